	.target	sm_90a

	.elftype	@"ET_EXEC"


//--------------------- .note.nv.tkinfo           --------------------------
	.section	.note.nv.tkinfo,"",@"SHT_NOTE"
	.sectionflags	@"SHF_NOTE_NV_TKINFO"
	.tkinfo
        /*0018*/ 	.word	0x00000002
        /*0030*/ 	.string	""
        /*0030*/ 	.string	"ptxas"
        /*0030*/ 	.string	"Cuda compilation tools, release 13.0, V13.0.88"
        /*0030*/ 	.string	"Build cuda_13.0.r13.0/compiler.36424714_0"
        /*0030*/ 	.string	"-arch sm_90a -m 64 "



//--------------------- .note.nv.cuinfo           --------------------------
	.section	.note.nv.cuinfo,"",@"SHT_NOTE"
	.sectionflags	@"SHF_NOTE_NV_CUINFO"
        /*0018*/ 	.short	0x0002
        /*001a*/ 	.short	0x005a
        /*001c*/ 	.short	0x0082
	.zero		2


//--------------------- .nv.info                  --------------------------
	.section	.nv.info,"",@"SHT_CUDA_INFO"
	.align	4


	//----- nvinfo : EIATTR_REGCOUNT
	.align		4
        /*0000*/ 	.byte	0x04, 0x2f
        /*0002*/ 	.short	(.L_41 - .L_40)
	.align		4
.L_40:
        /*0004*/ 	.word	index@(_Z35group_norm_nhwc_fwd_one_pass_kernelI11Fp32IOFp16WLi512ELi64ELi512EEv26Group_norm_nhwc_fwd_params)
        /*0008*/ 	.word	0x00000080


	//----- nvinfo : EIATTR_FRAME_SIZE
	.align		4
.L_41:
        /*000c*/ 	.byte	0x04, 0x11
        /*000e*/ 	.short	(.L_43 - .L_42)
	.align		4
.L_42:
        /*0010*/ 	.word	index@(_Z35group_norm_nhwc_fwd_one_pass_kernelI11Fp32IOFp16WLi512ELi64ELi512EEv26Group_norm_nhwc_fwd_params)
        /*0014*/ 	.word	0x00000000


	//----- nvinfo : EIATTR_REGCOUNT
	.align		4
.L_43:
        /*0018*/ 	.byte	0x04, 0x2f
        /*001a*/ 	.short	(.L_45 - .L_44)
	.align		4
.L_44:
        /*001c*/ 	.word	index@(_Z35group_norm_nhwc_fwd_one_pass_kernelI11Fp32IOFp16WLi256ELi64ELi512EEv26Group_norm_nhwc_fwd_params)
        /*0020*/ 	.word	0x00000064


	//----- nvinfo : EIATTR_FRAME_SIZE
	.align		4
.L_45:
        /*0024*/ 	.byte	0x04, 0x11
        /*0026*/ 	.short	(.L_47 - .L_46)
	.align		4
.L_46:
        /*0028*/ 	.word	index@(_Z35group_norm_nhwc_fwd_one_pass_kernelI11Fp32IOFp16WLi256ELi64ELi512EEv26Group_norm_nhwc_fwd_params)
        /*002c*/ 	.word	0x00000000


	//----- nvinfo : EIATTR_REGCOUNT
	.align		4
.L_47:
        /*0030*/ 	.byte	0x04, 0x2f
        /*0032*/ 	.short	(.L_49 - .L_48)
	.align		4
.L_48:
        /*0034*/ 	.word	index@(_Z35group_norm_nhwc_fwd_one_pass_kernelI11Fp32IOFp16WLi128ELi64ELi512EEv26Group_norm_nhwc_fwd_params)
        /*0038*/ 	.word	0x00000040


	//----- nvinfo : EIATTR_FRAME_SIZE
	.align		4
.L_49:
        /*003c*/ 	.byte	0x04, 0x11
        /*003e*/ 	.short	(.L_51 - .L_50)
	.align		4
.L_50:
        /*0040*/ 	.word	index@(_Z35group_norm_nhwc_fwd_one_pass_kernelI11Fp32IOFp16WLi128ELi64ELi512EEv26Group_norm_nhwc_fwd_params)
        /*0044*/ 	.word	0x00000000


	//----- nvinfo : EIATTR_REGCOUNT
	.align		4
.L_51:
        /*0048*/ 	.byte	0x04, 0x2f
        /*004a*/ 	.short	(.L_53 - .L_52)
	.align		4
.L_52:
        /*004c*/ 	.word	index@(_Z35group_norm_nhwc_fwd_one_pass_kernelI11Fp32IOFp16WLi64ELi64ELi512EEv26Group_norm_nhwc_fwd_params)
        /*0050*/ 	.word	0x00000020


	//----- nvinfo : EIATTR_FRAME_SIZE
	.align		4
.L_53:
        /*0054*/ 	.byte	0x04, 0x11
        /*0056*/ 	.short	(.L_55 - .L_54)
	.align		4
.L_54:
        /*0058*/ 	.word	index@(_Z35group_norm_nhwc_fwd_one_pass_kernelI11Fp32IOFp16WLi64ELi64ELi512EEv26Group_norm_nhwc_fwd_params)
        /*005c*/ 	.word	0x00000000


	//----- nvinfo : EIATTR_REGCOUNT
	.align		4
.L_55:
        /*0060*/ 	.byte	0x04, 0x2f
        /*0062*/ 	.short	(.L_57 - .L_56)
	.align		4
.L_56:
        /*0064*/ 	.word	index@(_Z35group_norm_nhwc_fwd_one_pass_kernelI11Fp32IOBf16WLi512ELi64ELi512EEv26Group_norm_nhwc_fwd_params)
        /*0068*/ 	.word	0x00000080


	//----- nvinfo : EIATTR_FRAME_SIZE
	.align		4
.L_57:
        /*006c*/ 	.byte	0x04, 0x11
        /*006e*/ 	.short	(.L_59 - .L_58)
	.align		4
.L_58:
        /*0070*/ 	.word	index@(_Z35group_norm_nhwc_fwd_one_pass_kernelI11Fp32IOBf16WLi512ELi64ELi512EEv26Group_norm_nhwc_fwd_params)
        /*0074*/ 	.word	0x00000000


	//----- nvinfo : EIATTR_REGCOUNT
	.align		4
.L_59:
        /*0078*/ 	.byte	0x04, 0x2f
        /*007a*/ 	.short	(.L_61 - .L_60)
	.align		4
.L_60:
        /*007c*/ 	.word	index@(_Z35group_norm_nhwc_fwd_one_pass_kernelI11Fp32IOBf16WLi256ELi64ELi512EEv26Group_norm_nhwc_fwd_params)
        /*0080*/ 	.word	0x00000064


	//----- nvinfo : EIATTR_FRAME_SIZE
	.align		4
.L_61:
        /*0084*/ 	.byte	0x04, 0x11
        /*0086*/ 	.short	(.L_63 - .L_62)
	.align		4
.L_62:
        /*0088*/ 	.word	index@(_Z35group_norm_nhwc_fwd_one_pass_kernelI11Fp32IOBf16WLi256ELi64ELi512EEv26Group_norm_nhwc_fwd_params)
        /*008c*/ 	.word	0x00000000


	//----- nvinfo : EIATTR_REGCOUNT
	.align		4
.L_63:
        /*0090*/ 	.byte	0x04, 0x2f
        /*0092*/ 	.short	(.L_65 - .L_64)
	.align		4
.L_64:
        /*0094*/ 	.word	index@(_Z35group_norm_nhwc_fwd_one_pass_kernelI11Fp32IOBf16WLi128ELi64ELi512EEv26Group_norm_nhwc_fwd_params)
        /*0098*/ 	.word	0x00000040


	//----- nvinfo : EIATTR_FRAME_SIZE
	.align		4
.L_65:
        /*009c*/ 	.byte	0x04, 0x11
        /*009e*/ 	.short	(.L_67 - .L_66)
	.align		4
.L_66:
        /*00a0*/ 	.word	index@(_Z35group_norm_nhwc_fwd_one_pass_kernelI11Fp32IOBf16WLi128ELi64ELi512EEv26Group_norm_nhwc_fwd_params)
        /*00a4*/ 	.word	0x00000000


	//----- nvinfo : EIATTR_REGCOUNT
	.align		4
.L_67:
        /*00a8*/ 	.byte	0x04, 0x2f
        /*00aa*/ 	.short	(.L_69 - .L_68)
	.align		4
.L_68:
        /*00ac*/ 	.word	index@(_Z35group_norm_nhwc_fwd_one_pass_kernelI11Fp32IOBf16WLi64ELi64ELi512EEv26Group_norm_nhwc_fwd_params)
        /*00b0*/ 	.word	0x00000020


	//----- nvinfo : EIATTR_FRAME_SIZE
	.align		4
.L_69:
        /*00b4*/ 	.byte	0x04, 0x11
        /*00b6*/ 	.short	(.L_71 - .L_70)
	.align		4
.L_70:
        /*00b8*/ 	.word	index@(_Z35group_norm_nhwc_fwd_one_pass_kernelI11Fp32IOBf16WLi64ELi64ELi512EEv26Group_norm_nhwc_fwd_params)
        /*00bc*/ 	.word	0x00000000


	//----- nvinfo : EIATTR_REGCOUNT
	.align		4
.L_71:
        /*00c0*/ 	.byte	0x04, 0x2f
        /*00c2*/ 	.short	(.L_73 - .L_72)
	.align		4
.L_72:
        /*00c4*/ 	.word	index@(_Z35group_norm_nhwc_fwd_one_pass_kernelI11Fp32IOFp32WLi512ELi64ELi512EEv26Group_norm_nhwc_fwd_params)
        /*00c8*/ 	.word	0x00000080


	//----- nvinfo : EIATTR_FRAME_SIZE
	.align		4
.L_73:
        /*00cc*/ 	.byte	0x04, 0x11
        /*00ce*/ 	.short	(.L_75 - .L_74)
	.align		4
.L_74:
        /*00d0*/ 	.word	index@(_Z35group_norm_nhwc_fwd_one_pass_kernelI11Fp32IOFp32WLi512ELi64ELi512EEv26Group_norm_nhwc_fwd_params)
        /*00d4*/ 	.word	0x00000000


	//----- nvinfo : EIATTR_REGCOUNT
	.align		4
.L_75:
        /*00d8*/ 	.byte	0x04, 0x2f
        /*00da*/ 	.short	(.L_77 - .L_76)
	.align		4
.L_76:
        /*00dc*/ 	.word	index@(_Z35group_norm_nhwc_fwd_one_pass_kernelI11Fp32IOFp32WLi256ELi64ELi512EEv26Group_norm_nhwc_fwd_params)
        /*00e0*/ 	.word	0x00000064


	//----- nvinfo : EIATTR_FRAME_SIZE
	.align		4
.L_77:
        /*00e4*/ 	.byte	0x04, 0x11
        /*00e6*/ 	.short	(.L_79 - .L_78)
	.align		4
.L_78:
        /*00e8*/ 	.word	index@(_Z35group_norm_nhwc_fwd_one_pass_kernelI11Fp32IOFp32WLi256ELi64ELi512EEv26Group_norm_nhwc_fwd_params)
        /*00ec*/ 	.word	0x00000000


	//----- nvinfo : EIATTR_REGCOUNT
	.align		4
.L_79:
        /*00f0*/ 	.byte	0x04, 0x2f
        /*00f2*/ 	.short	(.L_81 - .L_80)
	.align		4
.L_80:
        /*00f4*/ 	.word	index@(_Z35group_norm_nhwc_fwd_one_pass_kernelI11Fp32IOFp32WLi128ELi64ELi512EEv26Group_norm_nhwc_fwd_params)
        /*00f8*/ 	.word	0x00000040


	//----- nvinfo : EIATTR_FRAME_SIZE
	.align		4
.L_81:
        /*00fc*/ 	.byte	0x04, 0x11
        /*00fe*/ 	.short	(.L_83 - .L_82)
	.align		4
.L_82:
        /*0100*/ 	.word	index@(_Z35group_norm_nhwc_fwd_one_pass_kernelI11Fp32IOFp32WLi128ELi64ELi512EEv26Group_norm_nhwc_fwd_params)
        /*0104*/ 	.word	0x00000000


	//----- nvinfo : EIATTR_REGCOUNT
	.align		4
.L_83:
        /*0108*/ 	.byte	0x04, 0x2f
        /*010a*/ 	.short	(.L_85 - .L_84)
	.align		4
.L_84:
        /*010c*/ 	.word	index@(_Z35group_norm_nhwc_fwd_one_pass_kernelI11Fp32IOFp32WLi64ELi64ELi512EEv26Group_norm_nhwc_fwd_params)
        /*0110*/ 	.word	0x00000020


	//----- nvinfo : EIATTR_FRAME_SIZE
	.align		4
.L_85:
        /*0114*/ 	.byte	0x04, 0x11
        /*0116*/ 	.short	(.L_87 - .L_86)
	.align		4
.L_86:
        /*0118*/ 	.word	index@(_Z35group_norm_nhwc_fwd_one_pass_kernelI11Fp32IOFp32WLi64ELi64ELi512EEv26Group_norm_nhwc_fwd_params)
        /*011c*/ 	.word	0x00000000


	//----- nvinfo : EIATTR_REGCOUNT
	.align		4
.L_87:
        /*0120*/ 	.byte	0x04, 0x2f
        /*0122*/ 	.short	(.L_89 - .L_88)
	.align		4
.L_88:
        /*0124*/ 	.word	index@(_Z35group_norm_nhwc_fwd_one_pass_kernelI11Fp16IOFp16WLi512ELi64ELi512EEv26Group_norm_nhwc_fwd_params)
        /*0128*/ 	.word	0x00000080


	//----- nvinfo : EIATTR_FRAME_SIZE
	.align		4
.L_89:
        /*012c*/ 	.byte	0x04, 0x11
        /*012e*/ 	.short	(.L_91 - .L_90)
	.align		4
.L_90:
        /*0130*/ 	.word	index@(_Z35group_norm_nhwc_fwd_one_pass_kernelI11Fp16IOFp16WLi512ELi64ELi512EEv26Group_norm_nhwc_fwd_params)
        /*0134*/ 	.word	0x00000028


	//----- nvinfo : EIATTR_REGCOUNT
	.align		4
.L_91:
        /*0138*/ 	.byte	0x04, 0x2f
        /*013a*/ 	.short	(.L_93 - .L_92)
	.align		4
.L_92:
        /*013c*/ 	.word	index@(_Z35group_norm_nhwc_fwd_one_pass_kernelI11Fp16IOFp16WLi256ELi64ELi512EEv26Group_norm_nhwc_fwd_params)
        /*0140*/ 	.word	0x00000036


	//----- nvinfo : EIATTR_FRAME_SIZE
	.align		4
.L_93:
        /*0144*/ 	.byte	0x04, 0x11
        /*0146*/ 	.short	(.L_95 - .L_94)
	.align		4
.L_94:
        /*0148*/ 	.word	index@(_Z35group_norm_nhwc_fwd_one_pass_kernelI11Fp16IOFp16WLi256ELi64ELi512EEv26Group_norm_nhwc_fwd_params)
        /*014c*/ 	.word	0x00000000


	//----- nvinfo : EIATTR_REGCOUNT
	.align		4
.L_95:
        /*0150*/ 	.byte	0x04, 0x2f
        /*0152*/ 	.short	(.L_97 - .L_96)
	.align		4
.L_96:
        /*0154*/ 	.word	index@(_Z35group_norm_nhwc_fwd_one_pass_kernelI11Fp16IOFp16WLi128ELi64ELi512EEv26Group_norm_nhwc_fwd_params)
        /*0158*/ 	.word	0x00000028


	//----- nvinfo : EIATTR_FRAME_SIZE
	.align		4
.L_97:
        /*015c*/ 	.byte	0x04, 0x11
        /*015e*/ 	.short	(.L_99 - .L_98)
	.align		4
.L_98:
        /*0160*/ 	.word	index@(_Z35group_norm_nhwc_fwd_one_pass_kernelI11Fp16IOFp16WLi128ELi64ELi512EEv26Group_norm_nhwc_fwd_params)
        /*0164*/ 	.word	0x00000000


	//----- nvinfo : EIATTR_REGCOUNT
	.align		4
.L_99:
        /*0168*/ 	.byte	0x04, 0x2f
        /*016a*/ 	.short	(.L_101 - .L_100)
	.align		4
.L_100:
        /*016c*/ 	.word	index@(_Z35group_norm_nhwc_fwd_one_pass_kernelI11Fp16IOFp16WLi64ELi64ELi512EEv26Group_norm_nhwc_fwd_params)
        /*0170*/ 	.word	0x00000028


	//----- nvinfo : EIATTR_FRAME_SIZE
	.align		4
.L_101:
        /*0174*/ 	.byte	0x04, 0x11
        /*0176*/ 	.short	(.L_103 - .L_102)
	.align		4
.L_102:
        /*0178*/ 	.word	index@(_Z35group_norm_nhwc_fwd_one_pass_kernelI11Fp16IOFp16WLi64ELi64ELi512EEv26Group_norm_nhwc_fwd_params)
        /*017c*/ 	.word	0x00000000


	//----- nvinfo : EIATTR_REGCOUNT
	.align		4
.L_103:
        /*0180*/ 	.byte	0x04, 0x2f
        /*0182*/ 	.short	(.L_105 - .L_104)
	.align		4
.L_104:
        /*0184*/ 	.word	index@(_Z35group_norm_nhwc_fwd_one_pass_kernelI11Fp16IOBf16WLi512ELi64ELi512EEv26Group_norm_nhwc_fwd_params)
        /*0188*/ 	.word	0x00000080


	//----- nvinfo : EIATTR_FRAME_SIZE
	.align		4
.L_105:
        /*018c*/ 	.byte	0x04, 0x11
        /*018e*/ 	.short	(.L_107 - .L_106)
	.align		4
.L_106:
        /*0190*/ 	.word	index@(_Z35group_norm_nhwc_fwd_one_pass_kernelI11Fp16IOBf16WLi512ELi64ELi512EEv26Group_norm_nhwc_fwd_params)
        /*0194*/ 	.word	0x00000028


	//----- nvinfo : EIATTR_REGCOUNT
	.align		4
.L_107:
        /*0198*/ 	.byte	0x04, 0x2f
        /*019a*/ 	.short	(.L_109 - .L_108)
	.align		4
.L_108:
        /*019c*/ 	.word	index@(_Z35group_norm_nhwc_fwd_one_pass_kernelI11Fp16IOBf16WLi256ELi64ELi512EEv26Group_norm_nhwc_fwd_params)
        /*01a0*/ 	.word	0x00000036


	//----- nvinfo : EIATTR_FRAME_SIZE
	.align		4
.L_109:
        /*01a4*/ 	.byte	0x04, 0x11
        /*01a6*/ 	.short	(.L_111 - .L_110)
	.align		4
.L_110:
        /*01a8*/ 	.word	index@(_Z35group_norm_nhwc_fwd_one_pass_kernelI11Fp16IOBf16WLi256ELi64ELi512EEv26Group_norm_nhwc_fwd_params)
        /*01ac*/ 	.word	0x00000000


	//----- nvinfo : EIATTR_REGCOUNT
	.align		4
.L_111:
        /*01b0*/ 	.byte	0x04, 0x2f
        /*01b2*/ 	.short	(.L_113 - .L_112)
	.align		4
.L_112:
        /*01b4*/ 	.word	index@(_Z35group_norm_nhwc_fwd_one_pass_kernelI11Fp16IOBf16WLi128ELi64ELi512EEv26Group_norm_nhwc_fwd_params)
        /*01b8*/ 	.word	0x00000028


	//----- nvinfo : EIATTR_FRAME_SIZE
	.align		4
.L_113:
        /*01bc*/ 	.byte	0x04, 0x11
        /*01be*/ 	.short	(.L_115 - .L_114)
	.align		4
.L_114:
        /*01c0*/ 	.word	index@(_Z35group_norm_nhwc_fwd_one_pass_kernelI11Fp16IOBf16WLi128ELi64ELi512EEv26Group_norm_nhwc_fwd_params)
        /*01c4*/ 	.word	0x00000000


	//----- nvinfo : EIATTR_REGCOUNT
	.align		4
.L_115:
        /*01c8*/ 	.byte	0x04, 0x2f
        /*01ca*/ 	.short	(.L_117 - .L_116)
	.align		4
.L_116:
        /*01cc*/ 	.word	index@(_Z35group_norm_nhwc_fwd_one_pass_kernelI11Fp16IOBf16WLi64ELi64ELi512EEv26Group_norm_nhwc_fwd_params)
        /*01d0*/ 	.word	0x00000028


	//----- nvinfo : EIATTR_FRAME_SIZE
	.align		4
.L_117:
        /*01d4*/ 	.byte	0x04, 0x11
        /*01d6*/ 	.short	(.L_119 - .L_118)
	.align		4
.L_118:
        /*01d8*/ 	.word	index@(_Z35group_norm_nhwc_fwd_one_pass_kernelI11Fp16IOBf16WLi64ELi64ELi512EEv26Group_norm_nhwc_fwd_params)
        /*01dc*/ 	.word	0x00000000


	//----- nvinfo : EIATTR_REGCOUNT
	.align		4
.L_119:
        /*01e0*/ 	.byte	0x04, 0x2f
        /*01e2*/ 	.short	(.L_121 - .L_120)
	.align		4
.L_120:
        /*01e4*/ 	.word	index@(_Z35group_norm_nhwc_fwd_one_pass_kernelI11Fp16IOFp32WLi512ELi64ELi512EEv26Group_norm_nhwc_fwd_params)
        /*01e8*/ 	.word	0x00000080


	//----- nvinfo : EIATTR_FRAME_SIZE
	.align		4
.L_121:
        /*01ec*/ 	.byte	0x04, 0x11
        /*01ee*/ 	.short	(.L_123 - .L_122)
	.align		4
.L_122:
        /*01f0*/ 	.word	index@(_Z35group_norm_nhwc_fwd_one_pass_kernelI11Fp16IOFp32WLi512ELi64ELi512EEv26Group_norm_nhwc_fwd_params)
        /*01f4*/ 	.word	0x00000030


	//----- nvinfo : EIATTR_REGCOUNT
	.align		4
.L_123:
        /*01f8*/ 	.byte	0x04, 0x2f
        /*01fa*/ 	.short	(.L_125 - .L_124)
	.align		4
.L_124:
        /*01fc*/ 	.word	index@(_Z35group_norm_nhwc_fwd_one_pass_kernelI11Fp16IOFp32WLi256ELi64ELi512EEv26Group_norm_nhwc_fwd_params)
        /*0200*/ 	.word	0x00000036


	//----- nvinfo : EIATTR_FRAME_SIZE
	.align		4
.L_125:
        /*0204*/ 	.byte	0x04, 0x11
        /*0206*/ 	.short	(.L_127 - .L_126)
	.align		4
.L_126:
        /*0208*/ 	.word	index@(_Z35group_norm_nhwc_fwd_one_pass_kernelI11Fp16IOFp32WLi256ELi64ELi512EEv26Group_norm_nhwc_fwd_params)
        /*020c*/ 	.word	0x00000000


	//----- nvinfo : EIATTR_REGCOUNT
	.align		4
.L_127:
        /*0210*/ 	.byte	0x04, 0x2f
        /*0212*/ 	.short	(.L_129 - .L_128)
	.align		4
.L_128:
        /*0214*/ 	.word	index@(_Z35group_norm_nhwc_fwd_one_pass_kernelI11Fp16IOFp32WLi128ELi64ELi512EEv26Group_norm_nhwc_fwd_params)
        /*0218*/ 	.word	0x00000028


	//----- nvinfo : EIATTR_FRAME_SIZE
	.align		4
.L_129:
        /*021c*/ 	.byte	0x04, 0x11
        /*021e*/ 	.short	(.L_131 - .L_130)
	.align		4
.L_130:
        /*0220*/ 	.word	index@(_Z35group_norm_nhwc_fwd_one_pass_kernelI11Fp16IOFp32WLi128ELi64ELi512EEv26Group_norm_nhwc_fwd_params)
        /*0224*/ 	.word	0x00000000


	//----- nvinfo : EIATTR_REGCOUNT
	.align		4
.L_131:
        /*0228*/ 	.byte	0x04, 0x2f
        /*022a*/ 	.short	(.L_133 - .L_132)
	.align		4
.L_132:
        /*022c*/ 	.word	index@(_Z35group_norm_nhwc_fwd_one_pass_kernelI11Fp16IOFp32WLi64ELi64ELi512EEv26Group_norm_nhwc_fwd_params)
        /*0230*/ 	.word	0x00000020


	//----- nvinfo : EIATTR_FRAME_SIZE
	.align		4
.L_133:
        /*0234*/ 	.byte	0x04, 0x11
        /*0236*/ 	.short	(.L_135 - .L_134)
	.align		4
.L_134:
        /*0238*/ 	.word	index@(_Z35group_norm_nhwc_fwd_one_pass_kernelI11Fp16IOFp32WLi64ELi64ELi512EEv26Group_norm_nhwc_fwd_params)
        /*023c*/ 	.word	0x00000000


	//----- nvinfo : EIATTR_REGCOUNT
	.align		4
.L_135:
        /*0240*/ 	.byte	0x04, 0x2f
        /*0242*/ 	.short	(.L_137 - .L_136)
	.align		4
.L_136:
        /*0244*/ 	.word	index@(_Z35group_norm_nhwc_fwd_one_pass_kernelI11Bf16IOFp16WLi512ELi64ELi512EEv26Group_norm_nhwc_fwd_params)
        /*0248*/ 	.word	0x00000080


	//----- nvinfo : EIATTR_FRAME_SIZE
	.align		4
.L_137:
        /*024c*/ 	.byte	0x04, 0x11
        /*024e*/ 	.short	(.L_139 - .L_138)
	.align		4
.L_138:
        /*0250*/ 	.word	index@(_Z35group_norm_nhwc_fwd_one_pass_kernelI11Bf16IOFp16WLi512ELi64ELi512EEv26Group_norm_nhwc_fwd_params)
        /*0254*/ 	.word	0x00000048


	//----- nvinfo : EIATTR_REGCOUNT
	.align		4
.L_139:
        /*0258*/ 	.byte	0x04, 0x2f
        /*025a*/ 	.short	(.L_141 - .L_140)
	.align		4
.L_140:
        /*025c*/ 	.word	index@(_Z35group_norm_nhwc_fwd_one_pass_kernelI11Bf16IOFp16WLi256ELi64ELi512EEv26Group_norm_nhwc_fwd_params)
        /*0260*/ 	.word	0x0000005e


	//----- nvinfo : EIATTR_FRAME_SIZE
	.align		4
.L_141:
        /*0264*/ 	.byte	0x04, 0x11
        /*0266*/ 	.short	(.L_143 - .L_142)
	.align		4
.L_142:
        /*0268*/ 	.word	index@(_Z35group_norm_nhwc_fwd_one_pass_kernelI11Bf16IOFp16WLi256ELi64ELi512EEv26Group_norm_nhwc_fwd_params)
        /*026c*/ 	.word	0x00000000


	//----- nvinfo : EIATTR_REGCOUNT
	.align		4
.L_143:
        /*0270*/ 	.byte	0x04, 0x2f
        /*0272*/ 	.short	(.L_145 - .L_144)
	.align		4
.L_144:
        /*0274*/ 	.word	index@(_Z35group_norm_nhwc_fwd_one_pass_kernelI11Bf16IOFp16WLi128ELi64ELi512EEv26Group_norm_nhwc_fwd_params)
        /*0278*/ 	.word	0x00000040


	//----- nvinfo : EIATTR_FRAME_SIZE
	.align		4
.L_145:
        /*027c*/ 	.byte	0x04, 0x11
        /*027e*/ 	.short	(.L_147 - .L_146)
	.align		4
.L_146:
        /*0280*/ 	.word	index@(_Z35group_norm_nhwc_fwd_one_pass_kernelI11Bf16IOFp16WLi128ELi64ELi512EEv26Group_norm_nhwc_fwd_params)
        /*0284*/ 	.word	0x00000000


	//----- nvinfo : EIATTR_REGCOUNT
	.align		4
.L_147:
        /*0288*/ 	.byte	0x04, 0x2f
        /*028a*/ 	.short	(.L_149 - .L_148)
	.align		4
.L_148:
        /*028c*/ 	.word	index@(_Z35group_norm_nhwc_fwd_one_pass_kernelI11Bf16IOFp16WLi64ELi64ELi512EEv26Group_norm_nhwc_fwd_params)
        /*0290*/ 	.word	0x00000022


	//----- nvinfo : EIATTR_FRAME_SIZE
	.align		4
.L_149:
        /*0294*/ 	.byte	0x04, 0x11
        /*0296*/ 	.short	(.L_151 - .L_150)
	.align		4
.L_150:
        /*0298*/ 	.word	index@(_Z35group_norm_nhwc_fwd_one_pass_kernelI11Bf16IOFp16WLi64ELi64ELi512EEv26Group_norm_nhwc_fwd_params)
        /*029c*/ 	.word	0x00000000


	//----- nvinfo : EIATTR_REGCOUNT
	.align		4
.L_151:
        /*02a0*/ 	.byte	0x04, 0x2f
        /*02a2*/ 	.short	(.L_153 - .L_152)
	.align		4
.L_152:
        /*02a4*/ 	.word	index@(_Z35group_norm_nhwc_fwd_one_pass_kernelI11Bf16IOBf16WLi512ELi64ELi512EEv26Group_norm_nhwc_fwd_params)
        /*02a8*/ 	.word	0x00000080


	//----- nvinfo : EIATTR_FRAME_SIZE
	.align		4
.L_153:
        /*02ac*/ 	.byte	0x04, 0x11
        /*02ae*/ 	.short	(.L_155 - .L_154)
	.align		4
.L_154:
        /*02b0*/ 	.word	index@(_Z35group_norm_nhwc_fwd_one_pass_kernelI11Bf16IOBf16WLi512ELi64ELi512EEv26Group_norm_nhwc_fwd_params)
        /*02b4*/ 	.word	0x00000048


	//----- nvinfo : EIATTR_REGCOUNT
	.align		4
.L_155:
        /*02b8*/ 	.byte	0x04, 0x2f
        /*02ba*/ 	.short	(.L_157 - .L_156)
	.align		4
.L_156:
        /*02bc*/ 	.word	index@(_Z35group_norm_nhwc_fwd_one_pass_kernelI11Bf16IOBf16WLi256ELi64ELi512EEv26Group_norm_nhwc_fwd_params)
        /*02c0*/ 	.word	0x0000005e


	//----- nvinfo : EIATTR_FRAME_SIZE
	.align		4
.L_157:
        /*02c4*/ 	.byte	0x04, 0x11
        /*02c6*/ 	.short	(.L_159 - .L_158)
	.align		4
.L_158:
        /*02c8*/ 	.word	index@(_Z35group_norm_nhwc_fwd_one_pass_kernelI11Bf16IOBf16WLi256ELi64ELi512EEv26Group_norm_nhwc_fwd_params)
        /*02cc*/ 	.word	0x00000000


	//----- nvinfo : EIATTR_REGCOUNT
	.align		4
.L_159:
        /*02d0*/ 	.byte	0x04, 0x2f
        /*02d2*/ 	.short	(.L_161 - .L_160)
	.align		4
.L_160:
        /*02d4*/ 	.word	index@(_Z35group_norm_nhwc_fwd_one_pass_kernelI11Bf16IOBf16WLi128ELi64ELi512EEv26Group_norm_nhwc_fwd_params)
        /*02d8*/ 	.word	0x00000040


	//----- nvinfo : EIATTR_FRAME_SIZE
	.align		4
.L_161:
        /*02dc*/ 	.byte	0x04, 0x11
        /*02de*/ 	.short	(.L_163 - .L_162)
	.align		4
.L_162:
        /*02e0*/ 	.word	index@(_Z35group_norm_nhwc_fwd_one_pass_kernelI11Bf16IOBf16WLi128ELi64ELi512EEv26Group_norm_nhwc_fwd_params)
        /*02e4*/ 	.word	0x00000000


	//----- nvinfo : EIATTR_REGCOUNT
	.align		4
.L_163:
        /*02e8*/ 	.byte	0x04, 0x2f
        /*02ea*/ 	.short	(.L_165 - .L_164)
	.align		4
.L_164:
        /*02ec*/ 	.word	index@(_Z35group_norm_nhwc_fwd_one_pass_kernelI11Bf16IOBf16WLi64ELi64ELi512EEv26Group_norm_nhwc_fwd_params)
        /*02f0*/ 	.word	0x00000022


	//----- nvinfo : EIATTR_FRAME_SIZE
	.align		4
.L_165:
        /*02f4*/ 	.byte	0x04, 0x11
        /*02f6*/ 	.short	(.L_167 - .L_166)
	.align		4
.L_166:
        /*02f8*/ 	.word	index@(_Z35group_norm_nhwc_fwd_one_pass_kernelI11Bf16IOBf16WLi64ELi64ELi512EEv26Group_norm_nhwc_fwd_params)
        /*02fc*/ 	.word	0x00000000


	//----- nvinfo : EIATTR_REGCOUNT
	.align		4
.L_167:
        /*0300*/ 	.byte	0x04, 0x2f
        /*0302*/ 	.short	(.L_169 - .L_168)
	.align		4
.L_168:
        /*0304*/ 	.word	index@(_Z35group_norm_nhwc_fwd_one_pass_kernelI11Bf16IOFp32WLi512ELi64ELi512EEv26Group_norm_nhwc_fwd_params)
        /*0308*/ 	.word	0x00000080


	//----- nvinfo : EIATTR_FRAME_SIZE
	.align		4
.L_169:
        /*030c*/ 	.byte	0x04, 0x11
        /*030e*/ 	.short	(.L_171 - .L_170)
	.align		4
.L_170:
        /*0310*/ 	.word	index@(_Z35group_norm_nhwc_fwd_one_pass_kernelI11Bf16IOFp32WLi512ELi64ELi512EEv26Group_norm_nhwc_fwd_params)
        /*0314*/ 	.word	0x00000048


	//----- nvinfo : EIATTR_REGCOUNT
	.align		4
.L_171:
        /*0318*/ 	.byte	0x04, 0x2f
        /*031a*/ 	.short	(.L_173 - .L_172)
	.align		4
.L_172:
        /*031c*/ 	.word	index@(_Z35group_norm_nhwc_fwd_one_pass_kernelI11Bf16IOFp32WLi256ELi64ELi512EEv26Group_norm_nhwc_fwd_params)
        /*0320*/ 	.word	0x0000005e


	//----- nvinfo : EIATTR_FRAME_SIZE
	.align		4
.L_173:
        /*0324*/ 	.byte	0x04, 0x11
        /*0326*/ 	.short	(.L_175 - .L_174)
	.align		4
.L_174:
        /*0328*/ 	.word	index@(_Z35group_norm_nhwc_fwd_one_pass_kernelI11Bf16IOFp32WLi256ELi64ELi512EEv26Group_norm_nhwc_fwd_params)
        /*032c*/ 	.word	0x00000000


	//----- nvinfo : EIATTR_REGCOUNT
	.align		4
.L_175:
        /*0330*/ 	.byte	0x04, 0x2f
        /*0332*/ 	.short	(.L_177 - .L_176)
	.align		4
.L_176:
        /*0334*/ 	.word	index@(_Z35group_norm_nhwc_fwd_one_pass_kernelI11Bf16IOFp32WLi128ELi64ELi512EEv26Group_norm_nhwc_fwd_params)
        /*0338*/ 	.word	0x0000003f


	//----- nvinfo : EIATTR_FRAME_SIZE
	.align		4
.L_177:
        /*033c*/ 	.byte	0x04, 0x11
        /*033e*/ 	.short	(.L_179 - .L_178)
	.align		4
.L_178:
        /*0340*/ 	.word	index@(_Z35group_norm_nhwc_fwd_one_pass_kernelI11Bf16IOFp32WLi128ELi64ELi512EEv26Group_norm_nhwc_fwd_params)
        /*0344*/ 	.word	0x00000000


	//----- nvinfo : EIATTR_REGCOUNT
	.align		4
.L_179:
        /*0348*/ 	.byte	0x04, 0x2f
        /*034a*/ 	.short	(.L_181 - .L_180)
	.align		4
.L_180:
        /*034c*/ 	.word	index@(_Z35group_norm_nhwc_fwd_one_pass_kernelI11Bf16IOFp32WLi64ELi64ELi512EEv26Group_norm_nhwc_fwd_params)
        /*0350*/ 	.word	0x00000020


	//----- nvinfo : EIATTR_FRAME_SIZE
	.align		4
.L_181:
        /*0354*/ 	.byte	0x04, 0x11
        /*0356*/ 	.short	(.L_183 - .L_182)
	.align		4
.L_182:
        /*0358*/ 	.word	index@(_Z35group_norm_nhwc_fwd_one_pass_kernelI11Bf16IOFp32WLi64ELi64ELi512EEv26Group_norm_nhwc_fwd_params)
        /*035c*/ 	.word	0x00000000


	//----- nvinfo : EIATTR_REGCOUNT
	.align		4
.L_183:
        /*0360*/ 	.byte	0x04, 0x2f
        /*0362*/ 	.short	(.L_185 - .L_184)
	.align		4
.L_184:
        /*0364*/ 	.word	index@(_Z35group_norm_nhwc_bwd_one_pass_kernelI11Fp32IOFp16WLi512ELi64ELi512EEv26Group_norm_nhwc_bwd_params)
        /*0368*/ 	.word	0x00000020


	//----- nvinfo : EIATTR_FRAME_SIZE
	.align		4
.L_185:
        /*036c*/ 	.byte	0x04, 0x11
        /*036e*/ 	.short	(.L_187 - .L_186)
	.align		4
.L_186:
        /*0370*/ 	.word	index@(_Z35group_norm_nhwc_bwd_one_pass_kernelI11Fp32IOFp16WLi512ELi64ELi512EEv26Group_norm_nhwc_bwd_params)
        /*0374*/ 	.word	0x00000400


	//----- nvinfo : EIATTR_REGCOUNT
	.align		4
.L_187:
        /*0378*/ 	.byte	0x04, 0x2f
        /*037a*/ 	.short	(.L_189 - .L_188)
	.align		4
.L_188:
        /*037c*/ 	.word	index@(_Z35group_norm_nhwc_bwd_one_pass_kernelI11Fp32IOFp16WLi256ELi64ELi512EEv26Group_norm_nhwc_bwd_params)
        /*0380*/ 	.word	0x00000080


	//----- nvinfo : EIATTR_FRAME_SIZE
	.align		4
.L_189:
        /*0384*/ 	.byte	0x04, 0x11
        /*0386*/ 	.short	(.L_191 - .L_190)
	.align		4
.L_190:
        /*0388*/ 	.word	index@(_Z35group_norm_nhwc_bwd_one_pass_kernelI11Fp32IOFp16WLi256ELi64ELi512EEv26Group_norm_nhwc_bwd_params)
        /*038c*/ 	.word	0x00000000


	//----- nvinfo : EIATTR_REGCOUNT
	.align		4
.L_191:
        /*0390*/ 	.byte	0x04, 0x2f
        /*0392*/ 	.short	(.L_193 - .L_192)
	.align		4
.L_192:
        /*0394*/ 	.word	index@(_Z35group_norm_nhwc_bwd_one_pass_kernelI11Fp32IOFp16WLi128ELi64ELi512EEv26Group_norm_nhwc_bwd_params)
        /*0398*/ 	.word	0x00000078


	//----- nvinfo : EIATTR_FRAME_SIZE
	.align		4
.L_193:
        /*039c*/ 	.byte	0x04, 0x11
        /*039e*/ 	.short	(.L_195 - .L_194)
	.align		4
.L_194:
        /*03a0*/ 	.word	index@(_Z35group_norm_nhwc_bwd_one_pass_kernelI11Fp32IOFp16WLi128ELi64ELi512EEv26Group_norm_nhwc_bwd_params)
        /*03a4*/ 	.word	0x00000000


	//----- nvinfo : EIATTR_REGCOUNT
	.align		4
.L_195:
        /*03a8*/ 	.byte	0x04, 0x2f
        /*03aa*/ 	.short	(.L_197 - .L_196)
	.align		4
.L_196:
        /*03ac*/ 	.word	index@(_Z35group_norm_nhwc_bwd_one_pass_kernelI11Fp32IOFp16WLi64ELi64ELi512EEv26Group_norm_nhwc_bwd_params)
        /*03b0*/ 	.word	0x00000040


	//----- nvinfo : EIATTR_FRAME_SIZE
	.align		4
.L_197:
        /*03b4*/ 	.byte	0x04, 0x11
        /*03b6*/ 	.short	(.L_199 - .L_198)
	.align		4
.L_198:
        /*03b8*/ 	.word	index@(_Z35group_norm_nhwc_bwd_one_pass_kernelI11Fp32IOFp16WLi64ELi64ELi512EEv26Group_norm_nhwc_bwd_params)
        /*03bc*/ 	.word	0x00000000


	//----- nvinfo : EIATTR_REGCOUNT
	.align		4
.L_199:
        /*03c0*/ 	.byte	0x04, 0x2f
        /*03c2*/ 	.short	(.L_201 - .L_200)
	.align		4
.L_200:
        /*03c4*/ 	.word	index@(_Z35group_norm_nhwc_bwd_one_pass_kernelI11Fp32IOBf16WLi512ELi64ELi512EEv26Group_norm_nhwc_bwd_params)
        /*03c8*/ 	.word	0x00000020


	//----- nvinfo : EIATTR_FRAME_SIZE
	.align		4
.L_201:
        /*03cc*/ 	.byte	0x04, 0x11
        /*03ce*/ 	.short	(.L_203 - .L_202)
	.align		4
.L_202:
        /*03d0*/ 	.word	index@(_Z35group_norm_nhwc_bwd_one_pass_kernelI11Fp32IOBf16WLi512ELi64ELi512EEv26Group_norm_nhwc_bwd_params)
        /*03d4*/ 	.word	0x00000400


	//----- nvinfo : EIATTR_REGCOUNT
	.align		4
.L_203:
        /*03d8*/ 	.byte	0x04, 0x2f
        /*03da*/ 	.short	(.L_205 - .L_204)
	.align		4
.L_204:
        /*03dc*/ 	.word	index@(_Z35group_norm_nhwc_bwd_one_pass_kernelI11Fp32IOBf16WLi256ELi64ELi512EEv26Group_norm_nhwc_bwd_params)
        /*03e0*/ 	.word	0x00000080


	//----- nvinfo : EIATTR_FRAME_SIZE
	.align		4
.L_205:
        /*03e4*/ 	.byte	0x04, 0x11
        /*03e6*/ 	.short	(.L_207 - .L_206)
	.align		4
.L_206:
        /*03e8*/ 	.word	index@(_Z35group_norm_nhwc_bwd_one_pass_kernelI11Fp32IOBf16WLi256ELi64ELi512EEv26Group_norm_nhwc_bwd_params)
        /*03ec*/ 	.word	0x00000000


	//----- nvinfo : EIATTR_REGCOUNT
	.align		4
.L_207:
        /*03f0*/ 	.byte	0x04, 0x2f
        /*03f2*/ 	.short	(.L_209 - .L_208)
	.align		4
.L_208:
        /*03f4*/ 	.word	index@(_Z35group_norm_nhwc_bwd_one_pass_kernelI11Fp32IOBf16WLi128ELi64ELi512EEv26Group_norm_nhwc_bwd_params)
        /*03f8*/ 	.word	0x00000078


	//----- nvinfo : EIATTR_FRAME_SIZE
	.align		4
.L_209:
        /*03fc*/ 	.byte	0x04, 0x11
        /*03fe*/ 	.short	(.L_211 - .L_210)
	.align		4
.L_210:
        /*0400*/ 	.word	index@(_Z35group_norm_nhwc_bwd_one_pass_kernelI11Fp32IOBf16WLi128ELi64ELi512EEv26Group_norm_nhwc_bwd_params)
        /*0404*/ 	.word	0x00000000


	//----- nvinfo : EIATTR_REGCOUNT
	.align		4
.L_211:
        /*0408*/ 	.byte	0x04, 0x2f
        /*040a*/ 	.short	(.L_213 - .L_212)
	.align		4
.L_212:
        /*040c*/ 	.word	index@(_Z35group_norm_nhwc_bwd_one_pass_kernelI11Fp32IOBf16WLi64ELi64ELi512EEv26Group_norm_nhwc_bwd_params)
        /*0410*/ 	.word	0x00000040


	//----- nvinfo : EIATTR_FRAME_SIZE
	.align		4
.L_213:
        /*0414*/ 	.byte	0x04, 0x11
        /*0416*/ 	.short	(.L_215 - .L_214)
	.align		4
.L_214:
        /*0418*/ 	.word	index@(_Z35group_norm_nhwc_bwd_one_pass_kernelI11Fp32IOBf16WLi64ELi64ELi512EEv26Group_norm_nhwc_bwd_params)
        /*041c*/ 	.word	0x00000000


	//----- nvinfo : EIATTR_REGCOUNT
	.align		4
.L_215:
        /*0420*/ 	.byte	0x04, 0x2f
        /*0422*/ 	.short	(.L_217 - .L_216)
	.align		4
.L_216:
        /*0424*/ 	.word	index@(_Z35group_norm_nhwc_bwd_one_pass_kernelI11Fp32IOFp32WLi512ELi64ELi512EEv26Group_norm_nhwc_bwd_params)
        /*0428*/ 	.word	0x00000040


	//----- nvinfo : EIATTR_FRAME_SIZE
	.align		4
.L_217:
        /*042c*/ 	.byte	0x04, 0x11
        /*042e*/ 	.short	(.L_219 - .L_218)
	.align		4
.L_218:
        /*0430*/ 	.word	index@(_Z35group_norm_nhwc_bwd_one_pass_kernelI11Fp32IOFp32WLi512ELi64ELi512EEv26Group_norm_nhwc_bwd_params)
        /*0434*/ 	.word	0x00000368


	//----- nvinfo : EIATTR_REGCOUNT
	.align		4
.L_219:
        /*0438*/ 	.byte	0x04, 0x2f
        /*043a*/ 	.short	(.L_221 - .L_220)
	.align		4
.L_220:
        /*043c*/ 	.word	index@(_Z35group_norm_nhwc_bwd_one_pass_kernelI11Fp32IOFp32WLi256ELi64ELi512EEv26Group_norm_nhwc_bwd_params)
        /*0440*/ 	.word	0x00000080


	//----- nvinfo : EIATTR_FRAME_SIZE
	.align		4
.L_221:
        /*0444*/ 	.byte	0x04, 0x11
        /*0446*/ 	.short	(.L_223 - .L_222)
	.align		4
.L_222:
        /*0448*/ 	.word	index@(_Z35group_norm_nhwc_bwd_one_pass_kernelI11Fp32IOFp32WLi256ELi64ELi512EEv26Group_norm_nhwc_bwd_params)
        /*044c*/ 	.word	0x00000000


	//----- nvinfo : EIATTR_REGCOUNT
	.align		4
.L_223:
        /*0450*/ 	.byte	0x04, 0x2f
        /*0452*/ 	.short	(.L_225 - .L_224)
	.align		4
.L_224:
        /*0454*/ 	.word	index@(_Z35group_norm_nhwc_bwd_one_pass_kernelI11Fp32IOFp32WLi128ELi64ELi512EEv26Group_norm_nhwc_bwd_params)
        /*0458*/ 	.word	0x00000078


	//----- nvinfo : EIATTR_FRAME_SIZE
	.align		4
.L_225:
        /*045c*/ 	.byte	0x04, 0x11
        /*045e*/ 	.short	(.L_227 - .L_226)
	.align		4
.L_226:
        /*0460*/ 	.word	index@(_Z35group_norm_nhwc_bwd_one_pass_kernelI11Fp32IOFp32WLi128ELi64ELi512EEv26Group_norm_nhwc_bwd_params)
        /*0464*/ 	.word	0x00000000


	//----- nvinfo : EIATTR_REGCOUNT
	.align		4
.L_227:
        /*0468*/ 	.byte	0x04, 0x2f
        /*046a*/ 	.short	(.L_229 - .L_228)
	.align		4
.L_228:
        /*046c*/ 	.word	index@(_Z35group_norm_nhwc_bwd_one_pass_kernelI11Fp32IOFp32WLi64ELi64ELi512EEv26Group_norm_nhwc_bwd_params)
        /*0470*/ 	.word	0x00000040


	//----- nvinfo : EIATTR_FRAME_SIZE
	.align		4
.L_229:
        /*0474*/ 	.byte	0x04, 0x11
        /*0476*/ 	.short	(.L_231 - .L_230)
	.align		4
.L_230:
        /*0478*/ 	.word	index@(_Z35group_norm_nhwc_bwd_one_pass_kernelI11Fp32IOFp32WLi64ELi64ELi512EEv26Group_norm_nhwc_bwd_params)
        /*047c*/ 	.word	0x00000000


	//----- nvinfo : EIATTR_REGCOUNT
	.align		4
.L_231:
        /*0480*/ 	.byte	0x04, 0x2f
        /*0482*/ 	.short	(.L_233 - .L_232)
	.align		4
.L_232:
        /*0484*/ 	.word	index@(_Z35group_norm_nhwc_bwd_one_pass_kernelI11Fp16IOFp16WLi512ELi64ELi512EEv26Group_norm_nhwc_bwd_params)
        /*0488*/ 	.word	0x00000080


	//----- nvinfo : EIATTR_FRAME_SIZE
	.align		4
.L_233:
        /*048c*/ 	.byte	0x04, 0x11
        /*048e*/ 	.short	(.L_235 - .L_234)
	.align		4
.L_234:
        /*0490*/ 	.word	index@(_Z35group_norm_nhwc_bwd_one_pass_kernelI11Fp16IOFp16WLi512ELi64ELi512EEv26Group_norm_nhwc_bwd_params)
        /*0494*/ 	.word	0x00000050


	//----- nvinfo : EIATTR_REGCOUNT
	.align		4
.L_235:
        /*0498*/ 	.byte	0x04, 0x2f
        /*049a*/ 	.short	(.L_237 - .L_236)
	.align		4
.L_236:
        /*049c*/ 	.word	index@(_Z35group_norm_nhwc_bwd_one_pass_kernelI11Fp16IOFp16WLi256ELi64ELi512EEv26Group_norm_nhwc_bwd_params)
        /*04a0*/ 	.word	0x00000080


	//----- nvinfo : EIATTR_FRAME_SIZE
	.align		4
.L_237:
        /*04a4*/ 	.byte	0x04, 0x11
        /*04a6*/ 	.short	(.L_239 - .L_238)
	.align		4
.L_238:
        /*04a8*/ 	.word	index@(_Z35group_norm_nhwc_bwd_one_pass_kernelI11Fp16IOFp16WLi256ELi64ELi512EEv26Group_norm_nhwc_bwd_params)
        /*04ac*/ 	.word	0x00000000


	//----- nvinfo : EIATTR_REGCOUNT
	.align		4
.L_239:
        /*04b0*/ 	.byte	0x04, 0x2f
        /*04b2*/ 	.short	(.L_241 - .L_240)
	.align		4
.L_240:
        /*04b4*/ 	.word	index@(_Z35group_norm_nhwc_bwd_one_pass_kernelI11Fp16IOFp16WLi128ELi64ELi512EEv26Group_norm_nhwc_bwd_params)
        /*04b8*/ 	.word	0x00000040


	//----- nvinfo : EIATTR_FRAME_SIZE
	.align		4
.L_241:
        /*04bc*/ 	.byte	0x04, 0x11
        /*04be*/ 	.short	(.L_243 - .L_242)
	.align		4
.L_242:
        /*04c0*/ 	.word	index@(_Z35group_norm_nhwc_bwd_one_pass_kernelI11Fp16IOFp16WLi128ELi64ELi512EEv26Group_norm_nhwc_bwd_params)
        /*04c4*/ 	.word	0x00000000


	//----- nvinfo : EIATTR_REGCOUNT
	.align		4
.L_243:
        /*04c8*/ 	.byte	0x04, 0x2f
        /*04ca*/ 	.short	(.L_245 - .L_244)
	.align		4
.L_244:
        /*04cc*/ 	.word	index@(_Z35group_norm_nhwc_bwd_one_pass_kernelI11Fp16IOFp16WLi64ELi64ELi512EEv26Group_norm_nhwc_bwd_params)
        /*04d0*/ 	.word	0x00000033


	//----- nvinfo : EIATTR_FRAME_SIZE
	.align		4
.L_245:
        /*04d4*/ 	.byte	0x04, 0x11
        /*04d6*/ 	.short	(.L_247 - .L_246)
	.align		4
.L_246:
        /*04d8*/ 	.word	index@(_Z35group_norm_nhwc_bwd_one_pass_kernelI11Fp16IOFp16WLi64ELi64ELi512EEv26Group_norm_nhwc_bwd_params)
        /*04dc*/ 	.word	0x00000000


	//----- nvinfo : EIATTR_REGCOUNT
	.align		4
.L_247:
        /*04e0*/ 	.byte	0x04, 0x2f
        /*04e2*/ 	.short	(.L_249 - .L_248)
	.align		4
.L_248:
        /*04e4*/ 	.word	index@(_Z35group_norm_nhwc_bwd_one_pass_kernelI11Fp16IOBf16WLi512ELi64ELi512EEv26Group_norm_nhwc_bwd_params)
        /*04e8*/ 	.word	0x00000080


	//----- nvinfo : EIATTR_FRAME_SIZE
	.align		4
.L_249:
        /*04ec*/ 	.byte	0x04, 0x11
        /*04ee*/ 	.short	(.L_251 - .L_250)
	.align		4
.L_250:
        /*04f0*/ 	.word	index@(_Z35group_norm_nhwc_bwd_one_pass_kernelI11Fp16IOBf16WLi512ELi64ELi512EEv26Group_norm_nhwc_bwd_params)
        /*04f4*/ 	.word	0x00000050


	//----- nvinfo : EIATTR_REGCOUNT
	.align		4
.L_251:
        /*04f8*/ 	.byte	0x04, 0x2f
        /*04fa*/ 	.short	(.L_253 - .L_252)
	.align		4
.L_252:
        /*04fc*/ 	.word	index@(_Z35group_norm_nhwc_bwd_one_pass_kernelI11Fp16IOBf16WLi256ELi64ELi512EEv26Group_norm_nhwc_bwd_params)
        /*0500*/ 	.word	0x00000080


	//----- nvinfo : EIATTR_FRAME_SIZE
	.align		4
.L_253:
        /*0504*/ 	.byte	0x04, 0x11
        /*0506*/ 	.short	(.L_255 - .L_254)
	.align		4
.L_254:
        /*0508*/ 	.word	index@(_Z35group_norm_nhwc_bwd_one_pass_kernelI11Fp16IOBf16WLi256ELi64ELi512EEv26Group_norm_nhwc_bwd_params)
        /*050c*/ 	.word	0x00000000


	//----- nvinfo : EIATTR_REGCOUNT
	.align		4
.L_255:
        /*0510*/ 	.byte	0x04, 0x2f
        /*0512*/ 	.short	(.L_257 - .L_256)
	.align		4
.L_256:
        /*0514*/ 	.word	index@(_Z35group_norm_nhwc_bwd_one_pass_kernelI11Fp16IOBf16WLi128ELi64ELi512EEv26Group_norm_nhwc_bwd_params)
        /*0518*/ 	.word	0x00000040


	//----- nvinfo : EIATTR_FRAME_SIZE
	.align		4
.L_257:
        /*051c*/ 	.byte	0x04, 0x11
        /*051e*/ 	.short	(.L_259 - .L_258)
	.align		4
.L_258:
        /*0520*/ 	.word	index@(_Z35group_norm_nhwc_bwd_one_pass_kernelI11Fp16IOBf16WLi128ELi64ELi512EEv26Group_norm_nhwc_bwd_params)
        /*0524*/ 	.word	0x00000000


	//----- nvinfo : EIATTR_REGCOUNT
	.align		4
.L_259:
        /*0528*/ 	.byte	0x04, 0x2f
        /*052a*/ 	.short	(.L_261 - .L_260)
	.align		4
.L_260:
        /*052c*/ 	.word	index@(_Z35group_norm_nhwc_bwd_one_pass_kernelI11Fp16IOBf16WLi64ELi64ELi512EEv26Group_norm_nhwc_bwd_params)
        /*0530*/ 	.word	0x00000033


	//----- nvinfo : EIATTR_FRAME_SIZE
	.align		4
.L_261:
        /*0534*/ 	.byte	0x04, 0x11
        /*0536*/ 	.short	(.L_263 - .L_262)
	.align		4
.L_262:
        /*0538*/ 	.word	index@(_Z35group_norm_nhwc_bwd_one_pass_kernelI11Fp16IOBf16WLi64ELi64ELi512EEv26Group_norm_nhwc_bwd_params)
        /*053c*/ 	.word	0x00000000


	//----- nvinfo : EIATTR_REGCOUNT
	.align		4
.L_263:
        /*0540*/ 	.byte	0x04, 0x2f
        /*0542*/ 	.short	(.L_265 - .L_264)
	.align		4
.L_264:
        /*0544*/ 	.word	index@(_Z35group_norm_nhwc_bwd_one_pass_kernelI11Fp16IOFp32WLi512ELi64ELi512EEv26Group_norm_nhwc_bwd_params)
        /*0548*/ 	.word	0x00000080


	//----- nvinfo : EIATTR_FRAME_SIZE
	.align		4
.L_265:
        /*054c*/ 	.byte	0x04, 0x11
        /*054e*/ 	.short	(.L_267 - .L_266)
	.align		4
.L_266:
        /*0550*/ 	.word	index@(_Z35group_norm_nhwc_bwd_one_pass_kernelI11Fp16IOFp32WLi512ELi64ELi512EEv26Group_norm_nhwc_bwd_params)
        /*0554*/ 	.word	0x00000048


	//----- nvinfo : EIATTR_REGCOUNT
	.align		4
.L_267:
        /*0558*/ 	.byte	0x04, 0x2f
        /*055a*/ 	.short	(.L_269 - .L_268)
	.align		4
.L_268:
        /*055c*/ 	.word	index@(_Z35group_norm_nhwc_bwd_one_pass_kernelI11Fp16IOFp32WLi256ELi64ELi512EEv26Group_norm_nhwc_bwd_params)
        /*0560*/ 	.word	0x00000080


	//----- nvinfo : EIATTR_FRAME_SIZE
	.align		4
.L_269:
        /*0564*/ 	.byte	0x04, 0x11
        /*0566*/ 	.short	(.L_271 - .L_270)
	.align		4
.L_270:
        /*0568*/ 	.word	index@(_Z35group_norm_nhwc_bwd_one_pass_kernelI11Fp16IOFp32WLi256ELi64ELi512EEv26Group_norm_nhwc_bwd_params)
        /*056c*/ 	.word	0x00000000


	//----- nvinfo : EIATTR_REGCOUNT
	.align		4
.L_271:
        /*0570*/ 	.byte	0x04, 0x2f
        /*0572*/ 	.short	(.L_273 - .L_272)
	.align		4
.L_272:
        /*0574*/ 	.word	index@(_Z35group_norm_nhwc_bwd_one_pass_kernelI11Fp16IOFp32WLi128ELi64ELi512EEv26Group_norm_nhwc_bwd_params)
        /*0578*/ 	.word	0x00000040


	//----- nvinfo : EIATTR_FRAME_SIZE
	.align		4
.L_273:
        /*057c*/ 	.byte	0x04, 0x11
        /*057e*/ 	.short	(.L_275 - .L_274)
	.align		4
.L_274:
        /*0580*/ 	.word	index@(_Z35group_norm_nhwc_bwd_one_pass_kernelI11Fp16IOFp32WLi128ELi64ELi512EEv26Group_norm_nhwc_bwd_params)
        /*0584*/ 	.word	0x00000000


	//----- nvinfo : EIATTR_REGCOUNT
	.align		4
.L_275:
        /*0588*/ 	.byte	0x04, 0x2f
        /*058a*/ 	.short	(.L_277 - .L_276)
	.align		4
.L_276:
        /*058c*/ 	.word	index@(_Z35group_norm_nhwc_bwd_one_pass_kernelI11Fp16IOFp32WLi64ELi64ELi512EEv26Group_norm_nhwc_bwd_params)
        /*0590*/ 	.word	0x00000033


	//----- nvinfo : EIATTR_FRAME_SIZE
	.align		4
.L_277:
        /*0594*/ 	.byte	0x04, 0x11
        /*0596*/ 	.short	(.L_279 - .L_278)
	.align		4
.L_278:
        /*0598*/ 	.word	index@(_Z35group_norm_nhwc_bwd_one_pass_kernelI11Fp16IOFp32WLi64ELi64ELi512EEv26Group_norm_nhwc_bwd_params)
        /*059c*/ 	.word	0x00000000


	//----- nvinfo : EIATTR_REGCOUNT
	.align		4
.L_279:
        /*05a0*/ 	.byte	0x04, 0x2f
        /*05a2*/ 	.short	(.L_281 - .L_280)
	.align		4
.L_280:
        /*05a4*/ 	.word	index@(_Z35group_norm_nhwc_bwd_one_pass_kernelI11Bf16IOFp16WLi512ELi64ELi512EEv26Group_norm_nhwc_bwd_params)
        /*05a8*/ 	.word	0x00000080


	//----- nvinfo : EIATTR_FRAME_SIZE
	.align		4
.L_281:
        /*05ac*/ 	.byte	0x04, 0x11
        /*05ae*/ 	.short	(.L_283 - .L_282)
	.align		4
.L_282:
        /*05b0*/ 	.word	index@(_Z35group_norm_nhwc_bwd_one_pass_kernelI11Bf16IOFp16WLi512ELi64ELi512EEv26Group_norm_nhwc_bwd_params)
        /*05b4*/ 	.word	0x00000088


	//----- nvinfo : EIATTR_REGCOUNT
	.align		4
.L_283:
        /*05b8*/ 	.byte	0x04, 0x2f
        /*05ba*/ 	.short	(.L_285 - .L_284)
	.align		4
.L_284:
        /*05bc*/ 	.word	index@(_Z35group_norm_nhwc_bwd_one_pass_kernelI11Bf16IOFp16WLi256ELi64ELi512EEv26Group_norm_nhwc_bwd_params)
        /*05c0*/ 	.word	0x00000080


	//----- nvinfo : EIATTR_FRAME_SIZE
	.align		4
.L_285:
        /*05c4*/ 	.byte	0x04, 0x11
        /*05c6*/ 	.short	(.L_287 - .L_286)
	.align		4
.L_286:
        /*05c8*/ 	.word	index@(_Z35group_norm_nhwc_bwd_one_pass_kernelI11Bf16IOFp16WLi256ELi64ELi512EEv26Group_norm_nhwc_bwd_params)
        /*05cc*/ 	.word	0x00000000


	//----- nvinfo : EIATTR_REGCOUNT
	.align		4
.L_287:
        /*05d0*/ 	.byte	0x04, 0x2f
        /*05d2*/ 	.short	(.L_289 - .L_288)
	.align		4
.L_288:
        /*05d4*/ 	.word	index@(_Z35group_norm_nhwc_bwd_one_pass_kernelI11Bf16IOFp16WLi128ELi64ELi512EEv26Group_norm_nhwc_bwd_params)
        /*05d8*/ 	.word	0x00000040


	//----- nvinfo : EIATTR_FRAME_SIZE
	.align		4
.L_289:
        /*05dc*/ 	.byte	0x04, 0x11
        /*05de*/ 	.short	(.L_291 - .L_290)
	.align		4
.L_290:
        /*05e0*/ 	.word	index@(_Z35group_norm_nhwc_bwd_one_pass_kernelI11Bf16IOFp16WLi128ELi64ELi512EEv26Group_norm_nhwc_bwd_params)
        /*05e4*/ 	.word	0x00000000


	//----- nvinfo : EIATTR_REGCOUNT
	.align		4
.L_291:
        /*05e8*/ 	.byte	0x04, 0x2f
        /*05ea*/ 	.short	(.L_293 - .L_292)
	.align		4
.L_292:
        /*05ec*/ 	.word	index@(_Z35group_norm_nhwc_bwd_one_pass_kernelI11Bf16IOFp16WLi64ELi64ELi512EEv26Group_norm_nhwc_bwd_params)
        /*05f0*/ 	.word	0x0000003f


	//----- nvinfo : EIATTR_FRAME_SIZE
	.align		4
.L_293:
        /*05f4*/ 	.byte	0x04, 0x11
        /*05f6*/ 	.short	(.L_295 - .L_294)
	.align		4
.L_294:
        /*05f8*/ 	.word	index@(_Z35group_norm_nhwc_bwd_one_pass_kernelI11Bf16IOFp16WLi64ELi64ELi512EEv26Group_norm_nhwc_bwd_params)
        /*05fc*/ 	.word	0x00000000


	//----- nvinfo : EIATTR_REGCOUNT
	.align		4
.L_295:
        /*0600*/ 	.byte	0x04, 0x2f
        /*0602*/ 	.short	(.L_297 - .L_296)
	.align		4
.L_296:
        /*0604*/ 	.word	index@(_Z35group_norm_nhwc_bwd_one_pass_kernelI11Bf16IOBf16WLi512ELi64ELi512EEv26Group_norm_nhwc_bwd_params)
        /*0608*/ 	.word	0x00000080


	//----- nvinfo : EIATTR_FRAME_SIZE
	.align		4
.L_297:
        /*060c*/ 	.byte	0x04, 0x11
        /*060e*/ 	.short	(.L_299 - .L_298)
	.align		4
.L_298:
        /*0610*/ 	.word	index@(_Z35group_norm_nhwc_bwd_one_pass_kernelI11Bf16IOBf16WLi512ELi64ELi512EEv26Group_norm_nhwc_bwd_params)
        /*0614*/ 	.word	0x00000088


	//----- nvinfo : EIATTR_REGCOUNT
	.align		4
.L_299:
        /*0618*/ 	.byte	0x04, 0x2f
        /*061a*/ 	.short	(.L_301 - .L_300)
	.align		4
.L_300:
        /*061c*/ 	.word	index@(_Z35group_norm_nhwc_bwd_one_pass_kernelI11Bf16IOBf16WLi256ELi64ELi512EEv26Group_norm_nhwc_bwd_params)
        /*0620*/ 	.word	0x00000080


	//----- nvinfo : EIATTR_FRAME_SIZE
	.align		4
.L_301:
        /*0624*/ 	.byte	0x04, 0x11
        /*0626*/ 	.short	(.L_303 - .L_302)
	.align		4
.L_302:
        /*0628*/ 	.word	index@(_Z35group_norm_nhwc_bwd_one_pass_kernelI11Bf16IOBf16WLi256ELi64ELi512EEv26Group_norm_nhwc_bwd_params)
        /*062c*/ 	.word	0x00000000


	//----- nvinfo : EIATTR_REGCOUNT
	.align		4
.L_303:
        /*0630*/ 	.byte	0x04, 0x2f
        /*0632*/ 	.short	(.L_305 - .L_304)
	.align		4
.L_304:
        /*0634*/ 	.word	index@(_Z35group_norm_nhwc_bwd_one_pass_kernelI11Bf16IOBf16WLi128ELi64ELi512EEv26Group_norm_nhwc_bwd_params)
        /*0638*/ 	.word	0x00000040


	//----- nvinfo : EIATTR_FRAME_SIZE
	.align		4
.L_305:
        /*063c*/ 	.byte	0x04, 0x11
        /*063e*/ 	.short	(.L_307 - .L_306)
	.align		4
.L_306:
        /*0640*/ 	.word	index@(_Z35group_norm_nhwc_bwd_one_pass_kernelI11Bf16IOBf16WLi128ELi64ELi512EEv26Group_norm_nhwc_bwd_params)
        /*0644*/ 	.word	0x00000000


	//----- nvinfo : EIATTR_REGCOUNT
	.align		4
.L_307:
        /*0648*/ 	.byte	0x04, 0x2f
        /*064a*/ 	.short	(.L_309 - .L_308)
	.align		4
.L_308:
        /*064c*/ 	.word	index@(_Z35group_norm_nhwc_bwd_one_pass_kernelI11Bf16IOBf16WLi64ELi64ELi512EEv26Group_norm_nhwc_bwd_params)
        /*0650*/ 	.word	0x0000003f


	//----- nvinfo : EIATTR_FRAME_SIZE
	.align		4
.L_309:
        /*0654*/ 	.byte	0x04, 0x11
        /*0656*/ 	.short	(.L_311 - .L_310)
	.align		4
.L_310:
        /*0658*/ 	.word	index@(_Z35group_norm_nhwc_bwd_one_pass_kernelI11Bf16IOBf16WLi64ELi64ELi512EEv26Group_norm_nhwc_bwd_params)
        /*065c*/ 	.word	0x00000000


	//----- nvinfo : EIATTR_REGCOUNT
	.align		4
.L_311:
        /*0660*/ 	.byte	0x04, 0x2f
        /*0662*/ 	.short	(.L_313 - .L_312)
	.align		4
.L_312:
        /*0664*/ 	.word	index@(_Z35group_norm_nhwc_bwd_one_pass_kernelI11Bf16IOFp32WLi512ELi64ELi512EEv26Group_norm_nhwc_bwd_params)
        /*0668*/ 	.word	0x00000080


	//----- nvinfo : EIATTR_FRAME_SIZE
	.align		4
.L_313:
        /*066c*/ 	.byte	0x04, 0x11
        /*066e*/ 	.short	(.L_315 - .L_314)
	.align		4
.L_314:
        /*0670*/ 	.word	index@(_Z35group_norm_nhwc_bwd_one_pass_kernelI11Bf16IOFp32WLi512ELi64ELi512EEv26Group_norm_nhwc_bwd_params)
        /*0674*/ 	.word	0x00000088


	//----- nvinfo : EIATTR_REGCOUNT
	.align		4
.L_315:
        /*0678*/ 	.byte	0x04, 0x2f
        /*067a*/ 	.short	(.L_317 - .L_316)
	.align		4
.L_316:
        /*067c*/ 	.word	index@(_Z35group_norm_nhwc_bwd_one_pass_kernelI11Bf16IOFp32WLi256ELi64ELi512EEv26Group_norm_nhwc_bwd_params)
        /*0680*/ 	.word	0x00000080


	//----- nvinfo : EIATTR_FRAME_SIZE
	.align		4
.L_317:
        /*0684*/ 	.byte	0x04, 0x11
        /*0686*/ 	.short	(.L_319 - .L_318)
	.align		4
.L_318:
        /*0688*/ 	.word	index@(_Z35group_norm_nhwc_bwd_one_pass_kernelI11Bf16IOFp32WLi256ELi64ELi512EEv26Group_norm_nhwc_bwd_params)
        /*068c*/ 	.word	0x00000000


	//----- nvinfo : EIATTR_REGCOUNT
	.align		4
.L_319:
        /*0690*/ 	.byte	0x04, 0x2f
        /*0692*/ 	.short	(.L_321 - .L_320)
	.align		4
.L_320:
        /*0694*/ 	.word	index@(_Z35group_norm_nhwc_bwd_one_pass_kernelI11Bf16IOFp32WLi128ELi64ELi512EEv26Group_norm_nhwc_bwd_params)
        /*0698*/ 	.word	0x00000040


	//----- nvinfo : EIATTR_FRAME_SIZE
	.align		4
.L_321:
        /*069c*/ 	.byte	0x04, 0x11
        /*069e*/ 	.short	(.L_323 - .L_322)
	.align		4
.L_322:
        /*06a0*/ 	.word	index@(_Z35group_norm_nhwc_bwd_one_pass_kernelI11Bf16IOFp32WLi128ELi64ELi512EEv26Group_norm_nhwc_bwd_params)
        /*06a4*/ 	.word	0x00000000


	//----- nvinfo : EIATTR_REGCOUNT
	.align		4
.L_323:
        /*06a8*/ 	.byte	0x04, 0x2f
        /*06aa*/ 	.short	(.L_325 - .L_324)
	.align		4
.L_324:
        /*06ac*/ 	.word	index@(_Z35group_norm_nhwc_bwd_one_pass_kernelI11Bf16IOFp32WLi64ELi64ELi512EEv26Group_norm_nhwc_bwd_params)
        /*06b0*/ 	.word	0x00000040


	//----- nvinfo : EIATTR_FRAME_SIZE
	.align		4
.L_325:
        /*06b4*/ 	.byte	0x04, 0x11
        /*06b6*/ 	.short	(.L_327 - .L_326)
	.align		4
.L_326:
        /*06b8*/ 	.word	index@(_Z35group_norm_nhwc_bwd_one_pass_kernelI11Bf16IOFp32WLi64ELi64ELi512EEv26Group_norm_nhwc_bwd_params)
        /*06bc*/ 	.word	0x00000000


	//----- nvinfo : EIATTR_REGCOUNT
	.align		4
.L_327:
        /*06c0*/ 	.byte	0x04, 0x2f
        /*06c2*/ 	.short	(.L_329 - .L_328)
	.align		4
.L_328:
        /*06c4*/ 	.word	index@(_ZN3cub17CUB_300001_SM_9006detail11EmptyKernelIvEEvv)
        /*06c8*/ 	.word	0x00000004


	//----- nvinfo : EIATTR_FRAME_SIZE
	.align		4
.L_329:
        /*06cc*/ 	.byte	0x04, 0x11
        /*06ce*/ 	.short	(.L_331 - .L_330)
	.align		4
.L_330:
        /*06d0*/ 	.word	index@(_ZN3cub17CUB_300001_SM_9006detail11EmptyKernelIvEEvv)
        /*06d4*/ 	.word	0x00000000


	//----- nvinfo : EIATTR_MIN_STACK_SIZE
	.align		4
.L_331:
        /*06d8*/ 	.byte	0x04, 0x12
        /*06da*/ 	.short	(.L_333 - .L_332)
	.align		4
.L_332:
        /*06dc*/ 	.word	index@(_ZN3cub17CUB_300001_SM_9006detail11EmptyKernelIvEEvv)
        /*06e0*/ 	.word	0x00000000


	//----- nvinfo : EIATTR_MIN_STACK_SIZE
	.align		4
.L_333:
        /*06e4*/ 	.byte	0x04, 0x12
        /*06e6*/ 	.short	(.L_335 - .L_334)
	.align		4
.L_334:
        /*06e8*/ 	.word	index@(_Z35group_norm_nhwc_bwd_one_pass_kernelI11Bf16IOFp32WLi64ELi64ELi512EEv26Group_norm_nhwc_bwd_params)
        /*06ec*/ 	.word	0x00000000


	//----- nvinfo : EIATTR_MIN_STACK_SIZE
	.align		4
.L_335:
        /*06f0*/ 	.byte	0x04, 0x12
        /*06f2*/ 	.short	(.L_337 - .L_336)
	.align		4
.L_336:
        /*06f4*/ 	.word	index@(_Z35group_norm_nhwc_bwd_one_pass_kernelI11Bf16IOFp32WLi128ELi64ELi512EEv26Group_norm_nhwc_bwd_params)
        /*06f8*/ 	.word	0x00000000


	//----- nvinfo : EIATTR_MIN_STACK_SIZE
	.align		4
.L_337:
        /*06fc*/ 	.byte	0x04, 0x12
        /*06fe*/ 	.short	(.L_339 - .L_338)
	.align		4
.L_338:
        /*0700*/ 	.word	index@(_Z35group_norm_nhwc_bwd_one_pass_kernelI11Bf16IOFp32WLi256ELi64ELi512EEv26Group_norm_nhwc_bwd_params)
        /*0704*/ 	.word	0x00000000


	//----- nvinfo : EIATTR_MIN_STACK_SIZE
	.align		4
.L_339:
        /*0708*/ 	.byte	0x04, 0x12
        /*070a*/ 	.short	(.L_341 - .L_340)
	.align		4
.L_340:
        /*070c*/ 	.word	index@(_Z35group_norm_nhwc_bwd_one_pass_kernelI11Bf16IOFp32WLi512ELi64ELi512EEv26Group_norm_nhwc_bwd_params)
        /*0710*/ 	.word	0x00000088


	//----- nvinfo : EIATTR_MIN_STACK_SIZE
	.align		4
.L_341:
        /*0714*/ 	.byte	0x04, 0x12
        /*0716*/ 	.short	(.L_343 - .L_342)
	.align		4
.L_342:
        /*0718*/ 	.word	index@(_Z35group_norm_nhwc_bwd_one_pass_kernelI11Bf16IOBf16WLi64ELi64ELi512EEv26Group_norm_nhwc_bwd_params)
        /*071c*/ 	.word	0x00000000


	//----- nvinfo : EIATTR_MIN_STACK_SIZE
	.align		4
.L_343:
        /*0720*/ 	.byte	0x04, 0x12
        /*0722*/ 	.short	(.L_345 - .L_344)
	.align		4
.L_344:
        /*0724*/ 	.word	index@(_Z35group_norm_nhwc_bwd_one_pass_kernelI11Bf16IOBf16WLi128ELi64ELi512EEv26Group_norm_nhwc_bwd_params)
        /*0728*/ 	.word	0x00000000


	//----- nvinfo : EIATTR_MIN_STACK_SIZE
	.align		4
.L_345:
        /*072c*/ 	.byte	0x04, 0x12
        /*072e*/ 	.short	(.L_347 - .L_346)
	.align		4
.L_346:
        /*0730*/ 	.word	index@(_Z35group_norm_nhwc_bwd_one_pass_kernelI11Bf16IOBf16WLi256ELi64ELi512EEv26Group_norm_nhwc_bwd_params)
        /*0734*/ 	.word	0x00000000


	//----- nvinfo : EIATTR_MIN_STACK_SIZE
	.align		4
.L_347:
        /*0738*/ 	.byte	0x04, 0x12
        /*073a*/ 	.short	(.L_349 - .L_348)
	.align		4
.L_348:
        /*073c*/ 	.word	index@(_Z35group_norm_nhwc_bwd_one_pass_kernelI11Bf16IOBf16WLi512ELi64ELi512EEv26Group_norm_nhwc_bwd_params)
        /*0740*/ 	.word	0x00000088


	//----- nvinfo : EIATTR_MIN_STACK_SIZE
	.align		4
.L_349:
        /*0744*/ 	.byte	0x04, 0x12
        /*0746*/ 	.short	(.L_351 - .L_350)
	.align		4
.L_350:
        /*0748*/ 	.word	index@(_Z35group_norm_nhwc_bwd_one_pass_kernelI11Bf16IOFp16WLi64ELi64ELi512EEv26Group_norm_nhwc_bwd_params)
        /*074c*/ 	.word	0x00000000


	//----- nvinfo : EIATTR_MIN_STACK_SIZE
	.align		4
.L_351:
        /*0750*/ 	.byte	0x04, 0x12
        /*0752*/ 	.short	(.L_353 - .L_352)
	.align		4
.L_352:
        /*0754*/ 	.word	index@(_Z35group_norm_nhwc_bwd_one_pass_kernelI11Bf16IOFp16WLi128ELi64ELi512EEv26Group_norm_nhwc_bwd_params)
        /*0758*/ 	.word	0x00000000


	//----- nvinfo : EIATTR_MIN_STACK_SIZE
	.align		4
.L_353:
        /*075c*/ 	.byte	0x04, 0x12
        /*075e*/ 	.short	(.L_355 - .L_354)
	.align		4
.L_354:
        /*0760*/ 	.word	index@(_Z35group_norm_nhwc_bwd_one_pass_kernelI11Bf16IOFp16WLi256ELi64ELi512EEv26Group_norm_nhwc_bwd_params)
        /*0764*/ 	.word	0x00000000


	//----- nvinfo : EIATTR_MIN_STACK_SIZE
	.align		4
.L_355:
        /*0768*/ 	.byte	0x04, 0x12
        /*076a*/ 	.short	(.L_357 - .L_356)
	.align		4
.L_356:
        /*076c*/ 	.word	index@(_Z35group_norm_nhwc_bwd_one_pass_kernelI11Bf16IOFp16WLi512ELi64ELi512EEv26Group_norm_nhwc_bwd_params)
        /*0770*/ 	.word	0x00000088


	//----- nvinfo : EIATTR_MIN_STACK_SIZE
	.align		4
.L_357:
        /*0774*/ 	.byte	0x04, 0x12
        /*0776*/ 	.short	(.L_359 - .L_358)
	.align		4
.L_358:
        /*0778*/ 	.word	index@(_Z35group_norm_nhwc_bwd_one_pass_kernelI11Fp16IOFp32WLi64ELi64ELi512EEv26Group_norm_nhwc_bwd_params)
        /*077c*/ 	.word	0x00000000


	//----- nvinfo : EIATTR_MIN_STACK_SIZE
	.align		4
.L_359:
        /*0780*/ 	.byte	0x04, 0x12
        /*0782*/ 	.short	(.L_361 - .L_360)
	.align		4
.L_360:
        /*0784*/ 	.word	index@(_Z35group_norm_nhwc_bwd_one_pass_kernelI11Fp16IOFp32WLi128ELi64ELi512EEv26Group_norm_nhwc_bwd_params)
        /*0788*/ 	.word	0x00000000


	//----- nvinfo : EIATTR_MIN_STACK_SIZE
	.align		4
.L_361:
        /*078c*/ 	.byte	0x04, 0x12
        /*078e*/ 	.short	(.L_363 - .L_362)
	.align		4
.L_362:
        /*0790*/ 	.word	index@(_Z35group_norm_nhwc_bwd_one_pass_kernelI11Fp16IOFp32WLi256ELi64ELi512EEv26Group_norm_nhwc_bwd_params)
        /*0794*/ 	.word	0x00000000


	//----- nvinfo : EIATTR_MIN_STACK_SIZE
	.align		4
.L_363:
        /*0798*/ 	.byte	0x04, 0x12
        /*079a*/ 	.short	(.L_365 - .L_364)
	.align		4
.L_364:
        /*079c*/ 	.word	index@(_Z35group_norm_nhwc_bwd_one_pass_kernelI11Fp16IOFp32WLi512ELi64ELi512EEv26Group_norm_nhwc_bwd_params)
        /*07a0*/ 	.word	0x00000048


	//----- nvinfo : EIATTR_MIN_STACK_SIZE
	.align		4
.L_365:
        /*07a4*/ 	.byte	0x04, 0x12
        /*07a6*/ 	.short	(.L_367 - .L_366)
	.align		4
.L_366:
        /*07a8*/ 	.word	index@(_Z35group_norm_nhwc_bwd_one_pass_kernelI11Fp16IOBf16WLi64ELi64ELi512EEv26Group_norm_nhwc_bwd_params)
        /*07ac*/ 	.word	0x00000000


	//----- nvinfo : EIATTR_MIN_STACK_SIZE
	.align		4
.L_367:
        /*07b0*/ 	.byte	0x04, 0x12
        /*07b2*/ 	.short	(.L_369 - .L_368)
	.align		4
.L_368:
        /*07b4*/ 	.word	index@(_Z35group_norm_nhwc_bwd_one_pass_kernelI11Fp16IOBf16WLi128ELi64ELi512EEv26Group_norm_nhwc_bwd_params)
        /*07b8*/ 	.word	0x00000000


	//----- nvinfo : EIATTR_MIN_STACK_SIZE
	.align		4
.L_369:
        /*07bc*/ 	.byte	0x04, 0x12
        /*07be*/ 	.short	(.L_371 - .L_370)
	.align		4
.L_370:
        /*07c0*/ 	.word	index@(_Z35group_norm_nhwc_bwd_one_pass_kernelI11Fp16IOBf16WLi256ELi64ELi512EEv26Group_norm_nhwc_bwd_params)
        /*07c4*/ 	.word	0x00000000


	//----- nvinfo : EIATTR_MIN_STACK_SIZE
	.align		4
.L_371:
        /*07c8*/ 	.byte	0x04, 0x12
        /*07ca*/ 	.short	(.L_373 - .L_372)
	.align		4
.L_372:
        /*07cc*/ 	.word	index@(_Z35group_norm_nhwc_bwd_one_pass_kernelI11Fp16IOBf16WLi512ELi64ELi512EEv26Group_norm_nhwc_bwd_params)
        /*07d0*/ 	.word	0x00000050


	//----- nvinfo : EIATTR_MIN_STACK_SIZE
	.align		4
.L_373:
        /*07d4*/ 	.byte	0x04, 0x12
        /*07d6*/ 	.short	(.L_375 - .L_374)
	.align		4
.L_374:
        /*07d8*/ 	.word	index@(_Z35group_norm_nhwc_bwd_one_pass_kernelI11Fp16IOFp16WLi64ELi64ELi512EEv26Group_norm_nhwc_bwd_params)
        /*07dc*/ 	.word	0x00000000


	//----- nvinfo : EIATTR_MIN_STACK_SIZE
	.align		4
.L_375:
        /*07e0*/ 	.byte	0x04, 0x12
        /*07e2*/ 	.short	(.L_377 - .L_376)
	.align		4
.L_376:
        /*07e4*/ 	.word	index@(_Z35group_norm_nhwc_bwd_one_pass_kernelI11Fp16IOFp16WLi128ELi64ELi512EEv26Group_norm_nhwc_bwd_params)
        /*07e8*/ 	.word	0x00000000


	//----- nvinfo : EIATTR_MIN_STACK_SIZE
	.align		4
.L_377:
        /*07ec*/ 	.byte	0x04, 0x12
        /*07ee*/ 	.short	(.L_379 - .L_378)
	.align		4
.L_378:
        /*07f0*/ 	.word	index@(_Z35group_norm_nhwc_bwd_one_pass_kernelI11Fp16IOFp16WLi256ELi64ELi512EEv26Group_norm_nhwc_bwd_params)
        /*07f4*/ 	.word	0x00000000


	//----- nvinfo : EIATTR_MIN_STACK_SIZE
	.align		4
.L_379:
        /*07f8*/ 	.byte	0x04, 0x12
        /*07fa*/ 	.short	(.L_381 - .L_380)
	.align		4
.L_380:
        /*07fc*/ 	.word	index@(_Z35group_norm_nhwc_bwd_one_pass_kernelI11Fp16IOFp16WLi512ELi64ELi512EEv26Group_norm_nhwc_bwd_params)
        /*0800*/ 	.word	0x00000050


	//----- nvinfo : EIATTR_MIN_STACK_SIZE
	.align		4
.L_381:
        /*0804*/ 	.byte	0x04, 0x12
        /*0806*/ 	.short	(.L_383 - .L_382)
	.align		4
.L_382:
        /*0808*/ 	.word	index@(_Z35group_norm_nhwc_bwd_one_pass_kernelI11Fp32IOFp32WLi64ELi64ELi512EEv26Group_norm_nhwc_bwd_params)
        /*080c*/ 	.word	0x00000000


	//----- nvinfo : EIATTR_MIN_STACK_SIZE
	.align		4
.L_383:
        /*0810*/ 	.byte	0x04, 0x12
        /*0812*/ 	.short	(.L_385 - .L_384)
	.align		4
.L_384:
        /*0814*/ 	.word	index@(_Z35group_norm_nhwc_bwd_one_pass_kernelI11Fp32IOFp32WLi128ELi64ELi512EEv26Group_norm_nhwc_bwd_params)
        /*0818*/ 	.word	0x00000000


	//----- nvinfo : EIATTR_MIN_STACK_SIZE
	.align		4
.L_385:
        /*081c*/ 	.byte	0x04, 0x12
        /*081e*/ 	.short	(.L_387 - .L_386)
	.align		4
.L_386:
        /*0820*/ 	.word	index@(_Z35group_norm_nhwc_bwd_one_pass_kernelI11Fp32IOFp32WLi256ELi64ELi512EEv26Group_norm_nhwc_bwd_params)
        /*0824*/ 	.word	0x00000000


	//----- nvinfo : EIATTR_MIN_STACK_SIZE
	.align		4
.L_387:
        /*0828*/ 	.byte	0x04, 0x12
        /*082a*/ 	.short	(.L_389 - .L_388)
	.align		4
.L_388:
        /*082c*/ 	.word	index@(_Z35group_norm_nhwc_bwd_one_pass_kernelI11Fp32IOFp32WLi512ELi64ELi512EEv26Group_norm_nhwc_bwd_params)
        /*0830*/ 	.word	0x00000368


	//----- nvinfo : EIATTR_MIN_STACK_SIZE
	.align		4
.L_389:
        /*0834*/ 	.byte	0x04, 0x12
        /*0836*/ 	.short	(.L_391 - .L_390)
	.align		4
.L_390:
        /*0838*/ 	.word	index@(_Z35group_norm_nhwc_bwd_one_pass_kernelI11Fp32IOBf16WLi64ELi64ELi512EEv26Group_norm_nhwc_bwd_params)
        /*083c*/ 	.word	0x00000000


	//----- nvinfo : EIATTR_MIN_STACK_SIZE
	.align		4
.L_391:
        /*0840*/ 	.byte	0x04, 0x12
        /*0842*/ 	.short	(.L_393 - .L_392)
	.align		4
.L_392:
        /*0844*/ 	.word	index@(_Z35group_norm_nhwc_bwd_one_pass_kernelI11Fp32IOBf16WLi128ELi64ELi512EEv26Group_norm_nhwc_bwd_params)
        /*0848*/ 	.word	0x00000000


	//----- nvinfo : EIATTR_MIN_STACK_SIZE
	.align		4
.L_393:
        /*084c*/ 	.byte	0x04, 0x12
        /*084e*/ 	.short	(.L_395 - .L_394)
	.align		4
.L_394:
        /*0850*/ 	.word	index@(_Z35group_norm_nhwc_bwd_one_pass_kernelI11Fp32IOBf16WLi256ELi64ELi512EEv26Group_norm_nhwc_bwd_params)
        /*0854*/ 	.word	0x00000000


	//----- nvinfo : EIATTR_MIN_STACK_SIZE
	.align		4
.L_395:
        /*0858*/ 	.byte	0x04, 0x12
        /*085a*/ 	.short	(.L_397 - .L_396)
	.align		4
.L_396:
        /*085c*/ 	.word	index@(_Z35group_norm_nhwc_bwd_one_pass_kernelI11Fp32IOBf16WLi512ELi64ELi512EEv26Group_norm_nhwc_bwd_params)
        /*0860*/ 	.word	0x00000400


	//----- nvinfo : EIATTR_MIN_STACK_SIZE
	.align		4
.L_397:
        /*0864*/ 	.byte	0x04, 0x12
        /*0866*/ 	.short	(.L_399 - .L_398)
	.align		4
.L_398:
        /*0868*/ 	.word	index@(_Z35group_norm_nhwc_bwd_one_pass_kernelI11Fp32IOFp16WLi64ELi64ELi512EEv26Group_norm_nhwc_bwd_params)
        /*086c*/ 	.word	0x00000000


	//----- nvinfo : EIATTR_MIN_STACK_SIZE
	.align		4
.L_399:
        /*0870*/ 	.byte	0x04, 0x12
        /*0872*/ 	.short	(.L_401 - .L_400)
	.align		4
.L_400:
        /*0874*/ 	.word	index@(_Z35group_norm_nhwc_bwd_one_pass_kernelI11Fp32IOFp16WLi128ELi64ELi512EEv26Group_norm_nhwc_bwd_params)
        /*0878*/ 	.word	0x00000000


	//----- nvinfo : EIATTR_MIN_STACK_SIZE
	.align		4
.L_401:
        /*087c*/ 	.byte	0x04, 0x12
        /*087e*/ 	.short	(.L_403 - .L_402)
	.align		4
.L_402:
        /*0880*/ 	.word	index@(_Z35group_norm_nhwc_bwd_one_pass_kernelI11Fp32IOFp16WLi256ELi64ELi512EEv26Group_norm_nhwc_bwd_params)
        /*0884*/ 	.word	0x00000000


	//----- nvinfo : EIATTR_MIN_STACK_SIZE
	.align		4
.L_403:
        /*0888*/ 	.byte	0x04, 0x12
        /*088a*/ 	.short	(.L_405 - .L_404)
	.align		4
.L_404:
        /*088c*/ 	.word	index@(_Z35group_norm_nhwc_bwd_one_pass_kernelI11Fp32IOFp16WLi512ELi64ELi512EEv26Group_norm_nhwc_bwd_params)
        /*0890*/ 	.word	0x00000400


	//----- nvinfo : EIATTR_MIN_STACK_SIZE
	.align		4
.L_405:
        /*0894*/ 	.byte	0x04, 0x12
        /*0896*/ 	.short	(.L_407 - .L_406)
	.align		4
.L_406:
        /*0898*/ 	.word	index@(_Z35group_norm_nhwc_fwd_one_pass_kernelI11Bf16IOFp32WLi64ELi64ELi512EEv26Group_norm_nhwc_fwd_params)
        /*089c*/ 	.word	0x00000000


	//----- nvinfo : EIATTR_MIN_STACK_SIZE
	.align		4
.L_407:
        /*08a0*/ 	.byte	0x04, 0x12
        /*08a2*/ 	.short	(.L_409 - .L_408)
	.align		4
.L_408:
        /*08a4*/ 	.word	index@(_Z35group_norm_nhwc_fwd_one_pass_kernelI11Bf16IOFp32WLi128ELi64ELi512EEv26Group_norm_nhwc_fwd_params)
        /*08a8*/ 	.word	0x00000000


	//----- nvinfo : EIATTR_MIN_STACK_SIZE
	.align		4
.L_409:
        /*08ac*/ 	.byte	0x04, 0x12
        /*08ae*/ 	.short	(.L_411 - .L_410)
	.align		4
.L_410:
        /*08b0*/ 	.word	index@(_Z35group_norm_nhwc_fwd_one_pass_kernelI11Bf16IOFp32WLi256ELi64ELi512EEv26Group_norm_nhwc_fwd_params)
        /*08b4*/ 	.word	0x00000000


	//----- nvinfo : EIATTR_MIN_STACK_SIZE
	.align		4
.L_411:
        /*08b8*/ 	.byte	0x04, 0x12
        /*08ba*/ 	.short	(.L_413 - .L_412)
	.align		4
.L_412:
        /*08bc*/ 	.word	index@(_Z35group_norm_nhwc_fwd_one_pass_kernelI11Bf16IOFp32WLi512ELi64ELi512EEv26Group_norm_nhwc_fwd_params)
        /*08c0*/ 	.word	0x00000048


	//----- nvinfo : EIATTR_MIN_STACK_SIZE
	.align		4
.L_413:
        /*08c4*/ 	.byte	0x04, 0x12
        /*08c6*/ 	.short	(.L_415 - .L_414)
	.align		4
.L_414:
        /*08c8*/ 	.word	index@(_Z35group_norm_nhwc_fwd_one_pass_kernelI11Bf16IOBf16WLi64ELi64ELi512EEv26Group_norm_nhwc_fwd_params)
        /*08cc*/ 	.word	0x00000000


	//----- nvinfo : EIATTR_MIN_STACK_SIZE
	.align		4
.L_415:
        /*08d0*/ 	.byte	0x04, 0x12
        /*08d2*/ 	.short	(.L_417 - .L_416)
	.align		4
.L_416:
        /*08d4*/ 	.word	index@(_Z35group_norm_nhwc_fwd_one_pass_kernelI11Bf16IOBf16WLi128ELi64ELi512EEv26Group_norm_nhwc_fwd_params)
        /*08d8*/ 	.word	0x00000000


	//----- nvinfo : EIATTR_MIN_STACK_SIZE
	.align		4
.L_417:
        /*08dc*/ 	.byte	0x04, 0x12
        /*08de*/ 	.short	(.L_419 - .L_418)
	.align		4
.L_418:
        /*08e0*/ 	.word	index@(_Z35group_norm_nhwc_fwd_one_pass_kernelI11Bf16IOBf16WLi256ELi64ELi512EEv26Group_norm_nhwc_fwd_params)
        /*08e4*/ 	.word	0x00000000


	//----- nvinfo : EIATTR_MIN_STACK_SIZE
	.align		4
.L_419:
        /*08e8*/ 	.byte	0x04, 0x12
        /*08ea*/ 	.short	(.L_421 - .L_420)
	.align		4
.L_420:
        /*08ec*/ 	.word	index@(_Z35group_norm_nhwc_fwd_one_pass_kernelI11Bf16IOBf16WLi512ELi64ELi512EEv26Group_norm_nhwc_fwd_params)
        /*08f0*/ 	.word	0x00000048


	//----- nvinfo : EIATTR_MIN_STACK_SIZE
	.align		4
.L_421:
        /*08f4*/ 	.byte	0x04, 0x12
        /*08f6*/ 	.short	(.L_423 - .L_422)
	.align		4
.L_422:
        /*08f8*/ 	.word	index@(_Z35group_norm_nhwc_fwd_one_pass_kernelI11Bf16IOFp16WLi64ELi64ELi512EEv26Group_norm_nhwc_fwd_params)
        /*08fc*/ 	.word	0x00000000


	//----- nvinfo : EIATTR_MIN_STACK_SIZE
	.align		4
.L_423:
        /*0900*/ 	.byte	0x04, 0x12
        /*0902*/ 	.short	(.L_425 - .L_424)
	.align		4
.L_424:
        /*0904*/ 	.word	index@(_Z35group_norm_nhwc_fwd_one_pass_kernelI11Bf16IOFp16WLi128ELi64ELi512EEv26Group_norm_nhwc_fwd_params)
        /*0908*/ 	.word	0x00000000


	//----- nvinfo : EIATTR_MIN_STACK_SIZE
	.align		4
.L_425:
        /*090c*/ 	.byte	0x04, 0x12
        /*090e*/ 	.short	(.L_427 - .L_426)
	.align		4
.L_426:
        /*0910*/ 	.word	index@(_Z35group_norm_nhwc_fwd_one_pass_kernelI11Bf16IOFp16WLi256ELi64ELi512EEv26Group_norm_nhwc_fwd_params)
        /*0914*/ 	.word	0x00000000


	//----- nvinfo : EIATTR_MIN_STACK_SIZE
	.align		4
.L_427:
        /*0918*/ 	.byte	0x04, 0x12
        /*091a*/ 	.short	(.L_429 - .L_428)
	.align		4
.L_428:
        /*091c*/ 	.word	index@(_Z35group_norm_nhwc_fwd_one_pass_kernelI11Bf16IOFp16WLi512ELi64ELi512EEv26Group_norm_nhwc_fwd_params)
        /*0920*/ 	.word	0x00000048


	//----- nvinfo : EIATTR_MIN_STACK_SIZE
	.align		4
.L_429:
        /*0924*/ 	.byte	0x04, 0x12
        /*0926*/ 	.short	(.L_431 - .L_430)
	.align		4
.L_430:
        /*0928*/ 	.word	index@(_Z35group_norm_nhwc_fwd_one_pass_kernelI11Fp16IOFp32WLi64ELi64ELi512EEv26Group_norm_nhwc_fwd_params)
        /*092c*/ 	.word	0x00000000


	//----- nvinfo : EIATTR_MIN_STACK_SIZE
	.align		4
.L_431:
        /*0930*/ 	.byte	0x04, 0x12
        /*0932*/ 	.short	(.L_433 - .L_432)
	.align		4
.L_432:
        /*0934*/ 	.word	index@(_Z35group_norm_nhwc_fwd_one_pass_kernelI11Fp16IOFp32WLi128ELi64ELi512EEv26Group_norm_nhwc_fwd_params)
        /*0938*/ 	.word	0x00000000


	//----- nvinfo : EIATTR_MIN_STACK_SIZE
	.align		4
.L_433:
        /*093c*/ 	.byte	0x04, 0x12
        /*093e*/ 	.short	(.L_435 - .L_434)
	.align		4
.L_434:
        /*0940*/ 	.word	index@(_Z35group_norm_nhwc_fwd_one_pass_kernelI11Fp16IOFp32WLi256ELi64ELi512EEv26Group_norm_nhwc_fwd_params)
        /*0944*/ 	.word	0x00000000


	//----- nvinfo : EIATTR_MIN_STACK_SIZE
	.align		4
.L_435:
        /*0948*/ 	.byte	0x04, 0x12
        /*094a*/ 	.short	(.L_437 - .L_436)
	.align		4
.L_436:
        /*094c*/ 	.word	index@(_Z35group_norm_nhwc_fwd_one_pass_kernelI11Fp16IOFp32WLi512ELi64ELi512EEv26Group_norm_nhwc_fwd_params)
        /*0950*/ 	.word	0x00000030


	//----- nvinfo : EIATTR_MIN_STACK_SIZE
	.align		4
.L_437:
        /*0954*/ 	.byte	0x04, 0x12
        /*0956*/ 	.short	(.L_439 - .L_438)
	.align		4
.L_438:
        /*0958*/ 	.word	index@(_Z35group_norm_nhwc_fwd_one_pass_kernelI11Fp16IOBf16WLi64ELi64ELi512EEv26Group_norm_nhwc_fwd_params)
        /*095c*/ 	.word	0x00000000


	//----- nvinfo : EIATTR_MIN_STACK_SIZE
	.align		4
.L_439:
        /*0960*/ 	.byte	0x04, 0x12
        /*0962*/ 	.short	(.L_441 - .L_440)
	.align		4
.L_440:
        /*0964*/ 	.word	index@(_Z35group_norm_nhwc_fwd_one_pass_kernelI11Fp16IOBf16WLi128ELi64ELi512EEv26Group_norm_nhwc_fwd_params)
        /*0968*/ 	.word	0x00000000


	//----- nvinfo : EIATTR_MIN_STACK_SIZE
	.align		4
.L_441:
        /*096c*/ 	.byte	0x04, 0x12
        /*096e*/ 	.short	(.L_443 - .L_442)
	.align		4
.L_442:
        /*0970*/ 	.word	index@(_Z35group_norm_nhwc_fwd_one_pass_kernelI11Fp16IOBf16WLi256ELi64ELi512EEv26Group_norm_nhwc_fwd_params)
        /*0974*/ 	.word	0x00000000


	//----- nvinfo : EIATTR_MIN_STACK_SIZE
	.align		4
.L_443:
        /*0978*/ 	.byte	0x04, 0x12
        /*097a*/ 	.short	(.L_445 - .L_444)
	.align		4
.L_444:
        /*097c*/ 	.word	index@(_Z35group_norm_nhwc_fwd_one_pass_kernelI11Fp16IOBf16WLi512ELi64ELi512EEv26Group_norm_nhwc_fwd_params)
        /*0980*/ 	.word	0x00000028


	//----- nvinfo : EIATTR_MIN_STACK_SIZE
	.align		4
.L_445:
        /*0984*/ 	.byte	0x04, 0x12
        /*0986*/ 	.short	(.L_447 - .L_446)
	.align		4
.L_446:
        /*0988*/ 	.word	index@(_Z35group_norm_nhwc_fwd_one_pass_kernelI11Fp16IOFp16WLi64ELi64ELi512EEv26Group_norm_nhwc_fwd_params)
        /*098c*/ 	.word	0x00000000


	//----- nvinfo : EIATTR_MIN_STACK_SIZE
	.align		4
.L_447:
        /*0990*/ 	.byte	0x04, 0x12
        /*0992*/ 	.short	(.L_449 - .L_448)
	.align		4
.L_448:
        /*0994*/ 	.word	index@(_Z35group_norm_nhwc_fwd_one_pass_kernelI11Fp16IOFp16WLi128ELi64ELi512EEv26Group_norm_nhwc_fwd_params)
        /*0998*/ 	.word	0x00000000


	//----- nvinfo : EIATTR_MIN_STACK_SIZE
	.align		4
.L_449:
        /*099c*/ 	.byte	0x04, 0x12
        /*099e*/ 	.short	(.L_451 - .L_450)
	.align		4
.L_450:
        /*09a0*/ 	.word	index@(_Z35group_norm_nhwc_fwd_one_pass_kernelI11Fp16IOFp16WLi256ELi64ELi512EEv26Group_norm_nhwc_fwd_params)
        /*09a4*/ 	.word	0x00000000


	//----- nvinfo : EIATTR_MIN_STACK_SIZE
	.align		4
.L_451:
        /*09a8*/ 	.byte	0x04, 0x12
        /*09aa*/ 	.short	(.L_453 - .L_452)
	.align		4
.L_452:
        /*09ac*/ 	.word	index@(_Z35group_norm_nhwc_fwd_one_pass_kernelI11Fp16IOFp16WLi512ELi64ELi512EEv26Group_norm_nhwc_fwd_params)
        /*09b0*/ 	.word	0x00000028


	//----- nvinfo : EIATTR_MIN_STACK_SIZE
	.align		4
.L_453:
        /*09b4*/ 	.byte	0x04, 0x12
        /*09b6*/ 	.short	(.L_455 - .L_454)
	.align		4
.L_454:
        /*09b8*/ 	.word	index@(_Z35group_norm_nhwc_fwd_one_pass_kernelI11Fp32IOFp32WLi64ELi64ELi512EEv26Group_norm_nhwc_fwd_params)
        /*09bc*/ 	.word	0x00000000


	//----- nvinfo : EIATTR_MIN_STACK_SIZE
	.align		4
.L_455:
        /*09c0*/ 	.byte	0x04, 0x12
        /*09c2*/ 	.short	(.L_457 - .L_456)
	.align		4
.L_456:
        /*09c4*/ 	.word	index@(_Z35group_norm_nhwc_fwd_one_pass_kernelI11Fp32IOFp32WLi128ELi64ELi512EEv26Group_norm_nhwc_fwd_params)
        /*09c8*/ 	.word	0x00000000


	//----- nvinfo : EIATTR_MIN_STACK_SIZE
	.align		4
.L_457:
        /*09cc*/ 	.byte	0x04, 0x12
        /*09ce*/ 	.short	(.L_459 - .L_458)
	.align		4
.L_458:
        /*09d0*/ 	.word	index@(_Z35group_norm_nhwc_fwd_one_pass_kernelI11Fp32IOFp32WLi256ELi64ELi512EEv26Group_norm_nhwc_fwd_params)
        /*09d4*/ 	.word	0x00000000


	//----- nvinfo : EIATTR_MIN_STACK_SIZE
	.align		4
.L_459:
        /*09d8*/ 	.byte	0x04, 0x12
        /*09da*/ 	.short	(.L_461 - .L_460)
	.align		4
.L_460:
        /*09dc*/ 	.word	index@(_Z35group_norm_nhwc_fwd_one_pass_kernelI11Fp32IOFp32WLi512ELi64ELi512EEv26Group_norm_nhwc_fwd_params)
        /*09e0*/ 	.word	0x00000000


	//----- nvinfo : EIATTR_MIN_STACK_SIZE
	.align		4
.L_461:
        /*09e4*/ 	.byte	0x04, 0x12
        /*09e6*/ 	.short	(.L_463 - .L_462)
	.align		4
.L_462:
        /*09e8*/ 	.word	index@(_Z35group_norm_nhwc_fwd_one_pass_kernelI11Fp32IOBf16WLi64ELi64ELi512EEv26Group_norm_nhwc_fwd_params)
        /*09ec*/ 	.word	0x00000000


	//----- nvinfo : EIATTR_MIN_STACK_SIZE
	.align		4
.L_463:
        /*09f0*/ 	.byte	0x04, 0x12
        /*09f2*/ 	.short	(.L_465 - .L_464)
	.align		4
.L_464:
        /*09f4*/ 	.word	index@(_Z35group_norm_nhwc_fwd_one_pass_kernelI11Fp32IOBf16WLi128ELi64ELi512EEv26Group_norm_nhwc_fwd_params)
        /*09f8*/ 	.word	0x00000000


	//----- nvinfo : EIATTR_MIN_STACK_SIZE
	.align		4
.L_465:
        /*09fc*/ 	.byte	0x04, 0x12
        /*09fe*/ 	.short	(.L_467 - .L_466)
	.align		4
.L_466:
        /*0a00*/ 	.word	index@(_Z35group_norm_nhwc_fwd_one_pass_kernelI11Fp32IOBf16WLi256ELi64ELi512EEv26Group_norm_nhwc_fwd_params)
        /*0a04*/ 	.word	0x00000000


	//----- nvinfo : EIATTR_MIN_STACK_SIZE
	.align		4
.L_467:
        /*0a08*/ 	.byte	0x04, 0x12
        /*0a0a*/ 	.short	(.L_469 - .L_468)
	.align		4
.L_468:
        /*0a0c*/ 	.word	index@(_Z35group_norm_nhwc_fwd_one_pass_kernelI11Fp32IOBf16WLi512ELi64ELi512EEv26Group_norm_nhwc_fwd_params)
        /*0a10*/ 	.word	0x00000000


	//----- nvinfo : EIATTR_MIN_STACK_SIZE
	.align		4
.L_469:
        /*0a14*/ 	.byte	0x04, 0x12
        /*0a16*/ 	.short	(.L_471 - .L_470)
	.align		4
.L_470:
        /*0a18*/ 	.word	index@(_Z35group_norm_nhwc_fwd_one_pass_kernelI11Fp32IOFp16WLi64ELi64ELi512EEv26Group_norm_nhwc_fwd_params)
        /*0a1c*/ 	.word	0x00000000


	//----- nvinfo : EIATTR_MIN_STACK_SIZE
	.align		4
.L_471:
        /*0a20*/ 	.byte	0x04, 0x12
        /*0a22*/ 	.short	(.L_473 - .L_472)
	.align		4
.L_472:
        /*0a24*/ 	.word	index@(_Z35group_norm_nhwc_fwd_one_pass_kernelI11Fp32IOFp16WLi128ELi64ELi512EEv26Group_norm_nhwc_fwd_params)
        /*0a28*/ 	.word	0x00000000


	//----- nvinfo : EIATTR_MIN_STACK_SIZE
	.align		4
.L_473:
        /*0a2c*/ 	.byte	0x04, 0x12
        /*0a2e*/ 	.short	(.L_475 - .L_474)
	.align		4
.L_474:
        /*0a30*/ 	.word	index@(_Z35group_norm_nhwc_fwd_one_pass_kernelI11Fp32IOFp16WLi256ELi64ELi512EEv26Group_norm_nhwc_fwd_params)
        /*0a34*/ 	.word	0x00000000


	//----- nvinfo : EIATTR_MIN_STACK_SIZE
	.align		4
.L_475:
        /*0a38*/ 	.byte	0x04, 0x12
        /*0a3a*/ 	.short	(.L_477 - .L_476)
	.align		4
.L_476:
        /*0a3c*/ 	.word	index@(_Z35group_norm_nhwc_fwd_one_pass_kernelI11Fp32IOFp16WLi512ELi64ELi512EEv26Group_norm_nhwc_fwd_params)
        /*0a40*/ 	.word	0x00000000
.L_477:


//--------------------- .nv.compat                --------------------------
	.section	.nv.compat,"",@"SHT_CUDA_COMPAT_INFO"
	.align	4
        /*0000*/ 	.byte	0x02, 0x09, 0x01, 0x00, 0x02, 0x02, 0x01, 0x00, 0x02, 0x05, 0x05, 0x00, 0x03, 0x07, 0x01, 0x01
        /*0010*/ 	.byte	0x02, 0x03, 0x00, 0x00, 0x02, 0x06, 0x01, 0x00, 0x04, 0x0b, 0x08, 0x00, 0x00, 0x00, 0x00, 0x00
        /*0020*/ 	.byte	0x00, 0x00, 0x00, 0x00


//--------------------- .nv.info._ZN3cub17CUB_300001_SM_9006detail11EmptyKernelIvEEvv --------------------------
	.section	.nv.info._ZN3cub17CUB_300001_SM_9006detail11EmptyKernelIvEEvv,"",@"SHT_CUDA_INFO"
	.sectionflags	@""
	.align	4


	//----- nvinfo : EIATTR_CUDA_API_VERSION
	.align		4
        /*0000*/ 	.byte	0x04, 0x37
        /*0002*/ 	.short	(.L_479 - .L_478)
.L_478:
        /*0004*/ 	.word	0x00000082


	//----- nvinfo : EIATTR_SPARSE_MMA_MASK
	.align		4
.L_479:
        /*0008*/ 	.byte	0x03, 0x50
        /*000a*/ 	.short	0x0000


	//----- nvinfo : EIATTR_MAXREG_COUNT
	.align		4
        /*000c*/ 	.byte	0x03, 0x1b
        /*000e*/ 	.short	0x00ff


	//----- nvinfo : EIATTR_MERCURY_ISA_VERSION
	.align		4
        /*0010*/ 	.byte	0x03, 0x5f
        /*0012*/ 	.short	0x0101


	//----- nvinfo : EIATTR_EXIT_INSTR_OFFSETS
	.align		4
        /*0014*/ 	.byte	0x04, 0x1c
        /*0016*/ 	.short	(.L_481 - .L_480)


	//   ....[0]....
.L_480:
        /*0018*/ 	.word	0x00000010


	//----- nvinfo : EIATTR_SW_WAR
	.align		4
.L_481:
        /*001c*/ 	.byte	0x04, 0x36
        /*001e*/ 	.short	(.L_483 - .L_482)
.L_482:
        /*0020*/ 	.word	0x00000008
.L_483:


//--------------------- .nv.info._Z35group_norm_nhwc_bwd_one_pass_kernelI11Bf16IOFp32WLi64ELi64ELi512EEv26Group_norm_nhwc_bwd_params --------------------------
	.section	.nv.info._Z35group_norm_nhwc_bwd_one_pass_kernelI11Bf16IOFp32WLi64ELi64ELi512EEv26Group_norm_nhwc_bwd_params,"",@"SHT_CUDA_INFO"
	.sectionflags	@""
	.align	4


	//----- nvinfo : EIATTR_CUDA_API_VERSION
	.align		4
        /*0000*/ 	.byte	0x04, 0x37
        /*0002*/ 	.short	(.L_485 - .L_484)
.L_484:
        /*0004*/ 	.word	0x00000082


	//----- nvinfo : EIATTR_KPARAM_INFO
	.align		4
.L_485:
        /*0008*/ 	.byte	0x04, 0x17
        /*000a*/ 	.short	(.L_487 - .L_486)
.L_486:
        /*000c*/ 	.word	0x00000000
        /*0010*/ 	.short	0x0000
        /*0012*/ 	.short	0x0000
        /*0014*/ 	.byte	0x00, 0xf0, 0xe1, 0x02


	//----- nvinfo : EIATTR_SPARSE_MMA_MASK
	.align		4
.L_487:
        /*0018*/ 	.byte	0x03, 0x50
        /*001a*/ 	.short	0x0000


	//----- nvinfo : EIATTR_MAXREG_COUNT
	.align		4
        /*001c*/ 	.byte	0x03, 0x1b
        /*001e*/ 	.short	0x0080


	//----- nvinfo : EIATTR_NUM_BARRIERS
	.align		4
        /*0020*/ 	.byte	0x02, 0x4c
        /*0022*/ 	.byte	0x01
	.zero		1


	//----- nvinfo : EIATTR_MERCURY_ISA_VERSION
	.align		4
        /*0024*/ 	.byte	0x03, 0x5f
        /*0026*/ 	.short	0x0101


	//----- nvinfo : EIATTR_INT_WARP_WIDE_INSTR_OFFSETS
	.align		4
        /*0028*/ 	.byte	0x04, 0x31
        /*002a*/ 	.short	(.L_489 - .L_488)


	//   ....[0]....
.L_488:
        /*002c*/ 	.word	0x000023a0


	//   ....[1]....
        /*0030*/ 	.word	0x00004400


	//----- nvinfo : EIATTR_COOP_GROUP_MASK_REGIDS
	.align		4
.L_489:
        /*0034*/ 	.byte	0x04, 0x29
        /*0036*/ 	.short	(.L_491 - .L_490)


	//   ....[0]....
.L_490:
        /*0038*/ 	.word	0xffffffff


	//   ....[1]....
        /*003c*/ 	.word	0xffffffff


	//   ....[2]....
        /*0040*/ 	.word	0xffffffff


	//   ....[3]....
        /*0044*/ 	.word	0xffffffff


	//   ....[4]....
        /*0048*/ 	.word	0xffffffff


	//   ....[5]....
        /*004c*/ 	.word	0xffffffff


	//   ....[6]....
        /*0050*/ 	.word	0xffffffff


	//   ....[7]....
        /*0054*/ 	.word	0xffffffff


	//   ....[8]....
        /*0058*/ 	.word	0xffffffff


	//   ....[9]....
        /*005c*/ 	.word	0xffffffff


	//----- nvinfo : EIATTR_COOP_GROUP_INSTR_OFFSETS
	.align		4
.L_491:
        /*0060*/ 	.byte	0x04, 0x28
        /*0062*/ 	.short	(.L_493 - .L_492)


	//   ....[0]....
.L_492:
        /*0064*/ 	.word	0x000016a0


	//   ....[1]....
        /*0068*/ 	.word	0x000016e0


	//   ....[2]....
        /*006c*/ 	.word	0x00001800


	//   ....[3]....
        /*0070*/ 	.word	0x00001820


	//   ....[4]....
        /*0074*/ 	.word	0x00001850


	//   ....[5]....
        /*0078*/ 	.word	0x00001870


	//   ....[6]....
        /*007c*/ 	.word	0x000018a0


	//   ....[7]....
        /*0080*/ 	.word	0x000018c0


	//   ....[8]....
        /*0084*/ 	.word	0x000018f0


	//   ....[9]....
        /*0088*/ 	.word	0x00001910


	//----- nvinfo : EIATTR_EXIT_INSTR_OFFSETS
	.align		4
.L_493:
        /*008c*/ 	.byte	0x04, 0x1c
        /*008e*/ 	.short	(.L_495 - .L_494)


	//   ....[0]....
.L_494:
        /*0090*/ 	.word	0x00004490


	//   ....[1]....
        /*0094*/ 	.word	0x000045d0


	//   ....[2]....
        /*0098*/ 	.word	0x00004810


	//----- nvinfo : EIATTR_MAX_THREADS
	.align		4
.L_495:
        /*009c*/ 	.byte	0x04, 0x05
        /*009e*/ 	.short	(.L_497 - .L_496)
.L_496:
        /*00a0*/ 	.word	0x00000200
        /*00a4*/ 	.word	0x00000001
        /*00a8*/ 	.word	0x00000001


	//----- nvinfo : EIATTR_CRS_STACK_SIZE
	.align		4
.L_497:
        /*00ac*/ 	.byte	0x04, 0x1e
        /*00ae*/ 	.short	(.L_499 - .L_498)
.L_498:
        /*00b0*/ 	.word	0x00000000


	//----- nvinfo : EIATTR_CBANK_PARAM_SIZE
	.align		4
.L_499:
        /*00b4*/ 	.byte	0x03, 0x19
        /*00b6*/ 	.short	0x00b8


	//----- nvinfo : EIATTR_PARAM_CBANK
	.align		4
        /*00b8*/ 	.byte	0x04, 0x0a
        /*00ba*/ 	.short	(.L_501 - .L_500)
	.align		4
.L_500:
        /*00bc*/ 	.word	index@(.nv.constant0._Z35group_norm_nhwc_bwd_one_pass_kernelI11Bf16IOFp32WLi64ELi64ELi512EEv26Group_norm_nhwc_bwd_params)
        /*00c0*/ 	.short	0x0210
        /*00c2*/ 	.short	0x00b8


	//----- nvinfo : EIATTR_SW_WAR
	.align		4
.L_501:
        /*00c4*/ 	.byte	0x04, 0x36
        /*00c6*/ 	.short	(.L_503 - .L_502)
.L_502:
        /*00c8*/ 	.word	0x00000008
.L_503:


//--------------------- .nv.info._Z35group_norm_nhwc_bwd_one_pass_kernelI11Bf16IOFp32WLi128ELi64ELi512EEv26Group_norm_nhwc_bwd_params --------------------------
	.section	.nv.info._Z35group_norm_nhwc_bwd_one_pass_kernelI11Bf16IOFp32WLi128ELi64ELi512EEv26Group_norm_nhwc_bwd_params,"",@"SHT_CUDA_INFO"
	.sectionflags	@""
	.align	4


	//----- nvinfo : EIATTR_CUDA_API_VERSION
	.align		4
        /*0000*/ 	.byte	0x04, 0x37
        /*0002*/ 	.short	(.L_505 - .L_504)
.L_504:
        /*0004*/ 	.word	0x00000082


	//----- nvinfo : EIATTR_KPARAM_INFO
	.align		4
.L_505:
        /*0008*/ 	.byte	0x04, 0x17
        /*000a*/ 	.short	(.L_507 - .L_506)
.L_506:
        /*000c*/ 	.word	0x00000000
        /*0010*/ 	.short	0x0000
        /*0012*/ 	.short	0x0000
        /*0014*/ 	.byte	0x00, 0xf0, 0xe1, 0x02


	//----- nvinfo : EIATTR_SPARSE_MMA_MASK
	.align		4
.L_507:
        /*0018*/ 	.byte	0x03, 0x50
        /*001a*/ 	.short	0x0000


	//----- nvinfo : EIATTR_MAXREG_COUNT
	.align		4
        /*001c*/ 	.byte	0x03, 0x1b
        /*001e*/ 	.short	0x0080


	//----- nvinfo : EIATTR_NUM_BARRIERS
	.align		4
        /*0020*/ 	.byte	0x02, 0x4c
        /*0022*/ 	.byte	0x01
	.zero		1


	//----- nvinfo : EIATTR_MERCURY_ISA_VERSION
	.align		4
        /*0024*/ 	.byte	0x03, 0x5f
        /*0026*/ 	.short	0x0101


	//----- nvinfo : EIATTR_INT_WARP_WIDE_INSTR_OFFSETS
	.align		4
        /*0028*/ 	.byte	0x04, 0x31
        /*002a*/ 	.short	(.L_509 - .L_508)


	//   ....[0]....
.L_508:
        /*002c*/ 	.word	0x000033f0


	//   ....[1]....
        /*0030*/ 	.word	0x000060c0


	//----- nvinfo : EIATTR_COOP_GROUP_MASK_REGIDS
	.align		4
.L_509:
        /*0034*/ 	.byte	0x04, 0x29
        /*0036*/ 	.short	(.L_511 - .L_510)


	//   ....[0]....
.L_510:
        /*0038*/ 	.word	0xffffffff


	//   ....[1]....
        /*003c*/ 	.word	0xffffffff


	//   ....[2]....
        /*0040*/ 	.word	0xffffffff


	//   ....[3]....
        /*0044*/ 	.word	0xffffffff


	//   ....[4]....
        /*0048*/ 	.word	0xffffffff


	//   ....[5]....
        /*004c*/ 	.word	0xffffffff


	//   ....[6]....
        /*0050*/ 	.word	0xffffffff


	//   ....[7]....
        /*0054*/ 	.word	0xffffffff


	//   ....[8]....
        /*0058*/ 	.word	0xffffffff


	//   ....[9]....
        /*005c*/ 	.word	0xffffffff


	//----- nvinfo : EIATTR_COOP_GROUP_INSTR_OFFSETS
	.align		4
.L_511:
        /*0060*/ 	.byte	0x04, 0x28
        /*0062*/ 	.short	(.L_513 - .L_512)


	//   ....[0]....
.L_512:
        /*0064*/ 	.word	0x00002660


	//   ....[1]....
        /*0068*/ 	.word	0x000026a0


	//   ....[2]....
        /*006c*/ 	.word	0x00002780


	//   ....[3]....
        /*0070*/ 	.word	0x000027a0


	//   ....[4]....
        /*0074*/ 	.word	0x000027d0


	//   ....[5]....
        /*0078*/ 	.word	0x000027f0


	//   ....[6]....
        /*007c*/ 	.word	0x00002820


	//   ....[7]....
        /*0080*/ 	.word	0x00002840


	//   ....[8]....
        /*0084*/ 	.word	0x00002870


	//   ....[9]....
        /*0088*/ 	.word	0x00002890


	//----- nvinfo : EIATTR_EXIT_INSTR_OFFSETS
	.align		4
.L_513:
        /*008c*/ 	.byte	0x04, 0x1c
        /*008e*/ 	.short	(.L_515 - .L_514)


	//   ....[0]....
.L_514:
        /*0090*/ 	.word	0x00006150


	//   ....[1]....
        /*0094*/ 	.word	0x00006290


	//   ....[2]....
        /*0098*/ 	.word	0x000064d0


	//----- nvinfo : EIATTR_MAX_THREADS
	.align		4
.L_515:
        /*009c*/ 	.byte	0x04, 0x05
        /*009e*/ 	.short	(.L_517 - .L_516)
.L_516:
        /*00a0*/ 	.word	0x00000200
        /*00a4*/ 	.word	0x00000001
        /*00a8*/ 	.word	0x00000001


	//----- nvinfo : EIATTR_CRS_STACK_SIZE
	.align		4
.L_517:
        /*00ac*/ 	.byte	0x04, 0x1e
        /*00ae*/ 	.short	(.L_519 - .L_518)
.L_518:
        /*00b0*/ 	.word	0x00000000


	//----- nvinfo : EIATTR_CBANK_PARAM_SIZE
	.align		4
.L_519:
        /*00b4*/ 	.byte	0x03, 0x19
        /*00b6*/ 	.short	0x00b8


	//----- nvinfo : EIATTR_PARAM_CBANK
	.align		4
        /*00b8*/ 	.byte	0x04, 0x0a
        /*00ba*/ 	.short	(.L_521 - .L_520)
	.align		4
.L_520:
        /*00bc*/ 	.word	index@(.nv.constant0._Z35group_norm_nhwc_bwd_one_pass_kernelI11Bf16IOFp32WLi128ELi64ELi512EEv26Group_norm_nhwc_bwd_params)
        /*00c0*/ 	.short	0x0210
        /*00c2*/ 	.short	0x00b8


	//----- nvinfo : EIATTR_SW_WAR
	.align		4
.L_521:
        /*00c4*/ 	.byte	0x04, 0x36
        /*00c6*/ 	.short	(.L_523 - .L_522)
.L_522:
        /*00c8*/ 	.word	0x00000008
.L_523:


//--------------------- .nv.info._Z35group_norm_nhwc_bwd_one_pass_kernelI11Bf16IOFp32WLi256ELi64ELi512EEv26Group_norm_nhwc_bwd_params --------------------------
	.section	.nv.info._Z35group_norm_nhwc_bwd_one_pass_kernelI11Bf16IOFp32WLi256ELi64ELi512EEv26Group_norm_nhwc_bwd_params,"",@"SHT_CUDA_INFO"
	.sectionflags	@""
	.align	4


	//----- nvinfo : EIATTR_CUDA_API_VERSION
	.align		4
        /*0000*/ 	.byte	0x04, 0x37
        /*0002*/ 	.short	(.L_525 - .L_524)
.L_524:
        /*0004*/ 	.word	0x00000082


	//----- nvinfo : EIATTR_KPARAM_INFO
	.align		4
.L_525:
        /*0008*/ 	.byte	0x04, 0x17
        /*000a*/ 	.short	(.L_527 - .L_526)
.L_526:
        /*000c*/ 	.word	0x00000000
        /*0010*/ 	.short	0x0000
        /*0012*/ 	.short	0x0000
        /*0014*/ 	.byte	0x00, 0xf0, 0xe1, 0x02


	//----- nvinfo : EIATTR_SPARSE_MMA_MASK
	.align		4
.L_527:
        /*0018*/ 	.byte	0x03, 0x50
        /*001a*/ 	.short	0x0000


	//----- nvinfo : EIATTR_MAXREG_COUNT
	.align		4
        /*001c*/ 	.byte	0x03, 0x1b
        /*001e*/ 	.short	0x0080


	//----- nvinfo : EIATTR_NUM_BARRIERS
	.align		4
        /*0020*/ 	.byte	0x02, 0x4c
        /*0022*/ 	.byte	0x01
	.zero		1


	//----- nvinfo : EIATTR_MERCURY_ISA_VERSION
	.align		4
        /*0024*/ 	.byte	0x03, 0x5f
        /*0026*/ 	.short	0x0101


	//----- nvinfo : EIATTR_INT_WARP_WIDE_INSTR_OFFSETS
	.align		4
        /*0028*/ 	.byte	0x04, 0x31
        /*002a*/ 	.short	(.L_529 - .L_528)


	//   ....[0]....
.L_528:
        /*002c*/ 	.word	0x00005670


	//   ....[1]....
        /*0030*/ 	.word	0x00009df0


	//----- nvinfo : EIATTR_COOP_GROUP_MASK_REGIDS
	.align		4
.L_529:
        /*0034*/ 	.byte	0x04, 0x29
        /*0036*/ 	.short	(.L_531 - .L_530)


	//   ....[0]....
.L_530:
        /*0038*/ 	.word	0xffffffff


	//   ....[1]....
        /*003c*/ 	.word	0xffffffff


	//   ....[2]....
        /*0040*/ 	.word	0xffffffff


	//   ....[3]....
        /*0044*/ 	.word	0xffffffff


	//   ....[4]....
        /*0048*/ 	.word	0xffffffff


	//   ....[5]....
        /*004c*/ 	.word	0xffffffff


	//   ....[6]....
        /*0050*/ 	.word	0xffffffff


	//   ....[7]....
        /*0054*/ 	.word	0xffffffff


	//   ....[8]....
        /*0058*/ 	.word	0xffffffff


	//   ....[9]....
        /*005c*/ 	.word	0xffffffff


	//----- nvinfo : EIATTR_COOP_GROUP_INSTR_OFFSETS
	.align		4
.L_531:
        /*0060*/ 	.byte	0x04, 0x28
        /*0062*/ 	.short	(.L_533 - .L_532)


	//   ....[0]....
.L_532:
        /*0064*/ 	.word	0x000045f0


	//   ....[1]....
        /*0068*/ 	.word	0x00004630


	//   ....[2]....
        /*006c*/ 	.word	0x000047c0


	//   ....[3]....
        /*0070*/ 	.word	0x00004800


	//   ....[4]....
        /*0074*/ 	.word	0x00004990


	//   ....[5]....
        /*0078*/ 	.word	0x000049c0


	//   ....[6]....
        /*007c*/ 	.word	0x00004a00


	//   ....[7]....
        /*0080*/ 	.word	0x00004a20


	//   ....[8]....
        /*0084*/ 	.word	0x00004a50


	//   ....[9]....
        /*0088*/ 	.word	0x00004a70


	//----- nvinfo : EIATTR_EXIT_INSTR_OFFSETS
	.align		4
.L_533:
        /*008c*/ 	.byte	0x04, 0x1c
        /*008e*/ 	.short	(.L_535 - .L_534)


	//   ....[0]....
.L_534:
        /*0090*/ 	.word	0x00009e80


	//   ....[1]....
        /*0094*/ 	.word	0x00009fc0


	//   ....[2]....
        /*0098*/ 	.word	0x0000a200


	//----- nvinfo : EIATTR_MAX_THREADS
	.align		4
.L_535:
        /*009c*/ 	.byte	0x04, 0x05
        /*009e*/ 	.short	(.L_537 - .L_536)
.L_536:
        /*00a0*/ 	.word	0x00000200
        /*00a4*/ 	.word	0x00000001
        /*00a8*/ 	.word	0x00000001


	//----- nvinfo : EIATTR_CRS_STACK_SIZE
	.align		4
.L_537:
        /*00ac*/ 	.byte	0x04, 0x1e
        /*00ae*/ 	.short	(.L_539 - .L_538)
.L_538:
        /*00b0*/ 	.word	0x00000000


	//----- nvinfo : EIATTR_CBANK_PARAM_SIZE
	.align		4
.L_539:
        /*00b4*/ 	.byte	0x03, 0x19
        /*00b6*/ 	.short	0x00b8


	//----- nvinfo : EIATTR_PARAM_CBANK
	.align		4
        /*00b8*/ 	.byte	0x04, 0x0a
        /*00ba*/ 	.short	(.L_541 - .L_540)
	.align		4
.L_540:
        /*00bc*/ 	.word	index@(.nv.constant0._Z35group_norm_nhwc_bwd_one_pass_kernelI11Bf16IOFp32WLi256ELi64ELi512EEv26Group_norm_nhwc_bwd_params)
        /*00c0*/ 	.short	0x0210
        /*00c2*/ 	.short	0x00b8


	//----- nvinfo : EIATTR_SW_WAR
	.align		4
.L_541:
        /*00c4*/ 	.byte	0x04, 0x36
        /*00c6*/ 	.short	(.L_543 - .L_542)
.L_542:
        /*00c8*/ 	.word	0x00000008
.L_543:


//--------------------- .nv.info._Z35group_norm_nhwc_bwd_one_pass_kernelI11Bf16IOFp32WLi512ELi64ELi512EEv26Group_norm_nhwc_bwd_params --------------------------
	.section	.nv.info._Z35group_norm_nhwc_bwd_one_pass_kernelI11Bf16IOFp32WLi512ELi64ELi512EEv26Group_norm_nhwc_bwd_params,"",@"SHT_CUDA_INFO"
	.sectionflags	@""
	.align	4


	//----- nvinfo : EIATTR_CUDA_API_VERSION
	.align		4
        /*0000*/ 	.byte	0x04, 0x37
        /*0002*/ 	.short	(.L_545 - .L_544)
.L_544:
        /*0004*/ 	.word	0x00000082


	//----- nvinfo : EIATTR_KPARAM_INFO
	.align		4
.L_545:
        /*0008*/ 	.byte	0x04, 0x17
        /*000a*/ 	.short	(.L_547 - .L_546)
.L_546:
        /*000c*/ 	.word	0x00000000
        /*0010*/ 	.short	0x0000
        /*0012*/ 	.short	0x0000
        /*0014*/ 	.byte	0x00, 0xf0, 0xe1, 0x02


	//----- nvinfo : EIATTR_SPARSE_MMA_MASK
	.align		4
.L_547:
        /*0018*/ 	.byte	0x03, 0x50
        /*001a*/ 	.short	0x0000


	//----- nvinfo : EIATTR_MAXREG_COUNT
	.align		4
        /*001c*/ 	.byte	0x03, 0x1b
        /*001e*/ 	.short	0x0080


	//----- nvinfo : EIATTR_NUM_BARRIERS
	.align		4
        /*0020*/ 	.byte	0x02, 0x4c
        /*0022*/ 	.byte	0x01
	.zero		1


	//----- nvinfo : EIATTR_ANNOTATIONS
	.align		4
        /*0024*/ 	.byte	0x04, 0x55
        /*0026*/ 	.short	(.L_549 - .L_548)


	//   ....[0]....
.L_548:
        /*0028*/ 	.word	0x00000001
        /*002c*/ 	.byte	0x50, 0x04, 0x00, 0x00, 0x01, 0x00, 0x00, 0x00, 0x80, 0x04, 0x00, 0x00, 0x01, 0x00, 0x00, 0x00
        /* <DEDUP_REMOVED lines=47> */
        /*032c*/ 	.byte	0x50, 0x0b, 0x01, 0x00, 0x01, 0x00, 0x00, 0x00, 0x10, 0x0d, 0x01, 0x00


	//----- nvinfo : EIATTR_MERCURY_ISA_VERSION
	.align		4
.L_549:
        /*0338*/ 	.byte	0x03, 0x5f
        /*033a*/ 	.short	0x0101


	//----- nvinfo : EIATTR_INT_WARP_WIDE_INSTR_OFFSETS
	.align		4
        /*033c*/ 	.byte	0x04, 0x31
        /*033e*/ 	.short	(.L_551 - .L_550)


	//   ....[0]....
.L_550:
        /*0340*/ 	.word	0x00009df0


	//   ....[1]....
        /*0344*/ 	.word	0x00012410


	//----- nvinfo : EIATTR_COOP_GROUP_MASK_REGIDS
	.align		4
.L_551:
        /*0348*/ 	.byte	0x04, 0x29
        /*034a*/ 	.short	(.L_553 - .L_552)


	//   ....[0]....
.L_552:
        /*034c*/ 	.word	0xffffffff


	//   ....[1]....
        /*0350*/ 	.word	0xffffffff


	//   ....[2]....
        /*0354*/ 	.word	0xffffffff


	//   ....[3]....
        /*0358*/ 	.word	0xffffffff


	//   ....[4]....
        /*035c*/ 	.word	0xffffffff


	//   ....[5]....
        /*0360*/ 	.word	0xffffffff


	//   ....[6]....
        /*0364*/ 	.word	0xffffffff


	//   ....[7]....
        /*0368*/ 	.word	0xffffffff


	//   ....[8]....
        /*036c*/ 	.word	0xffffffff


	//   ....[9]....
        /*0370*/ 	.word	0xffffffff


	//----- nvinfo : EIATTR_COOP_GROUP_INSTR_OFFSETS
	.align		4
.L_553:
        /*0374*/ 	.byte	0x04, 0x28
        /*0376*/ 	.short	(.L_555 - .L_554)


	//   ....[0]....
.L_554:
        /*0378*/ 	.word	0x00008da0


	//   ....[1]....
        /*037c*/ 	.word	0x00008de0


	//   ....[2]....
        /*0380*/ 	.word	0x00009000


	//   ....[3]....
        /*0384*/ 	.word	0x00009040


	//   ....[4]....
        /*0388*/ 	.word	0x00009120


	//   ....[5]....
        /*038c*/ 	.word	0x00009140


	//   ....[6]....
        /*0390*/ 	.word	0x00009170


	//   ....[7]....
        /*0394*/ 	.word	0x00009190


	//   ....[8]....
        /*0398*/ 	.word	0x000091c0


	//   ....[9]....
        /*039c*/ 	.word	0x000091e0


	//----- nvinfo : EIATTR_EXIT_INSTR_OFFSETS
	.align		4
.L_555:
        /*03a0*/ 	.byte	0x04, 0x1c
        /*03a2*/ 	.short	(.L_557 - .L_556)


	//   ....[0]....
.L_556:
        /*03a4*/ 	.word	0x000124a0


	//   ....[1]....
        /*03a8*/ 	.word	0x000125e0


	//   ....[2]....
        /*03ac*/ 	.word	0x00012830


	//----- nvinfo : EIATTR_MAX_THREADS
	.align		4
.L_557:
        /*03b0*/ 	.byte	0x04, 0x05
        /*03b2*/ 	.short	(.L_559 - .L_558)
.L_558:
        /*03b4*/ 	.word	0x00000200
        /*03b8*/ 	.word	0x00000001
        /*03bc*/ 	.word	0x00000001


	//----- nvinfo : EIATTR_CRS_STACK_SIZE
	.align		4
.L_559:
        /*03c0*/ 	.byte	0x04, 0x1e
        /*03c2*/ 	.short	(.L_561 - .L_560)
.L_560:
        /*03c4*/ 	.word	0x00000000


	//----- nvinfo : EIATTR_CBANK_PARAM_SIZE
	.align		4
.L_561:
        /*03c8*/ 	.byte	0x03, 0x19
        /*03ca*/ 	.short	0x00b8


	//----- nvinfo : EIATTR_PARAM_CBANK
	.align		4
        /*03cc*/ 	.byte	0x04, 0x0a
        /*03ce*/ 	.short	(.L_563 - .L_562)
	.align		4
.L_562:
        /*03d0*/ 	.word	index@(.nv.constant0._Z35group_norm_nhwc_bwd_one_pass_kernelI11Bf16IOFp32WLi512ELi64ELi512EEv26Group_norm_nhwc_bwd_params)
        /*03d4*/ 	.short	0x0210
        /*03d6*/ 	.short	0x00b8


	//----- nvinfo : EIATTR_SW_WAR
	.align		4
.L_563:
        /*03d8*/ 	.byte	0x04, 0x36
        /*03da*/ 	.short	(.L_565 - .L_564)
.L_564:
        /*03dc*/ 	.word	0x00000008
.L_565:


//--------------------- .nv.info._Z35group_norm_nhwc_bwd_one_pass_kernelI11Bf16IOBf16WLi64ELi64ELi512EEv26Group_norm_nhwc_bwd_params --------------------------
	.section	.nv.info._Z35group_norm_nhwc_bwd_one_pass_kernelI11Bf16IOBf16WLi64ELi64ELi512EEv26Group_norm_nhwc_bwd_params,"",@"SHT_CUDA_INFO"
	.sectionflags	@""
	.align	4


	//----- nvinfo : EIATTR_CUDA_API_VERSION
	.align		4
        /*0000*/ 	.byte	0x04, 0x37
        /*0002*/ 	.short	(.L_567 - .L_566)
.L_566:
        /*0004*/ 	.word	0x00000082


	//----- nvinfo : EIATTR_KPARAM_INFO
	.align		4
.L_567:
        /*0008*/ 	.byte	0x04, 0x17
        /*000a*/ 	.short	(.L_569 - .L_568)
.L_568:
        /*000c*/ 	.word	0x00000000
        /*0010*/ 	.short	0x0000
        /*0012*/ 	.short	0x0000
        /*0014*/ 	.byte	0x00, 0xf0, 0xe1, 0x02


	//----- nvinfo : EIATTR_SPARSE_MMA_MASK
	.align		4
.L_569:
        /*0018*/ 	.byte	0x03, 0x50
        /*001a*/ 	.short	0x0000


	//----- nvinfo : EIATTR_MAXREG_COUNT
	.align		4
        /*001c*/ 	.byte	0x03, 0x1b
        /*001e*/ 	.short	0x0080


	//----- nvinfo : EIATTR_NUM_BARRIERS
	.align		4
        /*0020*/ 	.byte	0x02, 0x4c
        /*0022*/ 	.byte	0x01
	.zero		1


	//----- nvinfo : EIATTR_MERCURY_ISA_VERSION
	.align		4
        /*0024*/ 	.byte	0x03, 0x5f
        /*0026*/ 	.short	0x0101


	//----- nvinfo : EIATTR_INT_WARP_WIDE_INSTR_OFFSETS
	.align		4
        /*0028*/ 	.byte	0x04, 0x31
        /*002a*/ 	.short	(.L_571 - .L_570)


	//   ....[0]....
.L_570:
        /*002c*/ 	.word	0x00002400


	//   ....[1]....
        /*0030*/ 	.word	0x00004460


	//----- nvinfo : EIATTR_COOP_GROUP_MASK_REGIDS
	.align		4
.L_571:
        /*0034*/ 	.byte	0x04, 0x29
        /*0036*/ 	.short	(.L_573 - .L_572)


	//   ....[0]....
.L_572:
        /*0038*/ 	.word	0xffffffff


	//   ....[1]....
        /*003c*/ 	.word	0xffffffff


	//   ....[2]....
        /*0040*/ 	.word	0xffffffff


	//   ....[3]....
        /*0044*/ 	.word	0xffffffff


	//   ....[4]....
        /*0048*/ 	.word	0xffffffff


	//   ....[5]....
        /*004c*/ 	.word	0xffffffff


	//   ....[6]....
        /*0050*/ 	.word	0xffffffff


	//   ....[7]....
        /*0054*/ 	.word	0xffffffff


	//   ....[8]....
        /*0058*/ 	.word	0xffffffff


	//   ....[9]....
        /*005c*/ 	.word	0xffffffff


	//----- nvinfo : EIATTR_COOP_GROUP_INSTR_OFFSETS
	.align		4
.L_573:
        /*0060*/ 	.byte	0x04, 0x28
        /*0062*/ 	.short	(.L_575 - .L_574)


	//   ....[0]....
.L_574:
        /*0064*/ 	.word	0x00001700


	//   ....[1]....
        /*0068*/ 	.word	0x00001740


	//   ....[2]....
        /*006c*/ 	.word	0x00001830


	//   ....[3]....
        /*0070*/ 	.word	0x00001850


	//   ....[4]....
        /*0074*/ 	.word	0x00001880


	//   ....[5]....
        /*0078*/ 	.word	0x000018a0


	//   ....[6]....
        /*007c*/ 	.word	0x000018d0


	//   ....[7]....
        /*0080*/ 	.word	0x000018f0


	//   ....[8]....
        /*0084*/ 	.word	0x00001920


	//   ....[9]....
        /*0088*/ 	.word	0x00001940


	//----- nvinfo : EIATTR_EXIT_INSTR_OFFSETS
	.align		4
.L_575:
        /*008c*/ 	.byte	0x04, 0x1c
        /*008e*/ 	.short	(.L_577 - .L_576)


	//   ....[0]....
.L_576:
        /*0090*/ 	.word	0x000044f0


	//   ....[1]....
        /*0094*/ 	.word	0x00004630


	//   ....[2]....
        /*0098*/ 	.word	0x00004890


	//----- nvinfo : EIATTR_MAX_THREADS
	.align		4
.L_577:
        /*009c*/ 	.byte	0x04, 0x05
        /*009e*/ 	.short	(.L_579 - .L_578)
.L_578:
        /*00a0*/ 	.word	0x00000200
        /*00a4*/ 	.word	0x00000001
        /*00a8*/ 	.word	0x00000001


	//----- nvinfo : EIATTR_CRS_STACK_SIZE
	.align		4
.L_579:
        /*00ac*/ 	.byte	0x04, 0x1e
        /*00ae*/ 	.short	(.L_581 - .L_580)
.L_580:
        /*00b0*/ 	.word	0x00000000


	//----- nvinfo : EIATTR_CBANK_PARAM_SIZE
	.align		4
.L_581:
        /*00b4*/ 	.byte	0x03, 0x19
        /*00b6*/ 	.short	0x00b8


	//----- nvinfo : EIATTR_PARAM_CBANK
	.align		4
        /*00b8*/ 	.byte	0x04, 0x0a
        /*00ba*/ 	.short	(.L_583 - .L_582)
	.align		4
.L_582:
        /*00bc*/ 	.word	index@(.nv.constant0._Z35group_norm_nhwc_bwd_one_pass_kernelI11Bf16IOBf16WLi64ELi64ELi512EEv26Group_norm_nhwc_bwd_params)
        /*00c0*/ 	.short	0x0210
        /*00c2*/ 	.short	0x00b8


	//----- nvinfo : EIATTR_SW_WAR
	.align		4
.L_583:
        /*00c4*/ 	.byte	0x04, 0x36
        /*00c6*/ 	.short	(.L_585 - .L_584)
.L_584:
        /*00c8*/ 	.word	0x00000008
.L_585:


//--------------------- .nv.info._Z35group_norm_nhwc_bwd_one_pass_kernelI11Bf16IOBf16WLi128ELi64ELi512EEv26Group_norm_nhwc_bwd_params --------------------------
	.section	.nv.info._Z35group_norm_nhwc_bwd_one_pass_kernelI11Bf16IOBf16WLi128ELi64ELi512EEv26Group_norm_nhwc_bwd_params,"",@"SHT_CUDA_INFO"
	.sectionflags	@""
	.align	4


	//----- nvinfo : EIATTR_CUDA_API_VERSION
	.align		4
        /*0000*/ 	.byte	0x04, 0x37
        /*0002*/ 	.short	(.L_587 - .L_586)
.L_586:
        /*0004*/ 	.word	0x00000082


	//----- nvinfo : EIATTR_KPARAM_INFO
	.align		4
.L_587:
        /*0008*/ 	.byte	0x04, 0x17
        /*000a*/ 	.short	(.L_589 - .L_588)
.L_588:
        /*000c*/ 	.word	0x00000000
        /*0010*/ 	.short	0x0000
        /*0012*/ 	.short	0x0000
        /*0014*/ 	.byte	0x00, 0xf0, 0xe1, 0x02


	//----- nvinfo : EIATTR_SPARSE_MMA_MASK
	.align		4
.L_589:
        /*0018*/ 	.byte	0x03, 0x50
        /*001a*/ 	.short	0x0000


	//----- nvinfo : EIATTR_MAXREG_COUNT
	.align		4
        /*001c*/ 	.byte	0x03, 0x1b
        /*001e*/ 	.short	0x0080


	//----- nvinfo : EIATTR_NUM_BARRIERS
	.align		4
        /*0020*/ 	.byte	0x02, 0x4c
        /*0022*/ 	.byte	0x01
	.zero		1


	//----- nvinfo : EIATTR_MERCURY_ISA_VERSION
	.align		4
        /*0024*/ 	.byte	0x03, 0x5f
        /*0026*/ 	.short	0x0101


	//----- nvinfo : EIATTR_INT_WARP_WIDE_INSTR_OFFSETS
	.align		4
        /*0028*/ 	.byte	0x04, 0x31
        /*002a*/ 	.short	(.L_591 - .L_590)


	//   ....[0]....
.L_590:
        /*002c*/ 	.word	0x00003470


	//   ....[1]....
        /*0030*/ 	.word	0x00006140


	//----- nvinfo : EIATTR_COOP_GROUP_MASK_REGIDS
	.align		4
.L_591:
        /*0034*/ 	.byte	0x04, 0x29
        /*0036*/ 	.short	(.L_593 - .L_592)


	//   ....[0]....
.L_592:
        /*0038*/ 	.word	0xffffffff


	//   ....[1]....
        /*003c*/ 	.word	0xffffffff


	//   ....[2]....
        /*0040*/ 	.word	0xffffffff


	//   ....[3]....
        /*0044*/ 	.word	0xffffffff


	//   ....[4]....
        /*0048*/ 	.word	0xffffffff


	//   ....[5]....
        /*004c*/ 	.word	0xffffffff


	//   ....[6]....
        /*0050*/ 	.word	0xffffffff


	//   ....[7]....
        /*0054*/ 	.word	0xffffffff


	//   ....[8]....
        /*0058*/ 	.word	0xffffffff


	//   ....[9]....
        /*005c*/ 	.word	0xffffffff


	//----- nvinfo : EIATTR_COOP_GROUP_INSTR_OFFSETS
	.align		4
.L_593:
        /*0060*/ 	.byte	0x04, 0x28
        /*0062*/ 	.short	(.L_595 - .L_594)


	//   ....[0]....
.L_594:
        /*0064*/ 	.word	0x000026e0


	//   ....[1]....
        /*0068*/ 	.word	0x00002720


	//   ....[2]....
        /*006c*/ 	.word	0x00002820


	//   ....[3]....
        /*0070*/ 	.word	0x00002840


	//   ....[4]....
        /*0074*/ 	.word	0x00002870


	//   ....[5]....
        /*0078*/ 	.word	0x00002890


	//   ....[6]....
        /*007c*/ 	.word	0x000028c0


	//   ....[7]....
        /*0080*/ 	.word	0x000028e0


	//   ....[8]....
        /*0084*/ 	.word	0x00002910


	//   ....[9]....
        /*0088*/ 	.word	0x00002930


	//----- nvinfo : EIATTR_EXIT_INSTR_OFFSETS
	.align		4
.L_595:
        /*008c*/ 	.byte	0x04, 0x1c
        /*008e*/ 	.short	(.L_597 - .L_596)


	//   ....[0]....
.L_596:
        /*0090*/ 	.word	0x000061d0


	//   ....[1]....
        /*0094*/ 	.word	0x00006310


	//   ....[2]....
        /*0098*/ 	.word	0x00006570


	//----- nvinfo : EIATTR_MAX_THREADS
	.align		4
.L_597:
        /*009c*/ 	.byte	0x04, 0x05
        /*009e*/ 	.short	(.L_599 - .L_598)
.L_598:
        /*00a0*/ 	.word	0x00000200
        /*00a4*/ 	.word	0x00000001
        /*00a8*/ 	.word	0x00000001


	//----- nvinfo : EIATTR_CRS_STACK_SIZE
	.align		4
.L_599:
        /*00ac*/ 	.byte	0x04, 0x1e
        /*00ae*/ 	.short	(.L_601 - .L_600)
.L_600:
        /*00b0*/ 	.word	0x00000000


	//----- nvinfo : EIATTR_CBANK_PARAM_SIZE
	.align		4
.L_601:
        /*00b4*/ 	.byte	0x03, 0x19
        /*00b6*/ 	.short	0x00b8


	//----- nvinfo : EIATTR_PARAM_CBANK
	.align		4
        /*00b8*/ 	.byte	0x04, 0x0a
        /*00ba*/ 	.short	(.L_603 - .L_602)
	.align		4
.L_602:
        /*00bc*/ 	.word	index@(.nv.constant0._Z35group_norm_nhwc_bwd_one_pass_kernelI11Bf16IOBf16WLi128ELi64ELi512EEv26Group_norm_nhwc_bwd_params)
        /*00c0*/ 	.short	0x0210
        /*00c2*/ 	.short	0x00b8


	//----- nvinfo : EIATTR_SW_WAR
	.align		4
.L_603:
        /*00c4*/ 	.byte	0x04, 0x36
        /*00c6*/ 	.short	(.L_605 - .L_604)
.L_604:
        /*00c8*/ 	.word	0x00000008
.L_605:


//--------------------- .nv.info._Z35group_norm_nhwc_bwd_one_pass_kernelI11Bf16IOBf16WLi256ELi64ELi512EEv26Group_norm_nhwc_bwd_params --------------------------
	.section	.nv.info._Z35group_norm_nhwc_bwd_one_pass_kernelI11Bf16IOBf16WLi256ELi64ELi512EEv26Group_norm_nhwc_bwd_params,"",@"SHT_CUDA_INFO"
	.sectionflags	@""
	.align	4


	//----- nvinfo : EIATTR_CUDA_API_VERSION
	.align		4
        /*0000*/ 	.byte	0x04, 0x37
        /*0002*/ 	.short	(.L_607 - .L_606)
.L_606:
        /*0004*/ 	.word	0x00000082


	//----- nvinfo : EIATTR_KPARAM_INFO
	.align		4
.L_607:
        /*0008*/ 	.byte	0x04, 0x17
        /*000a*/ 	.short	(.L_609 - .L_608)
.L_608:
        /*000c*/ 	.word	0x00000000
        /*0010*/ 	.short	0x0000
        /*0012*/ 	.short	0x0000
        /*0014*/ 	.byte	0x00, 0xf0, 0xe1, 0x02


	//----- nvinfo : EIATTR_SPARSE_MMA_MASK
	.align		4
.L_609:
        /*0018*/ 	.byte	0x03, 0x50
        /*001a*/ 	.short	0x0000


	//----- nvinfo : EIATTR_MAXREG_COUNT
	.align		4
        /*001c*/ 	.byte	0x03, 0x1b
        /*001e*/ 	.short	0x0080


	//----- nvinfo : EIATTR_NUM_BARRIERS
	.align		4
        /*0020*/ 	.byte	0x02, 0x4c
        /*0022*/ 	.byte	0x01
	.zero		1


	//----- nvinfo : EIATTR_MERCURY_ISA_VERSION
	.align		4
        /*0024*/ 	.byte	0x03, 0x5f
        /*0026*/ 	.short	0x0101


	//----- nvinfo : EIATTR_INT_WARP_WIDE_INSTR_OFFSETS
	.align		4
        /*0028*/ 	.byte	0x04, 0x31
        /*002a*/ 	.short	(.L_611 - .L_610)


	//   ....[0]....
.L_610:
        /*002c*/ 	.word	0x000056e0


	//   ....[1]....
        /*0030*/ 	.word	0x00009e60


	//----- nvinfo : EIATTR_COOP_GROUP_MASK_REGIDS
	.align		4
.L_611:
        /*0034*/ 	.byte	0x04, 0x29
        /*0036*/ 	.short	(.L_613 - .L_612)


	//   ....[0]....
.L_612:
        /*0038*/ 	.word	0xffffffff


	//   ....[1]....
        /*003c*/ 	.word	0xffffffff


	//   ....[2]....
        /*0040*/ 	.word	0xffffffff


	//   ....[3]....
        /*0044*/ 	.word	0xffffffff


	//   ....[4]....
        /*0048*/ 	.word	0xffffffff


	//   ....[5]....
        /*004c*/ 	.word	0xffffffff


	//   ....[6]....
        /*0050*/ 	.word	0xffffffff


	//   ....[7]....
        /*0054*/ 	.word	0xffffffff


	//   ....[8]....
        /*0058*/ 	.word	0xffffffff


	//   ....[9]....
        /*005c*/ 	.word	0xffffffff


	//----- nvinfo : EIATTR_COOP_GROUP_INSTR_OFFSETS
	.align		4
.L_613:
        /*0060*/ 	.byte	0x04, 0x28
        /*0062*/ 	.short	(.L_615 - .L_614)


	//   ....[0]....
.L_614:
        /*0064*/ 	.word	0x00004650


	//   ....[1]....
        /*0068*/ 	.word	0x00004690


	//   ....[2]....
        /*006c*/ 	.word	0x00004820


	//   ....[3]....
        /*0070*/ 	.word	0x00004860


	//   ....[4]....
        /*0074*/ 	.word	0x000049f0


	//   ....[5]....
        /*0078*/ 	.word	0x00004a30


	//   ....[6]....
        /*007c*/ 	.word	0x00004a70


	//   ....[7]....
        /*0080*/ 	.word	0x00004a90


	//   ....[8]....
        /*0084*/ 	.word	0x00004ac0


	//   ....[9]....
        /*0088*/ 	.word	0x00004ae0


	//----- nvinfo : EIATTR_EXIT_INSTR_OFFSETS
	.align		4
.L_615:
        /*008c*/ 	.byte	0x04, 0x1c
        /*008e*/ 	.short	(.L_617 - .L_616)


	//   ....[0]....
.L_616:
        /*0090*/ 	.word	0x00009ef0


	//   ....[1]....
        /*0094*/ 	.word	0x0000a030


	//   ....[2]....
        /*0098*/ 	.word	0x0000a290


	//----- nvinfo : EIATTR_MAX_THREADS
	.align		4
.L_617:
        /*009c*/ 	.byte	0x04, 0x05
        /*009e*/ 	.short	(.L_619 - .L_618)
.L_618:
        /*00a0*/ 	.word	0x00000200
        /*00a4*/ 	.word	0x00000001
        /*00a8*/ 	.word	0x00000001


	//----- nvinfo : EIATTR_CRS_STACK_SIZE
	.align		4
.L_619:
        /*00ac*/ 	.byte	0x04, 0x1e
        /*00ae*/ 	.short	(.L_621 - .L_620)
.L_620:
        /*00b0*/ 	.word	0x00000000


	//----- nvinfo : EIATTR_CBANK_PARAM_SIZE
	.align		4
.L_621:
        /*00b4*/ 	.byte	0x03, 0x19
        /*00b6*/ 	.short	0x00b8


	//----- nvinfo : EIATTR_PARAM_CBANK
	.align		4
        /*00b8*/ 	.byte	0x04, 0x0a
        /*00ba*/ 	.short	(.L_623 - .L_622)
	.align		4
.L_622:
        /*00bc*/ 	.word	index@(.nv.constant0._Z35group_norm_nhwc_bwd_one_pass_kernelI11Bf16IOBf16WLi256ELi64ELi512EEv26Group_norm_nhwc_bwd_params)
        /*00c0*/ 	.short	0x0210
        /*00c2*/ 	.short	0x00b8


	//----- nvinfo : EIATTR_SW_WAR
	.align		4
.L_623:
        /*00c4*/ 	.byte	0x04, 0x36
        /*00c6*/ 	.short	(.L_625 - .L_624)
.L_624:
        /*00c8*/ 	.word	0x00000008
.L_625:


//--------------------- .nv.info._Z35group_norm_nhwc_bwd_one_pass_kernelI11Bf16IOBf16WLi512ELi64ELi512EEv26Group_norm_nhwc_bwd_params --------------------------
	.section	.nv.info._Z35group_norm_nhwc_bwd_one_pass_kernelI11Bf16IOBf16WLi512ELi64ELi512EEv26Group_norm_nhwc_bwd_params,"",@"SHT_CUDA_INFO"
	.sectionflags	@""
	.align	4


	//----- nvinfo : EIATTR_CUDA_API_VERSION
	.align		4
        /*0000*/ 	.byte	0x04, 0x37
        /*0002*/ 	.short	(.L_627 - .L_626)
.L_626:
        /*0004*/ 	.word	0x00000082


	//----- nvinfo : EIATTR_KPARAM_INFO
	.align		4
.L_627:
        /*0008*/ 	.byte	0x04, 0x17
        /*000a*/ 	.short	(.L_629 - .L_628)
.L_628:
        /*000c*/ 	.word	0x00000000
        /*0010*/ 	.short	0x0000
        /*0012*/ 	.short	0x0000
        /*0014*/ 	.byte	0x00, 0xf0, 0xe1, 0x02


	//----- nvinfo : EIATTR_SPARSE_MMA_MASK
	.align		4
.L_629:
        /*0018*/ 	.byte	0x03, 0x50
        /*001a*/ 	.short	0x0000


	//----- nvinfo : EIATTR_MAXREG_COUNT
	.align		4
        /*001c*/ 	.byte	0x03, 0x1b
        /*001e*/ 	.short	0x0080


	//----- nvinfo : EIATTR_NUM_BARRIERS
	.align		4
        /*0020*/ 	.byte	0x02, 0x4c
        /*0022*/ 	.byte	0x01
	.zero		1


	//----- nvinfo : EIATTR_ANNOTATIONS
	.align		4
        /*0024*/ 	.byte	0x04, 0x55
        /*0026*/ 	.short	(.L_631 - .L_630)


	//   ....[0]....
.L_630:
        /* <DEDUP_REMOVED lines=50> */


	//----- nvinfo : EIATTR_MERCURY_ISA_VERSION
	.align		4
.L_631:
        /*0338*/ 	.byte	0x03, 0x5f
        /*033a*/ 	.short	0x0101


	//----- nvinfo : EIATTR_INT_WARP_WIDE_INSTR_OFFSETS
	.align		4
        /*033c*/ 	.byte	0x04, 0x31
        /*033e*/ 	.short	(.L_633 - .L_632)


	//   ....[0]....
.L_632:
        /*0340*/ 	.word	0x00009e60


	//   ....[1]....
        /*0344*/ 	.word	0x00012480


	//----- nvinfo : EIATTR_COOP_GROUP_MASK_REGIDS
	.align		4
.L_633:
        /*0348*/ 	.byte	0x04, 0x29
        /*034a*/ 	.short	(.L_635 - .L_634)


	//   ....[0]....
.L_634:
        /*034c*/ 	.word	0xffffffff


	//   ....[1]....
        /*0350*/ 	.word	0xffffffff


	//   ....[2]....
        /*0354*/ 	.word	0xffffffff


	//   ....[3]....
        /*0358*/ 	.word	0xffffffff


	//   ....[4]....
        /*035c*/ 	.word	0xffffffff


	//   ....[5]....
        /*0360*/ 	.word	0xffffffff


	//   ....[6]....
        /*0364*/ 	.word	0xffffffff


	//   ....[7]....
        /*0368*/ 	.word	0xffffffff


	//   ....[8]....
        /*036c*/ 	.word	0xffffffff


	//   ....[9]....
        /*0370*/ 	.word	0xffffffff


	//----- nvinfo : EIATTR_COOP_GROUP_INSTR_OFFSETS
	.align		4
.L_635:
        /*0374*/ 	.byte	0x04, 0x28
        /*0376*/ 	.short	(.L_637 - .L_636)


	//   ....[0]....
.L_636:
        /*0378*/ 	.word	0x00008e10


	//   ....[1]....
        /*037c*/ 	.word	0x00008e50


	//   ....[2]....
        /*0380*/ 	.word	0x00009070


	//   ....[3]....
        /*0384*/ 	.word	0x000090b0


	//   ....[4]....
        /*0388*/ 	.word	0x00009190


	//   ....[5]....
        /*038c*/ 	.word	0x000091b0


	//   ....[6]....
        /*0390*/ 	.word	0x000091e0


	//   ....[7]....
        /*0394*/ 	.word	0x00009200


	//   ....[8]....
        /*0398*/ 	.word	0x00009230


	//   ....[9]....
        /*039c*/ 	.word	0x00009250


	//----- nvinfo : EIATTR_EXIT_INSTR_OFFSETS
	.align		4
.L_637:
        /*03a0*/ 	.byte	0x04, 0x1c
        /*03a2*/ 	.short	(.L_639 - .L_638)


	//   ....[0]....
.L_638:
        /*03a4*/ 	.word	0x00012510


	//   ....[1]....
        /*03a8*/ 	.word	0x00012650


	//   ....[2]....
        /*03ac*/ 	.word	0x000128b0


	//----- nvinfo : EIATTR_MAX_THREADS
	.align		4
.L_639:
        /*03b0*/ 	.byte	0x04, 0x05
        /*03b2*/ 	.short	(.L_641 - .L_640)
.L_640:
        /*03b4*/ 	.word	0x00000200
        /*03b8*/ 	.word	0x00000001
        /*03bc*/ 	.word	0x00000001


	//----- nvinfo : EIATTR_CRS_STACK_SIZE
	.align		4
.L_641:
        /*03c0*/ 	.byte	0x04, 0x1e
        /*03c2*/ 	.short	(.L_643 - .L_642)
.L_642:
        /*03c4*/ 	.word	0x00000000


	//----- nvinfo : EIATTR_CBANK_PARAM_SIZE
	.align		4
.L_643:
        /*03c8*/ 	.byte	0x03, 0x19
        /*03ca*/ 	.short	0x00b8


	//----- nvinfo : EIATTR_PARAM_CBANK
	.align		4
        /*03cc*/ 	.byte	0x04, 0x0a
        /*03ce*/ 	.short	(.L_645 - .L_644)
	.align		4
.L_644:
        /*03d0*/ 	.word	index@(.nv.constant0._Z35group_norm_nhwc_bwd_one_pass_kernelI11Bf16IOBf16WLi512ELi64ELi512EEv26Group_norm_nhwc_bwd_params)
        /*03d4*/ 	.short	0x0210
        /*03d6*/ 	.short	0x00b8


	//----- nvinfo : EIATTR_SW_WAR
	.align		4
.L_645:
        /*03d8*/ 	.byte	0x04, 0x36
        /*03da*/ 	.short	(.L_647 - .L_646)
.L_646:
        /*03dc*/ 	.word	0x00000008
.L_647:


//--------------------- .nv.info._Z35group_norm_nhwc_bwd_one_pass_kernelI11Bf16IOFp16WLi64ELi64ELi512EEv26Group_norm_nhwc_bwd_params --------------------------
	.section	.nv.info._Z35group_norm_nhwc_bwd_one_pass_kernelI11Bf16IOFp16WLi64ELi64ELi512EEv26Group_norm_nhwc_bwd_params,"",@"SHT_CUDA_INFO"
	.sectionflags	@""
	.align	4


	//----- nvinfo : EIATTR_CUDA_API_VERSION
	.align		4
        /*0000*/ 	.byte	0x04, 0x37
        /*0002*/ 	.short	(.L_649 - .L_648)
.L_648:
        /*0004*/ 	.word	0x00000082


	//----- nvinfo : EIATTR_KPARAM_INFO
	.align		4
.L_649:
        /*0008*/ 	.byte	0x04, 0x17
        /*000a*/ 	.short	(.L_651 - .L_650)
.L_650:
        /*000c*/ 	.word	0x00000000
        /*0010*/ 	.short	0x0000
        /*0012*/ 	.short	0x0000
        /*0014*/ 	.byte	0x00, 0xf0, 0xe1, 0x02


	//----- nvinfo : EIATTR_SPARSE_MMA_MASK
	.align		4
.L_651:
        /*0018*/ 	.byte	0x03, 0x50
        /*001a*/ 	.short	0x0000


	//----- nvinfo : EIATTR_MAXREG_COUNT
	.align		4
        /*001c*/ 	.byte	0x03, 0x1b
        /*001e*/ 	.short	0x0080


	//----- nvinfo : EIATTR_NUM_BARRIERS
	.align		4
        /*0020*/ 	.byte	0x02, 0x4c
        /*0022*/ 	.byte	0x01
	.zero		1


	//----- nvinfo : EIATTR_MERCURY_ISA_VERSION
	.align		4
        /*0024*/ 	.byte	0x03, 0x5f
        /*0026*/ 	.short	0x0101


	//----- nvinfo : EIATTR_INT_WARP_WIDE_INSTR_OFFSETS
	.align		4
        /*0028*/ 	.byte	0x04, 0x31
        /*002a*/ 	.short	(.L_653 - .L_652)


	//   ....[0]....
.L_652:
        /*002c*/ 	.word	0x00002400


	//   ....[1]....
        /*0030*/ 	.word	0x00004460


	//----- nvinfo : EIATTR_COOP_GROUP_MASK_REGIDS
	.align		4
.L_653:
        /*0034*/ 	.byte	0x04, 0x29
        /*0036*/ 	.short	(.L_655 - .L_654)


	//   ....[0]....
.L_654:
        /*0038*/ 	.word	0xffffffff


	//   ....[1]....
        /*003c*/ 	.word	0xffffffff


	//   ....[2]....
        /*0040*/ 	.word	0xffffffff


	//   ....[3]....
        /*0044*/ 	.word	0xffffffff


	//   ....[4]....
        /*0048*/ 	.word	0xffffffff


	//   ....[5]....
        /*004c*/ 	.word	0xffffffff


	//   ....[6]....
        /*0050*/ 	.word	0xffffffff


	//   ....[7]....
        /*0054*/ 	.word	0xffffffff


	//   ....[8]....
        /*0058*/ 	.word	0xffffffff


	//   ....[9]....
        /*005c*/ 	.word	0xffffffff


	//----- nvinfo : EIATTR_COOP_GROUP_INSTR_OFFSETS
	.align		4
.L_655:
        /*0060*/ 	.byte	0x04, 0x28
        /*0062*/ 	.short	(.L_657 - .L_656)


	//   ....[0]....
.L_656:
        /*0064*/ 	.word	0x00001700


	//   ....[1]....
        /*0068*/ 	.word	0x00001740


	//   ....[2]....
        /*006c*/ 	.word	0x00001830


	//   ....[3]....
        /*0070*/ 	.word	0x00001850


	//   ....[4]....
        /*0074*/ 	.word	0x00001880


	//   ....[5]....
        /*0078*/ 	.word	0x000018a0


	//   ....[6]....
        /*007c*/ 	.word	0x000018d0


	//   ....[7]....
        /*0080*/ 	.word	0x000018f0


	//   ....[8]....
        /*0084*/ 	.word	0x00001920


	//   ....[9]....
        /*0088*/ 	.word	0x00001940


	//----- nvinfo : EIATTR_EXIT_INSTR_OFFSETS
	.align		4
.L_657:
        /*008c*/ 	.byte	0x04, 0x1c
        /*008e*/ 	.short	(.L_659 - .L_658)


	//   ....[0]....
.L_658:
        /*0090*/ 	.word	0x000044f0


	//   ....[1]....
        /*0094*/ 	.word	0x00004630


	//   ....[2]....
        /*0098*/ 	.word	0x00004890


	//----- nvinfo : EIATTR_MAX_THREADS
	.align		4
.L_659:
        /*009c*/ 	.byte	0x04, 0x05
        /*009e*/ 	.short	(.L_661 - .L_660)
.L_660:
        /*00a0*/ 	.word	0x00000200
        /*00a4*/ 	.word	0x00000001
        /*00a8*/ 	.word	0x00000001


	//----- nvinfo : EIATTR_CRS_STACK_SIZE
	.align		4
.L_661:
        /*00ac*/ 	.byte	0x04, 0x1e
        /*00ae*/ 	.short	(.L_663 - .L_662)
.L_662:
        /*00b0*/ 	.word	0x00000000


	//----- nvinfo : EIATTR_CBANK_PARAM_SIZE
	.align		4
.L_663:
        /*00b4*/ 	.byte	0x03, 0x19
        /*00b6*/ 	.short	0x00b8


	//----- nvinfo : EIATTR_PARAM_CBANK
	.align		4
        /*00b8*/ 	.byte	0x04, 0x0a
        /*00ba*/ 	.short	(.L_665 - .L_664)
	.align		4
.L_664:
        /*00bc*/ 	.word	index@(.nv.constant0._Z35group_norm_nhwc_bwd_one_pass_kernelI11Bf16IOFp16WLi64ELi64ELi512EEv26Group_norm_nhwc_bwd_params)
        /*00c0*/ 	.short	0x0210
        /*00c2*/ 	.short	0x00b8


	//----- nvinfo : EIATTR_SW_WAR
	.align		4
.L_665:
        /*00c4*/ 	.byte	0x04, 0x36
        /*00c6*/ 	.short	(.L_667 - .L_666)
.L_666:
        /*00c8*/ 	.word	0x00000008
.L_667:


//--------------------- .nv.info._Z35group_norm_nhwc_bwd_one_pass_kernelI11Bf16IOFp16WLi128ELi64ELi512EEv26Group_norm_nhwc_bwd_params --------------------------
	.section	.nv.info._Z35group_norm_nhwc_bwd_one_pass_kernelI11Bf16IOFp16WLi128ELi64ELi512EEv26Group_norm_nhwc_bwd_params,"",@"SHT_CUDA_INFO"
	.sectionflags	@""
	.align	4


	//----- nvinfo : EIATTR_CUDA_API_VERSION
	.align		4
        /*0000*/ 	.byte	0x04, 0x37
        /*0002*/ 	.short	(.L_669 - .L_668)
.L_668:
        /*0004*/ 	.word	0x00000082


	//----- nvinfo : EIATTR_KPARAM_INFO
	.align		4
.L_669:
        /*0008*/ 	.byte	0x04, 0x17
        /*000a*/ 	.short	(.L_671 - .L_670)
.L_670:
        /*000c*/ 	.word	0x00000000
        /*0010*/ 	.short	0x0000
        /*0012*/ 	.short	0x0000
        /*0014*/ 	.byte	0x00, 0xf0, 0xe1, 0x02


	//----- nvinfo : EIATTR_SPARSE_MMA_MASK
	.align		4
.L_671:
        /*0018*/ 	.byte	0x03, 0x50
        /*001a*/ 	.short	0x0000


	//----- nvinfo : EIATTR_MAXREG_COUNT
	.align		4
        /*001c*/ 	.byte	0x03, 0x1b
        /*001e*/ 	.short	0x0080


	//----- nvinfo : EIATTR_NUM_BARRIERS
	.align		4
        /*0020*/ 	.byte	0x02, 0x4c
        /*0022*/ 	.byte	0x01
	.zero		1


	//----- nvinfo : EIATTR_MERCURY_ISA_VERSION
	.align		4
        /*0024*/ 	.byte	0x03, 0x5f
        /*0026*/ 	.short	0x0101


	//----- nvinfo : EIATTR_INT_WARP_WIDE_INSTR_OFFSETS
	.align		4
        /*0028*/ 	.byte	0x04, 0x31
        /*002a*/ 	.short	(.L_673 - .L_672)


	//   ....[0]....
.L_672:
        /*002c*/ 	.word	0x00003470


	//   ....[1]....
        /*0030*/ 	.word	0x00006140


	//----- nvinfo : EIATTR_COOP_GROUP_MASK_REGIDS
	.align		4
.L_673:
        /*0034*/ 	.byte	0x04, 0x29
        /*0036*/ 	.short	(.L_675 - .L_674)


	//   ....[0]....
.L_674:
        /*0038*/ 	.word	0xffffffff


	//   ....[1]....
        /*003c*/ 	.word	0xffffffff


	//   ....[2]....
        /*0040*/ 	.word	0xffffffff


	//   ....[3]....
        /*0044*/ 	.word	0xffffffff


	//   ....[4]....
        /*0048*/ 	.word	0xffffffff


	//   ....[5]....
        /*004c*/ 	.word	0xffffffff


	//   ....[6]....
        /*0050*/ 	.word	0xffffffff


	//   ....[7]....
        /*0054*/ 	.word	0xffffffff


	//   ....[8]....
        /*0058*/ 	.word	0xffffffff


	//   ....[9]....
        /*005c*/ 	.word	0xffffffff


	//----- nvinfo : EIATTR_COOP_GROUP_INSTR_OFFSETS
	.align		4
.L_675:
        /*0060*/ 	.byte	0x04, 0x28
        /*0062*/ 	.short	(.L_677 - .L_676)


	//   ....[0]....
.L_676:
        /*0064*/ 	.word	0x000026e0


	//   ....[1]....
        /*0068*/ 	.word	0x00002720


	//   ....[2]....
        /*006c*/ 	.word	0x00002820


	//   ....[3]....
        /*0070*/ 	.word	0x00002840


	//   ....[4]....
        /*0074*/ 	.word	0x00002870


	//   ....[5]....
        /*0078*/ 	.word	0x00002890


	//   ....[6]....
        /*007c*/ 	.word	0x000028c0


	//   ....[7]....
        /*0080*/ 	.word	0x000028e0


	//   ....[8]....
        /*0084*/ 	.word	0x00002910


	//   ....[9]....
        /*0088*/ 	.word	0x00002930


	//----- nvinfo : EIATTR_EXIT_INSTR_OFFSETS
	.align		4
.L_677:
        /*008c*/ 	.byte	0x04, 0x1c
        /*008e*/ 	.short	(.L_679 - .L_678)


	//   ....[0]....
.L_678:
        /*0090*/ 	.word	0x000061d0


	//   ....[1]....
        /*0094*/ 	.word	0x00006310


	//   ....[2]....
        /*0098*/ 	.word	0x00006570


	//----- nvinfo : EIATTR_MAX_THREADS
	.align		4
.L_679:
        /*009c*/ 	.byte	0x04, 0x05
        /*009e*/ 	.short	(.L_681 - .L_680)
.L_680:
        /*00a0*/ 	.word	0x00000200
        /*00a4*/ 	.word	0x00000001
        /*00a8*/ 	.word	0x00000001


	//----- nvinfo : EIATTR_CRS_STACK_SIZE
	.align		4
.L_681:
        /*00ac*/ 	.byte	0x04, 0x1e
        /*00ae*/ 	.short	(.L_683 - .L_682)
.L_682:
        /*00b0*/ 	.word	0x00000000


	//----- nvinfo : EIATTR_CBANK_PARAM_SIZE
	.align		4
.L_683:
        /*00b4*/ 	.byte	0x03, 0x19
        /*00b6*/ 	.short	0x00b8


	//----- nvinfo : EIATTR_PARAM_CBANK
	.align		4
        /*00b8*/ 	.byte	0x04, 0x0a
        /*00ba*/ 	.short	(.L_685 - .L_684)
	.align		4
.L_684:
        /*00bc*/ 	.word	index@(.nv.constant0._Z35group_norm_nhwc_bwd_one_pass_kernelI11Bf16IOFp16WLi128ELi64ELi512EEv26Group_norm_nhwc_bwd_params)
        /*00c0*/ 	.short	0x0210
        /*00c2*/ 	.short	0x00b8


	//----- nvinfo : EIATTR_SW_WAR
	.align		4
.L_685:
        /*00c4*/ 	.byte	0x04, 0x36
        /*00c6*/ 	.short	(.L_687 - .L_686)
.L_686:
        /*00c8*/ 	.word	0x00000008
.L_687:


//--------------------- .nv.info._Z35group_norm_nhwc_bwd_one_pass_kernelI11Bf16IOFp16WLi256ELi64ELi512EEv26Group_norm_nhwc_bwd_params --------------------------
	.section	.nv.info._Z35group_norm_nhwc_bwd_one_pass_kernelI11Bf16IOFp16WLi256ELi64ELi512EEv26Group_norm_nhwc_bwd_params,"",@"SHT_CUDA_INFO"
	.sectionflags	@""
	.align	4


	//----- nvinfo : EIATTR_CUDA_API_VERSION
	.align		4
        /*0000*/ 	.byte	0x04, 0x37
        /*0002*/ 	.short	(.L_689 - .L_688)
.L_688:
        /*0004*/ 	.word	0x00000082


	//----- nvinfo : EIATTR_KPARAM_INFO
	.align		4
.L_689:
        /*0008*/ 	.byte	0x04, 0x17
        /*000a*/ 	.short	(.L_691 - .L_690)
.L_690:
        /*000c*/ 	.word	0x00000000
        /*0010*/ 	.short	0x0000
        /*0012*/ 	.short	0x0000
        /*0014*/ 	.byte	0x00, 0xf0, 0xe1, 0x02


	//----- nvinfo : EIATTR_SPARSE_MMA_MASK
	.align		4
.L_691:
        /*0018*/ 	.byte	0x03, 0x50
        /*001a*/ 	.short	0x0000


	//----- nvinfo : EIATTR_MAXREG_COUNT
	.align		4
        /*001c*/ 	.byte	0x03, 0x1b
        /*001e*/ 	.short	0x0080


	//----- nvinfo : EIATTR_NUM_BARRIERS
	.align		4
        /*0020*/ 	.byte	0x02, 0x4c
        /*0022*/ 	.byte	0x01
	.zero		1


	//----- nvinfo : EIATTR_MERCURY_ISA_VERSION
	.align		4
        /*0024*/ 	.byte	0x03, 0x5f
        /*0026*/ 	.short	0x0101


	//----- nvinfo : EIATTR_INT_WARP_WIDE_INSTR_OFFSETS
	.align		4
        /*0028*/ 	.byte	0x04, 0x31
        /*002a*/ 	.short	(.L_693 - .L_692)


	//   ....[0]....
.L_692:
        /*002c*/ 	.word	0x000056e0


	//   ....[1]....
        /*0030*/ 	.word	0x00009e60


	//----- nvinfo : EIATTR_COOP_GROUP_MASK_REGIDS
	.align		4
.L_693:
        /*0034*/ 	.byte	0x04, 0x29
        /*0036*/ 	.short	(.L_695 - .L_694)


	//   ....[0]....
.L_694:
        /*0038*/ 	.word	0xffffffff


	//   ....[1]....
        /*003c*/ 	.word	0xffffffff


	//   ....[2]....
        /*0040*/ 	.word	0xffffffff


	//   ....[3]....
        /*0044*/ 	.word	0xffffffff


	//   ....[4]....
        /*0048*/ 	.word	0xffffffff


	//   ....[5]....
        /*004c*/ 	.word	0xffffffff


	//   ....[6]....
        /*0050*/ 	.word	0xffffffff


	//   ....[7]....
        /*0054*/ 	.word	0xffffffff


	//   ....[8]....
        /*0058*/ 	.word	0xffffffff


	//   ....[9]....
        /*005c*/ 	.word	0xffffffff


	//----- nvinfo : EIATTR_COOP_GROUP_INSTR_OFFSETS
	.align		4
.L_695:
        /*0060*/ 	.byte	0x04, 0x28
        /*0062*/ 	.short	(.L_697 - .L_696)


	//   ....[0]....
.L_696:
        /*0064*/ 	.word	0x00004650


	//   ....[1]....
        /*0068*/ 	.word	0x00004690


	//   ....[2]....
        /*006c*/ 	.word	0x00004820


	//   ....[3]....
        /*0070*/ 	.word	0x00004860


	//   ....[4]....
        /*0074*/ 	.word	0x000049f0


	//   ....[5]....
        /*0078*/ 	.word	0x00004a30


	//   ....[6]....
        /*007c*/ 	.word	0x00004a70


	//   ....[7]....
        /*0080*/ 	.word	0x00004a90


	//   ....[8]....
        /*0084*/ 	.word	0x00004ac0


	//   ....[9]....
        /*0088*/ 	.word	0x00004ae0


	//----- nvinfo : EIATTR_EXIT_INSTR_OFFSETS
	.align		4
.L_697:
        /*008c*/ 	.byte	0x04, 0x1c
        /*008e*/ 	.short	(.L_699 - .L_698)


	//   ....[0]....
.L_698:
        /*0090*/ 	.word	0x00009ef0


	//   ....[1]....
        /*0094*/ 	.word	0x0000a030


	//   ....[2]....
        /*0098*/ 	.word	0x0000a290


	//----- nvinfo : EIATTR_MAX_THREADS
	.align		4
.L_699:
        /*009c*/ 	.byte	0x04, 0x05
        /*009e*/ 	.short	(.L_701 - .L_700)
.L_700:
        /*00a0*/ 	.word	0x00000200
        /*00a4*/ 	.word	0x00000001
        /*00a8*/ 	.word	0x00000001


	//----- nvinfo : EIATTR_CRS_STACK_SIZE
	.align		4
.L_701:
        /*00ac*/ 	.byte	0x04, 0x1e
        /*00ae*/ 	.short	(.L_703 - .L_702)
.L_702:
        /*00b0*/ 	.word	0x00000000


	//----- nvinfo : EIATTR_CBANK_PARAM_SIZE
	.align		4
.L_703:
        /*00b4*/ 	.byte	0x03, 0x19
        /*00b6*/ 	.short	0x00b8


	//----- nvinfo : EIATTR_PARAM_CBANK
	.align		4
        /*00b8*/ 	.byte	0x04, 0x0a
        /*00ba*/ 	.short	(.L_705 - .L_704)
	.align		4
.L_704:
        /*00bc*/ 	.word	index@(.nv.constant0._Z35group_norm_nhwc_bwd_one_pass_kernelI11Bf16IOFp16WLi256ELi64ELi512EEv26Group_norm_nhwc_bwd_params)
        /*00c0*/ 	.short	0x0210
        /*00c2*/ 	.short	0x00b8


	//----- nvinfo : EIATTR_SW_WAR
	.align		4
.L_705:
        /*00c4*/ 	.byte	0x04, 0x36
        /*00c6*/ 	.short	(.L_707 - .L_706)
.L_706:
        /*00c8*/ 	.word	0x00000008
.L_707:


//--------------------- .nv.info._Z35group_norm_nhwc_bwd_one_pass_kernelI11Bf16IOFp16WLi512ELi64ELi512EEv26Group_norm_nhwc_bwd_params --------------------------
	.section	.nv.info._Z35group_norm_nhwc_bwd_one_pass_kernelI11Bf16IOFp16WLi512ELi64ELi512EEv26Group_norm_nhwc_bwd_params,"",@"SHT_CUDA_INFO"
	.sectionflags	@""
	.align	4


	//----- nvinfo : EIATTR_CUDA_API_VERSION
	.align		4
        /*0000*/ 	.byte	0x04, 0x37
        /*0002*/ 	.short	(.L_709 - .L_708)
.L_708:
        /*0004*/ 	.word	0x00000082


	//----- nvinfo : EIATTR_KPARAM_INFO
	.align		4
.L_709:
        /*0008*/ 	.byte	0x04, 0x17
        /*000a*/ 	.short	(.L_711 - .L_710)
.L_710:
        /*000c*/ 	.word	0x00000000
        /*0010*/ 	.short	0x0000
        /*0012*/ 	.short	0x0000
        /*0014*/ 	.byte	0x00, 0xf0, 0xe1, 0x02


	//----- nvinfo : EIATTR_SPARSE_MMA_MASK
	.align		4
.L_711:
        /*0018*/ 	.byte	0x03, 0x50
        /*001a*/ 	.short	0x0000


	//----- nvinfo : EIATTR_MAXREG_COUNT
	.align		4
        /*001c*/ 	.byte	0x03, 0x1b
        /*001e*/ 	.short	0x0080


	//----- nvinfo : EIATTR_NUM_BARRIERS
	.align		4
        /*0020*/ 	.byte	0x02, 0x4c
        /*0022*/ 	.byte	0x01
	.zero		1


	//----- nvinfo : EIATTR_ANNOTATIONS
	.align		4
        /*0024*/ 	.byte	0x04, 0x55
        /*0026*/ 	.short	(.L_713 - .L_712)


	//   ....[0]....
.L_712:
        /* <DEDUP_REMOVED lines=50> */


	//----- nvinfo : EIATTR_MERCURY_ISA_VERSION
	.align		4
.L_713:
        /*0338*/ 	.byte	0x03, 0x5f
        /*033a*/ 	.short	0x0101


	//----- nvinfo : EIATTR_INT_WARP_WIDE_INSTR_OFFSETS
	.align		4
        /*033c*/ 	.byte	0x04, 0x31
        /*033e*/ 	.short	(.L_715 - .L_714)


	//   ....[0]....
.L_714:
        /*0340*/ 	.word	0x00009e60


	//   ....[1]....
        /*0344*/ 	.word	0x00012480


	//----- nvinfo : EIATTR_COOP_GROUP_MASK_REGIDS
	.align		4
.L_715:
        /*0348*/ 	.byte	0x04, 0x29
        /*034a*/ 	.short	(.L_717 - .L_716)


	//   ....[0]....
.L_716:
        /*034c*/ 	.word	0xffffffff


	//   ....[1]....
        /*0350*/ 	.word	0xffffffff


	//   ....[2]....
        /*0354*/ 	.word	0xffffffff


	//   ....[3]....
        /*0358*/ 	.word	0xffffffff


	//   ....[4]....
        /*035c*/ 	.word	0xffffffff


	//   ....[5]....
        /*0360*/ 	.word	0xffffffff


	//   ....[6]....
        /*0364*/ 	.word	0xffffffff


	//   ....[7]....
        /*0368*/ 	.word	0xffffffff


	//   ....[8]....
        /*036c*/ 	.word	0xffffffff


	//   ....[9]....
        /*0370*/ 	.word	0xffffffff


	//----- nvinfo : EIATTR_COOP_GROUP_INSTR_OFFSETS
	.align		4
.L_717:
        /*0374*/ 	.byte	0x04, 0x28
        /*0376*/ 	.short	(.L_719 - .L_718)


	//   ....[0]....
.L_718:
        /*0378*/ 	.word	0x00008e10


	//   ....[1]....
        /*037c*/ 	.word	0x00008e50


	//   ....[2]....
        /*0380*/ 	.word	0x00009070


	//   ....[3]....
        /*0384*/ 	.word	0x000090b0


	//   ....[4]....
        /*0388*/ 	.word	0x00009190


	//   ....[5]....
        /*038c*/ 	.word	0x000091b0


	//   ....[6]....
        /*0390*/ 	.word	0x000091e0


	//   ....[7]....
        /*0394*/ 	.word	0x00009200


	//   ....[8]....
        /*0398*/ 	.word	0x00009230


	//   ....[9]....
        /*039c*/ 	.word	0x00009250


	//----- nvinfo : EIATTR_EXIT_INSTR_OFFSETS
	.align		4
.L_719:
        /*03a0*/ 	.byte	0x04, 0x1c
        /*03a2*/ 	.short	(.L_721 - .L_720)


	//   ....[0]....
.L_720:
        /*03a4*/ 	.word	0x00012510


	//   ....[1]....
        /*03a8*/ 	.word	0x00012650


	//   ....[2]....
        /*03ac*/ 	.word	0x000128b0


	//----- nvinfo : EIATTR_MAX_THREADS
	.align		4
.L_721:
        /*03b0*/ 	.byte	0x04, 0x05
        /*03b2*/ 	.short	(.L_723 - .L_722)
.L_722:
        /*03b4*/ 	.word	0x00000200
        /*03b8*/ 	.word	0x00000001
        /*03bc*/ 	.word	0x00000001


	//----- nvinfo : EIATTR_CRS_STACK_SIZE
	.align		4
.L_723:
        /*03c0*/ 	.byte	0x04, 0x1e
        /*03c2*/ 	.short	(.L_725 - .L_724)
.L_724:
        /*03c4*/ 	.word	0x00000000


	//----- nvinfo : EIATTR_CBANK_PARAM_SIZE
	.align		4
.L_725:
        /*03c8*/ 	.byte	0x03, 0x19
        /*03ca*/ 	.short	0x00b8


	//----- nvinfo : EIATTR_PARAM_CBANK
	.align		4
        /*03cc*/ 	.byte	0x04, 0x0a
        /*03ce*/ 	.short	(.L_727 - .L_726)
	.align		4
.L_726:
        /*03d0*/ 	.word	index@(.nv.constant0._Z35group_norm_nhwc_bwd_one_pass_kernelI11Bf16IOFp16WLi512ELi64ELi512EEv26Group_norm_nhwc_bwd_params)
        /*03d4*/ 	.short	0x0210
        /*03d6*/ 	.short	0x00b8


	//----- nvinfo : EIATTR_SW_WAR
	.align		4
.L_727:
        /*03d8*/ 	.byte	0x04, 0x36
        /*03da*/ 	.short	(.L_729 - .L_728)
.L_728:
        /*03dc*/ 	.word	0x00000008
.L_729:


//--------------------- .nv.info._Z35group_norm_nhwc_bwd_one_pass_kernelI11Fp16IOFp32WLi64ELi64ELi512EEv26Group_norm_nhwc_bwd_params --------------------------
	.section	.nv.info._Z35group_norm_nhwc_bwd_one_pass_kernelI11Fp16IOFp32WLi64ELi64ELi512EEv26Group_norm_nhwc_bwd_params,"",@"SHT_CUDA_INFO"
	.sectionflags	@""
	.align	4


	//----- nvinfo : EIATTR_CUDA_API_VERSION
	.align		4
        /*0000*/ 	.byte	0x04, 0x37
        /*0002*/ 	.short	(.L_731 - .L_730)
.L_730:
        /*0004*/ 	.word	0x00000082


	//----- nvinfo : EIATTR_KPARAM_INFO
	.align		4
.L_731:
        /*0008*/ 	.byte	0x04, 0x17
        /*000a*/ 	.short	(.L_733 - .L_732)
.L_732:
        /*000c*/ 	.word	0x00000000
        /*0010*/ 	.short	0x0000
        /*0012*/ 	.short	0x0000
        /*0014*/ 	.byte	0x00, 0xf0, 0xe1, 0x02


	//----- nvinfo : EIATTR_SPARSE_MMA_MASK
	.align		4
.L_733:
        /*0018*/ 	.byte	0x03, 0x50
        /*001a*/ 	.short	0x0000


	//----- nvinfo : EIATTR_MAXREG_COUNT
	.align		4
        /*001c*/ 	.byte	0x03, 0x1b
        /*001e*/ 	.short	0x0080


	//----- nvinfo : EIATTR_NUM_BARRIERS
	.align		4
        /*0020*/ 	.byte	0x02, 0x4c
        /*0022*/ 	.byte	0x01
	.zero		1


	//----- nvinfo : EIATTR_MERCURY_ISA_VERSION
	.align		4
        /*0024*/ 	.byte	0x03, 0x5f
        /*0026*/ 	.short	0x0101


	//----- nvinfo : EIATTR_INT_WARP_WIDE_INSTR_OFFSETS
	.align		4
        /*0028*/ 	.byte	0x04, 0x31
        /*002a*/ 	.short	(.L_735 - .L_734)


	//   ....[0]....
.L_734:
        /*002c*/ 	.word	0x000022e0


	//   ....[1]....
        /*0030*/ 	.word	0x00004310


	//----- nvinfo : EIATTR_COOP_GROUP_MASK_REGIDS
	.align		4
.L_735:
        /*0034*/ 	.byte	0x04, 0x29
        /*0036*/ 	.short	(.L_737 - .L_736)


	//   ....[0]....
.L_736:
        /*0038*/ 	.word	0xffffffff


	//   ....[1]....
        /*003c*/ 	.word	0xffffffff


	//   ....[2]....
        /*0040*/ 	.word	0xffffffff


	//   ....[3]....
        /*0044*/ 	.word	0xffffffff


	//   ....[4]....
        /*0048*/ 	.word	0xffffffff


	//   ....[5]....
        /*004c*/ 	.word	0xffffffff


	//   ....[6]....
        /*0050*/ 	.word	0xffffffff


	//   ....[7]....
        /*0054*/ 	.word	0xffffffff


	//   ....[8]....
        /*0058*/ 	.word	0xffffffff


	//   ....[9]....
        /*005c*/ 	.word	0xffffffff


	//----- nvinfo : EIATTR_COOP_GROUP_INSTR_OFFSETS
	.align		4
.L_737:
        /*0060*/ 	.byte	0x04, 0x28
        /*0062*/ 	.short	(.L_739 - .L_738)


	//   ....[0]....
.L_738:
        /*0064*/ 	.word	0x000016f0


	//   ....[1]....
        /*0068*/ 	.word	0x00001730


	//   ....[2]....
        /*006c*/ 	.word	0x000017b0


	//   ....[3]....
        /*0070*/ 	.word	0x000017d0


	//   ....[4]....
        /*0074*/ 	.word	0x00001800


	//   ....[5]....
        /*0078*/ 	.word	0x00001820


	//   ....[6]....
        /*007c*/ 	.word	0x00001850


	//   ....[7]....
        /*0080*/ 	.word	0x00001870


	//   ....[8]....
        /*0084*/ 	.word	0x000018a0


	//   ....[9]....
        /*0088*/ 	.word	0x000018c0


	//----- nvinfo : EIATTR_EXIT_INSTR_OFFSETS
	.align		4
.L_739:
        /*008c*/ 	.byte	0x04, 0x1c
        /*008e*/ 	.short	(.L_741 - .L_740)


	//   ....[0]....
.L_740:
        /*0090*/ 	.word	0x000043a0


	//   ....[1]....
        /*0094*/ 	.word	0x000044e0


	//   ....[2]....
        /*0098*/ 	.word	0x00004720


	//----- nvinfo : EIATTR_MAX_THREADS
	.align		4
.L_741:
        /*009c*/ 	.byte	0x04, 0x05
        /*009e*/ 	.short	(.L_743 - .L_742)
.L_742:
        /*00a0*/ 	.word	0x00000200
        /*00a4*/ 	.word	0x00000001
        /*00a8*/ 	.word	0x00000001


	//----- nvinfo : EIATTR_CRS_STACK_SIZE
	.align		4
.L_743:
        /*00ac*/ 	.byte	0x04, 0x1e
        /*00ae*/ 	.short	(.L_745 - .L_744)
.L_744:
        /*00b0*/ 	.word	0x00000000


	//----- nvinfo : EIATTR_CBANK_PARAM_SIZE
	.align		4
.L_745:
        /*00b4*/ 	.byte	0x03, 0x19
        /*00b6*/ 	.short	0x00b8


	//----- nvinfo : EIATTR_PARAM_CBANK
	.align		4
        /*00b8*/ 	.byte	0x04, 0x0a
        /*00ba*/ 	.short	(.L_747 - .L_746)
	.align		4
.L_746:
        /*00bc*/ 	.word	index@(.nv.constant0._Z35group_norm_nhwc_bwd_one_pass_kernelI11Fp16IOFp32WLi64ELi64ELi512EEv26Group_norm_nhwc_bwd_params)
        /*00c0*/ 	.short	0x0210
        /*00c2*/ 	.short	0x00b8


	//----- nvinfo : EIATTR_SW_WAR
	.align		4
.L_747:
        /*00c4*/ 	.byte	0x04, 0x36
        /*00c6*/ 	.short	(.L_749 - .L_748)
.L_748:
        /*00c8*/ 	.word	0x00000008
.L_749:


//--------------------- .nv.info._Z35group_norm_nhwc_bwd_one_pass_kernelI11Fp16IOFp32WLi128ELi64ELi512EEv26Group_norm_nhwc_bwd_params --------------------------
	.section	.nv.info._Z35group_norm_nhwc_bwd_one_pass_kernelI11Fp16IOFp32WLi128ELi64ELi512EEv26Group_norm_nhwc_bwd_params,"",@"SHT_CUDA_INFO"
	.sectionflags	@""
	.align	4


	//----- nvinfo : EIATTR_CUDA_API_VERSION
	.align		4
        /*0000*/ 	.byte	0x04, 0x37
        /*0002*/ 	.short	(.L_751 - .L_750)
.L_750:
        /*0004*/ 	.word	0x00000082


	//----- nvinfo : EIATTR_KPARAM_INFO
	.align		4
.L_751:
        /*0008*/ 	.byte	0x04, 0x17
        /*000a*/ 	.short	(.L_753 - .L_752)
.L_752:
        /*000c*/ 	.word	0x00000000
        /*0010*/ 	.short	0x0000
        /*0012*/ 	.short	0x0000
        /*0014*/ 	.byte	0x00, 0xf0, 0xe1, 0x02


	//----- nvinfo : EIATTR_SPARSE_MMA_MASK
	.align		4
.L_753:
        /*0018*/ 	.byte	0x03, 0x50
        /*001a*/ 	.short	0x0000


	//----- nvinfo : EIATTR_MAXREG_COUNT
	.align		4
        /*001c*/ 	.byte	0x03, 0x1b
        /*001e*/ 	.short	0x0080


	//----- nvinfo : EIATTR_NUM_BARRIERS
	.align		4
        /*0020*/ 	.byte	0x02, 0x4c
        /*0022*/ 	.byte	0x01
	.zero		1


	//----- nvinfo : EIATTR_MERCURY_ISA_VERSION
	.align		4
        /*0024*/ 	.byte	0x03, 0x5f
        /*0026*/ 	.short	0x0101


	//----- nvinfo : EIATTR_INT_WARP_WIDE_INSTR_OFFSETS
	.align		4
        /*0028*/ 	.byte	0x04, 0x31
        /*002a*/ 	.short	(.L_755 - .L_754)


	//   ....[0]....
.L_754:
        /*002c*/ 	.word	0x000031f0


	//   ....[1]....
        /*0030*/ 	.word	0x00005ec0


	//----- nvinfo : EIATTR_COOP_GROUP_MASK_REGIDS
	.align		4
.L_755:
        /*0034*/ 	.byte	0x04, 0x29
        /*0036*/ 	.short	(.L_757 - .L_756)


	//   ....[0]....
.L_756:
        /*0038*/ 	.word	0xffffffff


	//   ....[1]....
        /*003c*/ 	.word	0xffffffff


	//   ....[2]....
        /*0040*/ 	.word	0xffffffff


	//   ....[3]....
        /*0044*/ 	.word	0xffffffff


	//   ....[4]....
        /*0048*/ 	.word	0xffffffff


	//   ....[5]....
        /*004c*/ 	.word	0xffffffff


	//   ....[6]....
        /*0050*/ 	.word	0xffffffff


	//   ....[7]....
        /*0054*/ 	.word	0xffffffff


	//   ....[8]....
        /*0058*/ 	.word	0xffffffff


	//   ....[9]....
        /*005c*/ 	.word	0xffffffff


	//----- nvinfo : EIATTR_COOP_GROUP_INSTR_OFFSETS
	.align		4
.L_757:
        /*0060*/ 	.byte	0x04, 0x28
        /*0062*/ 	.short	(.L_759 - .L_758)


	//   ....[0]....
.L_758:
        /*0064*/ 	.word	0x00002540


	//   ....[1]....
        /*0068*/ 	.word	0x00002580


	//   ....[2]....
        /*006c*/ 	.word	0x00002640


	//   ....[3]....
        /*0070*/ 	.word	0x00002660


	//   ....[4]....
        /*0074*/ 	.word	0x00002690


	//   ....[5]....
        /*0078*/ 	.word	0x000026b0


	//   ....[6]....
        /*007c*/ 	.word	0x000026e0


	//   ....[7]....
        /*0080*/ 	.word	0x00002700


	//   ....[8]....
        /*0084*/ 	.word	0x00002730


	//   ....[9]....
        /*0088*/ 	.word	0x00002750


	//----- nvinfo : EIATTR_EXIT_INSTR_OFFSETS
	.align		4
.L_759:
        /*008c*/ 	.byte	0x04, 0x1c
        /*008e*/ 	.short	(.L_761 - .L_760)


	//   ....[0]....
.L_760:
        /*0090*/ 	.word	0x00005f50


	//   ....[1]....
        /*0094*/ 	.word	0x00006090


	//   ....[2]....
        /*0098*/ 	.word	0x000062d0


	//----- nvinfo : EIATTR_MAX_THREADS
	.align		4
.L_761:
        /*009c*/ 	.byte	0x04, 0x05
        /*009e*/ 	.short	(.L_763 - .L_762)
.L_762:
        /*00a0*/ 	.word	0x00000200
        /*00a4*/ 	.word	0x00000001
        /*00a8*/ 	.word	0x00000001


	//----- nvinfo : EIATTR_CRS_STACK_SIZE
	.align		4
.L_763:
        /*00ac*/ 	.byte	0x04, 0x1e
        /*00ae*/ 	.short	(.L_765 - .L_764)
.L_764:
        /*00b0*/ 	.word	0x00000000


	//----- nvinfo : EIATTR_CBANK_PARAM_SIZE
	.align		4
.L_765:
        /*00b4*/ 	.byte	0x03, 0x19
        /*00b6*/ 	.short	0x00b8


	//----- nvinfo : EIATTR_PARAM_CBANK
	.align		4
        /*00b8*/ 	.byte	0x04, 0x0a
        /*00ba*/ 	.short	(.L_767 - .L_766)
	.align		4
.L_766:
        /*00bc*/ 	.word	index@(.nv.constant0._Z35group_norm_nhwc_bwd_one_pass_kernelI11Fp16IOFp32WLi128ELi64ELi512EEv26Group_norm_nhwc_bwd_params)
        /*00c0*/ 	.short	0x0210
        /*00c2*/ 	.short	0x00b8


	//----- nvinfo : EIATTR_SW_WAR
	.align		4
.L_767:
        /*00c4*/ 	.byte	0x04, 0x36
        /*00c6*/ 	.short	(.L_769 - .L_768)
.L_768:
        /*00c8*/ 	.word	0x00000008
.L_769:


//--------------------- .nv.info._Z35group_norm_nhwc_bwd_one_pass_kernelI11Fp16IOFp32WLi256ELi64ELi512EEv26Group_norm_nhwc_bwd_params --------------------------
	.section	.nv.info._Z35group_norm_nhwc_bwd_one_pass_kernelI11Fp16IOFp32WLi256ELi64ELi512EEv26Group_norm_nhwc_bwd_params,"",@"SHT_CUDA_INFO"
	.sectionflags	@""
	.align	4


	//----- nvinfo : EIATTR_CUDA_API_VERSION
	.align		4
        /*0000*/ 	.byte	0x04, 0x37
        /*0002*/ 	.short	(.L_771 - .L_770)
.L_770:
        /*0004*/ 	.word	0x00000082


	//----- nvinfo : EIATTR_KPARAM_INFO
	.align		4
.L_771:
        /*0008*/ 	.byte	0x04, 0x17
        /*000a*/ 	.short	(.L_773 - .L_772)
.L_772:
        /*000c*/ 	.word	0x00000000
        /*0010*/ 	.short	0x0000
        /*0012*/ 	.short	0x0000
        /*0014*/ 	.byte	0x00, 0xf0, 0xe1, 0x02


	//----- nvinfo : EIATTR_SPARSE_MMA_MASK
	.align		4
.L_773:
        /*0018*/ 	.byte	0x03, 0x50
        /*001a*/ 	.short	0x0000


	//----- nvinfo : EIATTR_MAXREG_COUNT
	.align		4
        /*001c*/ 	.byte	0x03, 0x1b
        /*001e*/ 	.short	0x0080


	//----- nvinfo : EIATTR_NUM_BARRIERS
	.align		4
        /*0020*/ 	.byte	0x02, 0x4c
        /*0022*/ 	.byte	0x01
	.zero		1


	//----- nvinfo : EIATTR_MERCURY_ISA_VERSION
	.align		4
        /*0024*/ 	.byte	0x03, 0x5f
        /*0026*/ 	.short	0x0101


	//----- nvinfo : EIATTR_INT_WARP_WIDE_INSTR_OFFSETS
	.align		4
        /*0028*/ 	.byte	0x04, 0x31
        /*002a*/ 	.short	(.L_775 - .L_774)


	//   ....[0]....
.L_774:
        /*002c*/ 	.word	0x00005200


	//   ....[1]....
        /*0030*/ 	.word	0x000097f0


	//----- nvinfo : EIATTR_COOP_GROUP_MASK_REGIDS
	.align		4
.L_775:
        /*0034*/ 	.byte	0x04, 0x29
        /*0036*/ 	.short	(.L_777 - .L_776)


	//   ....[0]....
.L_776:
        /*0038*/ 	.word	0xffffffff


	//   ....[1]....
        /*003c*/ 	.word	0xffffffff


	//   ....[2]....
        /*0040*/ 	.word	0xffffffff


	//   ....[3]....
        /*0044*/ 	.word	0xffffffff


	//   ....[4]....
        /*0048*/ 	.word	0xffffffff


	//   ....[5]....
        /*004c*/ 	.word	0xffffffff


	//   ....[6]....
        /*0050*/ 	.word	0xffffffff


	//   ....[7]....
        /*0054*/ 	.word	0xffffffff


	//   ....[8]....
        /*0058*/ 	.word	0xffffffff


	//   ....[9]....
        /*005c*/ 	.word	0xffffffff


	//----- nvinfo : EIATTR_COOP_GROUP_INSTR_OFFSETS
	.align		4
.L_777:
        /*0060*/ 	.byte	0x04, 0x28
        /*0062*/ 	.short	(.L_779 - .L_778)


	//   ....[0]....
.L_778:
        /*0064*/ 	.word	0x000044e0


	//   ....[1]....
        /*0068*/ 	.word	0x00004520


	//   ....[2]....
        /*006c*/ 	.word	0x000046b0


	//   ....[3]....
        /*0070*/ 	.word	0x000046d0


	//   ....[4]....
        /*0074*/ 	.word	0x00004710


	//   ....[5]....
        /*0078*/ 	.word	0x00004730


	//   ....[6]....
        /*007c*/ 	.word	0x00004760


	//   ....[7]....
        /*0080*/ 	.word	0x00004780


	//   ....[8]....
        /*0084*/ 	.word	0x000047b0


	//   ....[9]....
        /*0088*/ 	.word	0x000047d0


	//----- nvinfo : EIATTR_EXIT_INSTR_OFFSETS
	.align		4
.L_779:
        /*008c*/ 	.byte	0x04, 0x1c
        /*008e*/ 	.short	(.L_781 - .L_780)


	//   ....[0]....
.L_780:
        /*0090*/ 	.word	0x00009880


	//   ....[1]....
        /*0094*/ 	.word	0x000099c0


	//   ....[2]....
        /*0098*/ 	.word	0x00009c00


	//----- nvinfo : EIATTR_MAX_THREADS
	.align		4
.L_781:
        /*009c*/ 	.byte	0x04, 0x05
        /*009e*/ 	.short	(.L_783 - .L_782)
.L_782:
        /*00a0*/ 	.word	0x00000200
        /*00a4*/ 	.word	0x00000001
        /*00a8*/ 	.word	0x00000001


	//----- nvinfo : EIATTR_CRS_STACK_SIZE
	.align		4
.L_783:
        /*00ac*/ 	.byte	0x04, 0x1e
        /*00ae*/ 	.short	(.L_785 - .L_784)
.L_784:
        /*00b0*/ 	.word	0x00000000


	//----- nvinfo : EIATTR_CBANK_PARAM_SIZE
	.align		4
.L_785:
        /*00b4*/ 	.byte	0x03, 0x19
        /*00b6*/ 	.short	0x00b8


	//----- nvinfo : EIATTR_PARAM_CBANK
	.align		4
        /*00b8*/ 	.byte	0x04, 0x0a
        /*00ba*/ 	.short	(.L_787 - .L_786)
	.align		4
.L_786:
        /*00bc*/ 	.word	index@(.nv.constant0._Z35group_norm_nhwc_bwd_one_pass_kernelI11Fp16IOFp32WLi256ELi64ELi512EEv26Group_norm_nhwc_bwd_params)
        /*00c0*/ 	.short	0x0210
        /*00c2*/ 	.short	0x00b8


	//----- nvinfo : EIATTR_SW_WAR
	.align		4
.L_787:
        /*00c4*/ 	.byte	0x04, 0x36
        /*00c6*/ 	.short	(.L_789 - .L_788)
.L_788:
        /*00c8*/ 	.word	0x00000008
.L_789:


//--------------------- .nv.info._Z35group_norm_nhwc_bwd_one_pass_kernelI11Fp16IOFp32WLi512ELi64ELi512EEv26Group_norm_nhwc_bwd_params --------------------------
	.section	.nv.info._Z35group_norm_nhwc_bwd_one_pass_kernelI11Fp16IOFp32WLi512ELi64ELi512EEv26Group_norm_nhwc_bwd_params,"",@"SHT_CUDA_INFO"
	.sectionflags	@""
	.align	4


	//----- nvinfo : EIATTR_CUDA_API_VERSION
	.align		4
        /*0000*/ 	.byte	0x04, 0x37
        /*0002*/ 	.short	(.L_791 - .L_790)
.L_790:
        /*0004*/ 	.word	0x00000082


	//----- nvinfo : EIATTR_KPARAM_INFO
	.align		4
.L_791:
        /*0008*/ 	.byte	0x04, 0x17
        /*000a*/ 	.short	(.L_793 - .L_792)
.L_792:
        /*000c*/ 	.word	0x00000000
        /*0010*/ 	.short	0x0000
        /*0012*/ 	.short	0x0000
        /*0014*/ 	.byte	0x00, 0xf0, 0xe1, 0x02


	//----- nvinfo : EIATTR_SPARSE_MMA_MASK
	.align		4
.L_793:
        /*0018*/ 	.byte	0x03, 0x50
        /*001a*/ 	.short	0x0000


	//----- nvinfo : EIATTR_MAXREG_COUNT
	.align		4
        /*001c*/ 	.byte	0x03, 0x1b
        /*001e*/ 	.short	0x0080


	//----- nvinfo : EIATTR_NUM_BARRIERS
	.align		4
        /*0020*/ 	.byte	0x02, 0x4c
        /*0022*/ 	.byte	0x01
	.zero		1


	//----- nvinfo : EIATTR_ANNOTATIONS
	.align		4
        /*0024*/ 	.byte	0x04, 0x55
        /*0026*/ 	.short	(.L_795 - .L_794)


	//   ....[0]....
.L_794:
        /* <DEDUP_REMOVED lines=27> */
        /*01cc*/ 	.byte	0x10, 0xdd, 0x00, 0x00


	//----- nvinfo : EIATTR_MERCURY_ISA_VERSION
	.align		4
.L_795:
        /*01d0*/ 	.byte	0x03, 0x5f
        /*01d2*/ 	.short	0x0101


	//----- nvinfo : EIATTR_INT_WARP_WIDE_INSTR_OFFSETS
	.align		4
        /*01d4*/ 	.byte	0x04, 0x31
        /*01d6*/ 	.short	(.L_797 - .L_796)


	//   ....[0]....
.L_796:
        /*01d8*/ 	.word	0x00009530


	//   ....[1]....
        /*01dc*/ 	.word	0x00011010


	//----- nvinfo : EIATTR_COOP_GROUP_MASK_REGIDS
	.align		4
.L_797:
        /*01e0*/ 	.byte	0x04, 0x29
        /*01e2*/ 	.short	(.L_799 - .L_798)


	//   ....[0]....
.L_798:
        /*01e4*/ 	.word	0xffffffff


	//   ....[1]....
        /*01e8*/ 	.word	0xffffffff


	//   ....[2]....
        /*01ec*/ 	.word	0xffffffff


	//   ....[3]....
        /*01f0*/ 	.word	0xffffffff


	//   ....[4]....
        /*01f4*/ 	.word	0xffffffff


	//   ....[5]....
        /*01f8*/ 	.word	0xffffffff


	//   ....[6]....
        /*01fc*/ 	.word	0xffffffff


	//   ....[7]....
        /*0200*/ 	.word	0xffffffff


	//   ....[8]....
        /*0204*/ 	.word	0xffffffff


	//   ....[9]....
        /*0208*/ 	.word	0xffffffff


	//----- nvinfo : EIATTR_COOP_GROUP_INSTR_OFFSETS
	.align		4
.L_799:
        /*020c*/ 	.byte	0x04, 0x28
        /*020e*/ 	.short	(.L_801 - .L_800)


	//   ....[0]....
.L_800:
        /*0210*/ 	.word	0x000088f0


	//   ....[1]....
        /*0214*/ 	.word	0x00008930


	//   ....[2]....
        /*0218*/ 	.word	0x000089e0


	//   ....[3]....
        /*021c*/ 	.word	0x000089f0


	//   ....[4]....
        /*0220*/ 	.word	0x00008a20


	//   ....[5]....
        /*0224*/ 	.word	0x00008a40


	//   ....[6]....
        /*0228*/ 	.word	0x00008a70


	//   ....[7]....
        /*022c*/ 	.word	0x00008a90


	//   ....[8]....
        /*0230*/ 	.word	0x00008ac0


	//   ....[9]....
        /*0234*/ 	.word	0x00008ae0


	//----- nvinfo : EIATTR_EXIT_INSTR_OFFSETS
	.align		4
.L_801:
        /*0238*/ 	.byte	0x04, 0x1c
        /*023a*/ 	.short	(.L_803 - .L_802)


	//   ....[0]....
.L_802:
        /*023c*/ 	.word	0x000110a0


	//   ....[1]....
        /*0240*/ 	.word	0x000111e0


	//   ....[2]....
        /*0244*/ 	.word	0x00011420


	//----- nvinfo : EIATTR_MAX_THREADS
	.align		4
.L_803:
        /*0248*/ 	.byte	0x04, 0x05
        /*024a*/ 	.short	(.L_805 - .L_804)
.L_804:
        /*024c*/ 	.word	0x00000200
        /*0250*/ 	.word	0x00000001
        /*0254*/ 	.word	0x00000001


	//----- nvinfo : EIATTR_CRS_STACK_SIZE
	.align		4
.L_805:
        /*0258*/ 	.byte	0x04, 0x1e
        /*025a*/ 	.short	(.L_807 - .L_806)
.L_806:
        /*025c*/ 	.word	0x00000000


	//----- nvinfo : EIATTR_CBANK_PARAM_SIZE
	.align		4
.L_807:
        /*0260*/ 	.byte	0x03, 0x19
        /*0262*/ 	.short	0x00b8


	//----- nvinfo : EIATTR_PARAM_CBANK
	.align		4
        /*0264*/ 	.byte	0x04, 0x0a
        /*0266*/ 	.short	(.L_809 - .L_808)
	.align		4
.L_808:
        /*0268*/ 	.word	index@(.nv.constant0._Z35group_norm_nhwc_bwd_one_pass_kernelI11Fp16IOFp32WLi512ELi64ELi512EEv26Group_norm_nhwc_bwd_params)
        /*026c*/ 	.short	0x0210
        /*026e*/ 	.short	0x00b8


	//----- nvinfo : EIATTR_SW_WAR
	.align		4
.L_809:
        /*0270*/ 	.byte	0x04, 0x36
        /*0272*/ 	.short	(.L_811 - .L_810)
.L_810:
        /*0274*/ 	.word	0x00000008
.L_811:


//--------------------- .nv.info._Z35group_norm_nhwc_bwd_one_pass_kernelI11Fp16IOBf16WLi64ELi64ELi512EEv26Group_norm_nhwc_bwd_params --------------------------
	.section	.nv.info._Z35group_norm_nhwc_bwd_one_pass_kernelI11Fp16IOBf16WLi64ELi64ELi512EEv26Group_norm_nhwc_bwd_params,"",@"SHT_CUDA_INFO"
	.sectionflags	@""
	.align	4


	//----- nvinfo : EIATTR_CUDA_API_VERSION
	.align		4
        /*0000*/ 	.byte	0x04, 0x37
        /*0002*/ 	.short	(.L_813 - .L_812)
.L_812:
        /*0004*/ 	.word	0x00000082


	//----- nvinfo : EIATTR_KPARAM_INFO
	.align		4
.L_813:
        /*0008*/ 	.byte	0x04, 0x17
        /*000a*/ 	.short	(.L_815 - .L_814)
.L_814:
        /*000c*/ 	.word	0x00000000
        /*0010*/ 	.short	0x0000
        /*0012*/ 	.short	0x0000
        /*0014*/ 	.byte	0x00, 0xf0, 0xe1, 0x02


	//----- nvinfo : EIATTR_SPARSE_MMA_MASK
	.align		4
.L_815:
        /*0018*/ 	.byte	0x03, 0x50
        /*001a*/ 	.short	0x0000


	//----- nvinfo : EIATTR_MAXREG_COUNT
	.align		4
        /*001c*/ 	.byte	0x03, 0x1b
        /*001e*/ 	.short	0x0080


	//----- nvinfo : EIATTR_NUM_BARRIERS
	.align		4
        /*0020*/ 	.byte	0x02, 0x4c
        /*0022*/ 	.byte	0x01
	.zero		1


	//----- nvinfo : EIATTR_MERCURY_ISA_VERSION
	.align		4
        /*0024*/ 	.byte	0x03, 0x5f
        /*0026*/ 	.short	0x0101


	//----- nvinfo : EIATTR_INT_WARP_WIDE_INSTR_OFFSETS
	.align		4
        /*0028*/ 	.byte	0x04, 0x31
        /*002a*/ 	.short	(.L_817 - .L_816)


	//   ....[0]....
.L_816:
        /*002c*/ 	.word	0x00002330


	//   ....[1]....
        /*0030*/ 	.word	0x00004360


	//----- nvinfo : EIATTR_COOP_GROUP_MASK_REGIDS
	.align		4
.L_817:
        /*0034*/ 	.byte	0x04, 0x29
        /*0036*/ 	.short	(.L_819 - .L_818)


	//   ....[0]....
.L_818:
        /*0038*/ 	.word	0xffffffff


	//   ....[1]....
        /*003c*/ 	.word	0xffffffff


	//   ....[2]....
        /*0040*/ 	.word	0xffffffff


	//   ....[3]....
        /*0044*/ 	.word	0xffffffff


	//   ....[4]....
        /*0048*/ 	.word	0xffffffff


	//   ....[5]....
        /*004c*/ 	.word	0xffffffff


	//   ....[6]....
        /*0050*/ 	.word	0xffffffff


	//   ....[7]....
        /*0054*/ 	.word	0xffffffff


	//   ....[8]....
        /*0058*/ 	.word	0xffffffff


	//   ....[9]....
        /*005c*/ 	.word	0xffffffff


	//----- nvinfo : EIATTR_COOP_GROUP_INSTR_OFFSETS
	.align		4
.L_819:
        /*0060*/ 	.byte	0x04, 0x28
        /*0062*/ 	.short	(.L_821 - .L_820)


	//   ....[0]....
.L_820:
        /*0064*/ 	.word	0x00001760


	//   ....[1]....
        /*0068*/ 	.word	0x000017a0


	//   ....[2]....
        /*006c*/ 	.word	0x00001810


	//   ....[3]....
        /*0070*/ 	.word	0x00001830


	//   ....[4]....
        /*0074*/ 	.word	0x00001860


	//   ....[5]....
        /*0078*/ 	.word	0x00001880


	//   ....[6]....
        /*007c*/ 	.word	0x000018b0


	//   ....[7]....
        /*0080*/ 	.word	0x000018d0


	//   ....[8]....
        /*0084*/ 	.word	0x00001900


	//   ....[9]....
        /*0088*/ 	.word	0x00001920


	//----- nvinfo : EIATTR_EXIT_INSTR_OFFSETS
	.align		4
.L_821:
        /*008c*/ 	.byte	0x04, 0x1c
        /*008e*/ 	.short	(.L_823 - .L_822)


	//   ....[0]....
.L_822:
        /*0090*/ 	.word	0x000043f0


	//   ....[1]....
        /*0094*/ 	.word	0x00004530


	//   ....[2]....
        /*0098*/ 	.word	0x00004790


	//----- nvinfo : EIATTR_MAX_THREADS
	.align		4
.L_823:
        /*009c*/ 	.byte	0x04, 0x05
        /*009e*/ 	.short	(.L_825 - .L_824)
.L_824:
        /*00a0*/ 	.word	0x00000200
        /*00a4*/ 	.word	0x00000001
        /*00a8*/ 	.word	0x00000001


	//----- nvinfo : EIATTR_CRS_STACK_SIZE
	.align		4
.L_825:
        /*00ac*/ 	.byte	0x04, 0x1e
        /*00ae*/ 	.short	(.L_827 - .L_826)
.L_826:
        /*00b0*/ 	.word	0x00000000


	//----- nvinfo : EIATTR_CBANK_PARAM_SIZE
	.align		4
.L_827:
        /*00b4*/ 	.byte	0x03, 0x19
        /*00b6*/ 	.short	0x00b8


	//----- nvinfo : EIATTR_PARAM_CBANK
	.align		4
        /*00b8*/ 	.byte	0x04, 0x0a
        /*00ba*/ 	.short	(.L_829 - .L_828)
	.align		4
.L_828:
        /*00bc*/ 	.word	index@(.nv.constant0._Z35group_norm_nhwc_bwd_one_pass_kernelI11Fp16IOBf16WLi64ELi64ELi512EEv26Group_norm_nhwc_bwd_params)
        /*00c0*/ 	.short	0x0210
        /*00c2*/ 	.short	0x00b8


	//----- nvinfo : EIATTR_SW_WAR
	.align		4
.L_829:
        /*00c4*/ 	.byte	0x04, 0x36
        /*00c6*/ 	.short	(.L_831 - .L_830)
.L_830:
        /*00c8*/ 	.word	0x00000008
.L_831:


//--------------------- .nv.info._Z35group_norm_nhwc_bwd_one_pass_kernelI11Fp16IOBf16WLi128ELi64ELi512EEv26Group_norm_nhwc_bwd_params --------------------------
	.section	.nv.info._Z35group_norm_nhwc_bwd_one_pass_kernelI11Fp16IOBf16WLi128ELi64ELi512EEv26Group_norm_nhwc_bwd_params,"",@"SHT_CUDA_INFO"
	.sectionflags	@""
	.align	4


	//----- nvinfo : EIATTR_CUDA_API_VERSION
	.align		4
        /*0000*/ 	.byte	0x04, 0x37
        /*0002*/ 	.short	(.L_833 - .L_832)
.L_832:
        /*0004*/ 	.word	0x00000082


	//----- nvinfo : EIATTR_KPARAM_INFO
	.align		4
.L_833:
        /*0008*/ 	.byte	0x04, 0x17
        /*000a*/ 	.short	(.L_835 - .L_834)
.L_834:
        /*000c*/ 	.word	0x00000000
        /*0010*/ 	.short	0x0000
        /*0012*/ 	.short	0x0000
        /*0014*/ 	.byte	0x00, 0xf0, 0xe1, 0x02


	//----- nvinfo : EIATTR_SPARSE_MMA_MASK
	.align		4
.L_835:
        /*0018*/ 	.byte	0x03, 0x50
        /*001a*/ 	.short	0x0000


	//----- nvinfo : EIATTR_MAXREG_COUNT
	.align		4
        /*001c*/ 	.byte	0x03, 0x1b
        /*001e*/ 	.short	0x0080


	//----- nvinfo : EIATTR_NUM_BARRIERS
	.align		4
        /*0020*/ 	.byte	0x02, 0x4c
        /*0022*/ 	.byte	0x01
	.zero		1


	//----- nvinfo : EIATTR_MERCURY_ISA_VERSION
	.align		4
        /*0024*/ 	.byte	0x03, 0x5f
        /*0026*/ 	.short	0x0101


	//----- nvinfo : EIATTR_INT_WARP_WIDE_INSTR_OFFSETS
	.align		4
        /*0028*/ 	.byte	0x04, 0x31
        /*002a*/ 	.short	(.L_837 - .L_836)


	//   ....[0]....
.L_836:
        /*002c*/ 	.word	0x00003260


	//   ....[1]....
        /*0030*/ 	.word	0x00005f30


	//----- nvinfo : EIATTR_COOP_GROUP_MASK_REGIDS
	.align		4
.L_837:
        /*0034*/ 	.byte	0x04, 0x29
        /*0036*/ 	.short	(.L_839 - .L_838)


	//   ....[0]....
.L_838:
        /*0038*/ 	.word	0xffffffff


	//   ....[1]....
        /*003c*/ 	.word	0xffffffff


	//   ....[2]....
        /*0040*/ 	.word	0xffffffff


	//   ....[3]....
        /*0044*/ 	.word	0xffffffff


	//   ....[4]....
        /*0048*/ 	.word	0xffffffff


	//   ....[5]....
        /*004c*/ 	.word	0xffffffff


	//   ....[6]....
        /*0050*/ 	.word	0xffffffff


	//   ....[7]....
        /*0054*/ 	.word	0xffffffff


	//   ....[8]....
        /*0058*/ 	.word	0xffffffff


	//   ....[9]....
        /*005c*/ 	.word	0xffffffff


	//----- nvinfo : EIATTR_COOP_GROUP_INSTR_OFFSETS
	.align		4
.L_839:
        /*0060*/ 	.byte	0x04, 0x28
        /*0062*/ 	.short	(.L_841 - .L_840)


	//   ....[0]....
.L_840:
        /*0064*/ 	.word	0x000025b0


	//   ....[1]....
        /*0068*/ 	.word	0x000025f0


	//   ....[2]....
        /*006c*/ 	.word	0x000026b0


	//   ....[3]....
        /*0070*/ 	.word	0x000026d0


	//   ....[4]....
        /*0074*/ 	.word	0x00002700


	//   ....[5]....
        /*0078*/ 	.word	0x00002720


	//   ....[6]....
        /*007c*/ 	.word	0x00002750


	//   ....[7]....
        /*0080*/ 	.word	0x00002770


	//   ....[8]....
        /*0084*/ 	.word	0x000027a0


	//   ....[9]....
        /*0088*/ 	.word	0x000027c0


	//----- nvinfo : EIATTR_EXIT_INSTR_OFFSETS
	.align		4
.L_841:
        /*008c*/ 	.byte	0x04, 0x1c
        /*008e*/ 	.short	(.L_843 - .L_842)


	//   ....[0]....
.L_842:
        /*0090*/ 	.word	0x00005fc0


	//   ....[1]....
        /*0094*/ 	.word	0x00006100


	//   ....[2]....
        /*0098*/ 	.word	0x00006360


	//----- nvinfo : EIATTR_MAX_THREADS
	.align		4
.L_843:
        /*009c*/ 	.byte	0x04, 0x05
        /*009e*/ 	.short	(.L_845 - .L_844)
.L_844:
        /*00a0*/ 	.word	0x00000200
        /*00a4*/ 	.word	0x00000001
        /*00a8*/ 	.word	0x00000001


	//----- nvinfo : EIATTR_CRS_STACK_SIZE
	.align		4
.L_845:
        /*00ac*/ 	.byte	0x04, 0x1e
        /*00ae*/ 	.short	(.L_847 - .L_846)
.L_846:
        /*00b0*/ 	.word	0x00000000


	//----- nvinfo : EIATTR_CBANK_PARAM_SIZE
	.align		4
.L_847:
        /*00b4*/ 	.byte	0x03, 0x19
        /*00b6*/ 	.short	0x00b8


	//----- nvinfo : EIATTR_PARAM_CBANK
	.align		4
        /*00b8*/ 	.byte	0x04, 0x0a
        /*00ba*/ 	.short	(.L_849 - .L_848)
	.align		4
.L_848:
        /*00bc*/ 	.word	index@(.nv.constant0._Z35group_norm_nhwc_bwd_one_pass_kernelI11Fp16IOBf16WLi128ELi64ELi512EEv26Group_norm_nhwc_bwd_params)
        /*00c0*/ 	.short	0x0210
        /*00c2*/ 	.short	0x00b8


	//----- nvinfo : EIATTR_SW_WAR
	.align		4
.L_849:
        /*00c4*/ 	.byte	0x04, 0x36
        /*00c6*/ 	.short	(.L_851 - .L_850)
.L_850:
        /*00c8*/ 	.word	0x00000008
.L_851:


//--------------------- .nv.info._Z35group_norm_nhwc_bwd_one_pass_kernelI11Fp16IOBf16WLi256ELi64ELi512EEv26Group_norm_nhwc_bwd_params --------------------------
	.section	.nv.info._Z35group_norm_nhwc_bwd_one_pass_kernelI11Fp16IOBf16WLi256ELi64ELi512EEv26Group_norm_nhwc_bwd_params,"",@"SHT_CUDA_INFO"
	.sectionflags	@""
	.align	4


	//----- nvinfo : EIATTR_CUDA_API_VERSION
	.align		4
        /*0000*/ 	.byte	0x04, 0x37
        /*0002*/ 	.short	(.L_853 - .L_852)
.L_852:
        /*0004*/ 	.word	0x00000082


	//----- nvinfo : EIATTR_KPARAM_INFO
	.align		4
.L_853:
        /*0008*/ 	.byte	0x04, 0x17
        /*000a*/ 	.short	(.L_855 - .L_854)
.L_854:
        /*000c*/ 	.word	0x00000000
        /*0010*/ 	.short	0x0000
        /*0012*/ 	.short	0x0000
        /*0014*/ 	.byte	0x00, 0xf0, 0xe1, 0x02


	//----- nvinfo : EIATTR_SPARSE_MMA_MASK
	.align		4
.L_855:
        /*0018*/ 	.byte	0x03, 0x50
        /*001a*/ 	.short	0x0000


	//----- nvinfo : EIATTR_MAXREG_COUNT
	.align		4
        /*001c*/ 	.byte	0x03, 0x1b
        /*001e*/ 	.short	0x0080


	//----- nvinfo : EIATTR_NUM_BARRIERS
	.align		4
        /*0020*/ 	.byte	0x02, 0x4c
        /*0022*/ 	.byte	0x01
	.zero		1


	//----- nvinfo : EIATTR_MERCURY_ISA_VERSION
	.align		4
        /*0024*/ 	.byte	0x03, 0x5f
        /*0026*/ 	.short	0x0101


	//----- nvinfo : EIATTR_INT_WARP_WIDE_INSTR_OFFSETS
	.align		4
        /*0028*/ 	.byte	0x04, 0x31
        /*002a*/ 	.short	(.L_857 - .L_856)


	//   ....[0]....
.L_856:
        /*002c*/ 	.word	0x00005240


	//   ....[1]....
        /*0030*/ 	.word	0x00009830


	//----- nvinfo : EIATTR_COOP_GROUP_MASK_REGIDS
	.align		4
.L_857:
        /*0034*/ 	.byte	0x04, 0x29
        /*0036*/ 	.short	(.L_859 - .L_858)


	//   ....[0]....
.L_858:
        /*0038*/ 	.word	0xffffffff


	//   ....[1]....
        /*003c*/ 	.word	0xffffffff


	//   ....[2]....
        /*0040*/ 	.word	0xffffffff


	//   ....[3]....
        /*0044*/ 	.word	0xffffffff


	//   ....[4]....
        /*0048*/ 	.word	0xffffffff


	//   ....[5]....
        /*004c*/ 	.word	0xffffffff


	//   ....[6]....
        /*0050*/ 	.word	0xffffffff


	//   ....[7]....
        /*0054*/ 	.word	0xffffffff


	//   ....[8]....
        /*0058*/ 	.word	0xffffffff


	//   ....[9]....
        /*005c*/ 	.word	0xffffffff


	//----- nvinfo : EIATTR_COOP_GROUP_INSTR_OFFSETS
	.align		4
.L_859:
        /*0060*/ 	.byte	0x04, 0x28
        /*0062*/ 	.short	(.L_861 - .L_860)


	//   ....[0]....
.L_860:
        /*0064*/ 	.word	0x00004550


	//   ....[1]....
        /*0068*/ 	.word	0x00004590


	//   ....[2]....
        /*006c*/ 	.word	0x00004700


	//   ....[3]....
        /*0070*/ 	.word	0x00004720


	//   ....[4]....
        /*0074*/ 	.word	0x00004750


	//   ....[5]....
        /*0078*/ 	.word	0x00004770


	//   ....[6]....
        /*007c*/ 	.word	0x000047a0


	//   ....[7]....
        /*0080*/ 	.word	0x000047c0


	//   ....[8]....
        /*0084*/ 	.word	0x000047f0


	//   ....[9]....
        /*0088*/ 	.word	0x00004810


	//----- nvinfo : EIATTR_EXIT_INSTR_OFFSETS
	.align		4
.L_861:
        /*008c*/ 	.byte	0x04, 0x1c
        /*008e*/ 	.short	(.L_863 - .L_862)


	//   ....[0]....
.L_862:
        /*0090*/ 	.word	0x000098c0


	//   ....[1]....
        /*0094*/ 	.word	0x00009a00


	//   ....[2]....
        /*0098*/ 	.word	0x00009c60


	//----- nvinfo : EIATTR_MAX_THREADS
	.align		4
.L_863:
        /*009c*/ 	.byte	0x04, 0x05
        /*009e*/ 	.short	(.L_865 - .L_864)
.L_864:
        /*00a0*/ 	.word	0x00000200
        /*00a4*/ 	.word	0x00000001
        /*00a8*/ 	.word	0x00000001


	//----- nvinfo : EIATTR_CRS_STACK_SIZE
	.align		4
.L_865:
        /*00ac*/ 	.byte	0x04, 0x1e
        /*00ae*/ 	.short	(.L_867 - .L_866)
.L_866:
        /*00b0*/ 	.word	0x00000000


	//----- nvinfo : EIATTR_CBANK_PARAM_SIZE
	.align		4
.L_867:
        /*00b4*/ 	.byte	0x03, 0x19
        /*00b6*/ 	.short	0x00b8


	//----- nvinfo : EIATTR_PARAM_CBANK
	.align		4
        /*00b8*/ 	.byte	0x04, 0x0a
        /*00ba*/ 	.short	(.L_869 - .L_868)
	.align		4
.L_868:
        /*00bc*/ 	.word	index@(.nv.constant0._Z35group_norm_nhwc_bwd_one_pass_kernelI11Fp16IOBf16WLi256ELi64ELi512EEv26Group_norm_nhwc_bwd_params)
        /*00c0*/ 	.short	0x0210
        /*00c2*/ 	.short	0x00b8


	//----- nvinfo : EIATTR_SW_WAR
	.align		4
.L_869:
        /*00c4*/ 	.byte	0x04, 0x36
        /*00c6*/ 	.short	(.L_871 - .L_870)
.L_870:
        /*00c8*/ 	.word	0x00000008
.L_871:


//--------------------- .nv.info._Z35group_norm_nhwc_bwd_one_pass_kernelI11Fp16IOBf16WLi512ELi64ELi512EEv26Group_norm_nhwc_bwd_params --------------------------
	.section	.nv.info._Z35group_norm_nhwc_bwd_one_pass_kernelI11Fp16IOBf16WLi512ELi64ELi512EEv26Group_norm_nhwc_bwd_params,"",@"SHT_CUDA_INFO"
	.sectionflags	@""
	.align	4


	//----- nvinfo : EIATTR_CUDA_API_VERSION
	.align		4
        /*0000*/ 	.byte	0x04, 0x37
        /*0002*/ 	.short	(.L_873 - .L_872)
.L_872:
        /*0004*/ 	.word	0x00000082


	//----- nvinfo : EIATTR_KPARAM_INFO
	.align		4
.L_873:
        /*0008*/ 	.byte	0x04, 0x17
        /*000a*/ 	.short	(.L_875 - .L_874)
.L_874:
        /*000c*/ 	.word	0x00000000
        /*0010*/ 	.short	0x0000
        /*0012*/ 	.short	0x0000
        /*0014*/ 	.byte	0x00, 0xf0, 0xe1, 0x02


	//----- nvinfo : EIATTR_SPARSE_MMA_MASK
	.align		4
.L_875:
        /*0018*/ 	.byte	0x03, 0x50
        /*001a*/ 	.short	0x0000


	//----- nvinfo : EIATTR_MAXREG_COUNT
	.align		4
        /*001c*/ 	.byte	0x03, 0x1b
        /*001e*/ 	.short	0x0080


	//----- nvinfo : EIATTR_NUM_BARRIERS
	.align		4
        /*0020*/ 	.byte	0x02, 0x4c
        /*0022*/ 	.byte	0x01
	.zero		1


	//----- nvinfo : EIATTR_ANNOTATIONS
	.align		4
        /*0024*/ 	.byte	0x04, 0x55
        /*0026*/ 	.short	(.L_877 - .L_876)


	//   ....[0]....
.L_876:
        /* <DEDUP_REMOVED lines=31> */


	//----- nvinfo : EIATTR_MERCURY_ISA_VERSION
	.align		4
.L_877:
        /*0200*/ 	.byte	0x03, 0x5f
        /*0202*/ 	.short	0x0101


	//----- nvinfo : EIATTR_INT_WARP_WIDE_INSTR_OFFSETS
	.align		4
        /*0204*/ 	.byte	0x04, 0x31
        /*0206*/ 	.short	(.L_879 - .L_878)


	//   ....[0]....
.L_878:
        /*0208*/ 	.word	0x000095d0


	//   ....[1]....
        /*020c*/ 	.word	0x000110d0


	//----- nvinfo : EIATTR_COOP_GROUP_MASK_REGIDS
	.align		4
.L_879:
        /*0210*/ 	.byte	0x04, 0x29
        /*0212*/ 	.short	(.L_881 - .L_880)


	//   ....[0]....
.L_880:
        /*0214*/ 	.word	0xffffffff


	//   ....[1]....
        /*0218*/ 	.word	0xffffffff


	//   ....[2]....
        /*021c*/ 	.word	0xffffffff


	//   ....[3]....
        /*0220*/ 	.word	0xffffffff


	//   ....[4]....
        /*0224*/ 	.word	0xffffffff


	//   ....[5]....
        /*0228*/ 	.word	0xffffffff


	//   ....[6]....
        /*022c*/ 	.word	0xffffffff


	//   ....[7]....
        /*0230*/ 	.word	0xffffffff


	//   ....[8]....
        /*0234*/ 	.word	0xffffffff


	//   ....[9]....
        /*0238*/ 	.word	0xffffffff


	//----- nvinfo : EIATTR_COOP_GROUP_INSTR_OFFSETS
	.align		4
.L_881:
        /*023c*/ 	.byte	0x04, 0x28
        /*023e*/ 	.short	(.L_883 - .L_882)


	//   ....[0]....
.L_882:
        /*0240*/ 	.word	0x00008990


	//   ....[1]....
        /*0244*/ 	.word	0x000089d0


	//   ....[2]....
        /*0248*/ 	.word	0x00008a80


	//   ....[3]....
        /*024c*/ 	.word	0x00008a90


	//   ....[4]....
        /*0250*/ 	.word	0x00008ac0


	//   ....[5]....
        /*0254*/ 	.word	0x00008ae0


	//   ....[6]....
        /*0258*/ 	.word	0x00008b10


	//   ....[7]....
        /*025c*/ 	.word	0x00008b30


	//   ....[8]....
        /*0260*/ 	.word	0x00008b60


	//   ....[9]....
        /*0264*/ 	.word	0x00008b80


	//----- nvinfo : EIATTR_EXIT_INSTR_OFFSETS
	.align		4
.L_883:
        /*0268*/ 	.byte	0x04, 0x1c
        /*026a*/ 	.short	(.L_885 - .L_884)


	//   ....[0]....
.L_884:
        /*026c*/ 	.word	0x00011160


	//   ....[1]....
        /*0270*/ 	.word	0x000112a0


	//   ....[2]....
        /*0274*/ 	.word	0x00011500


	//----- nvinfo : EIATTR_MAX_THREADS
	.align		4
.L_885:
        /*0278*/ 	.byte	0x04, 0x05
        /*027a*/ 	.short	(.L_887 - .L_886)
.L_886:
        /*027c*/ 	.word	0x00000200
        /*0280*/ 	.word	0x00000001
        /*0284*/ 	.word	0x00000001


	//----- nvinfo : EIATTR_CRS_STACK_SIZE
	.align		4
.L_887:
        /*0288*/ 	.byte	0x04, 0x1e
        /*028a*/ 	.short	(.L_889 - .L_888)
.L_888:
        /*028c*/ 	.word	0x00000000


	//----- nvinfo : EIATTR_CBANK_PARAM_SIZE
	.align		4
.L_889:
        /*0290*/ 	.byte	0x03, 0x19
        /*0292*/ 	.short	0x00b8


	//----- nvinfo : EIATTR_PARAM_CBANK
	.align		4
        /*0294*/ 	.byte	0x04, 0x0a
        /*0296*/ 	.short	(.L_891 - .L_890)
	.align		4
.L_890:
        /*0298*/ 	.word	index@(.nv.constant0._Z35group_norm_nhwc_bwd_one_pass_kernelI11Fp16IOBf16WLi512ELi64ELi512EEv26Group_norm_nhwc_bwd_params)
        /*029c*/ 	.short	0x0210
        /*029e*/ 	.short	0x00b8


	//----- nvinfo : EIATTR_SW_WAR
	.align		4
.L_891:
        /*02a0*/ 	.byte	0x04, 0x36
        /*02a2*/ 	.short	(.L_893 - .L_892)
.L_892:
        /*02a4*/ 	.word	0x00000008
.L_893:


//--------------------- .nv.info._Z35group_norm_nhwc_bwd_one_pass_kernelI11Fp16IOFp16WLi64ELi64ELi512EEv26Group_norm_nhwc_bwd_params --------------------------
	.section	.nv.info._Z35group_norm_nhwc_bwd_one_pass_kernelI11Fp16IOFp16WLi64ELi64ELi512EEv26Group_norm_nhwc_bwd_params,"",@"SHT_CUDA_INFO"
	.sectionflags	@""
	.align	4


	//----- nvinfo : EIATTR_CUDA_API_VERSION
	.align		4
        /*0000*/ 	.byte	0x04, 0x37
        /*0002*/ 	.short	(.L_895 - .L_894)
.L_894:
        /*0004*/ 	.word	0x00000082


	//----- nvinfo : EIATTR_KPARAM_INFO
	.align		4
.L_895:
        /*0008*/ 	.byte	0x04, 0x17
        /*000a*/ 	.short	(.L_897 - .L_896)
.L_896:
        /*000c*/ 	.word	0x00000000
        /*0010*/ 	.short	0x0000
        /*0012*/ 	.short	0x0000
        /*0014*/ 	.byte	0x00, 0xf0, 0xe1, 0x02


	//----- nvinfo : EIATTR_SPARSE_MMA_MASK
	.align		4
.L_897:
        /*0018*/ 	.byte	0x03, 0x50
        /*001a*/ 	.short	0x0000


	//----- nvinfo : EIATTR_MAXREG_COUNT
	.align		4
        /*001c*/ 	.byte	0x03, 0x1b
        /*001e*/ 	.short	0x0080


	//----- nvinfo : EIATTR_NUM_BARRIERS
	.align		4
        /*0020*/ 	.byte	0x02, 0x4c
        /*0022*/ 	.byte	0x01
	.zero		1


	//----- nvinfo : EIATTR_MERCURY_ISA_VERSION
	.align		4
        /*0024*/ 	.byte	0x03, 0x5f
        /*0026*/ 	.short	0x0101


	//----- nvinfo : EIATTR_INT_WARP_WIDE_INSTR_OFFSETS
	.align		4
        /*0028*/ 	.byte	0x04, 0x31
        /*002a*/ 	.short	(.L_899 - .L_898)


	//   ....[0]....
.L_898:
        /*002c*/ 	.word	0x00002330


	//   ....[1]....
        /*0030*/ 	.word	0x00004360


	//----- nvinfo : EIATTR_COOP_GROUP_MASK_REGIDS
	.align		4
.L_899:
        /*0034*/ 	.byte	0x04, 0x29
        /*0036*/ 	.short	(.L_901 - .L_900)


	//   ....[0]....
.L_900:
        /*0038*/ 	.word	0xffffffff


	//   ....[1]....
        /*003c*/ 	.word	0xffffffff


	//   ....[2]....
        /*0040*/ 	.word	0xffffffff


	//   ....[3]....
        /*0044*/ 	.word	0xffffffff


	//   ....[4]....
        /*0048*/ 	.word	0xffffffff


	//   ....[5]....
        /*004c*/ 	.word	0xffffffff


	//   ....[6]....
        /*0050*/ 	.word	0xffffffff


	//   ....[7]....
        /*0054*/ 	.word	0xffffffff


	//   ....[8]....
        /*0058*/ 	.word	0xffffffff


	//   ....[9]....
        /*005c*/ 	.word	0xffffffff


	//----- nvinfo : EIATTR_COOP_GROUP_INSTR_OFFSETS
	.align		4
.L_901:
        /*0060*/ 	.byte	0x04, 0x28
        /*0062*/ 	.short	(.L_903 - .L_902)


	//   ....[0]....
.L_902:
        /*0064*/ 	.word	0x00001760


	//   ....[1]....
        /*0068*/ 	.word	0x000017a0


	//   ....[2]....
        /*006c*/ 	.word	0x00001810


	//   ....[3]....
        /*0070*/ 	.word	0x00001830


	//   ....[4]....
        /*0074*/ 	.word	0x00001860


	//   ....[5]....
        /*0078*/ 	.word	0x00001880


	//   ....[6]....
        /*007c*/ 	.word	0x000018b0


	//   ....[7]....
        /*0080*/ 	.word	0x000018d0


	//   ....[8]....
        /*0084*/ 	.word	0x00001900


	//   ....[9]....
        /*0088*/ 	.word	0x00001920


	//----- nvinfo : EIATTR_EXIT_INSTR_OFFSETS
	.align		4
.L_903:
        /*008c*/ 	.byte	0x04, 0x1c
        /*008e*/ 	.short	(.L_905 - .L_904)


	//   ....[0]....
.L_904:
        /*0090*/ 	.word	0x000043f0


	//   ....[1]....
        /*0094*/ 	.word	0x00004530


	//   ....[2]....
        /*0098*/ 	.word	0x00004790


	//----- nvinfo : EIATTR_MAX_THREADS
	.align		4
.L_905:
        /*009c*/ 	.byte	0x04, 0x05
        /*009e*/ 	.short	(.L_907 - .L_906)
.L_906:
        /*00a0*/ 	.word	0x00000200
        /*00a4*/ 	.word	0x00000001
        /*00a8*/ 	.word	0x00000001


	//----- nvinfo : EIATTR_CRS_STACK_SIZE
	.align		4
.L_907:
        /*00ac*/ 	.byte	0x04, 0x1e
        /*00ae*/ 	.short	(.L_909 - .L_908)
.L_908:
        /*00b0*/ 	.word	0x00000000


	//----- nvinfo : EIATTR_CBANK_PARAM_SIZE
	.align		4
.L_909:
        /*00b4*/ 	.byte	0x03, 0x19
        /*00b6*/ 	.short	0x00b8


	//----- nvinfo : EIATTR_PARAM_CBANK
	.align		4
        /*00b8*/ 	.byte	0x04, 0x0a
        /*00ba*/ 	.short	(.L_911 - .L_910)
	.align		4
.L_910:
        /*00bc*/ 	.word	index@(.nv.constant0._Z35group_norm_nhwc_bwd_one_pass_kernelI11Fp16IOFp16WLi64ELi64ELi512EEv26Group_norm_nhwc_bwd_params)
        /*00c0*/ 	.short	0x0210
        /*00c2*/ 	.short	0x00b8


	//----- nvinfo : EIATTR_SW_WAR
	.align		4
.L_911:
        /*00c4*/ 	.byte	0x04, 0x36
        /*00c6*/ 	.short	(.L_913 - .L_912)
.L_912:
        /*00c8*/ 	.word	0x00000008
.L_913:


//--------------------- .nv.info._Z35group_norm_nhwc_bwd_one_pass_kernelI11Fp16IOFp16WLi128ELi64ELi512EEv26Group_norm_nhwc_bwd_params --------------------------
	.section	.nv.info._Z35group_norm_nhwc_bwd_one_pass_kernelI11Fp16IOFp16WLi128ELi64ELi512EEv26Group_norm_nhwc_bwd_params,"",@"SHT_CUDA_INFO"
	.sectionflags	@""
	.align	4


	//----- nvinfo : EIATTR_CUDA_API_VERSION
	.align		4
        /*0000*/ 	.byte	0x04, 0x37
        /*0002*/ 	.short	(.L_915 - .L_914)
.L_914:
        /*0004*/ 	.word	0x00000082


	//----- nvinfo : EIATTR_KPARAM_INFO
	.align		4
.L_915:
        /*0008*/ 	.byte	0x04, 0x17
        /*000a*/ 	.short	(.L_917 - .L_916)
.L_916:
        /*000c*/ 	.word	0x00000000
        /*0010*/ 	.short	0x0000
        /*0012*/ 	.short	0x0000
        /*0014*/ 	.byte	0x00, 0xf0, 0xe1, 0x02


	//----- nvinfo : EIATTR_SPARSE_MMA_MASK
	.align		4
.L_917:
        /*0018*/ 	.byte	0x03, 0x50
        /*001a*/ 	.short	0x0000


	//----- nvinfo : EIATTR_MAXREG_COUNT
	.align		4
        /*001c*/ 	.byte	0x03, 0x1b
        /*001e*/ 	.short	0x0080


	//----- nvinfo : EIATTR_NUM_BARRIERS
	.align		4
        /*0020*/ 	.byte	0x02, 0x4c
        /*0022*/ 	.byte	0x01
	.zero		1


	//----- nvinfo : EIATTR_MERCURY_ISA_VERSION
	.align		4
        /*0024*/ 	.byte	0x03, 0x5f
        /*0026*/ 	.short	0x0101


	//----- nvinfo : EIATTR_INT_WARP_WIDE_INSTR_OFFSETS
	.align		4
        /*0028*/ 	.byte	0x04, 0x31
        /*002a*/ 	.short	(.L_919 - .L_918)


	//   ....[0]....
.L_918:
        /*002c*/ 	.word	0x00003260


	//   ....[1]....
        /*0030*/ 	.word	0x00005f30


	//----- nvinfo : EIATTR_COOP_GROUP_MASK_REGIDS
	.align		4
.L_919:
        /*0034*/ 	.byte	0x04, 0x29
        /*0036*/ 	.short	(.L_921 - .L_920)


	//   ....[0]....
.L_920:
        /*0038*/ 	.word	0xffffffff


	//   ....[1]....
        /*003c*/ 	.word	0xffffffff


	//   ....[2]....
        /*0040*/ 	.word	0xffffffff


	//   ....[3]....
        /*0044*/ 	.word	0xffffffff


	//   ....[4]....
        /*0048*/ 	.word	0xffffffff


	//   ....[5]....
        /*004c*/ 	.word	0xffffffff


	//   ....[6]....
        /*0050*/ 	.word	0xffffffff


	//   ....[7]....
        /*0054*/ 	.word	0xffffffff


	//   ....[8]....
        /*0058*/ 	.word	0xffffffff


	//   ....[9]....
        /*005c*/ 	.word	0xffffffff


	//----- nvinfo : EIATTR_COOP_GROUP_INSTR_OFFSETS
	.align		4
.L_921:
        /*0060*/ 	.byte	0x04, 0x28
        /*0062*/ 	.short	(.L_923 - .L_922)


	//   ....[0]....
.L_922:
        /*0064*/ 	.word	0x000025b0


	//   ....[1]....
        /*0068*/ 	.word	0x000025f0


	//   ....[2]....
        /*006c*/ 	.word	0x000026b0


	//   ....[3]....
        /*0070*/ 	.word	0x000026d0


	//   ....[4]....
        /*0074*/ 	.word	0x00002700


	//   ....[5]....
        /*0078*/ 	.word	0x00002720


	//   ....[6]....
        /*007c*/ 	.word	0x00002750


	//   ....[7]....
        /*0080*/ 	.word	0x00002770


	//   ....[8]....
        /*0084*/ 	.word	0x000027a0


	//   ....[9]....
        /*0088*/ 	.word	0x000027c0


	//----- nvinfo : EIATTR_EXIT_INSTR_OFFSETS
	.align		4
.L_923:
        /*008c*/ 	.byte	0x04, 0x1c
        /*008e*/ 	.short	(.L_925 - .L_924)


	//   ....[0]....
.L_924:
        /*0090*/ 	.word	0x00005fc0


	//   ....[1]....
        /*0094*/ 	.word	0x00006100


	//   ....[2]....
        /*0098*/ 	.word	0x00006360


	//----- nvinfo : EIATTR_MAX_THREADS
	.align		4
.L_925:
        /*009c*/ 	.byte	0x04, 0x05
        /*009e*/ 	.short	(.L_927 - .L_926)
.L_926:
        /*00a0*/ 	.word	0x00000200
        /*00a4*/ 	.word	0x00000001
        /*00a8*/ 	.word	0x00000001


	//----- nvinfo : EIATTR_CRS_STACK_SIZE
	.align		4
.L_927:
        /*00ac*/ 	.byte	0x04, 0x1e
        /*00ae*/ 	.short	(.L_929 - .L_928)
.L_928:
        /*00b0*/ 	.word	0x00000000


	//----- nvinfo : EIATTR_CBANK_PARAM_SIZE
	.align		4
.L_929:
        /*00b4*/ 	.byte	0x03, 0x19
        /*00b6*/ 	.short	0x00b8


	//----- nvinfo : EIATTR_PARAM_CBANK
	.align		4
        /*00b8*/ 	.byte	0x04, 0x0a
        /*00ba*/ 	.short	(.L_931 - .L_930)
	.align		4
.L_930:
        /*00bc*/ 	.word	index@(.nv.constant0._Z35group_norm_nhwc_bwd_one_pass_kernelI11Fp16IOFp16WLi128ELi64ELi512EEv26Group_norm_nhwc_bwd_params)
        /*00c0*/ 	.short	0x0210
        /*00c2*/ 	.short	0x00b8


	//----- nvinfo : EIATTR_SW_WAR
	.align		4
.L_931:
        /*00c4*/ 	.byte	0x04, 0x36
        /*00c6*/ 	.short	(.L_933 - .L_932)
.L_932:
        /*00c8*/ 	.word	0x00000008
.L_933:


//--------------------- .nv.info._Z35group_norm_nhwc_bwd_one_pass_kernelI11Fp16IOFp16WLi256ELi64ELi512EEv26Group_norm_nhwc_bwd_params --------------------------
	.section	.nv.info._Z35group_norm_nhwc_bwd_one_pass_kernelI11Fp16IOFp16WLi256ELi64ELi512EEv26Group_norm_nhwc_bwd_params,"",@"SHT_CUDA_INFO"
	.sectionflags	@""
	.align	4


	//----- nvinfo : EIATTR_CUDA_API_VERSION
	.align		4
        /*0000*/ 	.byte	0x04, 0x37
        /*0002*/ 	.short	(.L_935 - .L_934)
.L_934:
        /*0004*/ 	.word	0x00000082


	//----- nvinfo : EIATTR_KPARAM_INFO
	.align		4
.L_935:
        /*0008*/ 	.byte	0x04, 0x17
        /*000a*/ 	.short	(.L_937 - .L_936)
.L_936:
        /*000c*/ 	.word	0x00000000
        /*0010*/ 	.short	0x0000
        /*0012*/ 	.short	0x0000
        /*0014*/ 	.byte	0x00, 0xf0, 0xe1, 0x02


	//----- nvinfo : EIATTR_SPARSE_MMA_MASK
	.align		4
.L_937:
        /*0018*/ 	.byte	0x03, 0x50
        /*001a*/ 	.short	0x0000


	//----- nvinfo : EIATTR_MAXREG_COUNT
	.align		4
        /*001c*/ 	.byte	0x03, 0x1b
        /*001e*/ 	.short	0x0080


	//----- nvinfo : EIATTR_NUM_BARRIERS
	.align		4
        /*0020*/ 	.byte	0x02, 0x4c
        /*0022*/ 	.byte	0x01
	.zero		1


	//----- nvinfo : EIATTR_MERCURY_ISA_VERSION
	.align		4
        /*0024*/ 	.byte	0x03, 0x5f
        /*0026*/ 	.short	0x0101


	//----- nvinfo : EIATTR_INT_WARP_WIDE_INSTR_OFFSETS
	.align		4
        /*0028*/ 	.byte	0x04, 0x31
        /*002a*/ 	.short	(.L_939 - .L_938)


	//   ....[0]....
.L_938:
        /*002c*/ 	.word	0x00005240


	//   ....[1]....
        /*0030*/ 	.word	0x00009830


	//----- nvinfo : EIATTR_COOP_GROUP_MASK_REGIDS
	.align		4
.L_939:
        /*0034*/ 	.byte	0x04, 0x29
        /*0036*/ 	.short	(.L_941 - .L_940)


	//   ....[0]....
.L_940:
        /*0038*/ 	.word	0xffffffff


	//   ....[1]....
        /*003c*/ 	.word	0xffffffff


	//   ....[2]....
        /*0040*/ 	.word	0xffffffff


	//   ....[3]....
        /*0044*/ 	.word	0xffffffff


	//   ....[4]....
        /*0048*/ 	.word	0xffffffff


	//   ....[5]....
        /*004c*/ 	.word	0xffffffff


	//   ....[6]....
        /*0050*/ 	.word	0xffffffff


	//   ....[7]....
        /*0054*/ 	.word	0xffffffff


	//   ....[8]....
        /*0058*/ 	.word	0xffffffff


	//   ....[9]....
        /*005c*/ 	.word	0xffffffff


	//----- nvinfo : EIATTR_COOP_GROUP_INSTR_OFFSETS
	.align		4
.L_941:
        /*0060*/ 	.byte	0x04, 0x28
        /*0062*/ 	.short	(.L_943 - .L_942)


	//   ....[0]....
.L_942:
        /*0064*/ 	.word	0x00004550


	//   ....[1]....
        /*0068*/ 	.word	0x00004590


	//   ....[2]....
        /*006c*/ 	.word	0x00004700


	//   ....[3]....
        /*0070*/ 	.word	0x00004720


	//   ....[4]....
        /*0074*/ 	.word	0x00004750


	//   ....[5]....
        /*0078*/ 	.word	0x00004770


	//   ....[6]....
        /*007c*/ 	.word	0x000047a0


	//   ....[7]....
        /*0080*/ 	.word	0x000047c0


	//   ....[8]....
        /*0084*/ 	.word	0x000047f0


	//   ....[9]....
        /*0088*/ 	.word	0x00004810


	//----- nvinfo : EIATTR_EXIT_INSTR_OFFSETS
	.align		4
.L_943:
        /*008c*/ 	.byte	0x04, 0x1c
        /*008e*/ 	.short	(.L_945 - .L_944)


	//   ....[0]....
.L_944:
        /*0090*/ 	.word	0x000098c0


	//   ....[1]....
        /*0094*/ 	.word	0x00009a00


	//   ....[2]....
        /*0098*/ 	.word	0x00009c60


	//----- nvinfo : EIATTR_MAX_THREADS
	.align		4
.L_945:
        /*009c*/ 	.byte	0x04, 0x05
        /*009e*/ 	.short	(.L_947 - .L_946)
.L_946:
        /*00a0*/ 	.word	0x00000200
        /*00a4*/ 	.word	0x00000001
        /*00a8*/ 	.word	0x00000001


	//----- nvinfo : EIATTR_CRS_STACK_SIZE
	.align		4
.L_947:
        /*00ac*/ 	.byte	0x04, 0x1e
        /*00ae*/ 	.short	(.L_949 - .L_948)
.L_948:
        /*00b0*/ 	.word	0x00000000


	//----- nvinfo : EIATTR_CBANK_PARAM_SIZE
	.align		4
.L_949:
        /*00b4*/ 	.byte	0x03, 0x19
        /*00b6*/ 	.short	0x00b8


	//----- nvinfo : EIATTR_PARAM_CBANK
	.align		4
        /*00b8*/ 	.byte	0x04, 0x0a
        /*00ba*/ 	.short	(.L_951 - .L_950)
	.align		4
.L_950:
        /*00bc*/ 	.word	index@(.nv.constant0._Z35group_norm_nhwc_bwd_one_pass_kernelI11Fp16IOFp16WLi256ELi64ELi512EEv26Group_norm_nhwc_bwd_params)
        /*00c0*/ 	.short	0x0210
        /*00c2*/ 	.short	0x00b8


	//----- nvinfo : EIATTR_SW_WAR
	.align		4
.L_951:
        /*00c4*/ 	.byte	0x04, 0x36
        /*00c6*/ 	.short	(.L_953 - .L_952)
.L_952:
        /*00c8*/ 	.word	0x00000008
.L_953:


//--------------------- .nv.info._Z35group_norm_nhwc_bwd_one_pass_kernelI11Fp16IOFp16WLi512ELi64ELi512EEv26Group_norm_nhwc_bwd_params --------------------------
	.section	.nv.info._Z35group_norm_nhwc_bwd_one_pass_kernelI11Fp16IOFp16WLi512ELi64ELi512EEv26Group_norm_nhwc_bwd_params,"",@"SHT_CUDA_INFO"
	.sectionflags	@""
	.align	4


	//----- nvinfo : EIATTR_CUDA_API_VERSION
	.align		4
        /*0000*/ 	.byte	0x04, 0x37
        /*0002*/ 	.short	(.L_955 - .L_954)
.L_954:
        /*0004*/ 	.word	0x00000082


	//----- nvinfo : EIATTR_KPARAM_INFO
	.align		4
.L_955:
        /*0008*/ 	.byte	0x04, 0x17
        /*000a*/ 	.short	(.L_957 - .L_956)
.L_956:
        /*000c*/ 	.word	0x00000000
        /*0010*/ 	.short	0x0000
        /*0012*/ 	.short	0x0000
        /*0014*/ 	.byte	0x00, 0xf0, 0xe1, 0x02


	//----- nvinfo : EIATTR_SPARSE_MMA_MASK
	.align		4
.L_957:
        /*0018*/ 	.byte	0x03, 0x50
        /*001a*/ 	.short	0x0000


	//----- nvinfo : EIATTR_MAXREG_COUNT
	.align		4
        /*001c*/ 	.byte	0x03, 0x1b
        /*001e*/ 	.short	0x0080


	//----- nvinfo : EIATTR_NUM_BARRIERS
	.align		4
        /*0020*/ 	.byte	0x02, 0x4c
        /*0022*/ 	.byte	0x01
	.zero		1


	//----- nvinfo : EIATTR_ANNOTATIONS
	.align		4
        /*0024*/ 	.byte	0x04, 0x55
        /*0026*/ 	.short	(.L_959 - .L_958)


	//   ....[0]....
.L_958:
        /* <DEDUP_REMOVED lines=31> */


	//----- nvinfo : EIATTR_MERCURY_ISA_VERSION
	.align		4
.L_959:
        /*0200*/ 	.byte	0x03, 0x5f
        /*0202*/ 	.short	0x0101


	//----- nvinfo : EIATTR_INT_WARP_WIDE_INSTR_OFFSETS
	.align		4
        /*0204*/ 	.byte	0x04, 0x31
        /*0206*/ 	.short	(.L_961 - .L_960)


	//   ....[0]....
.L_960:
        /*0208*/ 	.word	0x000095d0


	//   ....[1]....
        /*020c*/ 	.word	0x000110d0


	//----- nvinfo : EIATTR_COOP_GROUP_MASK_REGIDS
	.align		4
.L_961:
        /*0210*/ 	.byte	0x04, 0x29
        /*0212*/ 	.short	(.L_963 - .L_962)


	//   ....[0]....
.L_962:
        /*0214*/ 	.word	0xffffffff


	//   ....[1]....
        /*0218*/ 	.word	0xffffffff


	//   ....[2]....
        /*021c*/ 	.word	0xffffffff


	//   ....[3]....
        /*0220*/ 	.word	0xffffffff


	//   ....[4]....
        /*0224*/ 	.word	0xffffffff


	//   ....[5]....
        /*0228*/ 	.word	0xffffffff


	//   ....[6]....
        /*022c*/ 	.word	0xffffffff


	//   ....[7]....
        /*0230*/ 	.word	0xffffffff


	//   ....[8]....
        /*0234*/ 	.word	0xffffffff


	//   ....[9]....
        /*0238*/ 	.word	0xffffffff


	//----- nvinfo : EIATTR_COOP_GROUP_INSTR_OFFSETS
	.align		4
.L_963:
        /*023c*/ 	.byte	0x04, 0x28
        /*023e*/ 	.short	(.L_965 - .L_964)


	//   ....[0]....
.L_964:
        /*0240*/ 	.word	0x00008990


	//   ....[1]....
        /*0244*/ 	.word	0x000089d0


	//   ....[2]....
        /*0248*/ 	.word	0x00008a80


	//   ....[3]....
        /*024c*/ 	.word	0x00008a90


	//   ....[4]....
        /*0250*/ 	.word	0x00008ac0


	//   ....[5]....
        /*0254*/ 	.word	0x00008ae0


	//   ....[6]....
        /*0258*/ 	.word	0x00008b10


	//   ....[7]....
        /*025c*/ 	.word	0x00008b30


	//   ....[8]....
        /*0260*/ 	.word	0x00008b60


	//   ....[9]....
        /*0264*/ 	.word	0x00008b80


	//----- nvinfo : EIATTR_EXIT_INSTR_OFFSETS
	.align		4
.L_965:
        /*0268*/ 	.byte	0x04, 0x1c
        /*026a*/ 	.short	(.L_967 - .L_966)


	//   ....[0]....
.L_966:
        /*026c*/ 	.word	0x00011160


	//   ....[1]....
        /*0270*/ 	.word	0x000112a0


	//   ....[2]....
        /*0274*/ 	.word	0x00011500


	//----- nvinfo : EIATTR_MAX_THREADS
	.align		4
.L_967:
        /*0278*/ 	.byte	0x04, 0x05
        /*027a*/ 	.short	(.L_969 - .L_968)
.L_968:
        /*027c*/ 	.word	0x00000200
        /*0280*/ 	.word	0x00000001
        /*0284*/ 	.word	0x00000001


	//----- nvinfo : EIATTR_CRS_STACK_SIZE
	.align		4
.L_969:
        /*0288*/ 	.byte	0x04, 0x1e
        /*028a*/ 	.short	(.L_971 - .L_970)
.L_970:
        /*028c*/ 	.word	0x00000000


	//----- nvinfo : EIATTR_CBANK_PARAM_SIZE
	.align		4
.L_971:
        /*0290*/ 	.byte	0x03, 0x19
        /*0292*/ 	.short	0x00b8


	//----- nvinfo : EIATTR_PARAM_CBANK
	.align		4
        /*0294*/ 	.byte	0x04, 0x0a
        /*0296*/ 	.short	(.L_973 - .L_972)
	.align		4
.L_972:
        /*0298*/ 	.word	index@(.nv.constant0._Z35group_norm_nhwc_bwd_one_pass_kernelI11Fp16IOFp16WLi512ELi64ELi512EEv26Group_norm_nhwc_bwd_params)
        /*029c*/ 	.short	0x0210
        /*029e*/ 	.short	0x00b8


	//----- nvinfo : EIATTR_SW_WAR
	.align		4
.L_973:
        /*02a0*/ 	.byte	0x04, 0x36
        /*02a2*/ 	.short	(.L_975 - .L_974)
.L_974:
        /*02a4*/ 	.word	0x00000008
.L_975:


//--------------------- .nv.info._Z35group_norm_nhwc_bwd_one_pass_kernelI11Fp32IOFp32WLi64ELi64ELi512EEv26Group_norm_nhwc_bwd_params --------------------------
	.section	.nv.info._Z35group_norm_nhwc_bwd_one_pass_kernelI11Fp32IOFp32WLi64ELi64ELi512EEv26Group_norm_nhwc_bwd_params,"",@"SHT_CUDA_INFO"
	.sectionflags	@""
	.align	4


	//----- nvinfo : EIATTR_CUDA_API_VERSION
	.align		4
        /*0000*/ 	.byte	0x04, 0x37
        /*0002*/ 	.short	(.L_977 - .L_976)
.L_976:
        /*0004*/ 	.word	0x00000082


	//----- nvinfo : EIATTR_KPARAM_INFO
	.align		4
.L_977:
        /*0008*/ 	.byte	0x04, 0x17
        /*000a*/ 	.short	(.L_979 - .L_978)
.L_978:
        /*000c*/ 	.word	0x00000000
        /*0010*/ 	.short	0x0000
        /*0012*/ 	.short	0x0000
        /*0014*/ 	.byte	0x00, 0xf0, 0xe1, 0x02


	//----- nvinfo : EIATTR_SPARSE_MMA_MASK
	.align		4
.L_979:
        /*0018*/ 	.byte	0x03, 0x50
        /*001a*/ 	.short	0x0000


	//----- nvinfo : EIATTR_MAXREG_COUNT
	.align		4
        /*001c*/ 	.byte	0x03, 0x1b
        /*001e*/ 	.short	0x0080


	//----- nvinfo : EIATTR_NUM_BARRIERS
	.align		4
        /*0020*/ 	.byte	0x02, 0x4c
        /*0022*/ 	.byte	0x01
	.zero		1


	//----- nvinfo : EIATTR_MERCURY_ISA_VERSION
	.align		4
        /*0024*/ 	.byte	0x03, 0x5f
        /*0026*/ 	.short	0x0101


	//----- nvinfo : EIATTR_INT_WARP_WIDE_INSTR_OFFSETS
	.align		4
        /*0028*/ 	.byte	0x04, 0x31
        /*002a*/ 	.short	(.L_981 - .L_980)


	//   ....[0]....
.L_980:
        /*002c*/ 	.word	0x00002190


	//   ....[1]....
        /*0030*/ 	.word	0x00003ee0


	//----- nvinfo : EIATTR_COOP_GROUP_MASK_REGIDS
	.align		4
.L_981:
        /*0034*/ 	.byte	0x04, 0x29
        /*0036*/ 	.short	(.L_983 - .L_982)


	//   ....[0]....
.L_982:
        /*0038*/ 	.word	0xffffffff


	//   ....[1]....
        /*003c*/ 	.word	0xffffffff


	//   ....[2]....
        /*0040*/ 	.word	0xffffffff


	//   ....[3]....
        /*0044*/ 	.word	0xffffffff


	//   ....[4]....
        /*0048*/ 	.word	0xffffffff


	//   ....[5]....
        /*004c*/ 	.word	0xffffffff


	//   ....[6]....
        /*0050*/ 	.word	0xffffffff


	//   ....[7]....
        /*0054*/ 	.word	0xffffffff


	//   ....[8]....
        /*0058*/ 	.word	0xffffffff


	//   ....[9]....
        /*005c*/ 	.word	0xffffffff


	//----- nvinfo : EIATTR_COOP_GROUP_INSTR_OFFSETS
	.align		4
.L_983:
        /*0060*/ 	.byte	0x04, 0x28
        /*0062*/ 	.short	(.L_985 - .L_984)


	//   ....[0]....
.L_984:
        /*0064*/ 	.word	0x00001500


	//   ....[1]....
        /*0068*/ 	.word	0x00001540


	//   ....[2]....
        /*006c*/ 	.word	0x00001670


	//   ....[3]....
        /*0070*/ 	.word	0x00001690


	//   ....[4]....
        /*0074*/ 	.word	0x000016d0


	//   ....[5]....
        /*0078*/ 	.word	0x000016f0


	//   ....[6]....
        /*007c*/ 	.word	0x00001720


	//   ....[7]....
        /*0080*/ 	.word	0x00001740


	//   ....[8]....
        /*0084*/ 	.word	0x00001770


	//   ....[9]....
        /*0088*/ 	.word	0x00001790


	//----- nvinfo : EIATTR_EXIT_INSTR_OFFSETS
	.align		4
.L_985:
        /*008c*/ 	.byte	0x04, 0x1c
        /*008e*/ 	.short	(.L_987 - .L_986)


	//   ....[0]....
.L_986:
        /*0090*/ 	.word	0x00003f70


	//   ....[1]....
        /*0094*/ 	.word	0x000040b0


	//   ....[2]....
        /*0098*/ 	.word	0x000042f0


	//----- nvinfo : EIATTR_MAX_THREADS
	.align		4
.L_987:
        /*009c*/ 	.byte	0x04, 0x05
        /*009e*/ 	.short	(.L_989 - .L_988)
.L_988:
        /*00a0*/ 	.word	0x00000200
        /*00a4*/ 	.word	0x00000001
        /*00a8*/ 	.word	0x00000001


	//----- nvinfo : EIATTR_CRS_STACK_SIZE
	.align		4
.L_989:
        /*00ac*/ 	.byte	0x04, 0x1e
        /*00ae*/ 	.short	(.L_991 - .L_990)
.L_990:
        /*00b0*/ 	.word	0x00000000


	//----- nvinfo : EIATTR_CBANK_PARAM_SIZE
	.align		4
.L_991:
        /*00b4*/ 	.byte	0x03, 0x19
        /*00b6*/ 	.short	0x00b8


	//----- nvinfo : EIATTR_PARAM_CBANK
	.align		4
        /*00b8*/ 	.byte	0x04, 0x0a
        /*00ba*/ 	.short	(.L_993 - .L_992)
	.align		4
.L_992:
        /*00bc*/ 	.word	index@(.nv.constant0._Z35group_norm_nhwc_bwd_one_pass_kernelI11Fp32IOFp32WLi64ELi64ELi512EEv26Group_norm_nhwc_bwd_params)
        /*00c0*/ 	.short	0x0210
        /*00c2*/ 	.short	0x00b8


	//----- nvinfo : EIATTR_SW_WAR
	.align		4
.L_993:
        /*00c4*/ 	.byte	0x04, 0x36
        /*00c6*/ 	.short	(.L_995 - .L_994)
.L_994:
        /*00c8*/ 	.word	0x00000008
.L_995:


//--------------------- .nv.info._Z35group_norm_nhwc_bwd_one_pass_kernelI11Fp32IOFp32WLi128ELi64ELi512EEv26Group_norm_nhwc_bwd_params --------------------------
	.section	.nv.info._Z35group_norm_nhwc_bwd_one_pass_kernelI11Fp32IOFp32WLi128ELi64ELi512EEv26Group_norm_nhwc_bwd_params,"",@"SHT_CUDA_INFO"
	.sectionflags	@""
	.align	4


	//----- nvinfo : EIATTR_CUDA_API_VERSION
	.align		4
        /*0000*/ 	.byte	0x04, 0x37
        /*0002*/ 	.short	(.L_997 - .L_996)
.L_996:
        /*0004*/ 	.word	0x00000082


	//----- nvinfo : EIATTR_KPARAM_INFO
	.align		4
.L_997:
        /*0008*/ 	.byte	0x04, 0x17
        /*000a*/ 	.short	(.L_999 - .L_998)
.L_998:
        /*000c*/ 	.word	0x00000000
        /*0010*/ 	.short	0x0000
        /*0012*/ 	.short	0x0000
        /*0014*/ 	.byte	0x00, 0xf0, 0xe1, 0x02


	//----- nvinfo : EIATTR_SPARSE_MMA_MASK
	.align		4
.L_999:
        /*0018*/ 	.byte	0x03, 0x50
        /*001a*/ 	.short	0x0000


	//----- nvinfo : EIATTR_MAXREG_COUNT
	.align		4
        /*001c*/ 	.byte	0x03, 0x1b
        /*001e*/ 	.short	0x0080


	//----- nvinfo : EIATTR_NUM_BARRIERS
	.align		4
        /*0020*/ 	.byte	0x02, 0x4c
        /*0022*/ 	.byte	0x01
	.zero		1


	//----- nvinfo : EIATTR_MERCURY_ISA_VERSION
	.align		4
        /*0024*/ 	.byte	0x03, 0x5f
        /*0026*/ 	.short	0x0101


	//----- nvinfo : EIATTR_INT_WARP_WIDE_INSTR_OFFSETS
	.align		4
        /*0028*/ 	.byte	0x04, 0x31
        /*002a*/ 	.short	(.L_1001 - .L_1000)


	//   ....[0]....
.L_1000:
        /*002c*/ 	.word	0x00003060


	//   ....[1]....
        /*0030*/ 	.word	0x000058b0


	//----- nvinfo : EIATTR_COOP_GROUP_MASK_REGIDS
	.align		4
.L_1001:
        /*0034*/ 	.byte	0x04, 0x29
        /*0036*/ 	.short	(.L_1003 - .L_1002)


	//   ....[0]....
.L_1002:
        /*0038*/ 	.word	0xffffffff


	//   ....[1]....
        /*003c*/ 	.word	0xffffffff


	//   ....[2]....
        /*0040*/ 	.word	0xffffffff


	//   ....[3]....
        /*0044*/ 	.word	0xffffffff


	//   ....[4]....
        /*0048*/ 	.word	0xffffffff


	//   ....[5]....
        /*004c*/ 	.word	0xffffffff


	//   ....[6]....
        /*0050*/ 	.word	0xffffffff


	//   ....[7]....
        /*0054*/ 	.word	0xffffffff


	//   ....[8]....
        /*0058*/ 	.word	0xffffffff


	//   ....[9]....
        /*005c*/ 	.word	0xffffffff


	//----- nvinfo : EIATTR_COOP_GROUP_INSTR_OFFSETS
	.align		4
.L_1003:
        /*0060*/ 	.byte	0x04, 0x28
        /*0062*/ 	.short	(.L_1005 - .L_1004)


	//   ....[0]....
.L_1004:
        /*0064*/ 	.word	0x000022b0


	//   ....[1]....
        /*0068*/ 	.word	0x000022e0


	//   ....[2]....
        /*006c*/ 	.word	0x000023a0


	//   ....[3]....
        /*0070*/ 	.word	0x000023b0


	//   ....[4]....
        /*0074*/ 	.word	0x000023f0


	//   ....[5]....
        /*0078*/ 	.word	0x00002400


	//   ....[6]....
        /*007c*/ 	.word	0x00002440


	//   ....[7]....
        /*0080*/ 	.word	0x00002450


	//   ....[8]....
        /*0084*/ 	.word	0x00002490


	//   ....[9]....
        /*0088*/ 	.word	0x000024a0


	//----- nvinfo : EIATTR_EXIT_INSTR_OFFSETS
	.align		4
.L_1005:
        /*008c*/ 	.byte	0x04, 0x1c
        /*008e*/ 	.short	(.L_1007 - .L_1006)


	//   ....[0]....
.L_1006:
        /*0090*/ 	.word	0x000059a0


	//   ....[1]....
        /*0094*/ 	.word	0x00005ae0


	//   ....[2]....
        /*0098*/ 	.word	0x00005d20


	//----- nvinfo : EIATTR_MAX_THREADS
	.align		4
.L_1007:
        /*009c*/ 	.byte	0x04, 0x05
        /*009e*/ 	.short	(.L_1009 - .L_1008)
.L_1008:
        /*00a0*/ 	.word	0x00000200
        /*00a4*/ 	.word	0x00000001
        /*00a8*/ 	.word	0x00000001


	//----- nvinfo : EIATTR_CRS_STACK_SIZE
	.align		4
.L_1009:
        /*00ac*/ 	.byte	0x04, 0x1e
        /*00ae*/ 	.short	(.L_1011 - .L_1010)
.L_1010:
        /*00b0*/ 	.word	0x00000000


	//----- nvinfo : EIATTR_CBANK_PARAM_SIZE
	.align		4
.L_1011:
        /*00b4*/ 	.byte	0x03, 0x19
        /*00b6*/ 	.short	0x00b8


	//----- nvinfo : EIATTR_PARAM_CBANK
	.align		4
        /*00b8*/ 	.byte	0x04, 0x0a
        /*00ba*/ 	.short	(.L_1013 - .L_1012)
	.align		4
.L_1012:
        /*00bc*/ 	.word	index@(.nv.constant0._Z35group_norm_nhwc_bwd_one_pass_kernelI11Fp32IOFp32WLi128ELi64ELi512EEv26Group_norm_nhwc_bwd_params)
        /*00c0*/ 	.short	0x0210
        /*00c2*/ 	.short	0x00b8


	//----- nvinfo : EIATTR_SW_WAR
	.align		4
.L_1013:
        /*00c4*/ 	.byte	0x04, 0x36
        /*00c6*/ 	.short	(.L_1015 - .L_1014)
.L_1014:
        /*00c8*/ 	.word	0x00000008
.L_1015:


//--------------------- .nv.info._Z35group_norm_nhwc_bwd_one_pass_kernelI11Fp32IOFp32WLi256ELi64ELi512EEv26Group_norm_nhwc_bwd_params --------------------------
	.section	.nv.info._Z35group_norm_nhwc_bwd_one_pass_kernelI11Fp32IOFp32WLi256ELi64ELi512EEv26Group_norm_nhwc_bwd_params,"",@"SHT_CUDA_INFO"
	.sectionflags	@""
	.align	4


	//----- nvinfo : EIATTR_CUDA_API_VERSION
	.align		4
        /*0000*/ 	.byte	0x04, 0x37
        /*0002*/ 	.short	(.L_1017 - .L_1016)
.L_1016:
        /*0004*/ 	.word	0x00000082


	//----- nvinfo : EIATTR_KPARAM_INFO
	.align		4
.L_1017:
        /*0008*/ 	.byte	0x04, 0x17
        /*000a*/ 	.short	(.L_1019 - .L_1018)
.L_1018:
        /*000c*/ 	.word	0x00000000
        /*0010*/ 	.short	0x0000
        /*0012*/ 	.short	0x0000
        /*0014*/ 	.byte	0x00, 0xf0, 0xe1, 0x02


	//----- nvinfo : EIATTR_SPARSE_MMA_MASK
	.align		4
.L_1019:
        /*0018*/ 	.byte	0x03, 0x50
        /*001a*/ 	.short	0x0000


	//----- nvinfo : EIATTR_MAXREG_COUNT
	.align		4
        /*001c*/ 	.byte	0x03, 0x1b
        /*001e*/ 	.short	0x0080


	//----- nvinfo : EIATTR_NUM_BARRIERS
	.align		4
        /*0020*/ 	.byte	0x02, 0x4c
        /*0022*/ 	.byte	0x01
	.zero		1


	//----- nvinfo : EIATTR_MERCURY_ISA_VERSION
	.align		4
        /*0024*/ 	.byte	0x03, 0x5f
        /*0026*/ 	.short	0x0101


	//----- nvinfo : EIATTR_INT_WARP_WIDE_INSTR_OFFSETS
	.align		4
        /*0028*/ 	.byte	0x04, 0x31
        /*002a*/ 	.short	(.L_1021 - .L_1020)


	//   ....[0]....
.L_1020:
        /*002c*/ 	.word	0x00005180


	//   ....[1]....
        /*0030*/ 	.word	0x00008ff0


	//----- nvinfo : EIATTR_COOP_GROUP_MASK_REGIDS
	.align		4
.L_1021:
        /*0034*/ 	.byte	0x04, 0x29
        /*0036*/ 	.short	(.L_1023 - .L_1022)


	//   ....[0]....
.L_1022:
        /*0038*/ 	.word	0xffffffff


	//   ....[1]....
        /*003c*/ 	.word	0xffffffff


	//   ....[2]....
        /*0040*/ 	.word	0xffffffff


	//   ....[3]....
        /*0044*/ 	.word	0xffffffff


	//   ....[4]....
        /*0048*/ 	.word	0xffffffff


	//   ....[5]....
        /*004c*/ 	.word	0xffffffff


	//   ....[6]....
        /*0050*/ 	.word	0xffffffff


	//   ....[7]....
        /*0054*/ 	.word	0xffffffff


	//   ....[8]....
        /*0058*/ 	.word	0xffffffff


	//   ....[9]....
        /*005c*/ 	.word	0xffffffff


	//----- nvinfo : EIATTR_COOP_GROUP_INSTR_OFFSETS
	.align		4
.L_1023:
        /*0060*/ 	.byte	0x04, 0x28
        /*0062*/ 	.short	(.L_1025 - .L_1024)


	//   ....[0]....
.L_1024:
        /*0064*/ 	.word	0x00004440


	//   ....[1]....
        /*0068*/ 	.word	0x00004480


	//   ....[2]....
        /*006c*/ 	.word	0x00004610


	//   ....[3]....
        /*0070*/ 	.word	0x00004640


	//   ....[4]....
        /*0074*/ 	.word	0x00004680


	//   ....[5]....
        /*0078*/ 	.word	0x000046a0


	//   ....[6]....
        /*007c*/ 	.word	0x000046d0


	//   ....[7]....
        /*0080*/ 	.word	0x000046f0


	//   ....[8]....
        /*0084*/ 	.word	0x00004720


	//   ....[9]....
        /*0088*/ 	.word	0x00004740


	//----- nvinfo : EIATTR_EXIT_INSTR_OFFSETS
	.align		4
.L_1025:
        /*008c*/ 	.byte	0x04, 0x1c
        /*008e*/ 	.short	(.L_1027 - .L_1026)


	//   ....[0]....
.L_1026:
        /*0090*/ 	.word	0x00009080


	//   ....[1]....
        /*0094*/ 	.word	0x000091c0


	//   ....[2]....
        /*0098*/ 	.word	0x00009400


	//----- nvinfo : EIATTR_MAX_THREADS
	.align		4
.L_1027:
        /*009c*/ 	.byte	0x04, 0x05
        /*009e*/ 	.short	(.L_1029 - .L_1028)
.L_1028:
        /*00a0*/ 	.word	0x00000200
        /*00a4*/ 	.word	0x00000001
        /*00a8*/ 	.word	0x00000001


	//----- nvinfo : EIATTR_CRS_STACK_SIZE
	.align		4
.L_1029:
        /*00ac*/ 	.byte	0x04, 0x1e
        /*00ae*/ 	.short	(.L_1031 - .L_1030)
.L_1030:
        /*00b0*/ 	.word	0x00000000


	//----- nvinfo : EIATTR_CBANK_PARAM_SIZE
	.align		4
.L_1031:
        /*00b4*/ 	.byte	0x03, 0x19
        /*00b6*/ 	.short	0x00b8


	//----- nvinfo : EIATTR_PARAM_CBANK
	.align		4
        /*00b8*/ 	.byte	0x04, 0x0a
        /*00ba*/ 	.short	(.L_1033 - .L_1032)
	.align		4
.L_1032:
        /*00bc*/ 	.word	index@(.nv.constant0._Z35group_norm_nhwc_bwd_one_pass_kernelI11Fp32IOFp32WLi256ELi64ELi512EEv26Group_norm_nhwc_bwd_params)
        /*00c0*/ 	.short	0x0210
        /*00c2*/ 	.short	0x00b8


	//----- nvinfo : EIATTR_SW_WAR
	.align		4
.L_1033:
        /*00c4*/ 	.byte	0x04, 0x36
        /*00c6*/ 	.short	(.L_1035 - .L_1034)
.L_1034:
        /*00c8*/ 	.word	0x00000008
.L_1035:


//--------------------- .nv.info._Z35group_norm_nhwc_bwd_one_pass_kernelI11Fp32IOFp32WLi512ELi64ELi512EEv26Group_norm_nhwc_bwd_params --------------------------
	.section	.nv.info._Z35group_norm_nhwc_bwd_one_pass_kernelI11Fp32IOFp32WLi512ELi64ELi512EEv26Group_norm_nhwc_bwd_params,"",@"SHT_CUDA_INFO"
	.sectionflags	@""
	.align	4


	//----- nvinfo : EIATTR_CUDA_API_VERSION
	.align		4
        /*0000*/ 	.byte	0x04, 0x37
        /*0002*/ 	.short	(.L_1037 - .L_1036)
.L_1036:
        /*0004*/ 	.word	0x00000082


	//----- nvinfo : EIATTR_KPARAM_INFO
	.align		4
.L_1037:
        /*0008*/ 	.byte	0x04, 0x17
        /*000a*/ 	.short	(.L_1039 - .L_1038)
.L_1038:
        /*000c*/ 	.word	0x00000000
        /*0010*/ 	.short	0x0000
        /*0012*/ 	.short	0x0000
        /*0014*/ 	.byte	0x00, 0xf0, 0xe1, 0x02


	//----- nvinfo : EIATTR_SPARSE_MMA_MASK
	.align		4
.L_1039:
        /*0018*/ 	.byte	0x03, 0x50
        /*001a*/ 	.short	0x0000


	//----- nvinfo : EIATTR_MAXREG_COUNT
	.align		4
        /*001c*/ 	.byte	0x03, 0x1b
        /*001e*/ 	.short	0x0080


	//----- nvinfo : EIATTR_NUM_BARRIERS
	.align		4
        /*0020*/ 	.byte	0x02, 0x4c
        /*0022*/ 	.byte	0x01
	.zero		1


	//----- nvinfo : EIATTR_ANNOTATIONS
	.align		4
        /*0024*/ 	.byte	0x04, 0x55
        /*0026*/ 	.short	(.L_1041 - .L_1040)


	//   ....[0]....
.L_1040:
        /* <DEDUP_REMOVED lines=324> */


	//----- nvinfo : EIATTR_MERCURY_ISA_VERSION
	.align		4
.L_1041:
        /*1458*/ 	.byte	0x03, 0x5f
        /*145a*/ 	.short	0x0101


	//----- nvinfo : EIATTR_INT_WARP_WIDE_INSTR_OFFSETS
	.align		4
        /*145c*/ 	.byte	0x04, 0x31
        /*145e*/ 	.short	(.L_1043 - .L_1042)


	//   ....[0]....
.L_1042:
        /*1460*/ 	.word	0x0000b020


	//   ....[1]....
        /*1464*/ 	.word	0x0000b3d0


	//   ....[2]....
        /*1468*/ 	.word	0x0000b490


	//   ....[3]....
        /*146c*/ 	.word	0x0000b530


	//   ....[4]....
        /*1470*/ 	.word	0x0000b5d0


	//   ....[5]....
        /*1474*/ 	.word	0x0000b670


	//   ....[6]....
        /*1478*/ 	.word	0x0000b710


	//   ....[7]....
        /*147c*/ 	.word	0x0000b7b0


	//   ....[8]....
        /*1480*/ 	.word	0x0000b850


	//   ....[9]....
        /*1484*/ 	.word	0x0000b8f0


	//   ....[10]....
        /*1488*/ 	.word	0x0000b990


	//   ....[11]....
        /*148c*/ 	.word	0x0000ba30


	//   ....[12]....
        /*1490*/ 	.word	0x0000bad0


	//   ....[13]....
        /*1494*/ 	.word	0x0000bb70


	//   ....[14]....
        /*1498*/ 	.word	0x0000bc10


	//   ....[15]....
        /*149c*/ 	.word	0x0000bcb0


	//   ....[16]....
        /*14a0*/ 	.word	0x0000bd50


	//   ....[17]....
        /*14a4*/ 	.word	0x0000be70


	//   ....[18]....
        /*14a8*/ 	.word	0x0000bf10


	//   ....[19]....
        /*14ac*/ 	.word	0x0000bfb0


	//   ....[20]....
        /*14b0*/ 	.word	0x0000c050


	//   ....[21]....
        /*14b4*/ 	.word	0x0000c0f0


	//   ....[22]....
        /*14b8*/ 	.word	0x0000c190


	//   ....[23]....
        /*14bc*/ 	.word	0x0000c230


	//   ....[24]....
        /*14c0*/ 	.word	0x0000c2d0


	//   ....[25]....
        /*14c4*/ 	.word	0x0000c420


	//   ....[26]....
        /*14c8*/ 	.word	0x0000c4e0


	//   ....[27]....
        /*14cc*/ 	.word	0x0000c580


	//   ....[28]....
        /*14d0*/ 	.word	0x0000c620


	//   ....[29]....
        /*14d4*/ 	.word	0x0000c840


	//   ....[30]....
        /*14d8*/ 	.word	0x0000c900


	//   ....[31]....
        /*14dc*/ 	.word	0x00013220


	//----- nvinfo : EIATTR_COOP_GROUP_MASK_REGIDS
	.align		4
.L_1043:
        /*14e0*/ 	.byte	0x04, 0x29
        /*14e2*/ 	.short	(.L_1045 - .L_1044)


	//   ....[0]....
.L_1044:
        /*14e4*/ 	.word	0xffffffff


	//   ....[1]....
        /*14e8*/ 	.word	0xffffffff


	//   ....[2]....
        /*14ec*/ 	.word	0xffffffff


	//   ....[3]....
        /*14f0*/ 	.word	0xffffffff


	//   ....[4]....
        /*14f4*/ 	.word	0xffffffff


	//   ....[5]....
        /*14f8*/ 	.word	0xffffffff


	//   ....[6]....
        /*14fc*/ 	.word	0xffffffff


	//   ....[7]....
        /*1500*/ 	.word	0xffffffff


	//   ....[8]....
        /*1504*/ 	.word	0xffffffff


	//   ....[9]....
        /*1508*/ 	.word	0xffffffff


	//----- nvinfo : EIATTR_COOP_GROUP_INSTR_OFFSETS
	.align		4
.L_1045:
        /*150c*/ 	.byte	0x04, 0x28
        /*150e*/ 	.short	(.L_1047 - .L_1046)


	//   ....[0]....
.L_1046:
        /*1510*/ 	.word	0x0000a200


	//   ....[1]....
        /*1514*/ 	.word	0x0000a220


	//   ....[2]....
        /*1518*/ 	.word	0x0000a240


	//   ....[3]....
        /*151c*/ 	.word	0x0000a270


	//   ....[4]....
        /*1520*/ 	.word	0x0000a290


	//   ....[5]....
        /*1524*/ 	.word	0x0000a2c0


	//   ....[6]....
        /*1528*/ 	.word	0x0000a2e0


	//   ....[7]....
        /*152c*/ 	.word	0x0000a310


	//   ....[8]....
        /*1530*/ 	.word	0x0000a330


	//   ....[9]....
        /*1534*/ 	.word	0x0000a390


	//----- nvinfo : EIATTR_EXIT_INSTR_OFFSETS
	.align		4
.L_1047:
        /*1538*/ 	.byte	0x04, 0x1c
        /*153a*/ 	.short	(.L_1049 - .L_1048)


	//   ....[0]....
.L_1048:
        /*153c*/ 	.word	0x00013310


	//   ....[1]....
        /*1540*/ 	.word	0x00013450


	//   ....[2]....
        /*1544*/ 	.word	0x000136a0


	//----- nvinfo : EIATTR_MAX_THREADS
	.align		4
.L_1049:
        /*1548*/ 	.byte	0x04, 0x05
        /*154a*/ 	.short	(.L_1051 - .L_1050)
.L_1050:
        /*154c*/ 	.word	0x00000200
        /*1550*/ 	.word	0x00000001
        /*1554*/ 	.word	0x00000001


	//----- nvinfo : EIATTR_CRS_STACK_SIZE
	.align		4
.L_1051:
        /*1558*/ 	.byte	0x04, 0x1e
        /*155a*/ 	.short	(.L_1053 - .L_1052)
.L_1052:
        /*155c*/ 	.word	0x00000000


	//----- nvinfo : EIATTR_CBANK_PARAM_SIZE
	.align		4
.L_1053:
        /*1560*/ 	.byte	0x03, 0x19
        /*1562*/ 	.short	0x00b8


	//----- nvinfo : EIATTR_PARAM_CBANK
	.align		4
        /*1564*/ 	.byte	0x04, 0x0a
        /*1566*/ 	.short	(.L_1055 - .L_1054)
	.align		4
.L_1054:
        /*1568*/ 	.word	index@(.nv.constant0._Z35group_norm_nhwc_bwd_one_pass_kernelI11Fp32IOFp32WLi512ELi64ELi512EEv26Group_norm_nhwc_bwd_params)
        /*156c*/ 	.short	0x0210
        /*156e*/ 	.short	0x00b8


	//----- nvinfo : EIATTR_SW_WAR
	.align		4
.L_1055:
        /*1570*/ 	.byte	0x04, 0x36
        /*1572*/ 	.short	(.L_1057 - .L_1056)
.L_1056:
        /*1574*/ 	.word	0x00000008
.L_1057:


//--------------------- .nv.info._Z35group_norm_nhwc_bwd_one_pass_kernelI11Fp32IOBf16WLi64ELi64ELi512EEv26Group_norm_nhwc_bwd_params --------------------------
	.section	.nv.info._Z35group_norm_nhwc_bwd_one_pass_kernelI11Fp32IOBf16WLi64ELi64ELi512EEv26Group_norm_nhwc_bwd_params,"",@"SHT_CUDA_INFO"
	.sectionflags	@""
	.align	4


	//----- nvinfo : EIATTR_CUDA_API_VERSION
	.align		4
        /*0000*/ 	.byte	0x04, 0x37
        /*0002*/ 	.short	(.L_1059 - .L_1058)
.L_1058:
        /*0004*/ 	.word	0x00000082


	//----- nvinfo : EIATTR_KPARAM_INFO
	.align		4
.L_1059:
        /*0008*/ 	.byte	0x04, 0x17
        /*000a*/ 	.short	(.L_1061 - .L_1060)
.L_1060:
        /*000c*/ 	.word	0x00000000
        /*0010*/ 	.short	0x0000
        /*0012*/ 	.short	0x0000
        /*0014*/ 	.byte	0x00, 0xf0, 0xe1, 0x02


	//----- nvinfo : EIATTR_SPARSE_MMA_MASK
	.align		4
.L_1061:
        /*0018*/ 	.byte	0x03, 0x50
        /*001a*/ 	.short	0x0000


	//----- nvinfo : EIATTR_MAXREG_COUNT
	.align		4
        /*001c*/ 	.byte	0x03, 0x1b
        /*001e*/ 	.short	0x0080


	//----- nvinfo : EIATTR_NUM_BARRIERS
	.align		4
        /*0020*/ 	.byte	0x02, 0x4c
        /*0022*/ 	.byte	0x01
	.zero		1


	//----- nvinfo : EIATTR_MERCURY_ISA_VERSION
	.align		4
        /*0024*/ 	.byte	0x03, 0x5f
        /*0026*/ 	.short	0x0101


	//----- nvinfo : EIATTR_INT_WARP_WIDE_INSTR_OFFSETS
	.align		4
        /*0028*/ 	.byte	0x04, 0x31
        /*002a*/ 	.short	(.L_1063 - .L_1062)


	//   ....[0]....
.L_1062:
        /*002c*/ 	.word	0x000021f0


	//   ....[1]....
        /*0030*/ 	.word	0x00003f40


	//----- nvinfo : EIATTR_COOP_GROUP_MASK_REGIDS
	.align		4
.L_1063:
        /*0034*/ 	.byte	0x04, 0x29
        /*0036*/ 	.short	(.L_1065 - .L_1064)


	//   ....[0]....
.L_1064:
        /*0038*/ 	.word	0xffffffff


	//   ....[1]....
        /*003c*/ 	.word	0xffffffff


	//   ....[2]....
        /*0040*/ 	.word	0xffffffff


	//   ....[3]....
        /*0044*/ 	.word	0xffffffff


	//   ....[4]....
        /*0048*/ 	.word	0xffffffff


	//   ....[5]....
        /*004c*/ 	.word	0xffffffff


	//   ....[6]....
        /*0050*/ 	.word	0xffffffff


	//   ....[7]....
        /*0054*/ 	.word	0xffffffff


	//   ....[8]....
        /*0058*/ 	.word	0xffffffff


	//   ....[9]....
        /*005c*/ 	.word	0xffffffff


	//----- nvinfo : EIATTR_COOP_GROUP_INSTR_OFFSETS
	.align		4
.L_1065:
        /*0060*/ 	.byte	0x04, 0x28
        /*0062*/ 	.short	(.L_1067 - .L_1066)


	//   ....[0]....
.L_1066:
        /*0064*/ 	.word	0x00001560


	//   ....[1]....
        /*0068*/ 	.word	0x000015a0


	//   ....[2]....
        /*006c*/ 	.word	0x000016a0


	//   ....[3]....
        /*0070*/ 	.word	0x000016c0


	//   ....[4]....
        /*0074*/ 	.word	0x000016f0


	//   ....[5]....
        /*0078*/ 	.word	0x00001710


	//   ....[6]....
        /*007c*/ 	.word	0x00001740


	//   ....[7]....
        /*0080*/ 	.word	0x00001760


	//   ....[8]....
        /*0084*/ 	.word	0x00001790


	//   ....[9]....
        /*0088*/ 	.word	0x000017b0


	//----- nvinfo : EIATTR_EXIT_INSTR_OFFSETS
	.align		4
.L_1067:
        /*008c*/ 	.byte	0x04, 0x1c
        /*008e*/ 	.short	(.L_1069 - .L_1068)


	//   ....[0]....
.L_1068:
        /*0090*/ 	.word	0x00003fd0


	//   ....[1]....
        /*0094*/ 	.word	0x00004110


	//   ....[2]....
        /*0098*/ 	.word	0x00004370


	//----- nvinfo : EIATTR_MAX_THREADS
	.align		4
.L_1069:
        /*009c*/ 	.byte	0x04, 0x05
        /*009e*/ 	.short	(.L_1071 - .L_1070)
.L_1070:
        /*00a0*/ 	.word	0x00000200
        /*00a4*/ 	.word	0x00000001
        /*00a8*/ 	.word	0x00000001


	//----- nvinfo : EIATTR_CRS_STACK_SIZE
	.align		4
.L_1071:
        /*00ac*/ 	.byte	0x04, 0x1e
        /*00ae*/ 	.short	(.L_1073 - .L_1072)
.L_1072:
        /*00b0*/ 	.word	0x00000000


	//----- nvinfo : EIATTR_CBANK_PARAM_SIZE
	.align		4
.L_1073:
        /*00b4*/ 	.byte	0x03, 0x19
        /*00b6*/ 	.short	0x00b8


	//----- nvinfo : EIATTR_PARAM_CBANK
	.align		4
        /*00b8*/ 	.byte	0x04, 0x0a
        /*00ba*/ 	.short	(.L_1075 - .L_1074)
	.align		4
.L_1074:
        /*00bc*/ 	.word	index@(.nv.constant0._Z35group_norm_nhwc_bwd_one_pass_kernelI11Fp32IOBf16WLi64ELi64ELi512EEv26Group_norm_nhwc_bwd_params)
        /*00c0*/ 	.short	0x0210
        /*00c2*/ 	.short	0x00b8


	//----- nvinfo : EIATTR_SW_WAR
	.align		4
.L_1075:
        /*00c4*/ 	.byte	0x04, 0x36
        /*00c6*/ 	.short	(.L_1077 - .L_1076)
.L_1076:
        /*00c8*/ 	.word	0x00000008
.L_1077:


//--------------------- .nv.info._Z35group_norm_nhwc_bwd_one_pass_kernelI11Fp32IOBf16WLi128ELi64ELi512EEv26Group_norm_nhwc_bwd_params --------------------------
	.section	.nv.info._Z35group_norm_nhwc_bwd_one_pass_kernelI11Fp32IOBf16WLi128ELi64ELi512EEv26Group_norm_nhwc_bwd_params,"",@"SHT_CUDA_INFO"
	.sectionflags	@""
	.align	4


	//----- nvinfo : EIATTR_CUDA_API_VERSION
	.align		4
        /*0000*/ 	.byte	0x04, 0x37
        /*0002*/ 	.short	(.L_1079 - .L_1078)
.L_1078:
        /*0004*/ 	.word	0x00000082


	//----- nvinfo : EIATTR_KPARAM_INFO
	.align		4
.L_1079:
        /*0008*/ 	.byte	0x04, 0x17
        /*000a*/ 	.short	(.L_1081 - .L_1080)
.L_1080:
        /*000c*/ 	.word	0x00000000
        /*0010*/ 	.short	0x0000
        /*0012*/ 	.short	0x0000
        /*0014*/ 	.byte	0x00, 0xf0, 0xe1, 0x02


	//----- nvinfo : EIATTR_SPARSE_MMA_MASK
	.align		4
.L_1081:
        /*0018*/ 	.byte	0x03, 0x50
        /*001a*/ 	.short	0x0000


	//----- nvinfo : EIATTR_MAXREG_COUNT
	.align		4
        /*001c*/ 	.byte	0x03, 0x1b
        /*001e*/ 	.short	0x0080


	//----- nvinfo : EIATTR_NUM_BARRIERS
	.align		4
        /*0020*/ 	.byte	0x02, 0x4c
        /*0022*/ 	.byte	0x01
	.zero		1


	//----- nvinfo : EIATTR_MERCURY_ISA_VERSION
	.align		4
        /*0024*/ 	.byte	0x03, 0x5f
        /*0026*/ 	.short	0x0101


	//----- nvinfo : EIATTR_INT_WARP_WIDE_INSTR_OFFSETS
	.align		4
        /*0028*/ 	.byte	0x04, 0x31
        /*002a*/ 	.short	(.L_1083 - .L_1082)


	//   ....[0]....
.L_1082:
        /*002c*/ 	.word	0x000030c0


	//   ....[1]....
        /*0030*/ 	.word	0x00005910


	//----- nvinfo : EIATTR_COOP_GROUP_MASK_REGIDS
	.align		4
.L_1083:
        /*0034*/ 	.byte	0x04, 0x29
        /*0036*/ 	.short	(.L_1085 - .L_1084)


	//   ....[0]....
.L_1084:
        /*0038*/ 	.word	0xffffffff


	//   ....[1]....
        /*003c*/ 	.word	0xffffffff


	//   ....[2]....
        /*0040*/ 	.word	0xffffffff


	//   ....[3]....
        /*0044*/ 	.word	0xffffffff


	//   ....[4]....
        /*0048*/ 	.word	0xffffffff


	//   ....[5]....
        /*004c*/ 	.word	0xffffffff


	//   ....[6]....
        /*0050*/ 	.word	0xffffffff


	//   ....[7]....
        /*0054*/ 	.word	0xffffffff


	//   ....[8]....
        /*0058*/ 	.word	0xffffffff


	//   ....[9]....
        /*005c*/ 	.word	0xffffffff


	//----- nvinfo : EIATTR_COOP_GROUP_INSTR_OFFSETS
	.align		4
.L_1085:
        /*0060*/ 	.byte	0x04, 0x28
        /*0062*/ 	.short	(.L_1087 - .L_1086)


	//   ....[0]....
.L_1086:
        /*0064*/ 	.word	0x00002300


	//   ....[1]....
        /*0068*/ 	.word	0x00002320


	//   ....[2]....
        /*006c*/ 	.word	0x00002380


	//   ....[3]....
        /*0070*/ 	.word	0x000023a0


	//   ....[4]....
        /*0074*/ 	.word	0x000023d0


	//   ....[5]....
        /*0078*/ 	.word	0x000023f0


	//   ....[6]....
        /*007c*/ 	.word	0x00002420


	//   ....[7]....
        /*0080*/ 	.word	0x00002440


	//   ....[8]....
        /*0084*/ 	.word	0x00002470


	//   ....[9]....
        /*0088*/ 	.word	0x00002490


	//----- nvinfo : EIATTR_EXIT_INSTR_OFFSETS
	.align		4
.L_1087:
        /*008c*/ 	.byte	0x04, 0x1c
        /*008e*/ 	.short	(.L_1089 - .L_1088)


	//   ....[0]....
.L_1088:
        /*0090*/ 	.word	0x00005a00


	//   ....[1]....
        /*0094*/ 	.word	0x00005b40


	//   ....[2]....
        /*0098*/ 	.word	0x00005da0


	//----- nvinfo : EIATTR_MAX_THREADS
	.align		4
.L_1089:
        /*009c*/ 	.byte	0x04, 0x05
        /*009e*/ 	.short	(.L_1091 - .L_1090)
.L_1090:
        /*00a0*/ 	.word	0x00000200
        /*00a4*/ 	.word	0x00000001
        /*00a8*/ 	.word	0x00000001


	//----- nvinfo : EIATTR_CRS_STACK_SIZE
	.align		4
.L_1091:
        /*00ac*/ 	.byte	0x04, 0x1e
        /*00ae*/ 	.short	(.L_1093 - .L_1092)
.L_1092:
        /*00b0*/ 	.word	0x00000000


	//----- nvinfo : EIATTR_CBANK_PARAM_SIZE
	.align		4
.L_1093:
        /*00b4*/ 	.byte	0x03, 0x19
        /*00b6*/ 	.short	0x00b8


	//----- nvinfo : EIATTR_PARAM_CBANK
	.align		4
        /*00b8*/ 	.byte	0x04, 0x0a
        /*00ba*/ 	.short	(.L_1095 - .L_1094)
	.align		4
.L_1094:
        /*00bc*/ 	.word	index@(.nv.constant0._Z35group_norm_nhwc_bwd_one_pass_kernelI11Fp32IOBf16WLi128ELi64ELi512EEv26Group_norm_nhwc_bwd_params)
        /*00c0*/ 	.short	0x0210
        /*00c2*/ 	.short	0x00b8


	//----- nvinfo : EIATTR_SW_WAR
	.align		4
.L_1095:
        /*00c4*/ 	.byte	0x04, 0x36
        /*00c6*/ 	.short	(.L_1097 - .L_1096)
.L_1096:
        /*00c8*/ 	.word	0x00000008
.L_1097:


//--------------------- .nv.info._Z35group_norm_nhwc_bwd_one_pass_kernelI11Fp32IOBf16WLi256ELi64ELi512EEv26Group_norm_nhwc_bwd_params --------------------------
	.section	.nv.info._Z35group_norm_nhwc_bwd_one_pass_kernelI11Fp32IOBf16WLi256ELi64ELi512EEv26Group_norm_nhwc_bwd_params,"",@"SHT_CUDA_INFO"
	.sectionflags	@""
	.align	4


	//----- nvinfo : EIATTR_CUDA_API_VERSION
	.align		4
        /*0000*/ 	.byte	0x04, 0x37
        /*0002*/ 	.short	(.L_1099 - .L_1098)
.L_1098:
        /*0004*/ 	.word	0x00000082


	//----- nvinfo : EIATTR_KPARAM_INFO
	.align		4
.L_1099:
        /*0008*/ 	.byte	0x04, 0x17
        /*000a*/ 	.short	(.L_1101 - .L_1100)
.L_1100:
        /*000c*/ 	.word	0x00000000
        /*0010*/ 	.short	0x0000
        /*0012*/ 	.short	0x0000
        /*0014*/ 	.byte	0x00, 0xf0, 0xe1, 0x02


	//----- nvinfo : EIATTR_SPARSE_MMA_MASK
	.align		4
.L_1101:
        /*0018*/ 	.byte	0x03, 0x50
        /*001a*/ 	.short	0x0000


	//----- nvinfo : EIATTR_MAXREG_COUNT
	.align		4
        /*001c*/ 	.byte	0x03, 0x1b
        /*001e*/ 	.short	0x0080


	//----- nvinfo : EIATTR_NUM_BARRIERS
	.align		4
        /*0020*/ 	.byte	0x02, 0x4c
        /*0022*/ 	.byte	0x01
	.zero		1


	//----- nvinfo : EIATTR_MERCURY_ISA_VERSION
	.align		4
        /*0024*/ 	.byte	0x03, 0x5f
        /*0026*/ 	.short	0x0101


	//----- nvinfo : EIATTR_INT_WARP_WIDE_INSTR_OFFSETS
	.align		4
        /*0028*/ 	.byte	0x04, 0x31
        /*002a*/ 	.short	(.L_1103 - .L_1102)


	//   ....[0]....
.L_1102:
        /*002c*/ 	.word	0x000051f0


	//   ....[1]....
        /*0030*/ 	.word	0x00009060


	//----- nvinfo : EIATTR_COOP_GROUP_MASK_REGIDS
	.align		4
.L_1103:
        /*0034*/ 	.byte	0x04, 0x29
        /*0036*/ 	.short	(.L_1105 - .L_1104)


	//   ....[0]....
.L_1104:
        /*0038*/ 	.word	0xffffffff


	//   ....[1]....
        /*003c*/ 	.word	0xffffffff


	//   ....[2]....
        /*0040*/ 	.word	0xffffffff


	//   ....[3]....
        /*0044*/ 	.word	0xffffffff


	//   ....[4]....
        /*0048*/ 	.word	0xffffffff


	//   ....[5]....
        /*004c*/ 	.word	0xffffffff


	//   ....[6]....
        /*0050*/ 	.word	0xffffffff


	//   ....[7]....
        /*0054*/ 	.word	0xffffffff


	//   ....[8]....
        /*0058*/ 	.word	0xffffffff


	//   ....[9]....
        /*005c*/ 	.word	0xffffffff


	//----- nvinfo : EIATTR_COOP_GROUP_INSTR_OFFSETS
	.align		4
.L_1105:
        /*0060*/ 	.byte	0x04, 0x28
        /*0062*/ 	.short	(.L_1107 - .L_1106)


	//   ....[0]....
.L_1106:
        /*0064*/ 	.word	0x000044b0


	//   ....[1]....
        /*0068*/ 	.word	0x000044f0


	//   ....[2]....
        /*006c*/ 	.word	0x00004670


	//   ....[3]....
        /*0070*/ 	.word	0x00004690


	//   ....[4]....
        /*0074*/ 	.word	0x000046c0


	//   ....[5]....
        /*0078*/ 	.word	0x000046e0


	//   ....[6]....
        /*007c*/ 	.word	0x00004710


	//   ....[7]....
        /*0080*/ 	.word	0x00004730


	//   ....[8]....
        /*0084*/ 	.word	0x00004760


	//   ....[9]....
        /*0088*/ 	.word	0x00004780


	//----- nvinfo : EIATTR_EXIT_INSTR_OFFSETS
	.align		4
.L_1107:
        /*008c*/ 	.byte	0x04, 0x1c
        /*008e*/ 	.short	(.L_1109 - .L_1108)


	//   ....[0]....
.L_1108:
        /*0090*/ 	.word	0x000090f0


	//   ....[1]....
        /*0094*/ 	.word	0x00009230


	//   ....[2]....
        /*0098*/ 	.word	0x00009490


	//----- nvinfo : EIATTR_MAX_THREADS
	.align		4
.L_1109:
        /*009c*/ 	.byte	0x04, 0x05
        /*009e*/ 	.short	(.L_1111 - .L_1110)
.L_1110:
        /*00a0*/ 	.word	0x00000200
        /*00a4*/ 	.word	0x00000001
        /*00a8*/ 	.word	0x00000001


	//----- nvinfo : EIATTR_CRS_STACK_SIZE
	.align		4
.L_1111:
        /*00ac*/ 	.byte	0x04, 0x1e
        /*00ae*/ 	.short	(.L_1113 - .L_1112)
.L_1112:
        /*00b0*/ 	.word	0x00000000


	//----- nvinfo : EIATTR_CBANK_PARAM_SIZE
	.align		4
.L_1113:
        /*00b4*/ 	.byte	0x03, 0x19
        /*00b6*/ 	.short	0x00b8


	//----- nvinfo : EIATTR_PARAM_CBANK
	.align		4
        /*00b8*/ 	.byte	0x04, 0x0a
        /*00ba*/ 	.short	(.L_1115 - .L_1114)
	.align		4
.L_1114:
        /*00bc*/ 	.word	index@(.nv.constant0._Z35group_norm_nhwc_bwd_one_pass_kernelI11Fp32IOBf16WLi256ELi64ELi512EEv26Group_norm_nhwc_bwd_params)
        /*00c0*/ 	.short	0x0210
        /*00c2*/ 	.short	0x00b8


	//----- nvinfo : EIATTR_SW_WAR
	.align		4
.L_1115:
        /*00c4*/ 	.byte	0x04, 0x36
        /*00c6*/ 	.short	(.L_1117 - .L_1116)
.L_1116:
        /*00c8*/ 	.word	0x00000008
.L_1117:


//--------------------- .nv.info._Z35group_norm_nhwc_bwd_one_pass_kernelI11Fp32IOBf16WLi512ELi64ELi512EEv26Group_norm_nhwc_bwd_params --------------------------
	.section	.nv.info._Z35group_norm_nhwc_bwd_one_pass_kernelI11Fp32IOBf16WLi512ELi64ELi512EEv26Group_norm_nhwc_bwd_params,"",@"SHT_CUDA_INFO"
	.sectionflags	@""
	.align	4


	//----- nvinfo : EIATTR_CUDA_API_VERSION
	.align		4
        /*0000*/ 	.byte	0x04, 0x37
        /*0002*/ 	.short	(.L_1119 - .L_1118)
.L_1118:
        /*0004*/ 	.word	0x00000082


	//----- nvinfo : EIATTR_KPARAM_INFO
	.align		4
.L_1119:
        /*0008*/ 	.byte	0x04, 0x17
        /*000a*/ 	.short	(.L_1121 - .L_1120)
.L_1120:
        /*000c*/ 	.word	0x00000000
        /*0010*/ 	.short	0x0000
        /*0012*/ 	.short	0x0000
        /*0014*/ 	.byte	0x00, 0xf0, 0xe1, 0x02


	//----- nvinfo : EIATTR_SPARSE_MMA_MASK
	.align		4
.L_1121:
        /*0018*/ 	.byte	0x03, 0x50
        /*001a*/ 	.short	0x0000


	//----- nvinfo : EIATTR_MAXREG_COUNT
	.align		4
        /*001c*/ 	.byte	0x03, 0x1b
        /*001e*/ 	.short	0x0080


	//----- nvinfo : EIATTR_NUM_BARRIERS
	.align		4
        /*0020*/ 	.byte	0x02, 0x4c
        /*0022*/ 	.byte	0x01
	.zero		1


	//----- nvinfo : EIATTR_ANNOTATIONS
	.align		4
        /*0024*/ 	.byte	0x04, 0x55
        /*0026*/ 	.short	(.L_1123 - .L_1122)


	//   ....[0]....
.L_1122:
        /* <DEDUP_REMOVED lines=395> */


	//----- nvinfo : EIATTR_MERCURY_ISA_VERSION
	.align		4
.L_1123:
        /*18c8*/ 	.byte	0x03, 0x5f
        /*18ca*/ 	.short	0x0101


	//----- nvinfo : EIATTR_INT_WARP_WIDE_INSTR_OFFSETS
	.align		4
        /*18cc*/ 	.byte	0x04, 0x31
        /*18ce*/ 	.short	(.L_1125 - .L_1124)


	//   ....[0]....
.L_1124:
        /*18d0*/ 	.word	0x0000b150


	//   ....[1]....
        /*18d4*/ 	.word	0x0000b500


	//   ....[2]....
        /*18d8*/ 	.word	0x0000b5c0


	//   ....[3]....
        /*18dc*/ 	.word	0x0000b660


	//   ....[4]....
        /*18e0*/ 	.word	0x0000b700


	//   ....[5]....
        /*18e4*/ 	.word	0x0000b7a0


	//   ....[6]....
        /*18e8*/ 	.word	0x0000b840


	//   ....[7]....
        /*18ec*/ 	.word	0x0000b8e0


	//   ....[8]....
        /*18f0*/ 	.word	0x0000b980


	//   ....[9]....
        /*18f4*/ 	.word	0x0000ba20


	//   ....[10]....
        /*18f8*/ 	.word	0x0000bac0


	//   ....[11]....
        /*18fc*/ 	.word	0x0000bb60


	//   ....[12]....
        /*1900*/ 	.word	0x0000bc00


	//   ....[13]....
        /*1904*/ 	.word	0x0000bca0


	//   ....[14]....
        /*1908*/ 	.word	0x0000bd40


	//   ....[15]....
        /*190c*/ 	.word	0x0000bde0


	//   ....[16]....
        /*1910*/ 	.word	0x0000be80


	//   ....[17]....
        /*1914*/ 	.word	0x0000bfa0


	//   ....[18]....
        /*1918*/ 	.word	0x0000c040


	//   ....[19]....
        /*191c*/ 	.word	0x0000c0e0


	//   ....[20]....
        /*1920*/ 	.word	0x0000c180


	//   ....[21]....
        /*1924*/ 	.word	0x0000c220


	//   ....[22]....
        /*1928*/ 	.word	0x0000c2c0


	//   ....[23]....
        /*192c*/ 	.word	0x0000c360


	//   ....[24]....
        /*1930*/ 	.word	0x0000c400


	//   ....[25]....
        /*1934*/ 	.word	0x0000c550


	//   ....[26]....
        /*1938*/ 	.word	0x0000c610


	//   ....[27]....
        /*193c*/ 	.word	0x0000c6b0


	//   ....[28]....
        /*1940*/ 	.word	0x0000c750


	//   ....[29]....
        /*1944*/ 	.word	0x0000c970


	//   ....[30]....
        /*1948*/ 	.word	0x0000ca30


	//   ....[31]....
        /*194c*/ 	.word	0x00013880


	//----- nvinfo : EIATTR_COOP_GROUP_MASK_REGIDS
	.align		4
.L_1125:
        /*1950*/ 	.byte	0x04, 0x29
        /*1952*/ 	.short	(.L_1127 - .L_1126)


	//   ....[0]....
.L_1126:
        /*1954*/ 	.word	0xffffffff


	//   ....[1]....
        /*1958*/ 	.word	0xffffffff


	//   ....[2]....
        /*195c*/ 	.word	0xffffffff


	//   ....[3]....
        /*1960*/ 	.word	0xffffffff


	//   ....[4]....
        /*1964*/ 	.word	0xffffffff


	//   ....[5]....
        /*1968*/ 	.word	0xffffffff


	//   ....[6]....
        /*196c*/ 	.word	0xffffffff


	//   ....[7]....
        /*1970*/ 	.word	0xffffffff


	//   ....[8]....
        /*1974*/ 	.word	0xffffffff


	//   ....[9]....
        /*1978*/ 	.word	0xffffffff


	//----- nvinfo : EIATTR_COOP_GROUP_INSTR_OFFSETS
	.align		4
.L_1127:
        /*197c*/ 	.byte	0x04, 0x28
        /*197e*/ 	.short	(.L_1129 - .L_1128)


	//   ....[0]....
.L_1128:
        /*1980*/ 	.word	0x0000a360


	//   ....[1]....
        /*1984*/ 	.word	0x0000a380


	//   ....[2]....
        /*1988*/ 	.word	0x0000a3a0


	//   ....[3]....
        /*198c*/ 	.word	0x0000a3c0


	//   ....[4]....
        /*1990*/ 	.word	0x0000a400


	//   ....[5]....
        /*1994*/ 	.word	0x0000a420


	//   ....[6]....
        /*1998*/ 	.word	0x0000a440


	//   ....[7]....
        /*199c*/ 	.word	0x0000a470


	//   ....[8]....
        /*19a0*/ 	.word	0x0000a490


	//   ....[9]....
        /*19a4*/ 	.word	0x0000a4d0


	//----- nvinfo : EIATTR_EXIT_INSTR_OFFSETS
	.align		4
.L_1129:
        /*19a8*/ 	.byte	0x04, 0x1c
        /*19aa*/ 	.short	(.L_1131 - .L_1130)


	//   ....[0]....
.L_1130:
        /*19ac*/ 	.word	0x00013970


	//   ....[1]....
        /*19b0*/ 	.word	0x00013ab0


	//   ....[2]....
        /*19b4*/ 	.word	0x00013d10


	//----- nvinfo : EIATTR_MAX_THREADS
	.align		4
.L_1131:
        /*19b8*/ 	.byte	0x04, 0x05
        /*19ba*/ 	.short	(.L_1133 - .L_1132)
.L_1132:
        /*19bc*/ 	.word	0x00000200
        /*19c0*/ 	.word	0x00000001
        /*19c4*/ 	.word	0x00000001


	//----- nvinfo : EIATTR_CRS_STACK_SIZE
	.align		4
.L_1133:
        /*19c8*/ 	.byte	0x04, 0x1e
        /*19ca*/ 	.short	(.L_1135 - .L_1134)
.L_1134:
        /*19cc*/ 	.word	0x00000000


	//----- nvinfo : EIATTR_CBANK_PARAM_SIZE
	.align		4
.L_1135:
        /*19d0*/ 	.byte	0x03, 0x19
        /*19d2*/ 	.short	0x00b8


	//----- nvinfo : EIATTR_PARAM_CBANK
	.align		4
        /*19d4*/ 	.byte	0x04, 0x0a
        /*19d6*/ 	.short	(.L_1137 - .L_1136)
	.align		4
.L_1136:
        /*19d8*/ 	.word	index@(.nv.constant0._Z35group_norm_nhwc_bwd_one_pass_kernelI11Fp32IOBf16WLi512ELi64ELi512EEv26Group_norm_nhwc_bwd_params)
        /*19dc*/ 	.short	0x0210
        /*19de*/ 	.short	0x00b8


	//----- nvinfo : EIATTR_SW_WAR
	.align		4
.L_1137:
        /*19e0*/ 	.byte	0x04, 0x36
        /*19e2*/ 	.short	(.L_1139 - .L_1138)
.L_1138:
        /*19e4*/ 	.word	0x00000008
.L_1139:


//--------------------- .nv.info._Z35group_norm_nhwc_bwd_one_pass_kernelI11Fp32IOFp16WLi64ELi64ELi512EEv26Group_norm_nhwc_bwd_params --------------------------
	.section	.nv.info._Z35group_norm_nhwc_bwd_one_pass_kernelI11Fp32IOFp16WLi64ELi64ELi512EEv26Group_norm_nhwc_bwd_params,"",@"SHT_CUDA_INFO"
	.sectionflags	@""
	.align	4


	//----- nvinfo : EIATTR_CUDA_API_VERSION
	.align		4
        /*0000*/ 	.byte	0x04, 0x37
        /*0002*/ 	.short	(.L_1141 - .L_1140)
.L_1140:
        /*0004*/ 	.word	0x00000082


	//----- nvinfo : EIATTR_KPARAM_INFO
	.align		4
.L_1141:
        /*0008*/ 	.byte	0x04, 0x17
        /*000a*/ 	.short	(.L_1143 - .L_1142)
.L_1142:
        /*000c*/ 	.word	0x00000000
        /*0010*/ 	.short	0x0000
        /*0012*/ 	.short	0x0000
        /*0014*/ 	.byte	0x00, 0xf0, 0xe1, 0x02


	//----- nvinfo : EIATTR_SPARSE_MMA_MASK
	.align		4
.L_1143:
        /*0018*/ 	.byte	0x03, 0x50
        /*001a*/ 	.short	0x0000


	//----- nvinfo : EIATTR_MAXREG_COUNT
	.align		4
        /*001c*/ 	.byte	0x03, 0x1b
        /*001e*/ 	.short	0x0080


	//----- nvinfo : EIATTR_NUM_BARRIERS
	.align		4
        /*0020*/ 	.byte	0x02, 0x4c
        /*0022*/ 	.byte	0x01
	.zero		1


	//----- nvinfo : EIATTR_MERCURY_ISA_VERSION
	.align		4
        /*0024*/ 	.byte	0x03, 0x5f
        /*0026*/ 	.short	0x0101


	//----- nvinfo : EIATTR_INT_WARP_WIDE_INSTR_OFFSETS
	.align		4
        /*0028*/ 	.byte	0x04, 0x31
        /*002a*/ 	.short	(.L_1145 - .L_1144)


	//   ....[0]....
.L_1144:
        /*002c*/ 	.word	0x000021f0


	//   ....[1]....
        /*0030*/ 	.word	0x00003f40


	//----- nvinfo : EIATTR_COOP_GROUP_MASK_REGIDS
	.align		4
.L_1145:
        /*0034*/ 	.byte	0x04, 0x29
        /*0036*/ 	.short	(.L_1147 - .L_1146)


	//   ....[0]....
.L_1146:
        /*0038*/ 	.word	0xffffffff


	//   ....[1]....
        /*003c*/ 	.word	0xffffffff


	//   ....[2]....
        /*0040*/ 	.word	0xffffffff


	//   ....[3]....
        /*0044*/ 	.word	0xffffffff


	//   ....[4]....
        /*0048*/ 	.word	0xffffffff


	//   ....[5]....
        /*004c*/ 	.word	0xffffffff


	//   ....[6]....
        /*0050*/ 	.word	0xffffffff


	//   ....[7]....
        /*0054*/ 	.word	0xffffffff


	//   ....[8]....
        /*0058*/ 	.word	0xffffffff


	//   ....[9]....
        /*005c*/ 	.word	0xffffffff


	//----- nvinfo : EIATTR_COOP_GROUP_INSTR_OFFSETS
	.align		4
.L_1147:
        /*0060*/ 	.byte	0x04, 0x28
        /*0062*/ 	.short	(.L_1149 - .L_1148)


	//   ....[0]....
.L_1148:
        /*0064*/ 	.word	0x00001560


	//   ....[1]....
        /*0068*/ 	.word	0x000015a0


	//   ....[2]....
        /*006c*/ 	.word	0x000016a0


	//   ....[3]....
        /*0070*/ 	.word	0x000016c0


	//   ....[4]....
        /*0074*/ 	.word	0x000016f0


	//   ....[5]....
        /*0078*/ 	.word	0x00001710


	//   ....[6]....
        /*007c*/ 	.word	0x00001740


	//   ....[7]....
        /*0080*/ 	.word	0x00001760


	//   ....[8]....
        /*0084*/ 	.word	0x00001790


	//   ....[9]....
        /*0088*/ 	.word	0x000017b0


	//----- nvinfo : EIATTR_EXIT_INSTR_OFFSETS
	.align		4
.L_1149:
        /*008c*/ 	.byte	0x04, 0x1c
        /*008e*/ 	.short	(.L_1151 - .L_1150)


	//   ....[0]....
.L_1150:
        /*0090*/ 	.word	0x00003fd0


	//   ....[1]....
        /*0094*/ 	.word	0x00004110


	//   ....[2]....
        /*0098*/ 	.word	0x00004370


	//----- nvinfo : EIATTR_MAX_THREADS
	.align		4
.L_1151:
        /*009c*/ 	.byte	0x04, 0x05
        /*009e*/ 	.short	(.L_1153 - .L_1152)
.L_1152:
        /*00a0*/ 	.word	0x00000200
        /*00a4*/ 	.word	0x00000001
        /*00a8*/ 	.word	0x00000001


	//----- nvinfo : EIATTR_CRS_STACK_SIZE
	.align		4
.L_1153:
        /*00ac*/ 	.byte	0x04, 0x1e
        /*00ae*/ 	.short	(.L_1155 - .L_1154)
.L_1154:
        /*00b0*/ 	.word	0x00000000


	//----- nvinfo : EIATTR_CBANK_PARAM_SIZE
	.align		4
.L_1155:
        /*00b4*/ 	.byte	0x03, 0x19
        /*00b6*/ 	.short	0x00b8


	//----- nvinfo : EIATTR_PARAM_CBANK
	.align		4
        /*00b8*/ 	.byte	0x04, 0x0a
        /*00ba*/ 	.short	(.L_1157 - .L_1156)
	.align		4
.L_1156:
        /*00bc*/ 	.word	index@(.nv.constant0._Z35group_norm_nhwc_bwd_one_pass_kernelI11Fp32IOFp16WLi64ELi64ELi512EEv26Group_norm_nhwc_bwd_params)
        /*00c0*/ 	.short	0x0210
        /*00c2*/ 	.short	0x00b8


	//----- nvinfo : EIATTR_SW_WAR
	.align		4
.L_1157:
        /*00c4*/ 	.byte	0x04, 0x36
        /*00c6*/ 	.short	(.L_1159 - .L_1158)
.L_1158:
        /*00c8*/ 	.word	0x00000008
.L_1159:


//--------------------- .nv.info._Z35group_norm_nhwc_bwd_one_pass_kernelI11Fp32IOFp16WLi128ELi64ELi512EEv26Group_norm_nhwc_bwd_params --------------------------
	.section	.nv.info._Z35group_norm_nhwc_bwd_one_pass_kernelI11Fp32IOFp16WLi128ELi64ELi512EEv26Group_norm_nhwc_bwd_params,"",@"SHT_CUDA_INFO"
	.sectionflags	@""
	.align	4


	//----- nvinfo : EIATTR_CUDA_API_VERSION
	.align		4
        /*0000*/ 	.byte	0x04, 0x37
        /*0002*/ 	.short	(.L_1161 - .L_1160)
.L_1160:
        /*0004*/ 	.word	0x00000082


	//----- nvinfo : EIATTR_KPARAM_INFO
	.align		4
.L_1161:
        /*0008*/ 	.byte	0x04, 0x17
        /*000a*/ 	.short	(.L_1163 - .L_1162)
.L_1162:
        /*000c*/ 	.word	0x00000000
        /*0010*/ 	.short	0x0000
        /*0012*/ 	.short	0x0000
        /*0014*/ 	.byte	0x00, 0xf0, 0xe1, 0x02


	//----- nvinfo : EIATTR_SPARSE_MMA_MASK
	.align		4
.L_1163:
        /*0018*/ 	.byte	0x03, 0x50
        /*001a*/ 	.short	0x0000


	//----- nvinfo : EIATTR_MAXREG_COUNT
	.align		4
        /*001c*/ 	.byte	0x03, 0x1b
        /*001e*/ 	.short	0x0080


	//----- nvinfo : EIATTR_NUM_BARRIERS
	.align		4
        /*0020*/ 	.byte	0x02, 0x4c
        /*0022*/ 	.byte	0x01
	.zero		1


	//----- nvinfo : EIATTR_MERCURY_ISA_VERSION
	.align		4
        /*0024*/ 	.byte	0x03, 0x5f
        /*0026*/ 	.short	0x0101


	//----- nvinfo : EIATTR_INT_WARP_WIDE_INSTR_OFFSETS
	.align		4
        /*0028*/ 	.byte	0x04, 0x31
        /*002a*/ 	.short	(.L_1165 - .L_1164)


	//   ....[0]....
.L_1164:
        /*002c*/ 	.word	0x000030c0


	//   ....[1]....
        /*0030*/ 	.word	0x00005910


	//----- nvinfo : EIATTR_COOP_GROUP_MASK_REGIDS
	.align		4
.L_1165:
        /*0034*/ 	.byte	0x04, 0x29
        /*0036*/ 	.short	(.L_1167 - .L_1166)


	//   ....[0]....
.L_1166:
        /*0038*/ 	.word	0xffffffff


	//   ....[1]....
        /*003c*/ 	.word	0xffffffff


	//   ....[2]....
        /*0040*/ 	.word	0xffffffff


	//   ....[3]....
        /*0044*/ 	.word	0xffffffff


	//   ....[4]....
        /*0048*/ 	.word	0xffffffff


	//   ....[5]....
        /*004c*/ 	.word	0xffffffff


	//   ....[6]....
        /*0050*/ 	.word	0xffffffff


	//   ....[7]....
        /*0054*/ 	.word	0xffffffff


	//   ....[8]....
        /*0058*/ 	.word	0xffffffff


	//   ....[9]....
        /*005c*/ 	.word	0xffffffff


	//----- nvinfo : EIATTR_COOP_GROUP_INSTR_OFFSETS
	.align		4
.L_1167:
        /*0060*/ 	.byte	0x04, 0x28
        /*0062*/ 	.short	(.L_1169 - .L_1168)


	//   ....[0]....
.L_1168:
        /*0064*/ 	.word	0x00002300


	//   ....[1]....
        /*0068*/ 	.word	0x00002320


	//   ....[2]....
        /*006c*/ 	.word	0x00002380


	//   ....[3]....
        /*0070*/ 	.word	0x000023a0


	//   ....[4]....
        /*0074*/ 	.word	0x000023d0


	//   ....[5]....
        /*0078*/ 	.word	0x000023f0


	//   ....[6]....
        /*007c*/ 	.word	0x00002420


	//   ....[7]....
        /*0080*/ 	.word	0x00002440


	//   ....[8]....
        /*0084*/ 	.word	0x00002470


	//   ....[9]....
        /*0088*/ 	.word	0x00002490


	//----- nvinfo : EIATTR_EXIT_INSTR_OFFSETS
	.align		4
.L_1169:
        /*008c*/ 	.byte	0x04, 0x1c
        /*008e*/ 	.short	(.L_1171 - .L_1170)


	//   ....[0]....
.L_1170:
        /*0090*/ 	.word	0x00005a00


	//   ....[1]....
        /*0094*/ 	.word	0x00005b40


	//   ....[2]....
        /*0098*/ 	.word	0x00005da0


	//----- nvinfo : EIATTR_MAX_THREADS
	.align		4
.L_1171:
        /*009c*/ 	.byte	0x04, 0x05
        /*009e*/ 	.short	(.L_1173 - .L_1172)
.L_1172:
        /*00a0*/ 	.word	0x00000200
        /*00a4*/ 	.word	0x00000001
        /*00a8*/ 	.word	0x00000001


	//----- nvinfo : EIATTR_CRS_STACK_SIZE
	.align		4
.L_1173:
        /*00ac*/ 	.byte	0x04, 0x1e
        /*00ae*/ 	.short	(.L_1175 - .L_1174)
.L_1174:
        /*00b0*/ 	.word	0x00000000


	//----- nvinfo : EIATTR_CBANK_PARAM_SIZE
	.align		4
.L_1175:
        /*00b4*/ 	.byte	0x03, 0x19
        /*00b6*/ 	.short	0x00b8


	//----- nvinfo : EIATTR_PARAM_CBANK
	.align		4
        /*00b8*/ 	.byte	0x04, 0x0a
        /*00ba*/ 	.short	(.L_1177 - .L_1176)
	.align		4
.L_1176:
        /*00bc*/ 	.word	index@(.nv.constant0._Z35group_norm_nhwc_bwd_one_pass_kernelI11Fp32IOFp16WLi128ELi64ELi512EEv26Group_norm_nhwc_bwd_params)
        /*00c0*/ 	.short	0x0210
        /*00c2*/ 	.short	0x00b8


	//----- nvinfo : EIATTR_SW_WAR
	.align		4
.L_1177:
        /*00c4*/ 	.byte	0x04, 0x36
        /*00c6*/ 	.short	(.L_1179 - .L_1178)
.L_1178:
        /*00c8*/ 	.word	0x00000008
.L_1179:


//--------------------- .nv.info._Z35group_norm_nhwc_bwd_one_pass_kernelI11Fp32IOFp16WLi256ELi64ELi512EEv26Group_norm_nhwc_bwd_params --------------------------
	.section	.nv.info._Z35group_norm_nhwc_bwd_one_pass_kernelI11Fp32IOFp16WLi256ELi64ELi512EEv26Group_norm_nhwc_bwd_params,"",@"SHT_CUDA_INFO"
	.sectionflags	@""
	.align	4


	//----- nvinfo : EIATTR_CUDA_API_VERSION
	.align		4
        /*0000*/ 	.byte	0x04, 0x37
        /*0002*/ 	.short	(.L_1181 - .L_1180)
.L_1180:
        /*0004*/ 	.word	0x00000082


	//----- nvinfo : EIATTR_KPARAM_INFO
	.align		4
.L_1181:
        /*0008*/ 	.byte	0x04, 0x17
        /*000a*/ 	.short	(.L_1183 - .L_1182)
.L_1182:
        /*000c*/ 	.word	0x00000000
        /*0010*/ 	.short	0x0000
        /*0012*/ 	.short	0x0000
        /*0014*/ 	.byte	0x00, 0xf0, 0xe1, 0x02


	//----- nvinfo : EIATTR_SPARSE_MMA_MASK
	.align		4
.L_1183:
        /*0018*/ 	.byte	0x03, 0x50
        /*001a*/ 	.short	0x0000


	//----- nvinfo : EIATTR_MAXREG_COUNT
	.align		4
        /*001c*/ 	.byte	0x03, 0x1b
        /*001e*/ 	.short	0x0080


	//----- nvinfo : EIATTR_NUM_BARRIERS
	.align		4
        /*0020*/ 	.byte	0x02, 0x4c
        /*0022*/ 	.byte	0x01
	.zero		1


	//----- nvinfo : EIATTR_MERCURY_ISA_VERSION
	.align		4
        /*0024*/ 	.byte	0x03, 0x5f
        /*0026*/ 	.short	0x0101


	//----- nvinfo : EIATTR_INT_WARP_WIDE_INSTR_OFFSETS
	.align		4
        /*0028*/ 	.byte	0x04, 0x31
        /*002a*/ 	.short	(.L_1185 - .L_1184)


	//   ....[0]....
.L_1184:
        /*002c*/ 	.word	0x000051f0


	//   ....[1]....
        /*0030*/ 	.word	0x00009060


	//----- nvinfo : EIATTR_COOP_GROUP_MASK_REGIDS
	.align		4
.L_1185:
        /*0034*/ 	.byte	0x04, 0x29
        /*0036*/ 	.short	(.L_1187 - .L_1186)


	//   ....[0]....
.L_1186:
        /*0038*/ 	.word	0xffffffff


	//   ....[1]....
        /*003c*/ 	.word	0xffffffff


	//   ....[2]....
        /*0040*/ 	.word	0xffffffff


	//   ....[3]....
        /*0044*/ 	.word	0xffffffff


	//   ....[4]....
        /*0048*/ 	.word	0xffffffff


	//   ....[5]....
        /*004c*/ 	.word	0xffffffff


	//   ....[6]....
        /*0050*/ 	.word	0xffffffff


	//   ....[7]....
        /*0054*/ 	.word	0xffffffff


	//   ....[8]....
        /*0058*/ 	.word	0xffffffff


	//   ....[9]....
        /*005c*/ 	.word	0xffffffff


	//----- nvinfo : EIATTR_COOP_GROUP_INSTR_OFFSETS
	.align		4
.L_1187:
        /*0060*/ 	.byte	0x04, 0x28
        /*0062*/ 	.short	(.L_1189 - .L_1188)


	//   ....[0]....
.L_1188:
        /*0064*/ 	.word	0x000044b0


	//   ....[1]....
        /*0068*/ 	.word	0x000044f0


	//   ....[2]....
        /*006c*/ 	.word	0x00004670


	//   ....[3]....
        /*0070*/ 	.word	0x00004690


	//   ....[4]....
        /*0074*/ 	.word	0x000046c0


	//   ....[5]....
        /*0078*/ 	.word	0x000046e0


	//   ....[6]....
        /*007c*/ 	.word	0x00004710


	//   ....[7]....
        /*0080*/ 	.word	0x00004730


	//   ....[8]....
        /*0084*/ 	.word	0x00004760


	//   ....[9]....
        /*0088*/ 	.word	0x00004780


	//----- nvinfo : EIATTR_EXIT_INSTR_OFFSETS
	.align		4
.L_1189:
        /*008c*/ 	.byte	0x04, 0x1c
        /*008e*/ 	.short	(.L_1191 - .L_1190)


	//   ....[0]....
.L_1190:
        /*0090*/ 	.word	0x000090f0


	//   ....[1]....
        /*0094*/ 	.word	0x00009230


	//   ....[2]....
        /*0098*/ 	.word	0x00009490


	//----- nvinfo : EIATTR_MAX_THREADS
	.align		4
.L_1191:
        /*009c*/ 	.byte	0x04, 0x05
        /*009e*/ 	.short	(.L_1193 - .L_1192)
.L_1192:
        /*00a0*/ 	.word	0x00000200
        /*00a4*/ 	.word	0x00000001
        /*00a8*/ 	.word	0x00000001


	//----- nvinfo : EIATTR_CRS_STACK_SIZE
	.align		4
.L_1193:
        /*00ac*/ 	.byte	0x04, 0x1e
        /*00ae*/ 	.short	(.L_1195 - .L_1194)
.L_1194:
        /*00b0*/ 	.word	0x00000000


	//----- nvinfo : EIATTR_CBANK_PARAM_SIZE
	.align		4
.L_1195:
        /*00b4*/ 	.byte	0x03, 0x19
        /*00b6*/ 	.short	0x00b8


	//----- nvinfo : EIATTR_PARAM_CBANK
	.align		4
        /*00b8*/ 	.byte	0x04, 0x0a
        /*00ba*/ 	.short	(.L_1197 - .L_1196)
	.align		4
.L_1196:
        /*00bc*/ 	.word	index@(.nv.constant0._Z35group_norm_nhwc_bwd_one_pass_kernelI11Fp32IOFp16WLi256ELi64ELi512EEv26Group_norm_nhwc_bwd_params)
        /*00c0*/ 	.short	0x0210
        /*00c2*/ 	.short	0x00b8


	//----- nvinfo : EIATTR_SW_WAR
	.align		4
.L_1197:
        /*00c4*/ 	.byte	0x04, 0x36
        /*00c6*/ 	.short	(.L_1199 - .L_1198)
.L_1198:
        /*00c8*/ 	.word	0x00000008
.L_1199:


//--------------------- .nv.info._Z35group_norm_nhwc_bwd_one_pass_kernelI11Fp32IOFp16WLi512ELi64ELi512EEv26Group_norm_nhwc_bwd_params --------------------------
	.section	.nv.info._Z35group_norm_nhwc_bwd_one_pass_kernelI11Fp32IOFp16WLi512ELi64ELi512EEv26Group_norm_nhwc_bwd_params,"",@"SHT_CUDA_INFO"
	.sectionflags	@""
	.align	4


	//----- nvinfo : EIATTR_CUDA_API_VERSION
	.align		4
        /*0000*/ 	.byte	0x04, 0x37
        /*0002*/ 	.short	(.L_1201 - .L_1200)
.L_1200:
        /*0004*/ 	.word	0x00000082


	//----- nvinfo : EIATTR_KPARAM_INFO
	.align		4
.L_1201:
        /*0008*/ 	.byte	0x04, 0x17
        /*000a*/ 	.short	(.L_1203 - .L_1202)
.L_1202:
        /*000c*/ 	.word	0x00000000
        /*0010*/ 	.short	0x0000
        /*0012*/ 	.short	0x0000
        /*0014*/ 	.byte	0x00, 0xf0, 0xe1, 0x02


	//----- nvinfo : EIATTR_SPARSE_MMA_MASK
	.align		4
.L_1203:
        /*0018*/ 	.byte	0x03, 0x50
        /*001a*/ 	.short	0x0000


	//----- nvinfo : EIATTR_MAXREG_COUNT
	.align		4
        /*001c*/ 	.byte	0x03, 0x1b
        /*001e*/ 	.short	0x0080


	//----- nvinfo : EIATTR_NUM_BARRIERS
	.align		4
        /*0020*/ 	.byte	0x02, 0x4c
        /*0022*/ 	.byte	0x01
	.zero		1


	//----- nvinfo : EIATTR_ANNOTATIONS
	.align		4
        /*0024*/ 	.byte	0x04, 0x55
        /*0026*/ 	.short	(.L_1205 - .L_1204)


	//   ....[0]....
.L_1204:
        /* <DEDUP_REMOVED lines=395> */


	//----- nvinfo : EIATTR_MERCURY_ISA_VERSION
	.align		4
.L_1205:
        /*18c8*/ 	.byte	0x03, 0x5f
        /*18ca*/ 	.short	0x0101


	//----- nvinfo : EIATTR_INT_WARP_WIDE_INSTR_OFFSETS
	.align		4
        /*18cc*/ 	.byte	0x04, 0x31
        /*18ce*/ 	.short	(.L_1207 - .L_1206)


	//   ....[0]....
.L_1206:
        /*18d0*/ 	.word	0x0000b150


	//   ....[1]....
        /*18d4*/ 	.word	0x0000b500


	//   ....[2]....
        /*18d8*/ 	.word	0x0000b5c0


	//   ....[3]....
        /*18dc*/ 	.word	0x0000b660


	//   ....[4]....
        /*18e0*/ 	.word	0x0000b700


	//   ....[5]....
        /*18e4*/ 	.word	0x0000b7a0


	//   ....[6]....
        /*18e8*/ 	.word	0x0000b840


	//   ....[7]....
        /*18ec*/ 	.word	0x0000b8e0


	//   ....[8]....
        /*18f0*/ 	.word	0x0000b980


	//   ....[9]....
        /*18f4*/ 	.word	0x0000ba20


	//   ....[10]....
        /*18f8*/ 	.word	0x0000bac0


	//   ....[11]....
        /*18fc*/ 	.word	0x0000bb60


	//   ....[12]....
        /*1900*/ 	.word	0x0000bc00


	//   ....[13]....
        /*1904*/ 	.word	0x0000bca0


	//   ....[14]....
        /*1908*/ 	.word	0x0000bd40


	//   ....[15]....
        /*190c*/ 	.word	0x0000bde0


	//   ....[16]....
        /*1910*/ 	.word	0x0000be80


	//   ....[17]....
        /*1914*/ 	.word	0x0000bfa0


	//   ....[18]....
        /*1918*/ 	.word	0x0000c040


	//   ....[19]....
        /*191c*/ 	.word	0x0000c0e0


	//   ....[20]....
        /*1920*/ 	.word	0x0000c180


	//   ....[21]....
        /*1924*/ 	.word	0x0000c220


	//   ....[22]....
        /*1928*/ 	.word	0x0000c2c0


	//   ....[23]....
        /*192c*/ 	.word	0x0000c360


	//   ....[24]....
        /*1930*/ 	.word	0x0000c400


	//   ....[25]....
        /*1934*/ 	.word	0x0000c550


	//   ....[26]....
        /*1938*/ 	.word	0x0000c610


	//   ....[27]....
        /*193c*/ 	.word	0x0000c6b0


	//   ....[28]....
        /*1940*/ 	.word	0x0000c750


	//   ....[29]....
        /*1944*/ 	.word	0x0000c970


	//   ....[30]....
        /*1948*/ 	.word	0x0000ca30


	//   ....[31]....
        /*194c*/ 	.word	0x00013880


	//----- nvinfo : EIATTR_COOP_GROUP_MASK_REGIDS
	.align		4
.L_1207:
        /*1950*/ 	.byte	0x04, 0x29
        /*1952*/ 	.short	(.L_1209 - .L_1208)


	//   ....[0]....
.L_1208:
        /*1954*/ 	.word	0xffffffff


	//   ....[1]....
        /*1958*/ 	.word	0xffffffff


	//   ....[2]....
        /*195c*/ 	.word	0xffffffff


	//   ....[3]....
        /*1960*/ 	.word	0xffffffff


	//   ....[4]....
        /*1964*/ 	.word	0xffffffff


	//   ....[5]....
        /*1968*/ 	.word	0xffffffff


	//   ....[6]....
        /*196c*/ 	.word	0xffffffff


	//   ....[7]....
        /*1970*/ 	.word	0xffffffff


	//   ....[8]....
        /*1974*/ 	.word	0xffffffff


	//   ....[9]....
        /*1978*/ 	.word	0xffffffff


	//----- nvinfo : EIATTR_COOP_GROUP_INSTR_OFFSETS
	.align		4
.L_1209:
        /*197c*/ 	.byte	0x04, 0x28
        /*197e*/ 	.short	(.L_1211 - .L_1210)


	//   ....[0]....
.L_1210:
        /*1980*/ 	.word	0x0000a360


	//   ....[1]....
        /*1984*/ 	.word	0x0000a380


	//   ....[2]....
        /*1988*/ 	.word	0x0000a3a0


	//   ....[3]....
        /*198c*/ 	.word	0x0000a3c0


	//   ....[4]....
        /*1990*/ 	.word	0x0000a400


	//   ....[5]....
        /*1994*/ 	.word	0x0000a420


	//   ....[6]....
        /*1998*/ 	.word	0x0000a440


	//   ....[7]....
        /*199c*/ 	.word	0x0000a470


	//   ....[8]....
        /*19a0*/ 	.word	0x0000a490


	//   ....[9]....
        /*19a4*/ 	.word	0x0000a4d0


	//----- nvinfo : EIATTR_EXIT_INSTR_OFFSETS
	.align		4
.L_1211:
        /*19a8*/ 	.byte	0x04, 0x1c
        /*19aa*/ 	.short	(.L_1213 - .L_1212)


	//   ....[0]....
.L_1212:
        /*19ac*/ 	.word	0x00013970


	//   ....[1]....
        /*19b0*/ 	.word	0x00013ab0


	//   ....[2]....
        /*19b4*/ 	.word	0x00013d10


	//----- nvinfo : EIATTR_MAX_THREADS
	.align		4
.L_1213:
        /*19b8*/ 	.byte	0x04, 0x05
        /*19ba*/ 	.short	(.L_1215 - .L_1214)
.L_1214:
        /*19bc*/ 	.word	0x00000200
        /*19c0*/ 	.word	0x00000001
        /*19c4*/ 	.word	0x00000001


	//----- nvinfo : EIATTR_CRS_STACK_SIZE
	.align		4
.L_1215:
        /*19c8*/ 	.byte	0x04, 0x1e
        /*19ca*/ 	.short	(.L_1217 - .L_1216)
.L_1216:
        /*19cc*/ 	.word	0x00000000


	//----- nvinfo : EIATTR_CBANK_PARAM_SIZE
	.align		4
.L_1217:
        /*19d0*/ 	.byte	0x03, 0x19
        /*19d2*/ 	.short	0x00b8


	//----- nvinfo : EIATTR_PARAM_CBANK
	.align		4
        /*19d4*/ 	.byte	0x04, 0x0a
        /*19d6*/ 	.short	(.L_1219 - .L_1218)
	.align		4
.L_1218:
        /*19d8*/ 	.word	index@(.nv.constant0._Z35group_norm_nhwc_bwd_one_pass_kernelI11Fp32IOFp16WLi512ELi64ELi512EEv26Group_norm_nhwc_bwd_params)
        /*19dc*/ 	.short	0x0210
        /*19de*/ 	.short	0x00b8


	//----- nvinfo : EIATTR_SW_WAR
	.align		4
.L_1219:
        /*19e0*/ 	.byte	0x04, 0x36
        /*19e2*/ 	.short	(.L_1221 - .L_1220)
.L_1220:
        /*19e4*/ 	.word	0x00000008
.L_1221:


//--------------------- .nv.info._Z35group_norm_nhwc_fwd_one_pass_kernelI11Bf16IOFp32WLi64ELi64ELi512EEv26Group_norm_nhwc_fwd_params --------------------------
	.section	.nv.info._Z35group_norm_nhwc_fwd_one_pass_kernelI11Bf16IOFp32WLi64ELi64ELi512EEv26Group_norm_nhwc_fwd_params,"",@"SHT_CUDA_INFO"
	.sectionflags	@""
	.align	4


	//----- nvinfo : EIATTR_CUDA_API_VERSION
	.align		4
        /*0000*/ 	.byte	0x04, 0x37
        /*0002*/ 	.short	(.L_1223 - .L_1222)
.L_1222:
        /*0004*/ 	.word	0x00000082


	//----- nvinfo : EIATTR_KPARAM_INFO
	.align		4
.L_1223:
        /*0008*/ 	.byte	0x04, 0x17
        /*000a*/ 	.short	(.L_1225 - .L_1224)
.L_1224:
        /*000c*/ 	.word	0x00000000
        /*0010*/ 	.short	0x0000
        /*0012*/ 	.short	0x0000
        /*0014*/ 	.byte	0x00, 0xf0, 0x81, 0x02


	//----- nvinfo : EIATTR_SPARSE_MMA_MASK
	.align		4
.L_1225:
        /*0018*/ 	.byte	0x03, 0x50
        /*001a*/ 	.short	0x0000


	//----- nvinfo : EIATTR_MAXREG_COUNT
	.align		4
        /*001c*/ 	.byte	0x03, 0x1b
        /*001e*/ 	.short	0x0080


	//----- nvinfo : EIATTR_NUM_BARRIERS
	.align		4
        /*0020*/ 	.byte	0x02, 0x4c
        /*0022*/ 	.byte	0x01
	.zero		1


	//----- nvinfo : EIATTR_MERCURY_ISA_VERSION
	.align		4
        /*0024*/ 	.byte	0x03, 0x5f
        /*0026*/ 	.short	0x0101


	//----- nvinfo : EIATTR_COOP_GROUP_MASK_REGIDS
	.align		4
        /*0028*/ 	.byte	0x04, 0x29
        /*002a*/ 	.short	(.L_1227 - .L_1226)


	//   ....[0]....
.L_1226:
        /*002c*/ 	.word	0xffffffff


	//   ....[1]....
        /*0030*/ 	.word	0xffffffff


	//   ....[2]....
        /*0034*/ 	.word	0xffffffff


	//   ....[3]....
        /*0038*/ 	.word	0xffffffff


	//   ....[4]....
        /*003c*/ 	.word	0xffffffff


	//   ....[5]....
        /*0040*/ 	.word	0xffffffff


	//   ....[6]....
        /*0044*/ 	.word	0xffffffff


	//   ....[7]....
        /*0048*/ 	.word	0xffffffff


	//   ....[8]....
        /*004c*/ 	.word	0xffffffff


	//   ....[9]....
        /*0050*/ 	.word	0xffffffff


	//----- nvinfo : EIATTR_COOP_GROUP_INSTR_OFFSETS
	.align		4
.L_1227:
        /*0054*/ 	.byte	0x04, 0x28
        /*0056*/ 	.short	(.L_1229 - .L_1228)


	//   ....[0]....
.L_1228:
        /*0058*/ 	.word	0x00000a30


	//   ....[1]....
        /*005c*/ 	.word	0x00000a40


	//   ....[2]....
        /*0060*/ 	.word	0x00000a80


	//   ....[3]....
        /*0064*/ 	.word	0x00000a90


	//   ....[4]....
        /*0068*/ 	.word	0x00000ad0


	//   ....[5]....
        /*006c*/ 	.word	0x00000ae0


	//   ....[6]....
        /*0070*/ 	.word	0x00000b20


	//   ....[7]....
        /*0074*/ 	.word	0x00000b30


	//   ....[8]....
        /*0078*/ 	.word	0x00000b80


	//   ....[9]....
        /*007c*/ 	.word	0x00000b90


	//----- nvinfo : EIATTR_EXIT_INSTR_OFFSETS
	.align		4
.L_1229:
        /*0080*/ 	.byte	0x04, 0x1c
        /*0082*/ 	.short	(.L_1231 - .L_1230)


	//   ....[0]....
.L_1230:
        /*0084*/ 	.word	0x00000060


	//   ....[1]....
        /*0088*/ 	.word	0x00002d30


	//----- nvinfo : EIATTR_MAX_THREADS
	.align		4
.L_1231:
        /*008c*/ 	.byte	0x04, 0x05
        /*008e*/ 	.short	(.L_1233 - .L_1232)
.L_1232:
        /*0090*/ 	.word	0x00000200
        /*0094*/ 	.word	0x00000001
        /*0098*/ 	.word	0x00000001


	//----- nvinfo : EIATTR_CRS_STACK_SIZE
	.align		4
.L_1233:
        /*009c*/ 	.byte	0x04, 0x1e
        /*009e*/ 	.short	(.L_1235 - .L_1234)
.L_1234:
        /*00a0*/ 	.word	0x00000000


	//----- nvinfo : EIATTR_CBANK_PARAM_SIZE
	.align		4
.L_1235:
        /*00a4*/ 	.byte	0x03, 0x19
        /*00a6*/ 	.short	0x00a0


	//----- nvinfo : EIATTR_PARAM_CBANK
	.align		4
        /*00a8*/ 	.byte	0x04, 0x0a
        /*00aa*/ 	.short	(.L_1237 - .L_1236)
	.align		4
.L_1236:
        /*00ac*/ 	.word	index@(.nv.constant0._Z35group_norm_nhwc_fwd_one_pass_kernelI11Bf16IOFp32WLi64ELi64ELi512EEv26Group_norm_nhwc_fwd_params)
        /*00b0*/ 	.short	0x0210
        /*00b2*/ 	.short	0x00a0


	//----- nvinfo : EIATTR_SW_WAR
	.align		4
.L_1237:
        /*00b4*/ 	.byte	0x04, 0x36
        /*00b6*/ 	.short	(.L_1239 - .L_1238)
.L_1238:
        /*00b8*/ 	.word	0x00000008
.L_1239:


//--------------------- .nv.info._Z35group_norm_nhwc_fwd_one_pass_kernelI11Bf16IOFp32WLi128ELi64ELi512EEv26Group_norm_nhwc_fwd_params --------------------------
	.section	.nv.info._Z35group_norm_nhwc_fwd_one_pass_kernelI11Bf16IOFp32WLi128ELi64ELi512EEv26Group_norm_nhwc_fwd_params,"",@"SHT_CUDA_INFO"
	.sectionflags	@""
	.align	4


	//----- nvinfo : EIATTR_CUDA_API_VERSION
	.align		4
        /*0000*/ 	.byte	0x04, 0x37
        /*0002*/ 	.short	(.L_1241 - .L_1240)
.L_1240:
        /*0004*/ 	.word	0x00000082


	//----- nvinfo : EIATTR_KPARAM_INFO
	.align		4
.L_1241:
        /*0008*/ 	.byte	0x04, 0x17
        /*000a*/ 	.short	(.L_1243 - .L_1242)
.L_1242:
        /*000c*/ 	.word	0x00000000
        /*0010*/ 	.short	0x0000
        /*0012*/ 	.short	0x0000
        /*0014*/ 	.byte	0x00, 0xf0, 0x81, 0x02


	//----- nvinfo : EIATTR_SPARSE_MMA_MASK
	.align		4
.L_1243:
        /*0018*/ 	.byte	0x03, 0x50
        /*001a*/ 	.short	0x0000


	//----- nvinfo : EIATTR_MAXREG_COUNT
	.align		4
        /*001c*/ 	.byte	0x03, 0x1b
        /*001e*/ 	.short	0x0080


	//----- nvinfo : EIATTR_NUM_BARRIERS
	.align		4
        /*0020*/ 	.byte	0x02, 0x4c
        /*0022*/ 	.byte	0x01
	.zero		1


	//----- nvinfo : EIATTR_MERCURY_ISA_VERSION
	.align		4
        /*0024*/ 	.byte	0x03, 0x5f
        /*0026*/ 	.short	0x0101


	//----- nvinfo : EIATTR_COOP_GROUP_MASK_REGIDS
	.align		4
        /*0028*/ 	.byte	0x04, 0x29
        /*002a*/ 	.short	(.L_1245 - .L_1244)


	//   ....[0]....
.L_1244:
        /*002c*/ 	.word	0xffffffff


	//   ....[1]....
        /*0030*/ 	.word	0xffffffff


	//   ....[2]....
        /*0034*/ 	.word	0xffffffff


	//   ....[3]....
        /*0038*/ 	.word	0xffffffff


	//   ....[4]....
        /*003c*/ 	.word	0xffffffff


	//   ....[5]....
        /*0040*/ 	.word	0xffffffff


	//   ....[6]....
        /*0044*/ 	.word	0xffffffff


	//   ....[7]....
        /*0048*/ 	.word	0xffffffff


	//   ....[8]....
        /*004c*/ 	.word	0xffffffff


	//   ....[9]....
        /*0050*/ 	.word	0xffffffff


	//----- nvinfo : EIATTR_COOP_GROUP_INSTR_OFFSETS
	.align		4
.L_1245:
        /*0054*/ 	.byte	0x04, 0x28
        /*0056*/ 	.short	(.L_1247 - .L_1246)


	//   ....[0]....
.L_1246:
        /*0058*/ 	.word	0x00001080


	//   ....[1]....
        /*005c*/ 	.word	0x00001090


	//   ....[2]....
        /*0060*/ 	.word	0x000010c0


	//   ....[3]....
        /*0064*/ 	.word	0x000010d0


	//   ....[4]....
        /*0068*/ 	.word	0x00001110


	//   ....[5]....
        /*006c*/ 	.word	0x00001120


	//   ....[6]....
        /*0070*/ 	.word	0x00001160


	//   ....[7]....
        /*0074*/ 	.word	0x00001170


	//   ....[8]....
        /*0078*/ 	.word	0x000011b0


	//   ....[9]....
        /*007c*/ 	.word	0x000011c0


	//----- nvinfo : EIATTR_EXIT_INSTR_OFFSETS
	.align		4
.L_1247:
        /*0080*/ 	.byte	0x04, 0x1c
        /*0082*/ 	.short	(.L_1249 - .L_1248)


	//   ....[0]....
.L_1248:
        /*0084*/ 	.word	0x00000070


	//   ....[1]....
        /*0088*/ 	.word	0x00003b90


	//----- nvinfo : EIATTR_MAX_THREADS
	.align		4
.L_1249:
        /*008c*/ 	.byte	0x04, 0x05
        /*008e*/ 	.short	(.L_1251 - .L_1250)
.L_1250:
        /*0090*/ 	.word	0x00000200
        /*0094*/ 	.word	0x00000001
        /*0098*/ 	.word	0x00000001


	//----- nvinfo : EIATTR_CRS_STACK_SIZE
	.align		4
.L_1251:
        /*009c*/ 	.byte	0x04, 0x1e
        /*009e*/ 	.short	(.L_1253 - .L_1252)
.L_1252:
        /*00a0*/ 	.word	0x00000000


	//----- nvinfo : EIATTR_CBANK_PARAM_SIZE
	.align		4
.L_1253:
        /*00a4*/ 	.byte	0x03, 0x19
        /*00a6*/ 	.short	0x00a0


	//----- nvinfo : EIATTR_PARAM_CBANK
	.align		4
        /*00a8*/ 	.byte	0x04, 0x0a
        /*00aa*/ 	.short	(.L_1255 - .L_1254)
	.align		4
.L_1254:
        /*00ac*/ 	.word	index@(.nv.constant0._Z35group_norm_nhwc_fwd_one_pass_kernelI11Bf16IOFp32WLi128ELi64ELi512EEv26Group_norm_nhwc_fwd_params)
        /*00b0*/ 	.short	0x0210
        /*00b2*/ 	.short	0x00a0


	//----- nvinfo : EIATTR_SW_WAR
	.align		4
.L_1255:
        /*00b4*/ 	.byte	0x04, 0x36
        /*00b6*/ 	.short	(.L_1257 - .L_1256)
.L_1256:
        /*00b8*/ 	.word	0x00000008
.L_1257:


//--------------------- .nv.info._Z35group_norm_nhwc_fwd_one_pass_kernelI11Bf16IOFp32WLi256ELi64ELi512EEv26Group_norm_nhwc_fwd_params --------------------------
	.section	.nv.info._Z35group_norm_nhwc_fwd_one_pass_kernelI11Bf16IOFp32WLi256ELi64ELi512EEv26Group_norm_nhwc_fwd_params,"",@"SHT_CUDA_INFO"
	.sectionflags	@""
	.align	4


	//----- nvinfo : EIATTR_CUDA_API_VERSION
	.align		4
        /*0000*/ 	.byte	0x04, 0x37
        /*0002*/ 	.short	(.L_1259 - .L_1258)
.L_1258:
        /*0004*/ 	.word	0x00000082


	//----- nvinfo : EIATTR_KPARAM_INFO
	.align		4
.L_1259:
        /*0008*/ 	.byte	0x04, 0x17
        /*000a*/ 	.short	(.L_1261 - .L_1260)
.L_1260:
        /*000c*/ 	.word	0x00000000
        /*0010*/ 	.short	0x0000
        /*0012*/ 	.short	0x0000
        /*0014*/ 	.byte	0x00, 0xf0, 0x81, 0x02


	//----- nvinfo : EIATTR_SPARSE_MMA_MASK
	.align		4
.L_1261:
        /*0018*/ 	.byte	0x03, 0x50
        /*001a*/ 	.short	0x0000


	//----- nvinfo : EIATTR_MAXREG_COUNT
	.align		4
        /*001c*/ 	.byte	0x03, 0x1b
        /*001e*/ 	.short	0x0080


	//----- nvinfo : EIATTR_NUM_BARRIERS
	.align		4
        /*0020*/ 	.byte	0x02, 0x4c
        /*0022*/ 	.byte	0x01
	.zero		1


	//----- nvinfo : EIATTR_MERCURY_ISA_VERSION
	.align		4
        /*0024*/ 	.byte	0x03, 0x5f
        /*0026*/ 	.short	0x0101


	//----- nvinfo : EIATTR_COOP_GROUP_MASK_REGIDS
	.align		4
        /*0028*/ 	.byte	0x04, 0x29
        /*002a*/ 	.short	(.L_1263 - .L_1262)


	//   ....[0]....
.L_1262:
        /*002c*/ 	.word	0xffffffff


	//   ....[1]....
        /*0030*/ 	.word	0xffffffff


	//   ....[2]....
        /*0034*/ 	.word	0xffffffff


	//   ....[3]....
        /*0038*/ 	.word	0xffffffff


	//   ....[4]....
        /*003c*/ 	.word	0xffffffff


	//   ....[5]....
        /*0040*/ 	.word	0xffffffff


	//   ....[6]....
        /*0044*/ 	.word	0xffffffff


	//   ....[7]....
        /*0048*/ 	.word	0xffffffff


	//   ....[8]....
        /*004c*/ 	.word	0xffffffff


	//   ....[9]....
        /*0050*/ 	.word	0xffffffff


	//----- nvinfo : EIATTR_COOP_GROUP_INSTR_OFFSETS
	.align		4
.L_1263:
        /*0054*/ 	.byte	0x04, 0x28
        /*0056*/ 	.short	(.L_1265 - .L_1264)


	//   ....[0]....
.L_1264:
        /*0058*/ 	.word	0x00001de0


	//   ....[1]....
        /*005c*/ 	.word	0x00001df0


	//   ....[2]....
        /*0060*/ 	.word	0x00001e20


	//   ....[3]....
        /*0064*/ 	.word	0x00001e30


	//   ....[4]....
        /*0068*/ 	.word	0x00001e70


	//   ....[5]....
        /*006c*/ 	.word	0x00001e80


	//   ....[6]....
        /*0070*/ 	.word	0x00001ec0


	//   ....[7]....
        /*0074*/ 	.word	0x00001ed0


	//   ....[8]....
        /*0078*/ 	.word	0x00001f10


	//   ....[9]....
        /*007c*/ 	.word	0x00001f20


	//----- nvinfo : EIATTR_EXIT_INSTR_OFFSETS
	.align		4
.L_1265:
        /*0080*/ 	.byte	0x04, 0x1c
        /*0082*/ 	.short	(.L_1267 - .L_1266)


	//   ....[0]....
.L_1266:
        /*0084*/ 	.word	0x00000060


	//   ....[1]....
        /*0088*/ 	.word	0x00005c90


	//----- nvinfo : EIATTR_MAX_THREADS
	.align		4
.L_1267:
        /*008c*/ 	.byte	0x04, 0x05
        /*008e*/ 	.short	(.L_1269 - .L_1268)
.L_1268:
        /*0090*/ 	.word	0x00000200
        /*0094*/ 	.word	0x00000001
        /*0098*/ 	.word	0x00000001


	//----- nvinfo : EIATTR_CRS_STACK_SIZE
	.align		4
.L_1269:
        /*009c*/ 	.byte	0x04, 0x1e
        /*009e*/ 	.short	(.L_1271 - .L_1270)
.L_1270:
        /*00a0*/ 	.word	0x00000000


	//----- nvinfo : EIATTR_CBANK_PARAM_SIZE
	.align		4
.L_1271:
        /*00a4*/ 	.byte	0x03, 0x19
        /*00a6*/ 	.short	0x00a0


	//----- nvinfo : EIATTR_PARAM_CBANK
	.align		4
        /*00a8*/ 	.byte	0x04, 0x0a
        /*00aa*/ 	.short	(.L_1273 - .L_1272)
	.align		4
.L_1272:
        /*00ac*/ 	.word	index@(.nv.constant0._Z35group_norm_nhwc_fwd_one_pass_kernelI11Bf16IOFp32WLi256ELi64ELi512EEv26Group_norm_nhwc_fwd_params)
        /*00b0*/ 	.short	0x0210
        /*00b2*/ 	.short	0x00a0


	//----- nvinfo : EIATTR_SW_WAR
	.align		4
.L_1273:
        /*00b4*/ 	.byte	0x04, 0x36
        /*00b6*/ 	.short	(.L_1275 - .L_1274)
.L_1274:
        /*00b8*/ 	.word	0x00000008
.L_1275:


//--------------------- .nv.info._Z35group_norm_nhwc_fwd_one_pass_kernelI11Bf16IOFp32WLi512ELi64ELi512EEv26Group_norm_nhwc_fwd_params --------------------------
	.section	.nv.info._Z35group_norm_nhwc_fwd_one_pass_kernelI11Bf16IOFp32WLi512ELi64ELi512EEv26Group_norm_nhwc_fwd_params,"",@"SHT_CUDA_INFO"
	.sectionflags	@""
	.align	4


	//----- nvinfo : EIATTR_CUDA_API_VERSION
	.align		4
        /*0000*/ 	.byte	0x04, 0x37
        /*0002*/ 	.short	(.L_1277 - .L_1276)
.L_1276:
        /*0004*/ 	.word	0x00000082


	//----- nvinfo : EIATTR_KPARAM_INFO
	.align		4
.L_1277:
        /*0008*/ 	.byte	0x04, 0x17
        /*000a*/ 	.short	(.L_1279 - .L_1278)
.L_1278:
        /*000c*/ 	.word	0x00000000
        /*0010*/ 	.short	0x0000
        /*0012*/ 	.short	0x0000
        /*0014*/ 	.byte	0x00, 0xf0, 0x81, 0x02


	//----- nvinfo : EIATTR_SPARSE_MMA_MASK
	.align		4
.L_1279:
        /*0018*/ 	.byte	0x03, 0x50
        /*001a*/ 	.short	0x0000


	//----- nvinfo : EIATTR_MAXREG_COUNT
	.align		4
        /*001c*/ 	.byte	0x03, 0x1b
        /*001e*/ 	.short	0x0080


	//----- nvinfo : EIATTR_NUM_BARRIERS
	.align		4
        /*0020*/ 	.byte	0x02, 0x4c
        /*0022*/ 	.byte	0x01
	.zero		1


	//----- nvinfo : EIATTR_ANNOTATIONS
	.align		4
        /*0024*/ 	.byte	0x04, 0x55
        /*0026*/ 	.short	(.L_1281 - .L_1280)


	//   ....[0]....
.L_1280:
        /* <DEDUP_REMOVED lines=27> */


	//----- nvinfo : EIATTR_MERCURY_ISA_VERSION
	.align		4
.L_1281:
        /*01c0*/ 	.byte	0x03, 0x5f
        /*01c2*/ 	.short	0x0101


	//----- nvinfo : EIATTR_COOP_GROUP_MASK_REGIDS
	.align		4
        /*01c4*/ 	.byte	0x04, 0x29
        /*01c6*/ 	.short	(.L_1283 - .L_1282)


	//   ....[0]....
.L_1282:
        /*01c8*/ 	.word	0xffffffff


	//   ....[1]....
        /*01cc*/ 	.word	0xffffffff


	//   ....[2]....
        /*01d0*/ 	.word	0xffffffff


	//   ....[3]....
        /*01d4*/ 	.word	0xffffffff


	//   ....[4]....
        /*01d8*/ 	.word	0xffffffff


	//   ....[5]....
        /*01dc*/ 	.word	0xffffffff


	//   ....[6]....
        /*01e0*/ 	.word	0xffffffff


	//   ....[7]....
        /*01e4*/ 	.word	0xffffffff


	//   ....[8]....
        /*01e8*/ 	.word	0xffffffff


	//   ....[9]....
        /*01ec*/ 	.word	0xffffffff


	//----- nvinfo : EIATTR_COOP_GROUP_INSTR_OFFSETS
	.align		4
.L_1283:
        /*01f0*/ 	.byte	0x04, 0x28
        /*01f2*/ 	.short	(.L_1285 - .L_1284)


	//   ....[0]....
.L_1284:
        /*01f4*/ 	.word	0x00003ec0


	//   ....[1]....
        /*01f8*/ 	.word	0x00003ed0


	//   ....[2]....
        /*01fc*/ 	.word	0x00003f10


	//   ....[3]....
        /*0200*/ 	.word	0x00003f20


	//   ....[4]....
        /*0204*/ 	.word	0x00003f60


	//   ....[5]....
        /*0208*/ 	.word	0x00003f70


	//   ....[6]....
        /*020c*/ 	.word	0x00003fb0


	//   ....[7]....
        /*0210*/ 	.word	0x00003fc0


	//   ....[8]....
        /*0214*/ 	.word	0x00004010


	//   ....[9]....
        /*0218*/ 	.word	0x00004020


	//----- nvinfo : EIATTR_EXIT_INSTR_OFFSETS
	.align		4
.L_1285:
        /*021c*/ 	.byte	0x04, 0x1c
        /*021e*/ 	.short	(.L_1287 - .L_1286)


	//   ....[0]....
.L_1286:
        /*0220*/ 	.word	0x00000080


	//   ....[1]....
        /*0224*/ 	.word	0x0000a300


	//----- nvinfo : EIATTR_MAX_THREADS
	.align		4
.L_1287:
        /*0228*/ 	.byte	0x04, 0x05
        /*022a*/ 	.short	(.L_1289 - .L_1288)
.L_1288:
        /*022c*/ 	.word	0x00000200
        /*0230*/ 	.word	0x00000001
        /*0234*/ 	.word	0x00000001


	//----- nvinfo : EIATTR_CRS_STACK_SIZE
	.align		4
.L_1289:
        /*0238*/ 	.byte	0x04, 0x1e
        /*023a*/ 	.short	(.L_1291 - .L_1290)
.L_1290:
        /*023c*/ 	.word	0x00000000


	//----- nvinfo : EIATTR_CBANK_PARAM_SIZE
	.align		4
.L_1291:
        /*0240*/ 	.byte	0x03, 0x19
        /*0242*/ 	.short	0x00a0


	//----- nvinfo : EIATTR_PARAM_CBANK
	.align		4
        /*0244*/ 	.byte	0x04, 0x0a
        /*0246*/ 	.short	(.L_1293 - .L_1292)
	.align		4
.L_1292:
        /*0248*/ 	.word	index@(.nv.constant0._Z35group_norm_nhwc_fwd_one_pass_kernelI11Bf16IOFp32WLi512ELi64ELi512EEv26Group_norm_nhwc_fwd_params)
        /*024c*/ 	.short	0x0210
        /*024e*/ 	.short	0x00a0


	//----- nvinfo : EIATTR_SW_WAR
	.align		4
.L_1293:
        /*0250*/ 	.byte	0x04, 0x36
        /*0252*/ 	.short	(.L_1295 - .L_1294)
.L_1294:
        /*0254*/ 	.word	0x00000008
.L_1295:


//--------------------- .nv.info._Z35group_norm_nhwc_fwd_one_pass_kernelI11Bf16IOBf16WLi64ELi64ELi512EEv26Group_norm_nhwc_fwd_params --------------------------
	.section	.nv.info._Z35group_norm_nhwc_fwd_one_pass_kernelI11Bf16IOBf16WLi64ELi64ELi512EEv26Group_norm_nhwc_fwd_params,"",@"SHT_CUDA_INFO"
	.sectionflags	@""
	.align	4


	//----- nvinfo : EIATTR_CUDA_API_VERSION
	.align		4
        /*0000*/ 	.byte	0x04, 0x37
        /*0002*/ 	.short	(.L_1297 - .L_1296)
.L_1296:
        /*0004*/ 	.word	0x00000082


	//----- nvinfo : EIATTR_KPARAM_INFO
	.align		4
.L_1297:
        /*0008*/ 	.byte	0x04, 0x17
        /*000a*/ 	.short	(.L_1299 - .L_1298)
.L_1298:
        /*000c*/ 	.word	0x00000000
        /*0010*/ 	.short	0x0000
        /*0012*/ 	.short	0x0000
        /*0014*/ 	.byte	0x00, 0xf0, 0x81, 0x02


	//----- nvinfo : EIATTR_SPARSE_MMA_MASK
	.align		4
.L_1299:
        /*0018*/ 	.byte	0x03, 0x50
        /*001a*/ 	.short	0x0000


	//----- nvinfo : EIATTR_MAXREG_COUNT
	.align		4
        /*001c*/ 	.byte	0x03, 0x1b
        /*001e*/ 	.short	0x0080


	//----- nvinfo : EIATTR_NUM_BARRIERS
	.align		4
        /*0020*/ 	.byte	0x02, 0x4c
        /*0022*/ 	.byte	0x01
	.zero		1


	//----- nvinfo : EIATTR_MERCURY_ISA_VERSION
	.align		4
        /*0024*/ 	.byte	0x03, 0x5f
        /*0026*/ 	.short	0x0101


	//----- nvinfo : EIATTR_COOP_GROUP_MASK_REGIDS
	.align		4
        /*0028*/ 	.byte	0x04, 0x29
        /*002a*/ 	.short	(.L_1301 - .L_1300)


	//   ....[0]....
.L_1300:
        /*002c*/ 	.word	0xffffffff


	//   ....[1]....
        /*0030*/ 	.word	0xffffffff


	//   ....[2]....
        /*0034*/ 	.word	0xffffffff


	//   ....[3]....
        /*0038*/ 	.word	0xffffffff


	//   ....[4]....
        /*003c*/ 	.word	0xffffffff


	//   ....[5]....
        /*0040*/ 	.word	0xffffffff


	//   ....[6]....
        /*0044*/ 	.word	0xffffffff


	//   ....[7]....
        /*0048*/ 	.word	0xffffffff


	//   ....[8]....
        /*004c*/ 	.word	0xffffffff


	//   ....[9]....
        /*0050*/ 	.word	0xffffffff


	//----- nvinfo : EIATTR_COOP_GROUP_INSTR_OFFSETS
	.align		4
.L_1301:
        /*0054*/ 	.byte	0x04, 0x28
        /*0056*/ 	.short	(.L_1303 - .L_1302)


	//   ....[0]....
.L_1302:
        /*0058*/ 	.word	0x00000a30


	//   ....[1]....
        /*005c*/ 	.word	0x00000a40


	//   ....[2]....
        /*0060*/ 	.word	0x00000a70


	//   ....[3]....
        /*0064*/ 	.word	0x00000a80


	//   ....[4]....
        /*0068*/ 	.word	0x00000ac0


	//   ....[5]....
        /*006c*/ 	.word	0x00000ad0


	//   ....[6]....
        /*0070*/ 	.word	0x00000b10


	//   ....[7]....
        /*0074*/ 	.word	0x00000b20


	//   ....[8]....
        /*0078*/ 	.word	0x00000b70


	//   ....[9]....
        /*007c*/ 	.word	0x00000b80


	//----- nvinfo : EIATTR_EXIT_INSTR_OFFSETS
	.align		4
.L_1303:
        /*0080*/ 	.byte	0x04, 0x1c
        /*0082*/ 	.short	(.L_1305 - .L_1304)


	//   ....[0]....
.L_1304:
        /*0084*/ 	.word	0x00000060


	//   ....[1]....
        /*0088*/ 	.word	0x00002d80


	//----- nvinfo : EIATTR_MAX_THREADS
	.align		4
.L_1305:
        /*008c*/ 	.byte	0x04, 0x05
        /*008e*/ 	.short	(.L_1307 - .L_1306)
.L_1306:
        /*0090*/ 	.word	0x00000200
        /*0094*/ 	.word	0x00000001
        /*0098*/ 	.word	0x00000001


	//----- nvinfo : EIATTR_CRS_STACK_SIZE
	.align		4
.L_1307:
        /*009c*/ 	.byte	0x04, 0x1e
        /*009e*/ 	.short	(.L_1309 - .L_1308)
.L_1308:
        /*00a0*/ 	.word	0x00000000


	//----- nvinfo : EIATTR_CBANK_PARAM_SIZE
	.align		4
.L_1309:
        /*00a4*/ 	.byte	0x03, 0x19
        /*00a6*/ 	.short	0x00a0


	//----- nvinfo : EIATTR_PARAM_CBANK
	.align		4
        /*00a8*/ 	.byte	0x04, 0x0a
        /*00aa*/ 	.short	(.L_1311 - .L_1310)
	.align		4
.L_1310:
        /*00ac*/ 	.word	index@(.nv.constant0._Z35group_norm_nhwc_fwd_one_pass_kernelI11Bf16IOBf16WLi64ELi64ELi512EEv26Group_norm_nhwc_fwd_params)
        /*00b0*/ 	.short	0x0210
        /*00b2*/ 	.short	0x00a0


	//----- nvinfo : EIATTR_SW_WAR
	.align		4
.L_1311:
        /*00b4*/ 	.byte	0x04, 0x36
        /*00b6*/ 	.short	(.L_1313 - .L_1312)
.L_1312:
        /*00b8*/ 	.word	0x00000008
.L_1313:


//--------------------- .nv.info._Z35group_norm_nhwc_fwd_one_pass_kernelI11Bf16IOBf16WLi128ELi64ELi512EEv26Group_norm_nhwc_fwd_params --------------------------
	.section	.nv.info._Z35group_norm_nhwc_fwd_one_pass_kernelI11Bf16IOBf16WLi128ELi64ELi512EEv26Group_norm_nhwc_fwd_params,"",@"SHT_CUDA_INFO"
	.sectionflags	@""
	.align	4


	//----- nvinfo : EIATTR_CUDA_API_VERSION
	.align		4
        /*0000*/ 	.byte	0x04, 0x37
        /*0002*/ 	.short	(.L_1315 - .L_1314)
.L_1314:
        /*0004*/ 	.word	0x00000082


	//----- nvinfo : EIATTR_KPARAM_INFO
	.align		4
.L_1315:
        /*0008*/ 	.byte	0x04, 0x17
        /*000a*/ 	.short	(.L_1317 - .L_1316)
.L_1316:
        /*000c*/ 	.word	0x00000000
        /*0010*/ 	.short	0x0000
        /*0012*/ 	.short	0x0000
        /*0014*/ 	.byte	0x00, 0xf0, 0x81, 0x02


	//----- nvinfo : EIATTR_SPARSE_MMA_MASK
	.align		4
.L_1317:
        /*0018*/ 	.byte	0x03, 0x50
        /*001a*/ 	.short	0x0000


	//----- nvinfo : EIATTR_MAXREG_COUNT
	.align		4
        /*001c*/ 	.byte	0x03, 0x1b
        /*001e*/ 	.short	0x0080


	//----- nvinfo : EIATTR_NUM_BARRIERS
	.align		4
        /*0020*/ 	.byte	0x02, 0x4c
        /*0022*/ 	.byte	0x01
	.zero		1


	//----- nvinfo : EIATTR_MERCURY_ISA_VERSION
	.align		4
        /*0024*/ 	.byte	0x03, 0x5f
        /*0026*/ 	.short	0x0101


	//----- nvinfo : EIATTR_COOP_GROUP_MASK_REGIDS
	.align		4
        /*0028*/ 	.byte	0x04, 0x29
        /*002a*/ 	.short	(.L_1319 - .L_1318)


	//   ....[0]....
.L_1318:
        /*002c*/ 	.word	0xffffffff


	//   ....[1]....
        /*0030*/ 	.word	0xffffffff


	//   ....[2]....
        /*0034*/ 	.word	0xffffffff


	//   ....[3]....
        /*0038*/ 	.word	0xffffffff


	//   ....[4]....
        /*003c*/ 	.word	0xffffffff


	//   ....[5]....
        /*0040*/ 	.word	0xffffffff


	//   ....[6]....
        /*0044*/ 	.word	0xffffffff


	//   ....[7]....
        /*0048*/ 	.word	0xffffffff


	//   ....[8]....
        /*004c*/ 	.word	0xffffffff


	//   ....[9]....
        /*0050*/ 	.word	0xffffffff


	//----- nvinfo : EIATTR_COOP_GROUP_INSTR_OFFSETS
	.align		4
.L_1319:
        /*0054*/ 	.byte	0x04, 0x28
        /*0056*/ 	.short	(.L_1321 - .L_1320)


	//   ....[0]....
.L_1320:
        /*0058*/ 	.word	0x00001040


	//   ....[1]....
        /*005c*/ 	.word	0x00001050


	//   ....[2]....
        /*0060*/ 	.word	0x00001080


	//   ....[3]....
        /*0064*/ 	.word	0x00001090


	//   ....[4]....
        /*0068*/ 	.word	0x000010d0


	//   ....[5]....
        /*006c*/ 	.word	0x000010e0


	//   ....[6]....
        /*0070*/ 	.word	0x00001120


	//   ....[7]....
        /*0074*/ 	.word	0x00001130


	//   ....[8]....
        /*0078*/ 	.word	0x00001170


	//   ....[9]....
        /*007c*/ 	.word	0x00001180


	//----- nvinfo : EIATTR_EXIT_INSTR_OFFSETS
	.align		4
.L_1321:
        /*0080*/ 	.byte	0x04, 0x1c
        /*0082*/ 	.short	(.L_1323 - .L_1322)


	//   ....[0]....
.L_1322:
        /*0084*/ 	.word	0x00000070


	//   ....[1]....
        /*0088*/ 	.word	0x00003c50


	//----- nvinfo : EIATTR_MAX_THREADS
	.align		4
.L_1323:
        /*008c*/ 	.byte	0x04, 0x05
        /*008e*/ 	.short	(.L_1325 - .L_1324)
.L_1324:
        /*0090*/ 	.word	0x00000200
        /*0094*/ 	.word	0x00000001
        /*0098*/ 	.word	0x00000001


	//----- nvinfo : EIATTR_CRS_STACK_SIZE
	.align		4
.L_1325:
        /*009c*/ 	.byte	0x04, 0x1e
        /*009e*/ 	.short	(.L_1327 - .L_1326)
.L_1326:
        /*00a0*/ 	.word	0x00000000


	//----- nvinfo : EIATTR_CBANK_PARAM_SIZE
	.align		4
.L_1327:
        /*00a4*/ 	.byte	0x03, 0x19
        /*00a6*/ 	.short	0x00a0


	//----- nvinfo : EIATTR_PARAM_CBANK
	.align		4
        /*00a8*/ 	.byte	0x04, 0x0a
        /*00aa*/ 	.short	(.L_1329 - .L_1328)
	.align		4
.L_1328:
        /*00ac*/ 	.word	index@(.nv.constant0._Z35group_norm_nhwc_fwd_one_pass_kernelI11Bf16IOBf16WLi128ELi64ELi512EEv26Group_norm_nhwc_fwd_params)
        /*00b0*/ 	.short	0x0210
        /*00b2*/ 	.short	0x00a0


	//----- nvinfo : EIATTR_SW_WAR
	.align		4
.L_1329:
        /*00b4*/ 	.byte	0x04, 0x36
        /*00b6*/ 	.short	(.L_1331 - .L_1330)
.L_1330:
        /*00b8*/ 	.word	0x00000008
.L_1331:


//--------------------- .nv.info._Z35group_norm_nhwc_fwd_one_pass_kernelI11Bf16IOBf16WLi256ELi64ELi512EEv26Group_norm_nhwc_fwd_params --------------------------
	.section	.nv.info._Z35group_norm_nhwc_fwd_one_pass_kernelI11Bf16IOBf16WLi256ELi64ELi512EEv26Group_norm_nhwc_fwd_params,"",@"SHT_CUDA_INFO"
	.sectionflags	@""
	.align	4


	//----- nvinfo : EIATTR_CUDA_API_VERSION
	.align		4
        /*0000*/ 	.byte	0x04, 0x37
        /*0002*/ 	.short	(.L_1333 - .L_1332)
.L_1332:
        /*0004*/ 	.word	0x00000082


	//----- nvinfo : EIATTR_KPARAM_INFO
	.align		4
.L_1333:
        /*0008*/ 	.byte	0x04, 0x17
        /*000a*/ 	.short	(.L_1335 - .L_1334)
.L_1334:
        /*000c*/ 	.word	0x00000000
        /*0010*/ 	.short	0x0000
        /*0012*/ 	.short	0x0000
        /*0014*/ 	.byte	0x00, 0xf0, 0x81, 0x02


	//----- nvinfo : EIATTR_SPARSE_MMA_MASK
	.align		4
.L_1335:
        /*0018*/ 	.byte	0x03, 0x50
        /*001a*/ 	.short	0x0000


	//----- nvinfo : EIATTR_MAXREG_COUNT
	.align		4
        /*001c*/ 	.byte	0x03, 0x1b
        /*001e*/ 	.short	0x0080


	//----- nvinfo : EIATTR_NUM_BARRIERS
	.align		4
        /*0020*/ 	.byte	0x02, 0x4c
        /*0022*/ 	.byte	0x01
	.zero		1


	//----- nvinfo : EIATTR_MERCURY_ISA_VERSION
	.align		4
        /*0024*/ 	.byte	0x03, 0x5f
        /*0026*/ 	.short	0x0101


	//----- nvinfo : EIATTR_COOP_GROUP_MASK_REGIDS
	.align		4
        /*0028*/ 	.byte	0x04, 0x29
        /*002a*/ 	.short	(.L_1337 - .L_1336)


	//   ....[0]....
.L_1336:
        /*002c*/ 	.word	0xffffffff


	//   ....[1]....
        /*0030*/ 	.word	0xffffffff


	//   ....[2]....
        /*0034*/ 	.word	0xffffffff


	//   ....[3]....
        /*0038*/ 	.word	0xffffffff


	//   ....[4]....
        /*003c*/ 	.word	0xffffffff


	//   ....[5]....
        /*0040*/ 	.word	0xffffffff


	//   ....[6]....
        /*0044*/ 	.word	0xffffffff


	//   ....[7]....
        /*0048*/ 	.word	0xffffffff


	//   ....[8]....
        /*004c*/ 	.word	0xffffffff


	//   ....[9]....
        /*0050*/ 	.word	0xffffffff


	//----- nvinfo : EIATTR_COOP_GROUP_INSTR_OFFSETS
	.align		4
.L_1337:
        /*0054*/ 	.byte	0x04, 0x28
        /*0056*/ 	.short	(.L_1339 - .L_1338)


	//   ....[0]....
.L_1338:
        /*0058*/ 	.word	0x00001de0


	//   ....[1]....
        /*005c*/ 	.word	0x00001df0


	//   ....[2]....
        /*0060*/ 	.word	0x00001e20


	//   ....[3]....
        /*0064*/ 	.word	0x00001e30


	//   ....[4]....
        /*0068*/ 	.word	0x00001e70


	//   ....[5]....
        /*006c*/ 	.word	0x00001e80


	//   ....[6]....
        /*0070*/ 	.word	0x00001ec0


	//   ....[7]....
        /*0074*/ 	.word	0x00001ed0


	//   ....[8]....
        /*0078*/ 	.word	0x00001f10


	//   ....[9]....
        /*007c*/ 	.word	0x00001f20


	//----- nvinfo : EIATTR_EXIT_INSTR_OFFSETS
	.align		4
.L_1339:
        /*0080*/ 	.byte	0x04, 0x1c
        /*0082*/ 	.short	(.L_1341 - .L_1340)


	//   ....[0]....
.L_1340:
        /*0084*/ 	.word	0x00000060


	//   ....[1]....
        /*0088*/ 	.word	0x00005cf0


	//----- nvinfo : EIATTR_MAX_THREADS
	.align		4
.L_1341:
        /*008c*/ 	.byte	0x04, 0x05
        /*008e*/ 	.short	(.L_1343 - .L_1342)
.L_1342:
        /*0090*/ 	.word	0x00000200
        /*0094*/ 	.word	0x00000001
        /*0098*/ 	.word	0x00000001


	//----- nvinfo : EIATTR_CRS_STACK_SIZE
	.align		4
.L_1343:
        /*009c*/ 	.byte	0x04, 0x1e
        /*009e*/ 	.short	(.L_1345 - .L_1344)
.L_1344:
        /*00a0*/ 	.word	0x00000000


	//----- nvinfo : EIATTR_CBANK_PARAM_SIZE
	.align		4
.L_1345:
        /*00a4*/ 	.byte	0x03, 0x19
        /*00a6*/ 	.short	0x00a0


	//----- nvinfo : EIATTR_PARAM_CBANK
	.align		4
        /*00a8*/ 	.byte	0x04, 0x0a
        /*00aa*/ 	.short	(.L_1347 - .L_1346)
	.align		4
.L_1346:
        /*00ac*/ 	.word	index@(.nv.constant0._Z35group_norm_nhwc_fwd_one_pass_kernelI11Bf16IOBf16WLi256ELi64ELi512EEv26Group_norm_nhwc_fwd_params)
        /*00b0*/ 	.short	0x0210
        /*00b2*/ 	.short	0x00a0


	//----- nvinfo : EIATTR_SW_WAR
	.align		4
.L_1347:
        /*00b4*/ 	.byte	0x04, 0x36
        /*00b6*/ 	.short	(.L_1349 - .L_1348)
.L_1348:
        /*00b8*/ 	.word	0x00000008
.L_1349:


//--------------------- .nv.info._Z35group_norm_nhwc_fwd_one_pass_kernelI11Bf16IOBf16WLi512ELi64ELi512EEv26Group_norm_nhwc_fwd_params --------------------------
	.section	.nv.info._Z35group_norm_nhwc_fwd_one_pass_kernelI11Bf16IOBf16WLi512ELi64ELi512EEv26Group_norm_nhwc_fwd_params,"",@"SHT_CUDA_INFO"
	.sectionflags	@""
	.align	4


	//----- nvinfo : EIATTR_CUDA_API_VERSION
	.align		4
        /*0000*/ 	.byte	0x04, 0x37
        /*0002*/ 	.short	(.L_1351 - .L_1350)
.L_1350:
        /*0004*/ 	.word	0x00000082


	//----- nvinfo : EIATTR_KPARAM_INFO
	.align		4
.L_1351:
        /*0008*/ 	.byte	0x04, 0x17
        /*000a*/ 	.short	(.L_1353 - .L_1352)
.L_1352:
        /*000c*/ 	.word	0x00000000
        /*0010*/ 	.short	0x0000
        /*0012*/ 	.short	0x0000
        /*0014*/ 	.byte	0x00, 0xf0, 0x81, 0x02


	//----- nvinfo : EIATTR_SPARSE_MMA_MASK
	.align		4
.L_1353:
        /*0018*/ 	.byte	0x03, 0x50
        /*001a*/ 	.short	0x0000


	//----- nvinfo : EIATTR_MAXREG_COUNT
	.align		4
        /*001c*/ 	.byte	0x03, 0x1b
        /*001e*/ 	.short	0x0080


	//----- nvinfo : EIATTR_NUM_BARRIERS
	.align		4
        /*0020*/ 	.byte	0x02, 0x4c
        /*0022*/ 	.byte	0x01
	.zero		1


	//----- nvinfo : EIATTR_ANNOTATIONS
	.align		4
        /*0024*/ 	.byte	0x04, 0x55
        /*0026*/ 	.short	(.L_1355 - .L_1354)


	//   ....[0]....
.L_1354:
        /* <DEDUP_REMOVED lines=27> */


	//----- nvinfo : EIATTR_MERCURY_ISA_VERSION
	.align		4
.L_1355:
        /*01c0*/ 	.byte	0x03, 0x5f
        /*01c2*/ 	.short	0x0101


	//----- nvinfo : EIATTR_COOP_GROUP_MASK_REGIDS
	.align		4
        /*01c4*/ 	.byte	0x04, 0x29
        /*01c6*/ 	.short	(.L_1357 - .L_1356)


	//   ....[0]....
.L_1356:
        /*01c8*/ 	.word	0xffffffff


	//   ....[1]....
        /*01cc*/ 	.word	0xffffffff


	//   ....[2]....
        /*01d0*/ 	.word	0xffffffff


	//   ....[3]....
        /*01d4*/ 	.word	0xffffffff


	//   ....[4]....
        /*01d8*/ 	.word	0xffffffff


	//   ....[5]....
        /*01dc*/ 	.word	0xffffffff


	//   ....[6]....
        /*01e0*/ 	.word	0xffffffff


	//   ....[7]....
        /*01e4*/ 	.word	0xffffffff


	//   ....[8]....
        /*01e8*/ 	.word	0xffffffff


	//   ....[9]....
        /*01ec*/ 	.word	0xffffffff


	//----- nvinfo : EIATTR_COOP_GROUP_INSTR_OFFSETS
	.align		4
.L_1357:
        /*01f0*/ 	.byte	0x04, 0x28
        /*01f2*/ 	.short	(.L_1359 - .L_1358)


	//   ....[0]....
.L_1358:
        /*01f4*/ 	.word	0x00003ee0


	//   ....[1]....
        /*01f8*/ 	.word	0x00003ef0


	//   ....[2]....
        /*01fc*/ 	.word	0x00003f30


	//   ....[3]....
        /*0200*/ 	.word	0x00003f40


	//   ....[4]....
        /*0204*/ 	.word	0x00003f80


	//   ....[5]....
        /*0208*/ 	.word	0x00003f90


	//   ....[6]....
        /*020c*/ 	.word	0x00003fd0


	//   ....[7]....
        /*0210*/ 	.word	0x00003fe0


	//   ....[8]....
        /*0214*/ 	.word	0x00004030


	//   ....[9]....
        /*0218*/ 	.word	0x00004040


	//----- nvinfo : EIATTR_EXIT_INSTR_OFFSETS
	.align		4
.L_1359:
        /*021c*/ 	.byte	0x04, 0x1c
        /*021e*/ 	.short	(.L_1361 - .L_1360)


	//   ....[0]....
.L_1360:
        /*0220*/ 	.word	0x00000080


	//   ....[1]....
        /*0224*/ 	.word	0x0000a380


	//----- nvinfo : EIATTR_MAX_THREADS
	.align		4
.L_1361:
        /*0228*/ 	.byte	0x04, 0x05
        /*022a*/ 	.short	(.L_1363 - .L_1362)
.L_1362:
        /*022c*/ 	.word	0x00000200
        /*0230*/ 	.word	0x00000001
        /*0234*/ 	.word	0x00000001


	//----- nvinfo : EIATTR_CRS_STACK_SIZE
	.align		4
.L_1363:
        /*0238*/ 	.byte	0x04, 0x1e
        /*023a*/ 	.short	(.L_1365 - .L_1364)
.L_1364:
        /*023c*/ 	.word	0x00000000


	//----- nvinfo : EIATTR_CBANK_PARAM_SIZE
	.align		4
.L_1365:
        /*0240*/ 	.byte	0x03, 0x19
        /*0242*/ 	.short	0x00a0


	//----- nvinfo : EIATTR_PARAM_CBANK
	.align		4
        /*0244*/ 	.byte	0x04, 0x0a
        /*0246*/ 	.short	(.L_1367 - .L_1366)
	.align		4
.L_1366:
        /*0248*/ 	.word	index@(.nv.constant0._Z35group_norm_nhwc_fwd_one_pass_kernelI11Bf16IOBf16WLi512ELi64ELi512EEv26Group_norm_nhwc_fwd_params)
        /*024c*/ 	.short	0x0210
        /*024e*/ 	.short	0x00a0


	//----- nvinfo : EIATTR_SW_WAR
	.align		4
.L_1367:
        /*0250*/ 	.byte	0x04, 0x36
        /*0252*/ 	.short	(.L_1369 - .L_1368)
.L_1368:
        /*0254*/ 	.word	0x00000008
.L_1369:


//--------------------- .nv.info._Z35group_norm_nhwc_fwd_one_pass_kernelI11Bf16IOFp16WLi64ELi64ELi512EEv26Group_norm_nhwc_fwd_params --------------------------
	.section	.nv.info._Z35group_norm_nhwc_fwd_one_pass_kernelI11Bf16IOFp16WLi64ELi64ELi512EEv26Group_norm_nhwc_fwd_params,"",@"SHT_CUDA_INFO"
	.sectionflags	@""
	.align	4


	//----- nvinfo : EIATTR_CUDA_API_VERSION
	.align		4
        /*0000*/ 	.byte	0x04, 0x37
        /*0002*/ 	.short	(.L_1371 - .L_1370)
.L_1370:
        /*0004*/ 	.word	0x00000082


	//----- nvinfo : EIATTR_KPARAM_INFO
	.align		4
.L_1371:
        /*0008*/ 	.byte	0x04, 0x17
        /*000a*/ 	.short	(.L_1373 - .L_1372)
.L_1372:
        /*000c*/ 	.word	0x00000000
        /*0010*/ 	.short	0x0000
        /*0012*/ 	.short	0x0000
        /*0014*/ 	.byte	0x00, 0xf0, 0x81, 0x02


	//----- nvinfo : EIATTR_SPARSE_MMA_MASK
	.align		4
.L_1373:
        /*0018*/ 	.byte	0x03, 0x50
        /*001a*/ 	.short	0x0000


	//----- nvinfo : EIATTR_MAXREG_COUNT
	.align		4
        /*001c*/ 	.byte	0x03, 0x1b
        /*001e*/ 	.short	0x0080


	//----- nvinfo : EIATTR_NUM_BARRIERS
	.align		4
        /*0020*/ 	.byte	0x02, 0x4c
        /*0022*/ 	.byte	0x01
	.zero		1


	//----- nvinfo : EIATTR_MERCURY_ISA_VERSION
	.align		4
        /*0024*/ 	.byte	0x03, 0x5f
        /*0026*/ 	.short	0x0101


	//----- nvinfo : EIATTR_COOP_GROUP_MASK_REGIDS
	.align		4
        /*0028*/ 	.byte	0x04, 0x29
        /*002a*/ 	.short	(.L_1375 - .L_1374)


	//   ....[0]....
.L_1374:
        /*002c*/ 	.word	0xffffffff


	//   ....[1]....
        /*0030*/ 	.word	0xffffffff


	//   ....[2]....
        /*0034*/ 	.word	0xffffffff


	//   ....[3]....
        /*0038*/ 	.word	0xffffffff


	//   ....[4]....
        /*003c*/ 	.word	0xffffffff


	//   ....[5]....
        /*0040*/ 	.word	0xffffffff


	//   ....[6]....
        /*0044*/ 	.word	0xffffffff


	//   ....[7]....
        /*0048*/ 	.word	0xffffffff


	//   ....[8]....
        /*004c*/ 	.word	0xffffffff


	//   ....[9]....
        /*0050*/ 	.word	0xffffffff


	//----- nvinfo : EIATTR_COOP_GROUP_INSTR_OFFSETS
	.align		4
.L_1375:
        /*0054*/ 	.byte	0x04, 0x28
        /*0056*/ 	.short	(.L_1377 - .L_1376)


	//   ....[0]....
.L_1376:
        /*0058*/ 	.word	0x00000a30


	//   ....[1]....
        /*005c*/ 	.word	0x00000a40


	//   ....[2]....
        /*0060*/ 	.word	0x00000a70


	//   ....[3]....
        /*0064*/ 	.word	0x00000a80


	//   ....[4]....
        /*0068*/ 	.word	0x00000ac0


	//   ....[5]....
        /*006c*/ 	.word	0x00000ad0


	//   ....[6]....
        /*0070*/ 	.word	0x00000b10


	//   ....[7]....
        /*0074*/ 	.word	0x00000b20


	//   ....[8]....
        /*0078*/ 	.word	0x00000b70


	//   ....[9]....
        /*007c*/ 	.word	0x00000b80


	//----- nvinfo : EIATTR_EXIT_INSTR_OFFSETS
	.align		4
.L_1377:
        /*0080*/ 	.byte	0x04, 0x1c
        /*0082*/ 	.short	(.L_1379 - .L_1378)


	//   ....[0]....
.L_1378:
        /*0084*/ 	.word	0x00000060


	//   ....[1]....
        /*0088*/ 	.word	0x00002d80


	//----- nvinfo : EIATTR_MAX_THREADS
	.align		4
.L_1379:
        /*008c*/ 	.byte	0x04, 0x05
        /*008e*/ 	.short	(.L_1381 - .L_1380)
.L_1380:
        /*0090*/ 	.word	0x00000200
        /*0094*/ 	.word	0x00000001
        /*0098*/ 	.word	0x00000001


	//----- nvinfo : EIATTR_CRS_STACK_SIZE
	.align		4
.L_1381:
        /*009c*/ 	.byte	0x04, 0x1e
        /*009e*/ 	.short	(.L_1383 - .L_1382)
.L_1382:
        /*00a0*/ 	.word	0x00000000


	//----- nvinfo : EIATTR_CBANK_PARAM_SIZE
	.align		4
.L_1383:
        /*00a4*/ 	.byte	0x03, 0x19
        /*00a6*/ 	.short	0x00a0


	//----- nvinfo : EIATTR_PARAM_CBANK
	.align		4
        /*00a8*/ 	.byte	0x04, 0x0a
        /*00aa*/ 	.short	(.L_1385 - .L_1384)
	.align		4
.L_1384:
        /*00ac*/ 	.word	index@(.nv.constant0._Z35group_norm_nhwc_fwd_one_pass_kernelI11Bf16IOFp16WLi64ELi64ELi512EEv26Group_norm_nhwc_fwd_params)
        /*00b0*/ 	.short	0x0210
        /*00b2*/ 	.short	0x00a0


	//----- nvinfo : EIATTR_SW_WAR
	.align		4
.L_1385:
        /*00b4*/ 	.byte	0x04, 0x36
        /*00b6*/ 	.short	(.L_1387 - .L_1386)
.L_1386:
        /*00b8*/ 	.word	0x00000008
.L_1387:


//--------------------- .nv.info._Z35group_norm_nhwc_fwd_one_pass_kernelI11Bf16IOFp16WLi128ELi64ELi512EEv26Group_norm_nhwc_fwd_params --------------------------
	.section	.nv.info._Z35group_norm_nhwc_fwd_one_pass_kernelI11Bf16IOFp16WLi128ELi64ELi512EEv26Group_norm_nhwc_fwd_params,"",@"SHT_CUDA_INFO"
	.sectionflags	@""
	.align	4


	//----- nvinfo : EIATTR_CUDA_API_VERSION
	.align		4
        /*0000*/ 	.byte	0x04, 0x37
        /*0002*/ 	.short	(.L_1389 - .L_1388)
.L_1388:
        /*0004*/ 	.word	0x00000082


	//----- nvinfo : EIATTR_KPARAM_INFO
	.align		4
.L_1389:
        /*0008*/ 	.byte	0x04, 0x17
        /*000a*/ 	.short	(.L_1391 - .L_1390)
.L_1390:
        /*000c*/ 	.word	0x00000000
        /*0010*/ 	.short	0x0000
        /*0012*/ 	.short	0x0000
        /*0014*/ 	.byte	0x00, 0xf0, 0x81, 0x02


	//----- nvinfo : EIATTR_SPARSE_MMA_MASK
	.align		4
.L_1391:
        /*0018*/ 	.byte	0x03, 0x50
        /*001a*/ 	.short	0x0000


	//----- nvinfo : EIATTR_MAXREG_COUNT
	.align		4
        /*001c*/ 	.byte	0x03, 0x1b
        /*001e*/ 	.short	0x0080


	//----- nvinfo : EIATTR_NUM_BARRIERS
	.align		4
        /*0020*/ 	.byte	0x02, 0x4c
        /*0022*/ 	.byte	0x01
	.zero		1


	//----- nvinfo : EIATTR_MERCURY_ISA_VERSION
	.align		4
        /*0024*/ 	.byte	0x03, 0x5f
        /*0026*/ 	.short	0x0101


	//----- nvinfo : EIATTR_COOP_GROUP_MASK_REGIDS
	.align		4
        /*0028*/ 	.byte	0x04, 0x29
        /*002a*/ 	.short	(.L_1393 - .L_1392)


	//   ....[0]....
.L_1392:
        /*002c*/ 	.word	0xffffffff


	//   ....[1]....
        /*0030*/ 	.word	0xffffffff


	//   ....[2]....
        /*0034*/ 	.word	0xffffffff


	//   ....[3]....
        /*0038*/ 	.word	0xffffffff


	//   ....[4]....
        /*003c*/ 	.word	0xffffffff


	//   ....[5]....
        /*0040*/ 	.word	0xffffffff


	//   ....[6]....
        /*0044*/ 	.word	0xffffffff


	//   ....[7]....
        /*0048*/ 	.word	0xffffffff


	//   ....[8]....
        /*004c*/ 	.word	0xffffffff


	//   ....[9]....
        /*0050*/ 	.word	0xffffffff


	//----- nvinfo : EIATTR_COOP_GROUP_INSTR_OFFSETS
	.align		4
.L_1393:
        /*0054*/ 	.byte	0x04, 0x28
        /*0056*/ 	.short	(.L_1395 - .L_1394)


	//   ....[0]....
.L_1394:
        /*0058*/ 	.word	0x00001040


	//   ....[1]....
        /*005c*/ 	.word	0x00001050


	//   ....[2]....
        /*0060*/ 	.word	0x00001080


	//   ....[3]....
        /*0064*/ 	.word	0x00001090


	//   ....[4]....
        /*0068*/ 	.word	0x000010d0


	//   ....[5]....
        /*006c*/ 	.word	0x000010e0


	//   ....[6]....
        /*0070*/ 	.word	0x00001120


	//   ....[7]....
        /*0074*/ 	.word	0x00001130


	//   ....[8]....
        /*0078*/ 	.word	0x00001170


	//   ....[9]....
        /*007c*/ 	.word	0x00001180


	//----- nvinfo : EIATTR_EXIT_INSTR_OFFSETS
	.align		4
.L_1395:
        /*0080*/ 	.byte	0x04, 0x1c
        /*0082*/ 	.short	(.L_1397 - .L_1396)


	//   ....[0]....
.L_1396:
        /*0084*/ 	.word	0x00000070


	//   ....[1]....
        /*0088*/ 	.word	0x00003c50


	//----- nvinfo : EIATTR_MAX_THREADS
	.align		4
.L_1397:
        /*008c*/ 	.byte	0x04, 0x05
        /*008e*/ 	.short	(.L_1399 - .L_1398)
.L_1398:
        /*0090*/ 	.word	0x00000200
        /*0094*/ 	.word	0x00000001
        /*0098*/ 	.word	0x00000001


	//----- nvinfo : EIATTR_CRS_STACK_SIZE
	.align		4
.L_1399:
        /*009c*/ 	.byte	0x04, 0x1e
        /*009e*/ 	.short	(.L_1401 - .L_1400)
.L_1400:
        /*00a0*/ 	.word	0x00000000


	//----- nvinfo : EIATTR_CBANK_PARAM_SIZE
	.align		4
.L_1401:
        /*00a4*/ 	.byte	0x03, 0x19
        /*00a6*/ 	.short	0x00a0


	//----- nvinfo : EIATTR_PARAM_CBANK
	.align		4
        /*00a8*/ 	.byte	0x04, 0x0a
        /*00aa*/ 	.short	(.L_1403 - .L_1402)
	.align		4
.L_1402:
        /*00ac*/ 	.word	index@(.nv.constant0._Z35group_norm_nhwc_fwd_one_pass_kernelI11Bf16IOFp16WLi128ELi64ELi512EEv26Group_norm_nhwc_fwd_params)
        /*00b0*/ 	.short	0x0210
        /*00b2*/ 	.short	0x00a0


	//----- nvinfo : EIATTR_SW_WAR
	.align		4
.L_1403:
        /*00b4*/ 	.byte	0x04, 0x36
        /*00b6*/ 	.short	(.L_1405 - .L_1404)
.L_1404:
        /*00b8*/ 	.word	0x00000008
.L_1405:


//--------------------- .nv.info._Z35group_norm_nhwc_fwd_one_pass_kernelI11Bf16IOFp16WLi256ELi64ELi512EEv26Group_norm_nhwc_fwd_params --------------------------
	.section	.nv.info._Z35group_norm_nhwc_fwd_one_pass_kernelI11Bf16IOFp16WLi256ELi64ELi512EEv26Group_norm_nhwc_fwd_params,"",@"SHT_CUDA_INFO"
	.sectionflags	@""
	.align	4


	//----- nvinfo : EIATTR_CUDA_API_VERSION
	.align		4
        /*0000*/ 	.byte	0x04, 0x37
        /*0002*/ 	.short	(.L_1407 - .L_1406)
.L_1406:
        /*0004*/ 	.word	0x00000082


	//----- nvinfo : EIATTR_KPARAM_INFO
	.align		4
.L_1407:
        /*0008*/ 	.byte	0x04, 0x17
        /*000a*/ 	.short	(.L_1409 - .L_1408)
.L_1408:
        /*000c*/ 	.word	0x00000000
        /*0010*/ 	.short	0x0000
        /*0012*/ 	.short	0x0000
        /*0014*/ 	.byte	0x00, 0xf0, 0x81, 0x02


	//----- nvinfo : EIATTR_SPARSE_MMA_MASK
	.align		4
.L_1409:
        /*0018*/ 	.byte	0x03, 0x50
        /*001a*/ 	.short	0x0000


	//----- nvinfo : EIATTR_MAXREG_COUNT
	.align		4
        /*001c*/ 	.byte	0x03, 0x1b
        /*001e*/ 	.short	0x0080


	//----- nvinfo : EIATTR_NUM_BARRIERS
	.align		4
        /*0020*/ 	.byte	0x02, 0x4c
        /*0022*/ 	.byte	0x01
	.zero		1


	//----- nvinfo : EIATTR_MERCURY_ISA_VERSION
	.align		4
        /*0024*/ 	.byte	0x03, 0x5f
        /*0026*/ 	.short	0x0101


	//----- nvinfo : EIATTR_COOP_GROUP_MASK_REGIDS
	.align		4
        /*0028*/ 	.byte	0x04, 0x29
        /*002a*/ 	.short	(.L_1411 - .L_1410)


	//   ....[0]....
.L_1410:
        /*002c*/ 	.word	0xffffffff


	//   ....[1]....
        /*0030*/ 	.word	0xffffffff


	//   ....[2]....
        /*0034*/ 	.word	0xffffffff


	//   ....[3]....
        /*0038*/ 	.word	0xffffffff


	//   ....[4]....
        /*003c*/ 	.word	0xffffffff


	//   ....[5]....
        /*0040*/ 	.word	0xffffffff


	//   ....[6]....
        /*0044*/ 	.word	0xffffffff


	//   ....[7]....
        /*0048*/ 	.word	0xffffffff


	//   ....[8]....
        /*004c*/ 	.word	0xffffffff


	//   ....[9]....
        /*0050*/ 	.word	0xffffffff


	//----- nvinfo : EIATTR_COOP_GROUP_INSTR_OFFSETS
	.align		4
.L_1411:
        /*0054*/ 	.byte	0x04, 0x28
        /*0056*/ 	.short	(.L_1413 - .L_1412)


	//   ....[0]....
.L_1412:
        /*0058*/ 	.word	0x00001de0


	//   ....[1]....
        /*005c*/ 	.word	0x00001df0


	//   ....[2]....
        /*0060*/ 	.word	0x00001e20


	//   ....[3]....
        /*0064*/ 	.word	0x00001e30


	//   ....[4]....
        /*0068*/ 	.word	0x00001e70


	//   ....[5]....
        /*006c*/ 	.word	0x00001e80


	//   ....[6]....
        /*0070*/ 	.word	0x00001ec0


	//   ....[7]....
        /*0074*/ 	.word	0x00001ed0


	//   ....[8]....
        /*0078*/ 	.word	0x00001f10


	//   ....[9]....
        /*007c*/ 	.word	0x00001f20


	//----- nvinfo : EIATTR_EXIT_INSTR_OFFSETS
	.align		4
.L_1413:
        /*0080*/ 	.byte	0x04, 0x1c
        /*0082*/ 	.short	(.L_1415 - .L_1414)


	//   ....[0]....
.L_1414:
        /*0084*/ 	.word	0x00000060


	//   ....[1]....
        /*0088*/ 	.word	0x00005cf0


	//----- nvinfo : EIATTR_MAX_THREADS
	.align		4
.L_1415:
        /*008c*/ 	.byte	0x04, 0x05
        /*008e*/ 	.short	(.L_1417 - .L_1416)
.L_1416:
        /*0090*/ 	.word	0x00000200
        /*0094*/ 	.word	0x00000001
        /*0098*/ 	.word	0x00000001


	//----- nvinfo : EIATTR_CRS_STACK_SIZE
	.align		4
.L_1417:
        /*009c*/ 	.byte	0x04, 0x1e
        /*009e*/ 	.short	(.L_1419 - .L_1418)
.L_1418:
        /*00a0*/ 	.word	0x00000000


	//----- nvinfo : EIATTR_CBANK_PARAM_SIZE
	.align		4
.L_1419:
        /*00a4*/ 	.byte	0x03, 0x19
        /*00a6*/ 	.short	0x00a0


	//----- nvinfo : EIATTR_PARAM_CBANK
	.align		4
        /*00a8*/ 	.byte	0x04, 0x0a
        /*00aa*/ 	.short	(.L_1421 - .L_1420)
	.align		4
.L_1420:
        /*00ac*/ 	.word	index@(.nv.constant0._Z35group_norm_nhwc_fwd_one_pass_kernelI11Bf16IOFp16WLi256ELi64ELi512EEv26Group_norm_nhwc_fwd_params)
        /*00b0*/ 	.short	0x0210
        /*00b2*/ 	.short	0x00a0


	//----- nvinfo : EIATTR_SW_WAR
	.align		4
.L_1421:
        /*00b4*/ 	.byte	0x04, 0x36
        /*00b6*/ 	.short	(.L_1423 - .L_1422)
.L_1422:
        /*00b8*/ 	.word	0x00000008
.L_1423:


//--------------------- .nv.info._Z35group_norm_nhwc_fwd_one_pass_kernelI11Bf16IOFp16WLi512ELi64ELi512EEv26Group_norm_nhwc_fwd_params --------------------------
	.section	.nv.info._Z35group_norm_nhwc_fwd_one_pass_kernelI11Bf16IOFp16WLi512ELi64ELi512EEv26Group_norm_nhwc_fwd_params,"",@"SHT_CUDA_INFO"
	.sectionflags	@""
	.align	4


	//----- nvinfo : EIATTR_CUDA_API_VERSION
	.align		4
        /*0000*/ 	.byte	0x04, 0x37
        /*0002*/ 	.short	(.L_1425 - .L_1424)
.L_1424:
        /*0004*/ 	.word	0x00000082


	//----- nvinfo : EIATTR_KPARAM_INFO
	.align		4
.L_1425:
        /*0008*/ 	.byte	0x04, 0x17
        /*000a*/ 	.short	(.L_1427 - .L_1426)
.L_1426:
        /*000c*/ 	.word	0x00000000
        /*0010*/ 	.short	0x0000
        /*0012*/ 	.short	0x0000
        /*0014*/ 	.byte	0x00, 0xf0, 0x81, 0x02


	//----- nvinfo : EIATTR_SPARSE_MMA_MASK
	.align		4
.L_1427:
        /*0018*/ 	.byte	0x03, 0x50
        /*001a*/ 	.short	0x0000


	//----- nvinfo : EIATTR_MAXREG_COUNT
	.align		4
        /*001c*/ 	.byte	0x03, 0x1b
        /*001e*/ 	.short	0x0080


	//----- nvinfo : EIATTR_NUM_BARRIERS
	.align		4
        /*0020*/ 	.byte	0x02, 0x4c
        /*0022*/ 	.byte	0x01
	.zero		1


	//----- nvinfo : EIATTR_ANNOTATIONS
	.align		4
        /*0024*/ 	.byte	0x04, 0x55
        /*0026*/ 	.short	(.L_1429 - .L_1428)


	//   ....[0]....
.L_1428:
        /* <DEDUP_REMOVED lines=27> */


	//----- nvinfo : EIATTR_MERCURY_ISA_VERSION
	.align		4
.L_1429:
        /*01c0*/ 	.byte	0x03, 0x5f
        /*01c2*/ 	.short	0x0101


	//----- nvinfo : EIATTR_COOP_GROUP_MASK_REGIDS
	.align		4
        /*01c4*/ 	.byte	0x04, 0x29
        /*01c6*/ 	.short	(.L_1431 - .L_1430)


	//   ....[0]....
.L_1430:
        /*01c8*/ 	.word	0xffffffff


	//   ....[1]....
        /*01cc*/ 	.word	0xffffffff


	//   ....[2]....
        /*01d0*/ 	.word	0xffffffff


	//   ....[3]....
        /*01d4*/ 	.word	0xffffffff


	//   ....[4]....
        /*01d8*/ 	.word	0xffffffff


	//   ....[5]....
        /*01dc*/ 	.word	0xffffffff


	//   ....[6]....
        /*01e0*/ 	.word	0xffffffff


	//   ....[7]....
        /*01e4*/ 	.word	0xffffffff


	//   ....[8]....
        /*01e8*/ 	.word	0xffffffff


	//   ....[9]....
        /*01ec*/ 	.word	0xffffffff


	//----- nvinfo : EIATTR_COOP_GROUP_INSTR_OFFSETS
	.align		4
.L_1431:
        /*01f0*/ 	.byte	0x04, 0x28
        /*01f2*/ 	.short	(.L_1433 - .L_1432)


	//   ....[0]....
.L_1432:
        /*01f4*/ 	.word	0x00003ee0


	//   ....[1]....
        /*01f8*/ 	.word	0x00003ef0


	//   ....[2]....
        /*01fc*/ 	.word	0x00003f30


	//   ....[3]....
        /*0200*/ 	.word	0x00003f40


	//   ....[4]....
        /*0204*/ 	.word	0x00003f80


	//   ....[5]....
        /*0208*/ 	.word	0x00003f90


	//   ....[6]....
        /*020c*/ 	.word	0x00003fd0


	//   ....[7]....
        /*0210*/ 	.word	0x00003fe0


	//   ....[8]....
        /*0214*/ 	.word	0x00004030


	//   ....[9]....
        /*0218*/ 	.word	0x00004040


	//----- nvinfo : EIATTR_EXIT_INSTR_OFFSETS
	.align		4
.L_1433:
        /*021c*/ 	.byte	0x04, 0x1c
        /*021e*/ 	.short	(.L_1435 - .L_1434)


	//   ....[0]....
.L_1434:
        /*0220*/ 	.word	0x00000080


	//   ....[1]....
        /*0224*/ 	.word	0x0000a380


	//----- nvinfo : EIATTR_MAX_THREADS
	.align		4
.L_1435:
        /*0228*/ 	.byte	0x04, 0x05
        /*022a*/ 	.short	(.L_1437 - .L_1436)
.L_1436:
        /*022c*/ 	.word	0x00000200
        /*0230*/ 	.word	0x00000001
        /*0234*/ 	.word	0x00000001


	//----- nvinfo : EIATTR_CRS_STACK_SIZE
	.align		4
.L_1437:
        /*0238*/ 	.byte	0x04, 0x1e
        /*023a*/ 	.short	(.L_1439 - .L_1438)
.L_1438:
        /*023c*/ 	.word	0x00000000


	//----- nvinfo : EIATTR_CBANK_PARAM_SIZE
	.align		4
.L_1439:
        /*0240*/ 	.byte	0x03, 0x19
        /*0242*/ 	.short	0x00a0


	//----- nvinfo : EIATTR_PARAM_CBANK
	.align		4
        /*0244*/ 	.byte	0x04, 0x0a
        /*0246*/ 	.short	(.L_1441 - .L_1440)
	.align		4
.L_1440:
        /*0248*/ 	.word	index@(.nv.constant0._Z35group_norm_nhwc_fwd_one_pass_kernelI11Bf16IOFp16WLi512ELi64ELi512EEv26Group_norm_nhwc_fwd_params)
        /*024c*/ 	.short	0x0210
        /*024e*/ 	.short	0x00a0


	//----- nvinfo : EIATTR_SW_WAR
	.align		4
.L_1441:
        /*0250*/ 	.byte	0x04, 0x36
        /*0252*/ 	.short	(.L_1443 - .L_1442)
.L_1442:
        /*0254*/ 	.word	0x00000008
.L_1443:


//--------------------- .nv.info._Z35group_norm_nhwc_fwd_one_pass_kernelI11Fp16IOFp32WLi64ELi64ELi512EEv26Group_norm_nhwc_fwd_params --------------------------
	.section	.nv.info._Z35group_norm_nhwc_fwd_one_pass_kernelI11Fp16IOFp32WLi64ELi64ELi512EEv26Group_norm_nhwc_fwd_params,"",@"SHT_CUDA_INFO"
	.sectionflags	@""
	.align	4


	//----- nvinfo : EIATTR_CUDA_API_VERSION
	.align		4
        /*0000*/ 	.byte	0x04, 0x37
        /*0002*/ 	.short	(.L_1445 - .L_1444)
.L_1444:
        /*0004*/ 	.word	0x00000082


	//----- nvinfo : EIATTR_KPARAM_INFO
	.align		4
.L_1445:
        /*0008*/ 	.byte	0x04, 0x17
        /*000a*/ 	.short	(.L_1447 - .L_1446)
.L_1446:
        /*000c*/ 	.word	0x00000000
        /*0010*/ 	.short	0x0000
        /*0012*/ 	.short	0x0000
        /*0014*/ 	.byte	0x00, 0xf0, 0x81, 0x02


	//----- nvinfo : EIATTR_SPARSE_MMA_MASK
	.align		4
.L_1447:
        /*0018*/ 	.byte	0x03, 0x50
        /*001a*/ 	.short	0x0000


	//----- nvinfo : EIATTR_MAXREG_COUNT
	.align		4
        /*001c*/ 	.byte	0x03, 0x1b
        /*001e*/ 	.short	0x0080


	//----- nvinfo : EIATTR_NUM_BARRIERS
	.align		4
        /*0020*/ 	.byte	0x02, 0x4c
        /*0022*/ 	.byte	0x01
	.zero		1


	//----- nvinfo : EIATTR_MERCURY_ISA_VERSION
	.align		4
        /*0024*/ 	.byte	0x03, 0x5f
        /*0026*/ 	.short	0x0101


	//----- nvinfo : EIATTR_COOP_GROUP_MASK_REGIDS
	.align		4
        /*0028*/ 	.byte	0x04, 0x29
        /*002a*/ 	.short	(.L_1449 - .L_1448)


	//   ....[0]....
.L_1448:
        /*002c*/ 	.word	0xffffffff


	//   ....[1]....
        /*0030*/ 	.word	0xffffffff


	//   ....[2]....
        /*0034*/ 	.word	0xffffffff


	//   ....[3]....
        /*0038*/ 	.word	0xffffffff


	//   ....[4]....
        /*003c*/ 	.word	0xffffffff


	//   ....[5]....
        /*0040*/ 	.word	0xffffffff


	//   ....[6]....
        /*0044*/ 	.word	0xffffffff


	//   ....[7]....
        /*0048*/ 	.word	0xffffffff


	//   ....[8]....
        /*004c*/ 	.word	0xffffffff


	//   ....[9]....
        /*0050*/ 	.word	0xffffffff


	//----- nvinfo : EIATTR_COOP_GROUP_INSTR_OFFSETS
	.align		4
.L_1449:
        /*0054*/ 	.byte	0x04, 0x28
        /*0056*/ 	.short	(.L_1451 - .L_1450)


	//   ....[0]....
.L_1450:
        /*0058*/ 	.word	0x00000a00


	//   ....[1]....
        /*005c*/ 	.word	0x00000a10


	//   ....[2]....
        /*0060*/ 	.word	0x00000a40


	//   ....[3]....
        /*0064*/ 	.word	0x00000a50


	//   ....[4]....
        /*0068*/ 	.word	0x00000a90


	//   ....[5]....
        /*006c*/ 	.word	0x00000aa0


	//   ....[6]....
        /*0070*/ 	.word	0x00000ae0


	//   ....[7]....
        /*0074*/ 	.word	0x00000af0


	//   ....[8]....
        /*0078*/ 	.word	0x00000b40


	//   ....[9]....
        /*007c*/ 	.word	0x00000b50


	//----- nvinfo : EIATTR_EXIT_INSTR_OFFSETS
	.align		4
.L_1451:
        /*0080*/ 	.byte	0x04, 0x1c
        /*0082*/ 	.short	(.L_1453 - .L_1452)


	//   ....[0]....
.L_1452:
        /*0084*/ 	.word	0x00000060


	//   ....[1]....
        /*0088*/ 	.word	0x00002d00


	//----- nvinfo : EIATTR_MAX_THREADS
	.align		4
.L_1453:
        /*008c*/ 	.byte	0x04, 0x05
        /*008e*/ 	.short	(.L_1455 - .L_1454)
.L_1454:
        /*0090*/ 	.word	0x00000200
        /*0094*/ 	.word	0x00000001
        /*0098*/ 	.word	0x00000001


	//----- nvinfo : EIATTR_CRS_STACK_SIZE
	.align		4
.L_1455:
        /*009c*/ 	.byte	0x04, 0x1e
        /*009e*/ 	.short	(.L_1457 - .L_1456)
.L_1456:
        /*00a0*/ 	.word	0x00000000


	//----- nvinfo : EIATTR_CBANK_PARAM_SIZE
	.align		4
.L_1457:
        /*00a4*/ 	.byte	0x03, 0x19
        /*00a6*/ 	.short	0x00a0


	//----- nvinfo : EIATTR_PARAM_CBANK
	.align		4
        /*00a8*/ 	.byte	0x04, 0x0a
        /*00aa*/ 	.short	(.L_1459 - .L_1458)
	.align		4
.L_1458:
        /*00ac*/ 	.word	index@(.nv.constant0._Z35group_norm_nhwc_fwd_one_pass_kernelI11Fp16IOFp32WLi64ELi64ELi512EEv26Group_norm_nhwc_fwd_params)
        /*00b0*/ 	.short	0x0210
        /*00b2*/ 	.short	0x00a0


	//----- nvinfo : EIATTR_SW_WAR
	.align		4
.L_1459:
        /*00b4*/ 	.byte	0x04, 0x36
        /*00b6*/ 	.short	(.L_1461 - .L_1460)
.L_1460:
        /*00b8*/ 	.word	0x00000008
.L_1461:


//--------------------- .nv.info._Z35group_norm_nhwc_fwd_one_pass_kernelI11Fp16IOFp32WLi128ELi64ELi512EEv26Group_norm_nhwc_fwd_params --------------------------
	.section	.nv.info._Z35group_norm_nhwc_fwd_one_pass_kernelI11Fp16IOFp32WLi128ELi64ELi512EEv26Group_norm_nhwc_fwd_params,"",@"SHT_CUDA_INFO"
	.sectionflags	@""
	.align	4


	//----- nvinfo : EIATTR_CUDA_API_VERSION
	.align		4
        /*0000*/ 	.byte	0x04, 0x37
        /*0002*/ 	.short	(.L_1463 - .L_1462)
.L_1462:
        /*0004*/ 	.word	0x00000082


	//----- nvinfo : EIATTR_KPARAM_INFO
	.align		4
.L_1463:
        /*0008*/ 	.byte	0x04, 0x17
        /*000a*/ 	.short	(.L_1465 - .L_1464)
.L_1464:
        /*000c*/ 	.word	0x00000000
        /*0010*/ 	.short	0x0000
        /*0012*/ 	.short	0x0000
        /*0014*/ 	.byte	0x00, 0xf0, 0x81, 0x02


	//----- nvinfo : EIATTR_SPARSE_MMA_MASK
	.align		4
.L_1465:
        /*0018*/ 	.byte	0x03, 0x50
        /*001a*/ 	.short	0x0000


	//----- nvinfo : EIATTR_MAXREG_COUNT
	.align		4
        /*001c*/ 	.byte	0x03, 0x1b
        /*001e*/ 	.short	0x0080


	//----- nvinfo : EIATTR_NUM_BARRIERS
	.align		4
        /*0020*/ 	.byte	0x02, 0x4c
        /*0022*/ 	.byte	0x01
	.zero		1


	//----- nvinfo : EIATTR_MERCURY_ISA_VERSION
	.align		4
        /*0024*/ 	.byte	0x03, 0x5f
        /*0026*/ 	.short	0x0101


	//----- nvinfo : EIATTR_COOP_GROUP_MASK_REGIDS
	.align		4
        /*0028*/ 	.byte	0x04, 0x29
        /*002a*/ 	.short	(.L_1467 - .L_1466)


	//   ....[0]....
.L_1466:
        /*002c*/ 	.word	0xffffffff


	//   ....[1]....
        /*0030*/ 	.word	0xffffffff


	//   ....[2]....
        /*0034*/ 	.word	0xffffffff


	//   ....[3]....
        /*0038*/ 	.word	0xffffffff


	//   ....[4]....
        /*003c*/ 	.word	0xffffffff


	//   ....[5]....
        /*0040*/ 	.word	0xffffffff


	//   ....[6]....
        /*0044*/ 	.word	0xffffffff


	//   ....[7]....
        /*0048*/ 	.word	0xffffffff


	//   ....[8]....
        /*004c*/ 	.word	0xffffffff


	//   ....[9]....
        /*0050*/ 	.word	0xffffffff


	//----- nvinfo : EIATTR_COOP_GROUP_INSTR_OFFSETS
	.align		4
.L_1467:
        /*0054*/ 	.byte	0x04, 0x28
        /*0056*/ 	.short	(.L_1469 - .L_1468)


	//   ....[0]....
.L_1468:
        /*0058*/ 	.word	0x00001070


	//   ....[1]....
        /*005c*/ 	.word	0x00001080


	//   ....[2]....
        /*0060*/ 	.word	0x000010b0


	//   ....[3]....
        /*0064*/ 	.word	0x000010c0


	//   ....[4]....
        /*0068*/ 	.word	0x00001100


	//   ....[5]....
        /*006c*/ 	.word	0x00001110


	//   ....[6]....
        /*0070*/ 	.word	0x00001150


	//   ....[7]....
        /*0074*/ 	.word	0x00001160


	//   ....[8]....
        /*0078*/ 	.word	0x000011a0


	//   ....[9]....
        /*007c*/ 	.word	0x000011b0


	//----- nvinfo : EIATTR_EXIT_INSTR_OFFSETS
	.align		4
.L_1469:
        /*0080*/ 	.byte	0x04, 0x1c
        /*0082*/ 	.short	(.L_1471 - .L_1470)


	//   ....[0]....
.L_1470:
        /*0084*/ 	.word	0x00000070


	//   ....[1]....
        /*0088*/ 	.word	0x00003c40


	//----- nvinfo : EIATTR_MAX_THREADS
	.align		4
.L_1471:
        /*008c*/ 	.byte	0x04, 0x05
        /*008e*/ 	.short	(.L_1473 - .L_1472)
.L_1472:
        /*0090*/ 	.word	0x00000200
        /*0094*/ 	.word	0x00000001
        /*0098*/ 	.word	0x00000001


	//----- nvinfo : EIATTR_CRS_STACK_SIZE
	.align		4
.L_1473:
        /*009c*/ 	.byte	0x04, 0x1e
        /*009e*/ 	.short	(.L_1475 - .L_1474)
.L_1474:
        /*00a0*/ 	.word	0x00000000


	//----- nvinfo : EIATTR_CBANK_PARAM_SIZE
	.align		4
.L_1475:
        /*00a4*/ 	.byte	0x03, 0x19
        /*00a6*/ 	.short	0x00a0


	//----- nvinfo : EIATTR_PARAM_CBANK
	.align		4
        /*00a8*/ 	.byte	0x04, 0x0a
        /*00aa*/ 	.short	(.L_1477 - .L_1476)
	.align		4
.L_1476:
        /*00ac*/ 	.word	index@(.nv.constant0._Z35group_norm_nhwc_fwd_one_pass_kernelI11Fp16IOFp32WLi128ELi64ELi512EEv26Group_norm_nhwc_fwd_params)
        /*00b0*/ 	.short	0x0210
        /*00b2*/ 	.short	0x00a0


	//----- nvinfo : EIATTR_SW_WAR
	.align		4
.L_1477:
        /*00b4*/ 	.byte	0x04, 0x36
        /*00b6*/ 	.short	(.L_1479 - .L_1478)
.L_1478:
        /*00b8*/ 	.word	0x00000008
.L_1479:


//--------------------- .nv.info._Z35group_norm_nhwc_fwd_one_pass_kernelI11Fp16IOFp32WLi256ELi64ELi512EEv26Group_norm_nhwc_fwd_params --------------------------
	.section	.nv.info._Z35group_norm_nhwc_fwd_one_pass_kernelI11Fp16IOFp32WLi256ELi64ELi512EEv26Group_norm_nhwc_fwd_params,"",@"SHT_CUDA_INFO"
	.sectionflags	@""
	.align	4


	//----- nvinfo : EIATTR_CUDA_API_VERSION
	.align		4
        /*0000*/ 	.byte	0x04, 0x37
        /*0002*/ 	.short	(.L_1481 - .L_1480)
.L_1480:
        /*0004*/ 	.word	0x00000082


	//----- nvinfo : EIATTR_KPARAM_INFO
	.align		4
.L_1481:
        /*0008*/ 	.byte	0x04, 0x17
        /*000a*/ 	.short	(.L_1483 - .L_1482)
.L_1482:
        /*000c*/ 	.word	0x00000000
        /*0010*/ 	.short	0x0000
        /*0012*/ 	.short	0x0000
        /*0014*/ 	.byte	0x00, 0xf0, 0x81, 0x02


	//----- nvinfo : EIATTR_SPARSE_MMA_MASK
	.align		4
.L_1483:
        /*0018*/ 	.byte	0x03, 0x50
        /*001a*/ 	.short	0x0000


	//----- nvinfo : EIATTR_MAXREG_COUNT
	.align		4
        /*001c*/ 	.byte	0x03, 0x1b
        /*001e*/ 	.short	0x0080


	//----- nvinfo : EIATTR_NUM_BARRIERS
	.align		4
        /*0020*/ 	.byte	0x02, 0x4c
        /*0022*/ 	.byte	0x01
	.zero		1


	//----- nvinfo : EIATTR_MERCURY_ISA_VERSION
	.align		4
        /*0024*/ 	.byte	0x03, 0x5f
        /*0026*/ 	.short	0x0101


	//----- nvinfo : EIATTR_COOP_GROUP_MASK_REGIDS
	.align		4
        /*0028*/ 	.byte	0x04, 0x29
        /*002a*/ 	.short	(.L_1485 - .L_1484)


	//   ....[0]....
.L_1484:
        /*002c*/ 	.word	0xffffffff


	//   ....[1]....
        /*0030*/ 	.word	0xffffffff


	//   ....[2]....
        /*0034*/ 	.word	0xffffffff


	//   ....[3]....
        /*0038*/ 	.word	0xffffffff


	//   ....[4]....
        /*003c*/ 	.word	0xffffffff


	//   ....[5]....
        /*0040*/ 	.word	0xffffffff


	//   ....[6]....
        /*0044*/ 	.word	0xffffffff


	//   ....[7]....
        /*0048*/ 	.word	0xffffffff


	//   ....[8]....
        /*004c*/ 	.word	0xffffffff


	//   ....[9]....
        /*0050*/ 	.word	0xffffffff


	//----- nvinfo : EIATTR_COOP_GROUP_INSTR_OFFSETS
	.align		4
.L_1485:
        /*0054*/ 	.byte	0x04, 0x28
        /*0056*/ 	.short	(.L_1487 - .L_1486)


	//   ....[0]....
.L_1486:
        /*0058*/ 	.word	0x00001c40


	//   ....[1]....
        /*005c*/ 	.word	0x00001c50


	//   ....[2]....
        /*0060*/ 	.word	0x00001c90


	//   ....[3]....
        /*0064*/ 	.word	0x00001ca0


	//   ....[4]....
        /*0068*/ 	.word	0x00001ce0


	//   ....[5]....
        /*006c*/ 	.word	0x00001cf0


	//   ....[6]....
        /*0070*/ 	.word	0x00001d30


	//   ....[7]....
        /*0074*/ 	.word	0x00001d40


	//   ....[8]....
        /*0078*/ 	.word	0x00001d80


	//   ....[9]....
        /*007c*/ 	.word	0x00001d90


	//----- nvinfo : EIATTR_EXIT_INSTR_OFFSETS
	.align		4
.L_1487:
        /*0080*/ 	.byte	0x04, 0x1c
        /*0082*/ 	.short	(.L_1489 - .L_1488)


	//   ....[0]....
.L_1488:
        /*0084*/ 	.word	0x00000070


	//   ....[1]....
        /*0088*/ 	.word	0x00005bc0


	//----- nvinfo : EIATTR_MAX_THREADS
	.align		4
.L_1489:
        /*008c*/ 	.byte	0x04, 0x05
        /*008e*/ 	.short	(.L_1491 - .L_1490)
.L_1490:
        /*0090*/ 	.word	0x00000200
        /*0094*/ 	.word	0x00000001
        /*0098*/ 	.word	0x00000001


	//----- nvinfo : EIATTR_CRS_STACK_SIZE
	.align		4
.L_1491:
        /*009c*/ 	.byte	0x04, 0x1e
        /*009e*/ 	.short	(.L_1493 - .L_1492)
.L_1492:
        /*00a0*/ 	.word	0x00000000


	//----- nvinfo : EIATTR_CBANK_PARAM_SIZE
	.align		4
.L_1493:
        /*00a4*/ 	.byte	0x03, 0x19
        /*00a6*/ 	.short	0x00a0


	//----- nvinfo : EIATTR_PARAM_CBANK
	.align		4
        /*00a8*/ 	.byte	0x04, 0x0a
        /*00aa*/ 	.short	(.L_1495 - .L_1494)
	.align		4
.L_1494:
        /*00ac*/ 	.word	index@(.nv.constant0._Z35group_norm_nhwc_fwd_one_pass_kernelI11Fp16IOFp32WLi256ELi64ELi512EEv26Group_norm_nhwc_fwd_params)
        /*00b0*/ 	.short	0x0210
        /*00b2*/ 	.short	0x00a0


	//----- nvinfo : EIATTR_SW_WAR
	.align		4
.L_1495:
        /*00b4*/ 	.byte	0x04, 0x36
        /*00b6*/ 	.short	(.L_1497 - .L_1496)
.L_1496:
        /*00b8*/ 	.word	0x00000008
.L_1497:


//--------------------- .nv.info._Z35group_norm_nhwc_fwd_one_pass_kernelI11Fp16IOFp32WLi512ELi64ELi512EEv26Group_norm_nhwc_fwd_params --------------------------
	.section	.nv.info._Z35group_norm_nhwc_fwd_one_pass_kernelI11Fp16IOFp32WLi512ELi64ELi512EEv26Group_norm_nhwc_fwd_params,"",@"SHT_CUDA_INFO"
	.sectionflags	@""
	.align	4


	//----- nvinfo : EIATTR_CUDA_API_VERSION
	.align		4
        /*0000*/ 	.byte	0x04, 0x37
        /*0002*/ 	.short	(.L_1499 - .L_1498)
.L_1498:
        /*0004*/ 	.word	0x00000082


	//----- nvinfo : EIATTR_KPARAM_INFO
	.align		4
.L_1499:
        /*0008*/ 	.byte	0x04, 0x17
        /*000a*/ 	.short	(.L_1501 - .L_1500)
.L_1500:
        /*000c*/ 	.word	0x00000000
        /*0010*/ 	.short	0x0000
        /*0012*/ 	.short	0x0000
        /*0014*/ 	.byte	0x00, 0xf0, 0x81, 0x02


	//----- nvinfo : EIATTR_SPARSE_MMA_MASK
	.align		4
.L_1501:
        /*0018*/ 	.byte	0x03, 0x50
        /*001a*/ 	.short	0x0000


	//----- nvinfo : EIATTR_MAXREG_COUNT
	.align		4
        /*001c*/ 	.byte	0x03, 0x1b
        /*001e*/ 	.short	0x0080


	//----- nvinfo : EIATTR_NUM_BARRIERS
	.align		4
        /*0020*/ 	.byte	0x02, 0x4c
        /*0022*/ 	.byte	0x01
	.zero		1


	//----- nvinfo : EIATTR_ANNOTATIONS
	.align		4
        /*0024*/ 	.byte	0x04, 0x55
        /*0026*/ 	.short	(.L_1503 - .L_1502)


	//   ....[0]....
.L_1502:
        /* <DEDUP_REMOVED lines=19> */


	//----- nvinfo : EIATTR_MERCURY_ISA_VERSION
	.align		4
.L_1503:
        /*0148*/ 	.byte	0x03, 0x5f
        /*014a*/ 	.short	0x0101


	//----- nvinfo : EIATTR_COOP_GROUP_MASK_REGIDS
	.align		4
        /*014c*/ 	.byte	0x04, 0x29
        /*014e*/ 	.short	(.L_1505 - .L_1504)


	//   ....[0]....
.L_1504:
        /*0150*/ 	.word	0xffffffff


	//   ....[1]....
        /*0154*/ 	.word	0xffffffff


	//   ....[2]....
        /*0158*/ 	.word	0xffffffff


	//   ....[3]....
        /*015c*/ 	.word	0xffffffff


	//   ....[4]....
        /*0160*/ 	.word	0xffffffff


	//   ....[5]....
        /*0164*/ 	.word	0xffffffff


	//   ....[6]....
        /*0168*/ 	.word	0xffffffff


	//   ....[7]....
        /*016c*/ 	.word	0xffffffff


	//   ....[8]....
        /*0170*/ 	.word	0xffffffff


	//   ....[9]....
        /*0174*/ 	.word	0xffffffff


	//----- nvinfo : EIATTR_COOP_GROUP_INSTR_OFFSETS
	.align		4
.L_1505:
        /*0178*/ 	.byte	0x04, 0x28
        /*017a*/ 	.short	(.L_1507 - .L_1506)


	//   ....[0]....
.L_1506:
        /*017c*/ 	.word	0x00003da0


	//   ....[1]....
        /*0180*/ 	.word	0x00003db0


	//   ....[2]....
        /*0184*/ 	.word	0x00003df0


	//   ....[3]....
        /*0188*/ 	.word	0x00003e00


	//   ....[4]....
        /*018c*/ 	.word	0x00003e40


	//   ....[5]....
        /*0190*/ 	.word	0x00003e50


	//   ....[6]....
        /*0194*/ 	.word	0x00003e90


	//   ....[7]....
        /*0198*/ 	.word	0x00003ea0


	//   ....[8]....
        /*019c*/ 	.word	0x00003ef0


	//   ....[9]....
        /*01a0*/ 	.word	0x00003f00


	//----- nvinfo : EIATTR_EXIT_INSTR_OFFSETS
	.align		4
.L_1507:
        /*01a4*/ 	.byte	0x04, 0x1c
        /*01a6*/ 	.short	(.L_1509 - .L_1508)


	//   ....[0]....
.L_1508:
        /*01a8*/ 	.word	0x00000080


	//   ....[1]....
        /*01ac*/ 	.word	0x00009fd0


	//----- nvinfo : EIATTR_MAX_THREADS
	.align		4
.L_1509:
        /*01b0*/ 	.byte	0x04, 0x05
        /*01b2*/ 	.short	(.L_1511 - .L_1510)
.L_1510:
        /*01b4*/ 	.word	0x00000200
        /*01b8*/ 	.word	0x00000001
        /*01bc*/ 	.word	0x00000001


	//----- nvinfo : EIATTR_CRS_STACK_SIZE
	.align		4
.L_1511:
        /*01c0*/ 	.byte	0x04, 0x1e
        /*01c2*/ 	.short	(.L_1513 - .L_1512)
.L_1512:
        /*01c4*/ 	.word	0x00000000


	//----- nvinfo : EIATTR_CBANK_PARAM_SIZE
	.align		4
.L_1513:
        /*01c8*/ 	.byte	0x03, 0x19
        /*01ca*/ 	.short	0x00a0


	//----- nvinfo : EIATTR_PARAM_CBANK
	.align		4
        /*01cc*/ 	.byte	0x04, 0x0a
        /*01ce*/ 	.short	(.L_1515 - .L_1514)
	.align		4
.L_1514:
        /*01d0*/ 	.word	index@(.nv.constant0._Z35group_norm_nhwc_fwd_one_pass_kernelI11Fp16IOFp32WLi512ELi64ELi512EEv26Group_norm_nhwc_fwd_params)
        /*01d4*/ 	.short	0x0210
        /*01d6*/ 	.short	0x00a0


	//----- nvinfo : EIATTR_SW_WAR
	.align		4
.L_1515:
        /*01d8*/ 	.byte	0x04, 0x36
        /*01da*/ 	.short	(.L_1517 - .L_1516)
.L_1516:
        /*01dc*/ 	.word	0x00000008
.L_1517:


//--------------------- .nv.info._Z35group_norm_nhwc_fwd_one_pass_kernelI11Fp16IOBf16WLi64ELi64ELi512EEv26Group_norm_nhwc_fwd_params --------------------------
	.section	.nv.info._Z35group_norm_nhwc_fwd_one_pass_kernelI11Fp16IOBf16WLi64ELi64ELi512EEv26Group_norm_nhwc_fwd_params,"",@"SHT_CUDA_INFO"
	.sectionflags	@""
	.align	4


	//----- nvinfo : EIATTR_CUDA_API_VERSION
	.align		4
        /*0000*/ 	.byte	0x04, 0x37
        /*0002*/ 	.short	(.L_1519 - .L_1518)
.L_1518:
        /*0004*/ 	.word	0x00000082


	//----- nvinfo : EIATTR_KPARAM_INFO
	.align		4
.L_1519:
        /*0008*/ 	.byte	0x04, 0x17
        /*000a*/ 	.short	(.L_1521 - .L_1520)
.L_1520:
        /*000c*/ 	.word	0x00000000
        /*0010*/ 	.short	0x0000
        /*0012*/ 	.short	0x0000
        /*0014*/ 	.byte	0x00, 0xf0, 0x81, 0x02


	//----- nvinfo : EIATTR_SPARSE_MMA_MASK
	.align		4
.L_1521:
        /*0018*/ 	.byte	0x03, 0x50
        /*001a*/ 	.short	0x0000


	//----- nvinfo : EIATTR_MAXREG_COUNT
	.align		4
        /*001c*/ 	.byte	0x03, 0x1b
        /*001e*/ 	.short	0x0080


	//----- nvinfo : EIATTR_NUM_BARRIERS
	.align		4
        /*0020*/ 	.byte	0x02, 0x4c
        /*0022*/ 	.byte	0x01
	.zero		1


	//----- nvinfo : EIATTR_MERCURY_ISA_VERSION
	.align		4
        /*0024*/ 	.byte	0x03, 0x5f
        /*0026*/ 	.short	0x0101


	//----- nvinfo : EIATTR_COOP_GROUP_MASK_REGIDS
	.align		4
        /*0028*/ 	.byte	0x04, 0x29
        /*002a*/ 	.short	(.L_1523 - .L_1522)


	//   ....[0]....
.L_1522:
        /*002c*/ 	.word	0xffffffff


	//   ....[1]....
        /*0030*/ 	.word	0xffffffff


	//   ....[2]....
        /*0034*/ 	.word	0xffffffff


	//   ....[3]....
        /*0038*/ 	.word	0xffffffff


	//   ....[4]....
        /*003c*/ 	.word	0xffffffff


	//   ....[5]....
        /*0040*/ 	.word	0xffffffff


	//   ....[6]....
        /*0044*/ 	.word	0xffffffff


	//   ....[7]....
        /*0048*/ 	.word	0xffffffff


	//   ....[8]....
        /*004c*/ 	.word	0xffffffff


	//   ....[9]....
        /*0050*/ 	.word	0xffffffff


	//----- nvinfo : EIATTR_COOP_GROUP_INSTR_OFFSETS
	.align		4
.L_1523:
        /*0054*/ 	.byte	0x04, 0x28
        /*0056*/ 	.short	(.L_1525 - .L_1524)


	//   ....[0]....
.L_1524:
        /*0058*/ 	.word	0x000009f0


	//   ....[1]....
        /*005c*/ 	.word	0x00000a00


	//   ....[2]....
        /*0060*/ 	.word	0x00000a30


	//   ....[3]....
        /*0064*/ 	.word	0x00000a40


	//   ....[4]....
        /*0068*/ 	.word	0x00000a80


	//   ....[5]....
        /*006c*/ 	.word	0x00000a90


	//   ....[6]....
        /*0070*/ 	.word	0x00000ad0


	//   ....[7]....
        /*0074*/ 	.word	0x00000ae0


	//   ....[8]....
        /*0078*/ 	.word	0x00000b30


	//   ....[9]....
        /*007c*/ 	.word	0x00000b40


	//----- nvinfo : EIATTR_EXIT_INSTR_OFFSETS
	.align		4
.L_1525:
        /*0080*/ 	.byte	0x04, 0x1c
        /*0082*/ 	.short	(.L_1527 - .L_1526)


	//   ....[0]....
.L_1526:
        /*0084*/ 	.word	0x00000060


	//   ....[1]....
        /*0088*/ 	.word	0x00002d60


	//----- nvinfo : EIATTR_MAX_THREADS
	.align		4
.L_1527:
        /*008c*/ 	.byte	0x04, 0x05
        /*008e*/ 	.short	(.L_1529 - .L_1528)
.L_1528:
        /*0090*/ 	.word	0x00000200
        /*0094*/ 	.word	0x00000001
        /*0098*/ 	.word	0x00000001


	//----- nvinfo : EIATTR_CRS_STACK_SIZE
	.align		4
.L_1529:
        /*009c*/ 	.byte	0x04, 0x1e
        /*009e*/ 	.short	(.L_1531 - .L_1530)
.L_1530:
        /*00a0*/ 	.word	0x00000000


	//----- nvinfo : EIATTR_CBANK_PARAM_SIZE
	.align		4
.L_1531:
        /*00a4*/ 	.byte	0x03, 0x19
        /*00a6*/ 	.short	0x00a0


	//----- nvinfo : EIATTR_PARAM_CBANK
	.align		4
        /*00a8*/ 	.byte	0x04, 0x0a
        /*00aa*/ 	.short	(.L_1533 - .L_1532)
	.align		4
.L_1532:
        /*00ac*/ 	.word	index@(.nv.constant0._Z35group_norm_nhwc_fwd_one_pass_kernelI11Fp16IOBf16WLi64ELi64ELi512EEv26Group_norm_nhwc_fwd_params)
        /*00b0*/ 	.short	0x0210
        /*00b2*/ 	.short	0x00a0


	//----- nvinfo : EIATTR_SW_WAR
	.align		4
.L_1533:
        /*00b4*/ 	.byte	0x04, 0x36
        /*00b6*/ 	.short	(.L_1535 - .L_1534)
.L_1534:
        /*00b8*/ 	.word	0x00000008
.L_1535:


//--------------------- .nv.info._Z35group_norm_nhwc_fwd_one_pass_kernelI11Fp16IOBf16WLi128ELi64ELi512EEv26Group_norm_nhwc_fwd_params --------------------------
	.section	.nv.info._Z35group_norm_nhwc_fwd_one_pass_kernelI11Fp16IOBf16WLi128ELi64ELi512EEv26Group_norm_nhwc_fwd_params,"",@"SHT_CUDA_INFO"
	.sectionflags	@""
	.align	4


	//----- nvinfo : EIATTR_CUDA_API_VERSION
	.align		4
        /*0000*/ 	.byte	0x04, 0x37
        /*0002*/ 	.short	(.L_1537 - .L_1536)
.L_1536:
        /*0004*/ 	.word	0x00000082


	//----- nvinfo : EIATTR_KPARAM_INFO
	.align		4
.L_1537:
        /*0008*/ 	.byte	0x04, 0x17
        /*000a*/ 	.short	(.L_1539 - .L_1538)
.L_1538:
        /*000c*/ 	.word	0x00000000
        /*0010*/ 	.short	0x0000
        /*0012*/ 	.short	0x0000
        /*0014*/ 	.byte	0x00, 0xf0, 0x81, 0x02


	//----- nvinfo : EIATTR_SPARSE_MMA_MASK
	.align		4
.L_1539:
        /*0018*/ 	.byte	0x03, 0x50
        /*001a*/ 	.short	0x0000


	//----- nvinfo : EIATTR_MAXREG_COUNT
	.align		4
        /*001c*/ 	.byte	0x03, 0x1b
        /*001e*/ 	.short	0x0080


	//----- nvinfo : EIATTR_NUM_BARRIERS
	.align		4
        /*0020*/ 	.byte	0x02, 0x4c
        /*0022*/ 	.byte	0x01
	.zero		1


	//----- nvinfo : EIATTR_MERCURY_ISA_VERSION
	.align		4
        /*0024*/ 	.byte	0x03, 0x5f
        /*0026*/ 	.short	0x0101


	//----- nvinfo : EIATTR_COOP_GROUP_MASK_REGIDS
	.align		4
        /*0028*/ 	.byte	0x04, 0x29
        /*002a*/ 	.short	(.L_1541 - .L_1540)


	//   ....[0]....
.L_1540:
        /*002c*/ 	.word	0xffffffff


	//   ....[1]....
        /*0030*/ 	.word	0xffffffff


	//   ....[2]....
        /*0034*/ 	.word	0xffffffff


	//   ....[3]....
        /*0038*/ 	.word	0xffffffff


	//   ....[4]....
        /*003c*/ 	.word	0xffffffff


	//   ....[5]....
        /*0040*/ 	.word	0xffffffff


	//   ....[6]....
        /*0044*/ 	.word	0xffffffff


	//   ....[7]....
        /*0048*/ 	.word	0xffffffff


	//   ....[8]....
        /*004c*/ 	.word	0xffffffff


	//   ....[9]....
        /*0050*/ 	.word	0xffffffff


	//----- nvinfo : EIATTR_COOP_GROUP_INSTR_OFFSETS
	.align		4
.L_1541:
        /*0054*/ 	.byte	0x04, 0x28
        /*0056*/ 	.short	(.L_1543 - .L_1542)


	//   ....[0]....
.L_1542:
        /*0058*/ 	.word	0x00001070


	//   ....[1]....
        /*005c*/ 	.word	0x00001080


	//   ....[2]....
        /*0060*/ 	.word	0x000010b0


	//   ....[3]....
        /*0064*/ 	.word	0x000010c0


	//   ....[4]....
        /*0068*/ 	.word	0x00001100


	//   ....[5]....
        /*006c*/ 	.word	0x00001110


	//   ....[6]....
        /*0070*/ 	.word	0x00001150


	//   ....[7]....
        /*0074*/ 	.word	0x00001160


	//   ....[8]....
        /*0078*/ 	.word	0x000011a0


	//   ....[9]....
        /*007c*/ 	.word	0x000011b0


	//----- nvinfo : EIATTR_EXIT_INSTR_OFFSETS
	.align		4
.L_1543:
        /*0080*/ 	.byte	0x04, 0x1c
        /*0082*/ 	.short	(.L_1545 - .L_1544)


	//   ....[0]....
.L_1544:
        /*0084*/ 	.word	0x00000070


	//   ....[1]....
        /*0088*/ 	.word	0x00003d30


	//----- nvinfo : EIATTR_MAX_THREADS
	.align		4
.L_1545:
        /*008c*/ 	.byte	0x04, 0x05
        /*008e*/ 	.short	(.L_1547 - .L_1546)
.L_1546:
        /*0090*/ 	.word	0x00000200
        /*0094*/ 	.word	0x00000001
        /*0098*/ 	.word	0x00000001


	//----- nvinfo : EIATTR_CRS_STACK_SIZE
	.align		4
.L_1547:
        /*009c*/ 	.byte	0x04, 0x1e
        /*009e*/ 	.short	(.L_1549 - .L_1548)
.L_1548:
        /*00a0*/ 	.word	0x00000000


	//----- nvinfo : EIATTR_CBANK_PARAM_SIZE
	.align		4
.L_1549:
        /*00a4*/ 	.byte	0x03, 0x19
        /*00a6*/ 	.short	0x00a0


	//----- nvinfo : EIATTR_PARAM_CBANK
	.align		4
        /*00a8*/ 	.byte	0x04, 0x0a
        /*00aa*/ 	.short	(.L_1551 - .L_1550)
	.align		4
.L_1550:
        /*00ac*/ 	.word	index@(.nv.constant0._Z35group_norm_nhwc_fwd_one_pass_kernelI11Fp16IOBf16WLi128ELi64ELi512EEv26Group_norm_nhwc_fwd_params)
        /*00b0*/ 	.short	0x0210
        /*00b2*/ 	.short	0x00a0


	//----- nvinfo : EIATTR_SW_WAR
	.align		4
.L_1551:
        /*00b4*/ 	.byte	0x04, 0x36
        /*00b6*/ 	.short	(.L_1553 - .L_1552)
.L_1552:
        /*00b8*/ 	.word	0x00000008
.L_1553:


//--------------------- .nv.info._Z35group_norm_nhwc_fwd_one_pass_kernelI11Fp16IOBf16WLi256ELi64ELi512EEv26Group_norm_nhwc_fwd_params --------------------------
	.section	.nv.info._Z35group_norm_nhwc_fwd_one_pass_kernelI11Fp16IOBf16WLi256ELi64ELi512EEv26Group_norm_nhwc_fwd_params,"",@"SHT_CUDA_INFO"
	.sectionflags	@""
	.align	4


	//----- nvinfo : EIATTR_CUDA_API_VERSION
	.align		4
        /*0000*/ 	.byte	0x04, 0x37
        /*0002*/ 	.short	(.L_1555 - .L_1554)
.L_1554:
        /*0004*/ 	.word	0x00000082


	//----- nvinfo : EIATTR_KPARAM_INFO
	.align		4
.L_1555:
        /*0008*/ 	.byte	0x04, 0x17
        /*000a*/ 	.short	(.L_1557 - .L_1556)
.L_1556:
        /*000c*/ 	.word	0x00000000
        /*0010*/ 	.short	0x0000
        /*0012*/ 	.short	0x0000
        /*0014*/ 	.byte	0x00, 0xf0, 0x81, 0x02


	//----- nvinfo : EIATTR_SPARSE_MMA_MASK
	.align		4
.L_1557:
        /*0018*/ 	.byte	0x03, 0x50
        /*001a*/ 	.short	0x0000


	//----- nvinfo : EIATTR_MAXREG_COUNT
	.align		4
        /*001c*/ 	.byte	0x03, 0x1b
        /*001e*/ 	.short	0x0080


	//----- nvinfo : EIATTR_NUM_BARRIERS
	.align		4
        /*0020*/ 	.byte	0x02, 0x4c
        /*0022*/ 	.byte	0x01
	.zero		1


	//----- nvinfo : EIATTR_MERCURY_ISA_VERSION
	.align		4
        /*0024*/ 	.byte	0x03, 0x5f
        /*0026*/ 	.short	0x0101


	//----- nvinfo : EIATTR_COOP_GROUP_MASK_REGIDS
	.align		4
        /*0028*/ 	.byte	0x04, 0x29
        /*002a*/ 	.short	(.L_1559 - .L_1558)


	//   ....[0]....
.L_1558:
        /*002c*/ 	.word	0xffffffff


	//   ....[1]....
        /*0030*/ 	.word	0xffffffff


	//   ....[2]....
        /*0034*/ 	.word	0xffffffff


	//   ....[3]....
        /*0038*/ 	.word	0xffffffff


	//   ....[4]....
        /*003c*/ 	.word	0xffffffff


	//   ....[5]....
        /*0040*/ 	.word	0xffffffff


	//   ....[6]....
        /*0044*/ 	.word	0xffffffff


	//   ....[7]....
        /*0048*/ 	.word	0xffffffff


	//   ....[8]....
        /*004c*/ 	.word	0xffffffff


	//   ....[9]....
        /*0050*/ 	.word	0xffffffff


	//----- nvinfo : EIATTR_COOP_GROUP_INSTR_OFFSETS
	.align		4
.L_1559:
        /*0054*/ 	.byte	0x04, 0x28
        /*0056*/ 	.short	(.L_1561 - .L_1560)


	//   ....[0]....
.L_1560:
        /*0058*/ 	.word	0x00001c40


	//   ....[1]....
        /*005c*/ 	.word	0x00001c50


	//   ....[2]....
        /*0060*/ 	.word	0x00001c90


	//   ....[3]....
        /*0064*/ 	.word	0x00001ca0


	//   ....[4]....
        /*0068*/ 	.word	0x00001ce0


	//   ....[5]....
        /*006c*/ 	.word	0x00001cf0


	//   ....[6]....
        /*0070*/ 	.word	0x00001d30


	//   ....[7]....
        /*0074*/ 	.word	0x00001d40


	//   ....[8]....
        /*0078*/ 	.word	0x00001d80


	//   ....[9]....
        /*007c*/ 	.word	0x00001d90


	//----- nvinfo : EIATTR_EXIT_INSTR_OFFSETS
	.align		4
.L_1561:
        /*0080*/ 	.byte	0x04, 0x1c
        /*0082*/ 	.short	(.L_1563 - .L_1562)


	//   ....[0]....
.L_1562:
        /*0084*/ 	.word	0x00000070


	//   ....[1]....
        /*0088*/ 	.word	0x00005c20


	//----- nvinfo : EIATTR_MAX_THREADS
	.align		4
.L_1563:
        /*008c*/ 	.byte	0x04, 0x05
        /*008e*/ 	.short	(.L_1565 - .L_1564)
.L_1564:
        /*0090*/ 	.word	0x00000200
        /*0094*/ 	.word	0x00000001
        /*0098*/ 	.word	0x00000001


	//----- nvinfo : EIATTR_CRS_STACK_SIZE
	.align		4
.L_1565:
        /*009c*/ 	.byte	0x04, 0x1e
        /*009e*/ 	.short	(.L_1567 - .L_1566)
.L_1566:
        /*00a0*/ 	.word	0x00000000


	//----- nvinfo : EIATTR_CBANK_PARAM_SIZE
	.align		4
.L_1567:
        /*00a4*/ 	.byte	0x03, 0x19
        /*00a6*/ 	.short	0x00a0


	//----- nvinfo : EIATTR_PARAM_CBANK
	.align		4
        /*00a8*/ 	.byte	0x04, 0x0a
        /*00aa*/ 	.short	(.L_1569 - .L_1568)
	.align		4
.L_1568:
        /*00ac*/ 	.word	index@(.nv.constant0._Z35group_norm_nhwc_fwd_one_pass_kernelI11Fp16IOBf16WLi256ELi64ELi512EEv26Group_norm_nhwc_fwd_params)
        /*00b0*/ 	.short	0x0210
        /*00b2*/ 	.short	0x00a0


	//----- nvinfo : EIATTR_SW_WAR
	.align		4
.L_1569:
        /*00b4*/ 	.byte	0x04, 0x36
        /*00b6*/ 	.short	(.L_1571 - .L_1570)
.L_1570:
        /*00b8*/ 	.word	0x00000008
.L_1571:


//--------------------- .nv.info._Z35group_norm_nhwc_fwd_one_pass_kernelI11Fp16IOBf16WLi512ELi64ELi512EEv26Group_norm_nhwc_fwd_params --------------------------
	.section	.nv.info._Z35group_norm_nhwc_fwd_one_pass_kernelI11Fp16IOBf16WLi512ELi64ELi512EEv26Group_norm_nhwc_fwd_params,"",@"SHT_CUDA_INFO"
	.sectionflags	@""
	.align	4


	//----- nvinfo : EIATTR_CUDA_API_VERSION
	.align		4
        /*0000*/ 	.byte	0x04, 0x37
        /*0002*/ 	.short	(.L_1573 - .L_1572)
.L_1572:
        /*0004*/ 	.word	0x00000082


	//----- nvinfo : EIATTR_KPARAM_INFO
	.align		4
.L_1573:
        /*0008*/ 	.byte	0x04, 0x17
        /*000a*/ 	.short	(.L_1575 - .L_1574)
.L_1574:
        /*000c*/ 	.word	0x00000000
        /*0010*/ 	.short	0x0000
        /*0012*/ 	.short	0x0000
        /*0014*/ 	.byte	0x00, 0xf0, 0x81, 0x02


	//----- nvinfo : EIATTR_SPARSE_MMA_MASK
	.align		4
.L_1575:
        /*0018*/ 	.byte	0x03, 0x50
        /*001a*/ 	.short	0x0000


	//----- nvinfo : EIATTR_MAXREG_COUNT
	.align		4
        /*001c*/ 	.byte	0x03, 0x1b
        /*001e*/ 	.short	0x0080


	//----- nvinfo : EIATTR_NUM_BARRIERS
	.align		4
        /*0020*/ 	.byte	0x02, 0x4c
        /*0022*/ 	.byte	0x01
	.zero		1


	//----- nvinfo : EIATTR_ANNOTATIONS
	.align		4
        /*0024*/ 	.byte	0x04, 0x55
        /*0026*/ 	.short	(.L_1577 - .L_1576)


	//   ....[0]....
.L_1576:
        /* <DEDUP_REMOVED lines=15> */


	//----- nvinfo : EIATTR_MERCURY_ISA_VERSION
	.align		4
.L_1577:
        /*0100*/ 	.byte	0x03, 0x5f
        /*0102*/ 	.short	0x0101


	//----- nvinfo : EIATTR_COOP_GROUP_MASK_REGIDS
	.align		4
        /*0104*/ 	.byte	0x04, 0x29
        /*0106*/ 	.short	(.L_1579 - .L_1578)


	//   ....[0]....
.L_1578:
        /*0108*/ 	.word	0xffffffff


	//   ....[1]....
        /*010c*/ 	.word	0xffffffff


	//   ....[2]....
        /*0110*/ 	.word	0xffffffff


	//   ....[3]....
        /*0114*/ 	.word	0xffffffff


	//   ....[4]....
        /*0118*/ 	.word	0xffffffff


	//   ....[5]....
        /*011c*/ 	.word	0xffffffff


	//   ....[6]....
        /*0120*/ 	.word	0xffffffff


	//   ....[7]....
        /*0124*/ 	.word	0xffffffff


	//   ....[8]....
        /*0128*/ 	.word	0xffffffff


	//   ....[9]....
        /*012c*/ 	.word	0xffffffff


	//----- nvinfo : EIATTR_COOP_GROUP_INSTR_OFFSETS
	.align		4
.L_1579:
        /*0130*/ 	.byte	0x04, 0x28
        /*0132*/ 	.short	(.L_1581 - .L_1580)


	//   ....[0]....
.L_1580:
        /*0134*/ 	.word	0x00003d40


	//   ....[1]....
        /*0138*/ 	.word	0x00003d50


	//   ....[2]....
        /*013c*/ 	.word	0x00003d90


	//   ....[3]....
        /*0140*/ 	.word	0x00003da0


	//   ....[4]....
        /*0144*/ 	.word	0x00003de0


	//   ....[5]....
        /*0148*/ 	.word	0x00003df0


	//   ....[6]....
        /*014c*/ 	.word	0x00003e30


	//   ....[7]....
        /*0150*/ 	.word	0x00003e40


	//   ....[8]....
        /*0154*/ 	.word	0x00003e90


	//   ....[9]....
        /*0158*/ 	.word	0x00003ea0


	//----- nvinfo : EIATTR_EXIT_INSTR_OFFSETS
	.align		4
.L_1581:
        /*015c*/ 	.byte	0x04, 0x1c
        /*015e*/ 	.short	(.L_1583 - .L_1582)


	//   ....[0]....
.L_1582:
        /*0160*/ 	.word	0x00000080


	//   ....[1]....
        /*0164*/ 	.word	0x00009fa0


	//----- nvinfo : EIATTR_MAX_THREADS
	.align		4
.L_1583:
        /*0168*/ 	.byte	0x04, 0x05
        /*016a*/ 	.short	(.L_1585 - .L_1584)
.L_1584:
        /*016c*/ 	.word	0x00000200
        /*0170*/ 	.word	0x00000001
        /*0174*/ 	.word	0x00000001


	//----- nvinfo : EIATTR_CRS_STACK_SIZE
	.align		4
.L_1585:
        /*0178*/ 	.byte	0x04, 0x1e
        /*017a*/ 	.short	(.L_1587 - .L_1586)
.L_1586:
        /*017c*/ 	.word	0x00000000


	//----- nvinfo : EIATTR_CBANK_PARAM_SIZE
	.align		4
.L_1587:
        /*0180*/ 	.byte	0x03, 0x19
        /*0182*/ 	.short	0x00a0


	//----- nvinfo : EIATTR_PARAM_CBANK
	.align		4
        /*0184*/ 	.byte	0x04, 0x0a
        /*0186*/ 	.short	(.L_1589 - .L_1588)
	.align		4
.L_1588:
        /*0188*/ 	.word	index@(.nv.constant0._Z35group_norm_nhwc_fwd_one_pass_kernelI11Fp16IOBf16WLi512ELi64ELi512EEv26Group_norm_nhwc_fwd_params)
        /*018c*/ 	.short	0x0210
        /*018e*/ 	.short	0x00a0


	//----- nvinfo : EIATTR_SW_WAR
	.align		4
.L_1589:
        /*0190*/ 	.byte	0x04, 0x36
        /*0192*/ 	.short	(.L_1591 - .L_1590)
.L_1590:
        /*0194*/ 	.word	0x00000008
.L_1591:


//--------------------- .nv.info._Z35group_norm_nhwc_fwd_one_pass_kernelI11Fp16IOFp16WLi64ELi64ELi512EEv26Group_norm_nhwc_fwd_params --------------------------
	.section	.nv.info._Z35group_norm_nhwc_fwd_one_pass_kernelI11Fp16IOFp16WLi64ELi64ELi512EEv26Group_norm_nhwc_fwd_params,"",@"SHT_CUDA_INFO"
	.sectionflags	@""
	.align	4


	//----- nvinfo : EIATTR_CUDA_API_VERSION
	.align		4
        /*0000*/ 	.byte	0x04, 0x37
        /*0002*/ 	.short	(.L_1593 - .L_1592)
.L_1592:
        /*0004*/ 	.word	0x00000082


	//----- nvinfo : EIATTR_KPARAM_INFO
	.align		4
.L_1593:
        /*0008*/ 	.byte	0x04, 0x17
        /*000a*/ 	.short	(.L_1595 - .L_1594)
.L_1594:
        /*000c*/ 	.word	0x00000000
        /*0010*/ 	.short	0x0000
        /*0012*/ 	.short	0x0000
        /*0014*/ 	.byte	0x00, 0xf0, 0x81, 0x02


	//----- nvinfo : EIATTR_SPARSE_MMA_MASK
	.align		4
.L_1595:
        /*0018*/ 	.byte	0x03, 0x50
        /*001a*/ 	.short	0x0000


	//----- nvinfo : EIATTR_MAXREG_COUNT
	.align		4
        /*001c*/ 	.byte	0x03, 0x1b
        /*001e*/ 	.short	0x0080


	//----- nvinfo : EIATTR_NUM_BARRIERS
	.align		4
        /*0020*/ 	.byte	0x02, 0x4c
        /*0022*/ 	.byte	0x01
	.zero		1


	//----- nvinfo : EIATTR_MERCURY_ISA_VERSION
	.align		4
        /*0024*/ 	.byte	0x03, 0x5f
        /*0026*/ 	.short	0x0101


	//----- nvinfo : EIATTR_COOP_GROUP_MASK_REGIDS
	.align		4
        /*0028*/ 	.byte	0x04, 0x29
        /*002a*/ 	.short	(.L_1597 - .L_1596)


	//   ....[0]....
.L_1596:
        /*002c*/ 	.word	0xffffffff


	//   ....[1]....
        /*0030*/ 	.word	0xffffffff


	//   ....[2]....
        /*0034*/ 	.word	0xffffffff


	//   ....[3]....
        /*0038*/ 	.word	0xffffffff


	//   ....[4]....
        /*003c*/ 	.word	0xffffffff


	//   ....[5]....
        /*0040*/ 	.word	0xffffffff


	//   ....[6]....
        /*0044*/ 	.word	0xffffffff


	//   ....[7]....
        /*0048*/ 	.word	0xffffffff


	//   ....[8]....
        /*004c*/ 	.word	0xffffffff


	//   ....[9]....
        /*0050*/ 	.word	0xffffffff


	//----- nvinfo : EIATTR_COOP_GROUP_INSTR_OFFSETS
	.align		4
.L_1597:
        /*0054*/ 	.byte	0x04, 0x28
        /*0056*/ 	.short	(.L_1599 - .L_1598)


	//   ....[0]....
.L_1598:
        /*0058*/ 	.word	0x000009f0


	//   ....[1]....
        /*005c*/ 	.word	0x00000a00


	//   ....[2]....
        /*0060*/ 	.word	0x00000a30


	//   ....[3]....
        /*0064*/ 	.word	0x00000a40


	//   ....[4]....
        /*0068*/ 	.word	0x00000a80


	//   ....[5]....
        /*006c*/ 	.word	0x00000a90


	//   ....[6]....
        /*0070*/ 	.word	0x00000ad0


	//   ....[7]....
        /*0074*/ 	.word	0x00000ae0


	//   ....[8]....
        /*0078*/ 	.word	0x00000b30


	//   ....[9]....
        /*007c*/ 	.word	0x00000b40


	//----- nvinfo : EIATTR_EXIT_INSTR_OFFSETS
	.align		4
.L_1599:
        /*0080*/ 	.byte	0x04, 0x1c
        /*0082*/ 	.short	(.L_1601 - .L_1600)


	//   ....[0]....
.L_1600:
        /*0084*/ 	.word	0x00000060


	//   ....[1]....
        /*0088*/ 	.word	0x00002d60


	//----- nvinfo : EIATTR_MAX_THREADS
	.align		4
.L_1601:
        /*008c*/ 	.byte	0x04, 0x05
        /*008e*/ 	.short	(.L_1603 - .L_1602)
.L_1602:
        /*0090*/ 	.word	0x00000200
        /*0094*/ 	.word	0x00000001
        /*0098*/ 	.word	0x00000001


	//----- nvinfo : EIATTR_CRS_STACK_SIZE
	.align		4
.L_1603:
        /*009c*/ 	.byte	0x04, 0x1e
        /*009e*/ 	.short	(.L_1605 - .L_1604)
.L_1604:
        /*00a0*/ 	.word	0x00000000


	//----- nvinfo : EIATTR_CBANK_PARAM_SIZE
	.align		4
.L_1605:
        /*00a4*/ 	.byte	0x03, 0x19
        /*00a6*/ 	.short	0x00a0


	//----- nvinfo : EIATTR_PARAM_CBANK
	.align		4
        /*00a8*/ 	.byte	0x04, 0x0a
        /*00aa*/ 	.short	(.L_1607 - .L_1606)
	.align		4
.L_1606:
        /*00ac*/ 	.word	index@(.nv.constant0._Z35group_norm_nhwc_fwd_one_pass_kernelI11Fp16IOFp16WLi64ELi64ELi512EEv26Group_norm_nhwc_fwd_params)
        /*00b0*/ 	.short	0x0210
        /*00b2*/ 	.short	0x00a0


	//----- nvinfo : EIATTR_SW_WAR
	.align		4
.L_1607:
        /*00b4*/ 	.byte	0x04, 0x36
        /*00b6*/ 	.short	(.L_1609 - .L_1608)
.L_1608:
        /*00b8*/ 	.word	0x00000008
.L_1609:


//--------------------- .nv.info._Z35group_norm_nhwc_fwd_one_pass_kernelI11Fp16IOFp16WLi128ELi64ELi512EEv26Group_norm_nhwc_fwd_params --------------------------
	.section	.nv.info._Z35group_norm_nhwc_fwd_one_pass_kernelI11Fp16IOFp16WLi128ELi64ELi512EEv26Group_norm_nhwc_fwd_params,"",@"SHT_CUDA_INFO"
	.sectionflags	@""
	.align	4


	//----- nvinfo : EIATTR_CUDA_API_VERSION
	.align		4
        /*0000*/ 	.byte	0x04, 0x37
        /*0002*/ 	.short	(.L_1611 - .L_1610)
.L_1610:
        /*0004*/ 	.word	0x00000082


	//----- nvinfo : EIATTR_KPARAM_INFO
	.align		4
.L_1611:
        /*0008*/ 	.byte	0x04, 0x17
        /*000a*/ 	.short	(.L_1613 - .L_1612)
.L_1612:
        /*000c*/ 	.word	0x00000000
        /*0010*/ 	.short	0x0000
        /*0012*/ 	.short	0x0000
        /*0014*/ 	.byte	0x00, 0xf0, 0x81, 0x02


	//----- nvinfo : EIATTR_SPARSE_MMA_MASK
	.align		4
.L_1613:
        /*0018*/ 	.byte	0x03, 0x50
        /*001a*/ 	.short	0x0000


	//----- nvinfo : EIATTR_MAXREG_COUNT
	.align		4
        /*001c*/ 	.byte	0x03, 0x1b
        /*001e*/ 	.short	0x0080


	//----- nvinfo : EIATTR_NUM_BARRIERS
	.align		4
        /*0020*/ 	.byte	0x02, 0x4c
        /*0022*/ 	.byte	0x01
	.zero		1


	//----- nvinfo : EIATTR_MERCURY_ISA_VERSION
	.align		4
        /*0024*/ 	.byte	0x03, 0x5f
        /*0026*/ 	.short	0x0101


	//----- nvinfo : EIATTR_COOP_GROUP_MASK_REGIDS
	.align		4
        /*0028*/ 	.byte	0x04, 0x29
        /*002a*/ 	.short	(.L_1615 - .L_1614)


	//   ....[0]....
.L_1614:
        /*002c*/ 	.word	0xffffffff


	//   ....[1]....
        /*0030*/ 	.word	0xffffffff


	//   ....[2]....
        /*0034*/ 	.word	0xffffffff


	//   ....[3]....
        /*0038*/ 	.word	0xffffffff


	//   ....[4]....
        /*003c*/ 	.word	0xffffffff


	//   ....[5]....
        /*0040*/ 	.word	0xffffffff


	//   ....[6]....
        /*0044*/ 	.word	0xffffffff


	//   ....[7]....
        /*0048*/ 	.word	0xffffffff


	//   ....[8]....
        /*004c*/ 	.word	0xffffffff


	//   ....[9]....
        /*0050*/ 	.word	0xffffffff


	//----- nvinfo : EIATTR_COOP_GROUP_INSTR_OFFSETS
	.align		4
.L_1615:
        /*0054*/ 	.byte	0x04, 0x28
        /*0056*/ 	.short	(.L_1617 - .L_1616)


	//   ....[0]....
.L_1616:
        /*0058*/ 	.word	0x00001070


	//   ....[1]....
        /*005c*/ 	.word	0x00001080


	//   ....[2]....
        /*0060*/ 	.word	0x000010b0


	//   ....[3]....
        /*0064*/ 	.word	0x000010c0


	//   ....[4]....
        /*0068*/ 	.word	0x00001100


	//   ....[5]....
        /*006c*/ 	.word	0x00001110


	//   ....[6]....
        /*0070*/ 	.word	0x00001150


	//   ....[7]....
        /*0074*/ 	.word	0x00001160


	//   ....[8]....
        /*0078*/ 	.word	0x000011a0


	//   ....[9]....
        /*007c*/ 	.word	0x000011b0


	//----- nvinfo : EIATTR_EXIT_INSTR_OFFSETS
	.align		4
.L_1617:
        /*0080*/ 	.byte	0x04, 0x1c
        /*0082*/ 	.short	(.L_1619 - .L_1618)


	//   ....[0]....
.L_1618:
        /*0084*/ 	.word	0x00000070


	//   ....[1]....
        /*0088*/ 	.word	0x00003d30


	//----- nvinfo : EIATTR_MAX_THREADS
	.align		4
.L_1619:
        /*008c*/ 	.byte	0x04, 0x05
        /*008e*/ 	.short	(.L_1621 - .L_1620)
.L_1620:
        /*0090*/ 	.word	0x00000200
        /*0094*/ 	.word	0x00000001
        /*0098*/ 	.word	0x00000001


	//----- nvinfo : EIATTR_CRS_STACK_SIZE
	.align		4
.L_1621:
        /*009c*/ 	.byte	0x04, 0x1e
        /*009e*/ 	.short	(.L_1623 - .L_1622)
.L_1622:
        /*00a0*/ 	.word	0x00000000


	//----- nvinfo : EIATTR_CBANK_PARAM_SIZE
	.align		4
.L_1623:
        /*00a4*/ 	.byte	0x03, 0x19
        /*00a6*/ 	.short	0x00a0


	//----- nvinfo : EIATTR_PARAM_CBANK
	.align		4
        /*00a8*/ 	.byte	0x04, 0x0a
        /*00aa*/ 	.short	(.L_1625 - .L_1624)
	.align		4
.L_1624:
        /*00ac*/ 	.word	index@(.nv.constant0._Z35group_norm_nhwc_fwd_one_pass_kernelI11Fp16IOFp16WLi128ELi64ELi512EEv26Group_norm_nhwc_fwd_params)
        /*00b0*/ 	.short	0x0210
        /*00b2*/ 	.short	0x00a0


	//----- nvinfo : EIATTR_SW_WAR
	.align		4
.L_1625:
        /*00b4*/ 	.byte	0x04, 0x36
        /*00b6*/ 	.short	(.L_1627 - .L_1626)
.L_1626:
        /*00b8*/ 	.word	0x00000008
.L_1627:


//--------------------- .nv.info._Z35group_norm_nhwc_fwd_one_pass_kernelI11Fp16IOFp16WLi256ELi64ELi512EEv26Group_norm_nhwc_fwd_params --------------------------
	.section	.nv.info._Z35group_norm_nhwc_fwd_one_pass_kernelI11Fp16IOFp16WLi256ELi64ELi512EEv26Group_norm_nhwc_fwd_params,"",@"SHT_CUDA_INFO"
	.sectionflags	@""
	.align	4


	//----- nvinfo : EIATTR_CUDA_API_VERSION
	.align		4
        /*0000*/ 	.byte	0x04, 0x37
        /*0002*/ 	.short	(.L_1629 - .L_1628)
.L_1628:
        /*0004*/ 	.word	0x00000082


	//----- nvinfo : EIATTR_KPARAM_INFO
	.align		4
.L_1629:
        /*0008*/ 	.byte	0x04, 0x17
        /*000a*/ 	.short	(.L_1631 - .L_1630)
.L_1630:
        /*000c*/ 	.word	0x00000000
        /*0010*/ 	.short	0x0000
        /*0012*/ 	.short	0x0000
        /*0014*/ 	.byte	0x00, 0xf0, 0x81, 0x02


	//----- nvinfo : EIATTR_SPARSE_MMA_MASK
	.align		4
.L_1631:
        /*0018*/ 	.byte	0x03, 0x50
        /*001a*/ 	.short	0x0000


	//----- nvinfo : EIATTR_MAXREG_COUNT
	.align		4
        /*001c*/ 	.byte	0x03, 0x1b
        /*001e*/ 	.short	0x0080


	//----- nvinfo : EIATTR_NUM_BARRIERS
	.align		4
        /*0020*/ 	.byte	0x02, 0x4c
        /*0022*/ 	.byte	0x01
	.zero		1


	//----- nvinfo : EIATTR_MERCURY_ISA_VERSION
	.align		4
        /*0024*/ 	.byte	0x03, 0x5f
        /*0026*/ 	.short	0x0101


	//----- nvinfo : EIATTR_COOP_GROUP_MASK_REGIDS
	.align		4
        /*0028*/ 	.byte	0x04, 0x29
        /*002a*/ 	.short	(.L_1633 - .L_1632)


	//   ....[0]....
.L_1632:
        /*002c*/ 	.word	0xffffffff


	//   ....[1]....
        /*0030*/ 	.word	0xffffffff


	//   ....[2]....
        /*0034*/ 	.word	0xffffffff


	//   ....[3]....
        /*0038*/ 	.word	0xffffffff


	//   ....[4]....
        /*003c*/ 	.word	0xffffffff


	//   ....[5]....
        /*0040*/ 	.word	0xffffffff


	//   ....[6]....
        /*0044*/ 	.word	0xffffffff


	//   ....[7]....
        /*0048*/ 	.word	0xffffffff


	//   ....[8]....
        /*004c*/ 	.word	0xffffffff


	//   ....[9]....
        /*0050*/ 	.word	0xffffffff


	//----- nvinfo : EIATTR_COOP_GROUP_INSTR_OFFSETS
	.align		4
.L_1633:
        /*0054*/ 	.byte	0x04, 0x28
        /*0056*/ 	.short	(.L_1635 - .L_1634)


	//   ....[0]....
.L_1634:
        /*0058*/ 	.word	0x00001c40


	//   ....[1]....
        /*005c*/ 	.word	0x00001c50


	//   ....[2]....
        /*0060*/ 	.word	0x00001c90


	//   ....[3]....
        /*0064*/ 	.word	0x00001ca0


	//   ....[4]....
        /*0068*/ 	.word	0x00001ce0


	//   ....[5]....
        /*006c*/ 	.word	0x00001cf0


	//   ....[6]....
        /*0070*/ 	.word	0x00001d30


	//   ....[7]....
        /*0074*/ 	.word	0x00001d40


	//   ....[8]....
        /*0078*/ 	.word	0x00001d80


	//   ....[9]....
        /*007c*/ 	.word	0x00001d90


	//----- nvinfo : EIATTR_EXIT_INSTR_OFFSETS
	.align		4
.L_1635:
        /*0080*/ 	.byte	0x04, 0x1c
        /*0082*/ 	.short	(.L_1637 - .L_1636)


	//   ....[0]....
.L_1636:
        /*0084*/ 	.word	0x00000070


	//   ....[1]....
        /*0088*/ 	.word	0x00005c20


	//----- nvinfo : EIATTR_MAX_THREADS
	.align		4
.L_1637:
        /*008c*/ 	.byte	0x04, 0x05
        /*008e*/ 	.short	(.L_1639 - .L_1638)
.L_1638:
        /*0090*/ 	.word	0x00000200
        /*0094*/ 	.word	0x00000001
        /*0098*/ 	.word	0x00000001


	//----- nvinfo : EIATTR_CRS_STACK_SIZE
	.align		4
.L_1639:
        /*009c*/ 	.byte	0x04, 0x1e
        /*009e*/ 	.short	(.L_1641 - .L_1640)
.L_1640:
        /*00a0*/ 	.word	0x00000000


	//----- nvinfo : EIATTR_CBANK_PARAM_SIZE
	.align		4
.L_1641:
        /*00a4*/ 	.byte	0x03, 0x19
        /*00a6*/ 	.short	0x00a0


	//----- nvinfo : EIATTR_PARAM_CBANK
	.align		4
        /*00a8*/ 	.byte	0x04, 0x0a
        /*00aa*/ 	.short	(.L_1643 - .L_1642)
	.align		4
.L_1642:
        /*00ac*/ 	.word	index@(.nv.constant0._Z35group_norm_nhwc_fwd_one_pass_kernelI11Fp16IOFp16WLi256ELi64ELi512EEv26Group_norm_nhwc_fwd_params)
        /*00b0*/ 	.short	0x0210
        /*00b2*/ 	.short	0x00a0


	//----- nvinfo : EIATTR_SW_WAR
	.align		4
.L_1643:
        /*00b4*/ 	.byte	0x04, 0x36
        /*00b6*/ 	.short	(.L_1645 - .L_1644)
.L_1644:
        /*00b8*/ 	.word	0x00000008
.L_1645:


//--------------------- .nv.info._Z35group_norm_nhwc_fwd_one_pass_kernelI11Fp16IOFp16WLi512ELi64ELi512EEv26Group_norm_nhwc_fwd_params --------------------------
	.section	.nv.info._Z35group_norm_nhwc_fwd_one_pass_kernelI11Fp16IOFp16WLi512ELi64ELi512EEv26Group_norm_nhwc_fwd_params,"",@"SHT_CUDA_INFO"
	.sectionflags	@""
	.align	4


	//----- nvinfo : EIATTR_CUDA_API_VERSION
	.align		4
        /*0000*/ 	.byte	0x04, 0x37
        /*0002*/ 	.short	(.L_1647 - .L_1646)
.L_1646:
        /*0004*/ 	.word	0x00000082


	//----- nvinfo : EIATTR_KPARAM_INFO
	.align		4
.L_1647:
        /*0008*/ 	.byte	0x04, 0x17
        /*000a*/ 	.short	(.L_1649 - .L_1648)
.L_1648:
        /*000c*/ 	.word	0x00000000
        /*0010*/ 	.short	0x0000
        /*0012*/ 	.short	0x0000
        /*0014*/ 	.byte	0x00, 0xf0, 0x81, 0x02


	//----- nvinfo : EIATTR_SPARSE_MMA_MASK
	.align		4
.L_1649:
        /*0018*/ 	.byte	0x03, 0x50
        /*001a*/ 	.short	0x0000


	//----- nvinfo : EIATTR_MAXREG_COUNT
	.align		4
        /*001c*/ 	.byte	0x03, 0x1b
        /*001e*/ 	.short	0x0080


	//----- nvinfo : EIATTR_NUM_BARRIERS
	.align		4
        /*0020*/ 	.byte	0x02, 0x4c
        /*0022*/ 	.byte	0x01
	.zero		1


	//----- nvinfo : EIATTR_ANNOTATIONS
	.align		4
        /*0024*/ 	.byte	0x04, 0x55
        /*0026*/ 	.short	(.L_1651 - .L_1650)


	//   ....[0]....
.L_1650:
        /* <DEDUP_REMOVED lines=15> */


	//----- nvinfo : EIATTR_MERCURY_ISA_VERSION
	.align		4
.L_1651:
        /*0100*/ 	.byte	0x03, 0x5f
        /*0102*/ 	.short	0x0101


	//----- nvinfo : EIATTR_COOP_GROUP_MASK_REGIDS
	.align		4
        /*0104*/ 	.byte	0x04, 0x29
        /*0106*/ 	.short	(.L_1653 - .L_1652)


	//   ....[0]....
.L_1652:
        /*0108*/ 	.word	0xffffffff


	//   ....[1]....
        /*010c*/ 	.word	0xffffffff


	//   ....[2]....
        /*0110*/ 	.word	0xffffffff


	//   ....[3]....
        /*0114*/ 	.word	0xffffffff


	//   ....[4]....
        /*0118*/ 	.word	0xffffffff


	//   ....[5]....
        /*011c*/ 	.word	0xffffffff


	//   ....[6]....
        /*0120*/ 	.word	0xffffffff


	//   ....[7]....
        /*0124*/ 	.word	0xffffffff


	//   ....[8]....
        /*0128*/ 	.word	0xffffffff


	//   ....[9]....
        /*012c*/ 	.word	0xffffffff


	//----- nvinfo : EIATTR_COOP_GROUP_INSTR_OFFSETS
	.align		4
.L_1653:
        /*0130*/ 	.byte	0x04, 0x28
        /*0132*/ 	.short	(.L_1655 - .L_1654)


	//   ....[0]....
.L_1654:
        /*0134*/ 	.word	0x00003d40


	//   ....[1]....
        /*0138*/ 	.word	0x00003d50


	//   ....[2]....
        /*013c*/ 	.word	0x00003d90


	//   ....[3]....
        /*0140*/ 	.word	0x00003da0


	//   ....[4]....
        /*0144*/ 	.word	0x00003de0


	//   ....[5]....
        /*0148*/ 	.word	0x00003df0


	//   ....[6]....
        /*014c*/ 	.word	0x00003e30


	//   ....[7]....
        /*0150*/ 	.word	0x00003e40


	//   ....[8]....
        /*0154*/ 	.word	0x00003e90


	//   ....[9]....
        /*0158*/ 	.word	0x00003ea0


	//----- nvinfo : EIATTR_EXIT_INSTR_OFFSETS
	.align		4
.L_1655:
        /*015c*/ 	.byte	0x04, 0x1c
        /*015e*/ 	.short	(.L_1657 - .L_1656)


	//   ....[0]....
.L_1656:
        /*0160*/ 	.word	0x00000080


	//   ....[1]....
        /*0164*/ 	.word	0x00009fa0


	//----- nvinfo : EIATTR_MAX_THREADS
	.align		4
.L_1657:
        /*0168*/ 	.byte	0x04, 0x05
        /*016a*/ 	.short	(.L_1659 - .L_1658)
.L_1658:
        /*016c*/ 	.word	0x00000200
        /*0170*/ 	.word	0x00000001
        /*0174*/ 	.word	0x00000001


	//----- nvinfo : EIATTR_CRS_STACK_SIZE
	.align		4
.L_1659:
        /*0178*/ 	.byte	0x04, 0x1e
        /*017a*/ 	.short	(.L_1661 - .L_1660)
.L_1660:
        /*017c*/ 	.word	0x00000000


	//----- nvinfo : EIATTR_CBANK_PARAM_SIZE
	.align		4
.L_1661:
        /*0180*/ 	.byte	0x03, 0x19
        /*0182*/ 	.short	0x00a0


	//----- nvinfo : EIATTR_PARAM_CBANK
	.align		4
        /*0184*/ 	.byte	0x04, 0x0a
        /*0186*/ 	.short	(.L_1663 - .L_1662)
	.align		4
.L_1662:
        /*0188*/ 	.word	index@(.nv.constant0._Z35group_norm_nhwc_fwd_one_pass_kernelI11Fp16IOFp16WLi512ELi64ELi512EEv26Group_norm_nhwc_fwd_params)
        /*018c*/ 	.short	0x0210
        /*018e*/ 	.short	0x00a0


	//----- nvinfo : EIATTR_SW_WAR
	.align		4
.L_1663:
        /*0190*/ 	.byte	0x04, 0x36
        /*0192*/ 	.short	(.L_1665 - .L_1664)
.L_1664:
        /*0194*/ 	.word	0x00000008
.L_1665:


//--------------------- .nv.info._Z35group_norm_nhwc_fwd_one_pass_kernelI11Fp32IOFp32WLi64ELi64ELi512EEv26Group_norm_nhwc_fwd_params --------------------------
	.section	.nv.info._Z35group_norm_nhwc_fwd_one_pass_kernelI11Fp32IOFp32WLi64ELi64ELi512EEv26Group_norm_nhwc_fwd_params,"",@"SHT_CUDA_INFO"
	.sectionflags	@""
	.align	4


	//----- nvinfo : EIATTR_CUDA_API_VERSION
	.align		4
        /*0000*/ 	.byte	0x04, 0x37
        /*0002*/ 	.short	(.L_1667 - .L_1666)
.L_1666:
        /*0004*/ 	.word	0x00000082


	//----- nvinfo : EIATTR_KPARAM_INFO
	.align		4
.L_1667:
        /*0008*/ 	.byte	0x04, 0x17
        /*000a*/ 	.short	(.L_1669 - .L_1668)
.L_1668:
        /*000c*/ 	.word	0x00000000
        /*0010*/ 	.short	0x0000
        /*0012*/ 	.short	0x0000
        /*0014*/ 	.byte	0x00, 0xf0, 0x81, 0x02


	//----- nvinfo : EIATTR_SPARSE_MMA_MASK
	.align		4
.L_1669:
        /*0018*/ 	.byte	0x03, 0x50
        /*001a*/ 	.short	0x0000


	//----- nvinfo : EIATTR_MAXREG_COUNT
	.align		4
        /*001c*/ 	.byte	0x03, 0x1b
        /*001e*/ 	.short	0x0080


	//----- nvinfo : EIATTR_NUM_BARRIERS
	.align		4
        /*0020*/ 	.byte	0x02, 0x4c
        /*0022*/ 	.byte	0x01
	.zero		1


	//----- nvinfo : EIATTR_MERCURY_ISA_VERSION
	.align		4
        /*0024*/ 	.byte	0x03, 0x5f
        /*0026*/ 	.short	0x0101


	//----- nvinfo : EIATTR_COOP_GROUP_MASK_REGIDS
	.align		4
        /*0028*/ 	.byte	0x04, 0x29
        /*002a*/ 	.short	(.L_1671 - .L_1670)


	//   ....[0]....
.L_1670:
        /*002c*/ 	.word	0xffffffff


	//   ....[1]....
        /*0030*/ 	.word	0xffffffff


	//   ....[2]....
        /*0034*/ 	.word	0xffffffff


	//   ....[3]....
        /*0038*/ 	.word	0xffffffff


	//   ....[4]....
        /*003c*/ 	.word	0xffffffff


	//   ....[5]....
        /*0040*/ 	.word	0xffffffff


	//   ....[6]....
        /*0044*/ 	.word	0xffffffff


	//   ....[7]....
        /*0048*/ 	.word	0xffffffff


	//   ....[8]....
        /*004c*/ 	.word	0xffffffff


	//   ....[9]....
        /*0050*/ 	.word	0xffffffff


	//----- nvinfo : EIATTR_COOP_GROUP_INSTR_OFFSETS
	.align		4
.L_1671:
        /*0054*/ 	.byte	0x04, 0x28
        /*0056*/ 	.short	(.L_1673 - .L_1672)


	//   ....[0]....
.L_1672:
        /*0058*/ 	.word	0x00000920


	//   ....[1]....
        /*005c*/ 	.word	0x00000930


	//   ....[2]....
        /*0060*/ 	.word	0x00000960


	//   ....[3]....
        /*0064*/ 	.word	0x00000970


	//   ....[4]....
        /*0068*/ 	.word	0x000009b0


	//   ....[5]....
        /*006c*/ 	.word	0x000009c0


	//   ....[6]....
        /*0070*/ 	.word	0x00000a00


	//   ....[7]....
        /*0074*/ 	.word	0x00000a10


	//   ....[8]....
        /*0078*/ 	.word	0x00000a60


	//   ....[9]....
        /*007c*/ 	.word	0x00000a70


	//----- nvinfo : EIATTR_EXIT_INSTR_OFFSETS
	.align		4
.L_1673:
        /*0080*/ 	.byte	0x04, 0x1c
        /*0082*/ 	.short	(.L_1675 - .L_1674)


	//   ....[0]....
.L_1674:
        /*0084*/ 	.word	0x00000060


	//   ....[1]....
        /*0088*/ 	.word	0x00002390


	//----- nvinfo : EIATTR_MAX_THREADS
	.align		4
.L_1675:
        /*008c*/ 	.byte	0x04, 0x05
        /*008e*/ 	.short	(.L_1677 - .L_1676)
.L_1676:
        /*0090*/ 	.word	0x00000200
        /*0094*/ 	.word	0x00000001
        /*0098*/ 	.word	0x00000001


	//----- nvinfo : EIATTR_CRS_STACK_SIZE
	.align		4
.L_1677:
        /*009c*/ 	.byte	0x04, 0x1e
        /*009e*/ 	.short	(.L_1679 - .L_1678)
.L_1678:
        /*00a0*/ 	.word	0x00000000


	//----- nvinfo : EIATTR_CBANK_PARAM_SIZE
	.align		4
.L_1679:
        /*00a4*/ 	.byte	0x03, 0x19
        /*00a6*/ 	.short	0x00a0


	//----- nvinfo : EIATTR_PARAM_CBANK
	.align		4
        /*00a8*/ 	.byte	0x04, 0x0a
        /*00aa*/ 	.short	(.L_1681 - .L_1680)
	.align		4
.L_1680:
        /*00ac*/ 	.word	index@(.nv.constant0._Z35group_norm_nhwc_fwd_one_pass_kernelI11Fp32IOFp32WLi64ELi64ELi512EEv26Group_norm_nhwc_fwd_params)
        /*00b0*/ 	.short	0x0210
        /*00b2*/ 	.short	0x00a0


	//----- nvinfo : EIATTR_SW_WAR
	.align		4
.L_1681:
        /*00b4*/ 	.byte	0x04, 0x36
        /*00b6*/ 	.short	(.L_1683 - .L_1682)
.L_1682:
        /*00b8*/ 	.word	0x00000008
.L_1683:


//--------------------- .nv.info._Z35group_norm_nhwc_fwd_one_pass_kernelI11Fp32IOFp32WLi128ELi64ELi512EEv26Group_norm_nhwc_fwd_params --------------------------
	.section	.nv.info._Z35group_norm_nhwc_fwd_one_pass_kernelI11Fp32IOFp32WLi128ELi64ELi512EEv26Group_norm_nhwc_fwd_params,"",@"SHT_CUDA_INFO"
	.sectionflags	@""
	.align	4


	//----- nvinfo : EIATTR_CUDA_API_VERSION
	.align		4
        /*0000*/ 	.byte	0x04, 0x37
        /*0002*/ 	.short	(.L_1685 - .L_1684)
.L_1684:
        /*0004*/ 	.word	0x00000082


	//----- nvinfo : EIATTR_KPARAM_INFO
	.align		4
.L_1685:
        /*0008*/ 	.byte	0x04, 0x17
        /*000a*/ 	.short	(.L_1687 - .L_1686)
.L_1686:
        /*000c*/ 	.word	0x00000000
        /*0010*/ 	.short	0x0000
        /*0012*/ 	.short	0x0000
        /*0014*/ 	.byte	0x00, 0xf0, 0x81, 0x02


	//----- nvinfo : EIATTR_SPARSE_MMA_MASK
	.align		4
.L_1687:
        /*0018*/ 	.byte	0x03, 0x50
        /*001a*/ 	.short	0x0000


	//----- nvinfo : EIATTR_MAXREG_COUNT
	.align		4
        /*001c*/ 	.byte	0x03, 0x1b
        /*001e*/ 	.short	0x0080


	//----- nvinfo : EIATTR_NUM_BARRIERS
	.align		4
        /*0020*/ 	.byte	0x02, 0x4c
        /*0022*/ 	.byte	0x01
	.zero		1


	//----- nvinfo : EIATTR_MERCURY_ISA_VERSION
	.align		4
        /*0024*/ 	.byte	0x03, 0x5f
        /*0026*/ 	.short	0x0101


	//----- nvinfo : EIATTR_COOP_GROUP_MASK_REGIDS
	.align		4
        /*0028*/ 	.byte	0x04, 0x29
        /*002a*/ 	.short	(.L_1689 - .L_1688)


	//   ....[0]....
.L_1688:
        /*002c*/ 	.word	0xffffffff


	//   ....[1]....
        /*0030*/ 	.word	0xffffffff


	//   ....[2]....
        /*0034*/ 	.word	0xffffffff


	//   ....[3]....
        /*0038*/ 	.word	0xffffffff


	//   ....[4]....
        /*003c*/ 	.word	0xffffffff


	//   ....[5]....
        /*0040*/ 	.word	0xffffffff


	//   ....[6]....
        /*0044*/ 	.word	0xffffffff


	//   ....[7]....
        /*0048*/ 	.word	0xffffffff


	//   ....[8]....
        /*004c*/ 	.word	0xffffffff


	//   ....[9]....
        /*0050*/ 	.word	0xffffffff


	//----- nvinfo : EIATTR_COOP_GROUP_INSTR_OFFSETS
	.align		4
.L_1689:
        /*0054*/ 	.byte	0x04, 0x28
        /*0056*/ 	.short	(.L_1691 - .L_1690)


	//   ....[0]....
.L_1690:
        /*0058*/ 	.word	0x00000f10


	//   ....[1]....
        /*005c*/ 	.word	0x00000f20


	//   ....[2]....
        /*0060*/ 	.word	0x00000f50


	//   ....[3]....
        /*0064*/ 	.word	0x00000f60


	//   ....[4]....
        /*0068*/ 	.word	0x00000fa0


	//   ....[5]....
        /*006c*/ 	.word	0x00000fb0


	//   ....[6]....
        /*0070*/ 	.word	0x00000ff0


	//   ....[7]....
        /*0074*/ 	.word	0x00001000


	//   ....[8]....
        /*0078*/ 	.word	0x00001040


	//   ....[9]....
        /*007c*/ 	.word	0x00001050


	//----- nvinfo : EIATTR_EXIT_INSTR_OFFSETS
	.align		4
.L_1691:
        /*0080*/ 	.byte	0x04, 0x1c
        /*0082*/ 	.short	(.L_1693 - .L_1692)


	//   ....[0]....
.L_1692:
        /*0084*/ 	.word	0x00000070


	//   ....[1]....
        /*0088*/ 	.word	0x00003810


	//----- nvinfo : EIATTR_MAX_THREADS
	.align		4
.L_1693:
        /*008c*/ 	.byte	0x04, 0x05
        /*008e*/ 	.short	(.L_1695 - .L_1694)
.L_1694:
        /*0090*/ 	.word	0x00000200
        /*0094*/ 	.word	0x00000001
        /*0098*/ 	.word	0x00000001


	//----- nvinfo : EIATTR_CRS_STACK_SIZE
	.align		4
.L_1695:
        /*009c*/ 	.byte	0x04, 0x1e
        /*009e*/ 	.short	(.L_1697 - .L_1696)
.L_1696:
        /*00a0*/ 	.word	0x00000000


	//----- nvinfo : EIATTR_CBANK_PARAM_SIZE
	.align		4
.L_1697:
        /*00a4*/ 	.byte	0x03, 0x19
        /*00a6*/ 	.short	0x00a0


	//----- nvinfo : EIATTR_PARAM_CBANK
	.align		4
        /*00a8*/ 	.byte	0x04, 0x0a
        /*00aa*/ 	.short	(.L_1699 - .L_1698)
	.align		4
.L_1698:
        /*00ac*/ 	.word	index@(.nv.constant0._Z35group_norm_nhwc_fwd_one_pass_kernelI11Fp32IOFp32WLi128ELi64ELi512EEv26Group_norm_nhwc_fwd_params)
        /*00b0*/ 	.short	0x0210
        /*00b2*/ 	.short	0x00a0


	//----- nvinfo : EIATTR_SW_WAR
	.align		4
.L_1699:
        /*00b4*/ 	.byte	0x04, 0x36
        /*00b6*/ 	.short	(.L_1701 - .L_1700)
.L_1700:
        /*00b8*/ 	.word	0x00000008
.L_1701:


//--------------------- .nv.info._Z35group_norm_nhwc_fwd_one_pass_kernelI11Fp32IOFp32WLi256ELi64ELi512EEv26Group_norm_nhwc_fwd_params --------------------------
	.section	.nv.info._Z35group_norm_nhwc_fwd_one_pass_kernelI11Fp32IOFp32WLi256ELi64ELi512EEv26Group_norm_nhwc_fwd_params,"",@"SHT_CUDA_INFO"
	.sectionflags	@""
	.align	4


	//----- nvinfo : EIATTR_CUDA_API_VERSION
	.align		4
        /*0000*/ 	.byte	0x04, 0x37
        /*0002*/ 	.short	(.L_1703 - .L_1702)
.L_1702:
        /*0004*/ 	.word	0x00000082


	//----- nvinfo : EIATTR_KPARAM_INFO
	.align		4
.L_1703:
        /*0008*/ 	.byte	0x04, 0x17
        /*000a*/ 	.short	(.L_1705 - .L_1704)
.L_1704:
        /*000c*/ 	.word	0x00000000
        /*0010*/ 	.short	0x0000
        /*0012*/ 	.short	0x0000
        /*0014*/ 	.byte	0x00, 0xf0, 0x81, 0x02


	//----- nvinfo : EIATTR_SPARSE_MMA_MASK
	.align		4
.L_1705:
        /*0018*/ 	.byte	0x03, 0x50
        /*001a*/ 	.short	0x0000


	//----- nvinfo : EIATTR_MAXREG_COUNT
	.align		4
        /*001c*/ 	.byte	0x03, 0x1b
        /*001e*/ 	.short	0x0080


	//----- nvinfo : EIATTR_NUM_BARRIERS
	.align		4
        /*0020*/ 	.byte	0x02, 0x4c
        /*0022*/ 	.byte	0x01
	.zero		1


	//----- nvinfo : EIATTR_MERCURY_ISA_VERSION
	.align		4
        /*0024*/ 	.byte	0x03, 0x5f
        /*0026*/ 	.short	0x0101


	//----- nvinfo : EIATTR_COOP_GROUP_MASK_REGIDS
	.align		4
        /*0028*/ 	.byte	0x04, 0x29
        /*002a*/ 	.short	(.L_1707 - .L_1706)


	//   ....[0]....
.L_1706:
        /*002c*/ 	.word	0xffffffff


	//   ....[1]....
        /*0030*/ 	.word	0xffffffff


	//   ....[2]....
        /*0034*/ 	.word	0xffffffff


	//   ....[3]....
        /*0038*/ 	.word	0xffffffff


	//   ....[4]....
        /*003c*/ 	.word	0xffffffff


	//   ....[5]....
        /*0040*/ 	.word	0xffffffff


	//   ....[6]....
        /*0044*/ 	.word	0xffffffff


	//   ....[7]....
        /*0048*/ 	.word	0xffffffff


	//   ....[8]....
        /*004c*/ 	.word	0xffffffff


	//   ....[9]....
        /*0050*/ 	.word	0xffffffff


	//----- nvinfo : EIATTR_COOP_GROUP_INSTR_OFFSETS
	.align		4
.L_1707:
        /*0054*/ 	.byte	0x04, 0x28
        /*0056*/ 	.short	(.L_1709 - .L_1708)


	//   ....[0]....
.L_1708:
        /*0058*/ 	.word	0x00001bb0


	//   ....[1]....
        /*005c*/ 	.word	0x00001bc0


	//   ....[2]....
        /*0060*/ 	.word	0x00001bf0


	//   ....[3]....
        /*0064*/ 	.word	0x00001c00


	//   ....[4]....
        /*0068*/ 	.word	0x00001c40


	//   ....[5]....
        /*006c*/ 	.word	0x00001c50


	//   ....[6]....
        /*0070*/ 	.word	0x00001c90


	//   ....[7]....
        /*0074*/ 	.word	0x00001ca0


	//   ....[8]....
        /*0078*/ 	.word	0x00001ce0


	//   ....[9]....
        /*007c*/ 	.word	0x00001cf0


	//----- nvinfo : EIATTR_EXIT_INSTR_OFFSETS
	.align		4
.L_1709:
        /*0080*/ 	.byte	0x04, 0x1c
        /*0082*/ 	.short	(.L_1711 - .L_1710)


	//   ....[0]....
.L_1710:
        /*0084*/ 	.word	0x00000060


	//   ....[1]....
        /*0088*/ 	.word	0x00004da0


	//----- nvinfo : EIATTR_MAX_THREADS
	.align		4
.L_1711:
        /*008c*/ 	.byte	0x04, 0x05
        /*008e*/ 	.short	(.L_1713 - .L_1712)
.L_1712:
        /*0090*/ 	.word	0x00000200
        /*0094*/ 	.word	0x00000001
        /*0098*/ 	.word	0x00000001


	//----- nvinfo : EIATTR_CRS_STACK_SIZE
	.align		4
.L_1713:
        /*009c*/ 	.byte	0x04, 0x1e
        /*009e*/ 	.short	(.L_1715 - .L_1714)
.L_1714:
        /*00a0*/ 	.word	0x00000000


	//----- nvinfo : EIATTR_CBANK_PARAM_SIZE
	.align		4
.L_1715:
        /*00a4*/ 	.byte	0x03, 0x19
        /*00a6*/ 	.short	0x00a0


	//----- nvinfo : EIATTR_PARAM_CBANK
	.align		4
        /*00a8*/ 	.byte	0x04, 0x0a
        /*00aa*/ 	.short	(.L_1717 - .L_1716)
	.align		4
.L_1716:
        /*00ac*/ 	.word	index@(.nv.constant0._Z35group_norm_nhwc_fwd_one_pass_kernelI11Fp32IOFp32WLi256ELi64ELi512EEv26Group_norm_nhwc_fwd_params)
        /*00b0*/ 	.short	0x0210
        /*00b2*/ 	.short	0x00a0


	//----- nvinfo : EIATTR_SW_WAR
	.align		4
.L_1717:
        /*00b4*/ 	.byte	0x04, 0x36
        /*00b6*/ 	.short	(.L_1719 - .L_1718)
.L_1718:
        /*00b8*/ 	.word	0x00000008
.L_1719:


//--------------------- .nv.info._Z35group_norm_nhwc_fwd_one_pass_kernelI11Fp32IOFp32WLi512ELi64ELi512EEv26Group_norm_nhwc_fwd_params --------------------------
	.section	.nv.info._Z35group_norm_nhwc_fwd_one_pass_kernelI11Fp32IOFp32WLi512ELi64ELi512EEv26Group_norm_nhwc_fwd_params,"",@"SHT_CUDA_INFO"
	.sectionflags	@""
	.align	4


	//----- nvinfo : EIATTR_CUDA_API_VERSION
	.align		4
        /*0000*/ 	.byte	0x04, 0x37
        /*0002*/ 	.short	(.L_1721 - .L_1720)
.L_1720:
        /*0004*/ 	.word	0x00000082


	//----- nvinfo : EIATTR_KPARAM_INFO
	.align		4
.L_1721:
        /*0008*/ 	.byte	0x04, 0x17
        /*000a*/ 	.short	(.L_1723 - .L_1722)
.L_1722:
        /*000c*/ 	.word	0x00000000
        /*0010*/ 	.short	0x0000
        /*0012*/ 	.short	0x0000
        /*0014*/ 	.byte	0x00, 0xf0, 0x81, 0x02


	//----- nvinfo : EIATTR_SPARSE_MMA_MASK
	.align		4
.L_1723:
        /*0018*/ 	.byte	0x03, 0x50
        /*001a*/ 	.short	0x0000


	//----- nvinfo : EIATTR_MAXREG_COUNT
	.align		4
        /*001c*/ 	.byte	0x03, 0x1b
        /*001e*/ 	.short	0x0080


	//----- nvinfo : EIATTR_NUM_BARRIERS
	.align		4
        /*0020*/ 	.byte	0x02, 0x4c
        /*0022*/ 	.byte	0x01
	.zero		1


	//----- nvinfo : EIATTR_MERCURY_ISA_VERSION
	.align		4
        /*0024*/ 	.byte	0x03, 0x5f
        /*0026*/ 	.short	0x0101


	//----- nvinfo : EIATTR_COOP_GROUP_MASK_REGIDS
	.align		4
        /*0028*/ 	.byte	0x04, 0x29
        /*002a*/ 	.short	(.L_1725 - .L_1724)


	//   ....[0]....
.L_1724:
        /*002c*/ 	.word	0xffffffff


	//   ....[1]....
        /*0030*/ 	.word	0xffffffff


	//   ....[2]....
        /*0034*/ 	.word	0xffffffff


	//   ....[3]....
        /*0038*/ 	.word	0xffffffff


	//   ....[4]....
        /*003c*/ 	.word	0xffffffff


	//   ....[5]....
        /*0040*/ 	.word	0xffffffff


	//   ....[6]....
        /*0044*/ 	.word	0xffffffff


	//   ....[7]....
        /*0048*/ 	.word	0xffffffff


	//   ....[8]....
        /*004c*/ 	.word	0xffffffff


	//   ....[9]....
        /*0050*/ 	.word	0xffffffff


	//----- nvinfo : EIATTR_COOP_GROUP_INSTR_OFFSETS
	.align		4
.L_1725:
        /*0054*/ 	.byte	0x04, 0x28
        /*0056*/ 	.short	(.L_1727 - .L_1726)


	//   ....[0]....
.L_1726:
        /*0058*/ 	.word	0x00003800


	//   ....[1]....
        /*005c*/ 	.word	0x00003810


	//   ....[2]....
        /*0060*/ 	.word	0x00003850


	//   ....[3]....
        /*0064*/ 	.word	0x00003860


	//   ....[4]....
        /*0068*/ 	.word	0x000038a0


	//   ....[5]....
        /*006c*/ 	.word	0x000038b0


	//   ....[6]....
        /*0070*/ 	.word	0x000038f0


	//   ....[7]....
        /*0074*/ 	.word	0x00003900


	//   ....[8]....
        /*0078*/ 	.word	0x00003950


	//   ....[9]....
        /*007c*/ 	.word	0x00003960


	//----- nvinfo : EIATTR_EXIT_INSTR_OFFSETS
	.align		4
.L_1727:
        /*0080*/ 	.byte	0x04, 0x1c
        /*0082*/ 	.short	(.L_1729 - .L_1728)


	//   ....[0]....
.L_1728:
        /*0084*/ 	.word	0x00000070


	//   ....[1]....
        /*0088*/ 	.word	0x00009440


	//----- nvinfo : EIATTR_MAX_THREADS
	.align		4
.L_1729:
        /*008c*/ 	.byte	0x04, 0x05
        /*008e*/ 	.short	(.L_1731 - .L_1730)
.L_1730:
        /*0090*/ 	.word	0x00000200
        /*0094*/ 	.word	0x00000001
        /*0098*/ 	.word	0x00000001


	//----- nvinfo : EIATTR_CRS_STACK_SIZE
	.align		4
.L_1731:
        /*009c*/ 	.byte	0x04, 0x1e
        /*009e*/ 	.short	(.L_1733 - .L_1732)
.L_1732:
        /*00a0*/ 	.word	0x00000000


	//----- nvinfo : EIATTR_CBANK_PARAM_SIZE
	.align		4
.L_1733:
        /*00a4*/ 	.byte	0x03, 0x19
        /*00a6*/ 	.short	0x00a0


	//----- nvinfo : EIATTR_PARAM_CBANK
	.align		4
        /*00a8*/ 	.byte	0x04, 0x0a
        /*00aa*/ 	.short	(.L_1735 - .L_1734)
	.align		4
.L_1734:
        /*00ac*/ 	.word	index@(.nv.constant0._Z35group_norm_nhwc_fwd_one_pass_kernelI11Fp32IOFp32WLi512ELi64ELi512EEv26Group_norm_nhwc_fwd_params)
        /*00b0*/ 	.short	0x0210
        /*00b2*/ 	.short	0x00a0


	//----- nvinfo : EIATTR_SW_WAR
	.align		4
.L_1735:
        /*00b4*/ 	.byte	0x04, 0x36
        /*00b6*/ 	.short	(.L_1737 - .L_1736)
.L_1736:
        /*00b8*/ 	.word	0x00000008
.L_1737:


//--------------------- .nv.info._Z35group_norm_nhwc_fwd_one_pass_kernelI11Fp32IOBf16WLi64ELi64ELi512EEv26Group_norm_nhwc_fwd_params --------------------------
	.section	.nv.info._Z35group_norm_nhwc_fwd_one_pass_kernelI11Fp32IOBf16WLi64ELi64ELi512EEv26Group_norm_nhwc_fwd_params,"",@"SHT_CUDA_INFO"
	.sectionflags	@""
	.align	4


	//----- nvinfo : EIATTR_CUDA_API_VERSION
	.align		4
        /*0000*/ 	.byte	0x04, 0x37
        /*0002*/ 	.short	(.L_1739 - .L_1738)
.L_1738:
        /*0004*/ 	.word	0x00000082


	//----- nvinfo : EIATTR_KPARAM_INFO
	.align		4
.L_1739:
        /*0008*/ 	.byte	0x04, 0x17
        /*000a*/ 	.short	(.L_1741 - .L_1740)
.L_1740:
        /*000c*/ 	.word	0x00000000
        /*0010*/ 	.short	0x0000
        /*0012*/ 	.short	0x0000
        /*0014*/ 	.byte	0x00, 0xf0, 0x81, 0x02


	//----- nvinfo : EIATTR_SPARSE_MMA_MASK
	.align		4
.L_1741:
        /*0018*/ 	.byte	0x03, 0x50
        /*001a*/ 	.short	0x0000


	//----- nvinfo : EIATTR_MAXREG_COUNT
	.align		4
        /*001c*/ 	.byte	0x03, 0x1b
        /*001e*/ 	.short	0x0080


	//----- nvinfo : EIATTR_NUM_BARRIERS
	.align		4
        /*0020*/ 	.byte	0x02, 0x4c
        /*0022*/ 	.byte	0x01
	.zero		1


	//----- nvinfo : EIATTR_MERCURY_ISA_VERSION
	.align		4
        /*0024*/ 	.byte	0x03, 0x5f
        /*0026*/ 	.short	0x0101


	//----- nvinfo : EIATTR_COOP_GROUP_MASK_REGIDS
	.align		4
        /*0028*/ 	.byte	0x04, 0x29
        /*002a*/ 	.short	(.L_1743 - .L_1742)


	//   ....[0]....
.L_1742:
        /*002c*/ 	.word	0xffffffff


	//   ....[1]....
        /*0030*/ 	.word	0xffffffff


	//   ....[2]....
        /*0034*/ 	.word	0xffffffff


	//   ....[3]....
        /*0038*/ 	.word	0xffffffff


	//   ....[4]....
        /*003c*/ 	.word	0xffffffff


	//   ....[5]....
        /*0040*/ 	.word	0xffffffff


	//   ....[6]....
        /*0044*/ 	.word	0xffffffff


	//   ....[7]....
        /*0048*/ 	.word	0xffffffff


	//   ....[8]....
        /*004c*/ 	.word	0xffffffff


	//   ....[9]....
        /*0050*/ 	.word	0xffffffff


	//----- nvinfo : EIATTR_COOP_GROUP_INSTR_OFFSETS
	.align		4
.L_1743:
        /*0054*/ 	.byte	0x04, 0x28
        /*0056*/ 	.short	(.L_1745 - .L_1744)


	//   ....[0]....
.L_1744:
        /*0058*/ 	.word	0x00000920


	//   ....[1]....
        /*005c*/ 	.word	0x00000930


	//   ....[2]....
        /*0060*/ 	.word	0x00000960


	//   ....[3]....
        /*0064*/ 	.word	0x00000970


	//   ....[4]....
        /*0068*/ 	.word	0x000009b0


	//   ....[5]....
        /*006c*/ 	.word	0x000009c0


	//   ....[6]....
        /*0070*/ 	.word	0x00000a00


	//   ....[7]....
        /*0074*/ 	.word	0x00000a10


	//   ....[8]....
        /*0078*/ 	.word	0x00000a60


	//   ....[9]....
        /*007c*/ 	.word	0x00000a70


	//----- nvinfo : EIATTR_EXIT_INSTR_OFFSETS
	.align		4
.L_1745:
        /*0080*/ 	.byte	0x04, 0x1c
        /*0082*/ 	.short	(.L_1747 - .L_1746)


	//   ....[0]....
.L_1746:
        /*0084*/ 	.word	0x00000060


	//   ....[1]....
        /*0088*/ 	.word	0x000023f0


	//----- nvinfo : EIATTR_MAX_THREADS
	.align		4
.L_1747:
        /*008c*/ 	.byte	0x04, 0x05
        /*008e*/ 	.short	(.L_1749 - .L_1748)
.L_1748:
        /*0090*/ 	.word	0x00000200
        /*0094*/ 	.word	0x00000001
        /*0098*/ 	.word	0x00000001


	//----- nvinfo : EIATTR_CRS_STACK_SIZE
	.align		4
.L_1749:
        /*009c*/ 	.byte	0x04, 0x1e
        /*009e*/ 	.short	(.L_1751 - .L_1750)
.L_1750:
        /*00a0*/ 	.word	0x00000000


	//----- nvinfo : EIATTR_CBANK_PARAM_SIZE
	.align		4
.L_1751:
        /*00a4*/ 	.byte	0x03, 0x19
        /*00a6*/ 	.short	0x00a0


	//----- nvinfo : EIATTR_PARAM_CBANK
	.align		4
        /*00a8*/ 	.byte	0x04, 0x0a
        /*00aa*/ 	.short	(.L_1753 - .L_1752)
	.align		4
.L_1752:
        /*00ac*/ 	.word	index@(.nv.constant0._Z35group_norm_nhwc_fwd_one_pass_kernelI11Fp32IOBf16WLi64ELi64ELi512EEv26Group_norm_nhwc_fwd_params)
        /*00b0*/ 	.short	0x0210
        /*00b2*/ 	.short	0x00a0


	//----- nvinfo : EIATTR_SW_WAR
	.align		4
.L_1753:
        /*00b4*/ 	.byte	0x04, 0x36
        /*00b6*/ 	.short	(.L_1755 - .L_1754)
.L_1754:
        /*00b8*/ 	.word	0x00000008
.L_1755:


//--------------------- .nv.info._Z35group_norm_nhwc_fwd_one_pass_kernelI11Fp32IOBf16WLi128ELi64ELi512EEv26Group_norm_nhwc_fwd_params --------------------------
	.section	.nv.info._Z35group_norm_nhwc_fwd_one_pass_kernelI11Fp32IOBf16WLi128ELi64ELi512EEv26Group_norm_nhwc_fwd_params,"",@"SHT_CUDA_INFO"
	.sectionflags	@""
	.align	4


	//----- nvinfo : EIATTR_CUDA_API_VERSION
	.align		4
        /*0000*/ 	.byte	0x04, 0x37
        /*0002*/ 	.short	(.L_1757 - .L_1756)
.L_1756:
        /*0004*/ 	.word	0x00000082


	//----- nvinfo : EIATTR_KPARAM_INFO
	.align		4
.L_1757:
        /*0008*/ 	.byte	0x04, 0x17
        /*000a*/ 	.short	(.L_1759 - .L_1758)
.L_1758:
        /*000c*/ 	.word	0x00000000
        /*0010*/ 	.short	0x0000
        /*0012*/ 	.short	0x0000
        /*0014*/ 	.byte	0x00, 0xf0, 0x81, 0x02


	//----- nvinfo : EIATTR_SPARSE_MMA_MASK
	.align		4
.L_1759:
        /*0018*/ 	.byte	0x03, 0x50
        /*001a*/ 	.short	0x0000


	//----- nvinfo : EIATTR_MAXREG_COUNT
	.align		4
        /*001c*/ 	.byte	0x03, 0x1b
        /*001e*/ 	.short	0x0080


	//----- nvinfo : EIATTR_NUM_BARRIERS
	.align		4
        /*0020*/ 	.byte	0x02, 0x4c
        /*0022*/ 	.byte	0x01
	.zero		1


	//----- nvinfo : EIATTR_MERCURY_ISA_VERSION
	.align		4
        /*0024*/ 	.byte	0x03, 0x5f
        /*0026*/ 	.short	0x0101


	//----- nvinfo : EIATTR_COOP_GROUP_MASK_REGIDS
	.align		4
        /*0028*/ 	.byte	0x04, 0x29
        /*002a*/ 	.short	(.L_1761 - .L_1760)


	//   ....[0]....
.L_1760:
        /*002c*/ 	.word	0xffffffff


	//   ....[1]....
        /*0030*/ 	.word	0xffffffff


	//   ....[2]....
        /*0034*/ 	.word	0xffffffff


	//   ....[3]....
        /*0038*/ 	.word	0xffffffff


	//   ....[4]....
        /*003c*/ 	.word	0xffffffff


	//   ....[5]....
        /*0040*/ 	.word	0xffffffff


	//   ....[6]....
        /*0044*/ 	.word	0xffffffff


	//   ....[7]....
        /*0048*/ 	.word	0xffffffff


	//   ....[8]....
        /*004c*/ 	.word	0xffffffff


	//   ....[9]....
        /*0050*/ 	.word	0xffffffff


	//----- nvinfo : EIATTR_COOP_GROUP_INSTR_OFFSETS
	.align		4
.L_1761:
        /*0054*/ 	.byte	0x04, 0x28
        /*0056*/ 	.short	(.L_1763 - .L_1762)


	//   ....[0]....
.L_1762:
        /*0058*/ 	.word	0x00000f10


	//   ....[1]....
        /*005c*/ 	.word	0x00000f20


	//   ....[2]....
        /*0060*/ 	.word	0x00000f50


	//   ....[3]....
        /*0064*/ 	.word	0x00000f60


	//   ....[4]....
        /*0068*/ 	.word	0x00000fa0


	//   ....[5]....
        /*006c*/ 	.word	0x00000fb0


	//   ....[6]....
        /*0070*/ 	.word	0x00000ff0


	//   ....[7]....
        /*0074*/ 	.word	0x00001000


	//   ....[8]....
        /*0078*/ 	.word	0x00001040


	//   ....[9]....
        /*007c*/ 	.word	0x00001050


	//----- nvinfo : EIATTR_EXIT_INSTR_OFFSETS
	.align		4
.L_1763:
        /*0080*/ 	.byte	0x04, 0x1c
        /*0082*/ 	.short	(.L_1765 - .L_1764)


	//   ....[0]....
.L_1764:
        /*0084*/ 	.word	0x00000070


	//   ....[1]....
        /*0088*/ 	.word	0x00003870


	//----- nvinfo : EIATTR_MAX_THREADS
	.align		4
.L_1765:
        /*008c*/ 	.byte	0x04, 0x05
        /*008e*/ 	.short	(.L_1767 - .L_1766)
.L_1766:
        /*0090*/ 	.word	0x00000200
        /*0094*/ 	.word	0x00000001
        /*0098*/ 	.word	0x00000001


	//----- nvinfo : EIATTR_CRS_STACK_SIZE
	.align		4
.L_1767:
        /*009c*/ 	.byte	0x04, 0x1e
        /*009e*/ 	.short	(.L_1769 - .L_1768)
.L_1768:
        /*00a0*/ 	.word	0x00000000


	//----- nvinfo : EIATTR_CBANK_PARAM_SIZE
	.align		4
.L_1769:
        /*00a4*/ 	.byte	0x03, 0x19
        /*00a6*/ 	.short	0x00a0


	//----- nvinfo : EIATTR_PARAM_CBANK
	.align		4
        /*00a8*/ 	.byte	0x04, 0x0a
        /*00aa*/ 	.short	(.L_1771 - .L_1770)
	.align		4
.L_1770:
        /*00ac*/ 	.word	index@(.nv.constant0._Z35group_norm_nhwc_fwd_one_pass_kernelI11Fp32IOBf16WLi128ELi64ELi512EEv26Group_norm_nhwc_fwd_params)
        /*00b0*/ 	.short	0x0210
        /*00b2*/ 	.short	0x00a0


	//----- nvinfo : EIATTR_SW_WAR
	.align		4
.L_1771:
        /*00b4*/ 	.byte	0x04, 0x36
        /*00b6*/ 	.short	(.L_1773 - .L_1772)
.L_1772:
        /*00b8*/ 	.word	0x00000008
.L_1773:


//--------------------- .nv.info._Z35group_norm_nhwc_fwd_one_pass_kernelI11Fp32IOBf16WLi256ELi64ELi512EEv26Group_norm_nhwc_fwd_params --------------------------
	.section	.nv.info._Z35group_norm_nhwc_fwd_one_pass_kernelI11Fp32IOBf16WLi256ELi64ELi512EEv26Group_norm_nhwc_fwd_params,"",@"SHT_CUDA_INFO"
	.sectionflags	@""
	.align	4


	//----- nvinfo : EIATTR_CUDA_API_VERSION
	.align		4
        /*0000*/ 	.byte	0x04, 0x37
        /*0002*/ 	.short	(.L_1775 - .L_1774)
.L_1774:
        /*0004*/ 	.word	0x00000082


	//----- nvinfo : EIATTR_KPARAM_INFO
	.align		4
.L_1775:
        /*0008*/ 	.byte	0x04, 0x17
        /*000a*/ 	.short	(.L_1777 - .L_1776)
.L_1776:
        /*000c*/ 	.word	0x00000000
        /*0010*/ 	.short	0x0000
        /*0012*/ 	.short	0x0000
        /*0014*/ 	.byte	0x00, 0xf0, 0x81, 0x02


	//----- nvinfo : EIATTR_SPARSE_MMA_MASK
	.align		4
.L_1777:
        /*0018*/ 	.byte	0x03, 0x50
        /*001a*/ 	.short	0x0000


	//----- nvinfo : EIATTR_MAXREG_COUNT
	.align		4
        /*001c*/ 	.byte	0x03, 0x1b
        /*001e*/ 	.short	0x0080


	//----- nvinfo : EIATTR_NUM_BARRIERS
	.align		4
        /*0020*/ 	.byte	0x02, 0x4c
        /*0022*/ 	.byte	0x01
	.zero		1


	//----- nvinfo : EIATTR_MERCURY_ISA_VERSION
	.align		4
        /*0024*/ 	.byte	0x03, 0x5f
        /*0026*/ 	.short	0x0101


	//----- nvinfo : EIATTR_COOP_GROUP_MASK_REGIDS
	.align		4
        /*0028*/ 	.byte	0x04, 0x29
        /*002a*/ 	.short	(.L_1779 - .L_1778)


	//   ....[0]....
.L_1778:
        /*002c*/ 	.word	0xffffffff


	//   ....[1]....
        /*0030*/ 	.word	0xffffffff


	//   ....[2]....
        /*0034*/ 	.word	0xffffffff


	//   ....[3]....
        /*0038*/ 	.word	0xffffffff


	//   ....[4]....
        /*003c*/ 	.word	0xffffffff


	//   ....[5]....
        /*0040*/ 	.word	0xffffffff


	//   ....[6]....
        /*0044*/ 	.word	0xffffffff


	//   ....[7]....
        /*0048*/ 	.word	0xffffffff


	//   ....[8]....
        /*004c*/ 	.word	0xffffffff


	//   ....[9]....
        /*0050*/ 	.word	0xffffffff


	//----- nvinfo : EIATTR_COOP_GROUP_INSTR_OFFSETS
	.align		4
.L_1779:
        /*0054*/ 	.byte	0x04, 0x28
        /*0056*/ 	.short	(.L_1781 - .L_1780)


	//   ....[0]....
.L_1780:
        /*0058*/ 	.word	0x00001bc0


	//   ....[1]....
        /*005c*/ 	.word	0x00001bd0


	//   ....[2]....
        /*0060*/ 	.word	0x00001c00


	//   ....[3]....
        /*0064*/ 	.word	0x00001c10


	//   ....[4]....
        /*0068*/ 	.word	0x00001c50


	//   ....[5]....
        /*006c*/ 	.word	0x00001c60


	//   ....[6]....
        /*0070*/ 	.word	0x00001ca0


	//   ....[7]....
        /*0074*/ 	.word	0x00001cb0


	//   ....[8]....
        /*0078*/ 	.word	0x00001cf0


	//   ....[9]....
        /*007c*/ 	.word	0x00001d00


	//----- nvinfo : EIATTR_EXIT_INSTR_OFFSETS
	.align		4
.L_1781:
        /*0080*/ 	.byte	0x04, 0x1c
        /*0082*/ 	.short	(.L_1783 - .L_1782)


	//   ....[0]....
.L_1782:
        /*0084*/ 	.word	0x00000060


	//   ....[1]....
        /*0088*/ 	.word	0x00004e10


	//----- nvinfo : EIATTR_MAX_THREADS
	.align		4
.L_1783:
        /*008c*/ 	.byte	0x04, 0x05
        /*008e*/ 	.short	(.L_1785 - .L_1784)
.L_1784:
        /*0090*/ 	.word	0x00000200
        /*0094*/ 	.word	0x00000001
        /*0098*/ 	.word	0x00000001


	//----- nvinfo : EIATTR_CRS_STACK_SIZE
	.align		4
.L_1785:
        /*009c*/ 	.byte	0x04, 0x1e
        /*009e*/ 	.short	(.L_1787 - .L_1786)
.L_1786:
        /*00a0*/ 	.word	0x00000000


	//----- nvinfo : EIATTR_CBANK_PARAM_SIZE
	.align		4
.L_1787:
        /*00a4*/ 	.byte	0x03, 0x19
        /*00a6*/ 	.short	0x00a0


	//----- nvinfo : EIATTR_PARAM_CBANK
	.align		4
        /*00a8*/ 	.byte	0x04, 0x0a
        /*00aa*/ 	.short	(.L_1789 - .L_1788)
	.align		4
.L_1788:
        /*00ac*/ 	.word	index@(.nv.constant0._Z35group_norm_nhwc_fwd_one_pass_kernelI11Fp32IOBf16WLi256ELi64ELi512EEv26Group_norm_nhwc_fwd_params)
        /*00b0*/ 	.short	0x0210
        /*00b2*/ 	.short	0x00a0


	//----- nvinfo : EIATTR_SW_WAR
	.align		4
.L_1789:
        /*00b4*/ 	.byte	0x04, 0x36
        /*00b6*/ 	.short	(.L_1791 - .L_1790)
.L_1790:
        /*00b8*/ 	.word	0x00000008
.L_1791:


//--------------------- .nv.info._Z35group_norm_nhwc_fwd_one_pass_kernelI11Fp32IOBf16WLi512ELi64ELi512EEv26Group_norm_nhwc_fwd_params --------------------------
	.section	.nv.info._Z35group_norm_nhwc_fwd_one_pass_kernelI11Fp32IOBf16WLi512ELi64ELi512EEv26Group_norm_nhwc_fwd_params,"",@"SHT_CUDA_INFO"
	.sectionflags	@""
	.align	4


	//----- nvinfo : EIATTR_CUDA_API_VERSION
	.align		4
        /*0000*/ 	.byte	0x04, 0x37
        /*0002*/ 	.short	(.L_1793 - .L_1792)
.L_1792:
        /*0004*/ 	.word	0x00000082


	//----- nvinfo : EIATTR_KPARAM_INFO
	.align		4
.L_1793:
        /*0008*/ 	.byte	0x04, 0x17
        /*000a*/ 	.short	(.L_1795 - .L_1794)
.L_1794:
        /*000c*/ 	.word	0x00000000
        /*0010*/ 	.short	0x0000
        /*0012*/ 	.short	0x0000
        /*0014*/ 	.byte	0x00, 0xf0, 0x81, 0x02


	//----- nvinfo : EIATTR_SPARSE_MMA_MASK
	.align		4
.L_1795:
        /*0018*/ 	.byte	0x03, 0x50
        /*001a*/ 	.short	0x0000


	//----- nvinfo : EIATTR_MAXREG_COUNT
	.align		4
        /*001c*/ 	.byte	0x03, 0x1b
        /*001e*/ 	.short	0x0080


	//----- nvinfo : EIATTR_NUM_BARRIERS
	.align		4
        /*0020*/ 	.byte	0x02, 0x4c
        /*0022*/ 	.byte	0x01
	.zero		1


	//----- nvinfo : EIATTR_MERCURY_ISA_VERSION
	.align		4
        /*0024*/ 	.byte	0x03, 0x5f
        /*0026*/ 	.short	0x0101


	//----- nvinfo : EIATTR_COOP_GROUP_MASK_REGIDS
	.align		4
        /*0028*/ 	.byte	0x04, 0x29
        /*002a*/ 	.short	(.L_1797 - .L_1796)


	//   ....[0]....
.L_1796:
        /*002c*/ 	.word	0xffffffff


	//   ....[1]....
        /*0030*/ 	.word	0xffffffff


	//   ....[2]....
        /*0034*/ 	.word	0xffffffff


	//   ....[3]....
        /*0038*/ 	.word	0xffffffff


	//   ....[4]....
        /*003c*/ 	.word	0xffffffff


	//   ....[5]....
        /*0040*/ 	.word	0xffffffff


	//   ....[6]....
        /*0044*/ 	.word	0xffffffff


	//   ....[7]....
        /*0048*/ 	.word	0xffffffff


	//   ....[8]....
        /*004c*/ 	.word	0xffffffff


	//   ....[9]....
        /*0050*/ 	.word	0xffffffff


	//----- nvinfo : EIATTR_COOP_GROUP_INSTR_OFFSETS
	.align		4
.L_1797:
        /*0054*/ 	.byte	0x04, 0x28
        /*0056*/ 	.short	(.L_1799 - .L_1798)


	//   ....[0]....
.L_1798:
        /*0058*/ 	.word	0x00003800


	//   ....[1]....
        /*005c*/ 	.word	0x00003810


	//   ....[2]....
        /*0060*/ 	.word	0x00003850


	//   ....[3]....
        /*0064*/ 	.word	0x00003860


	//   ....[4]....
        /*0068*/ 	.word	0x000038a0


	//   ....[5]....
        /*006c*/ 	.word	0x000038b0


	//   ....[6]....
        /*0070*/ 	.word	0x000038f0


	//   ....[7]....
        /*0074*/ 	.word	0x00003900


	//   ....[8]....
        /*0078*/ 	.word	0x00003950


	//   ....[9]....
        /*007c*/ 	.word	0x00003960


	//----- nvinfo : EIATTR_EXIT_INSTR_OFFSETS
	.align		4
.L_1799:
        /*0080*/ 	.byte	0x04, 0x1c
        /*0082*/ 	.short	(.L_1801 - .L_1800)


	//   ....[0]....
.L_1800:
        /*0084*/ 	.word	0x00000070


	//   ....[1]....
        /*0088*/ 	.word	0x000094d0


	//----- nvinfo : EIATTR_MAX_THREADS
	.align		4
.L_1801:
        /*008c*/ 	.byte	0x04, 0x05
        /*008e*/ 	.short	(.L_1803 - .L_1802)
.L_1802:
        /*0090*/ 	.word	0x00000200
        /*0094*/ 	.word	0x00000001
        /*0098*/ 	.word	0x00000001


	//----- nvinfo : EIATTR_CRS_STACK_SIZE
	.align		4
.L_1803:
        /*009c*/ 	.byte	0x04, 0x1e
        /*009e*/ 	.short	(.L_1805 - .L_1804)
.L_1804:
        /*00a0*/ 	.word	0x00000000


	//----- nvinfo : EIATTR_CBANK_PARAM_SIZE
	.align		4
.L_1805:
        /*00a4*/ 	.byte	0x03, 0x19
        /*00a6*/ 	.short	0x00a0


	//----- nvinfo : EIATTR_PARAM_CBANK
	.align		4
        /*00a8*/ 	.byte	0x04, 0x0a
        /*00aa*/ 	.short	(.L_1807 - .L_1806)
	.align		4
.L_1806:
        /*00ac*/ 	.word	index@(.nv.constant0._Z35group_norm_nhwc_fwd_one_pass_kernelI11Fp32IOBf16WLi512ELi64ELi512EEv26Group_norm_nhwc_fwd_params)
        /*00b0*/ 	.short	0x0210
        /*00b2*/ 	.short	0x00a0


	//----- nvinfo : EIATTR_SW_WAR
	.align		4
.L_1807:
        /*00b4*/ 	.byte	0x04, 0x36
        /*00b6*/ 	.short	(.L_1809 - .L_1808)
.L_1808:
        /*00b8*/ 	.word	0x00000008
.L_1809:


//--------------------- .nv.info._Z35group_norm_nhwc_fwd_one_pass_kernelI11Fp32IOFp16WLi64ELi64ELi512EEv26Group_norm_nhwc_fwd_params --------------------------
	.section	.nv.info._Z35group_norm_nhwc_fwd_one_pass_kernelI11Fp32IOFp16WLi64ELi64ELi512EEv26Group_norm_nhwc_fwd_params,"",@"SHT_CUDA_INFO"
	.sectionflags	@""
	.align	4


	//----- nvinfo : EIATTR_CUDA_API_VERSION
	.align		4
        /*0000*/ 	.byte	0x04, 0x37
        /*0002*/ 	.short	(.L_1811 - .L_1810)
.L_1810:
        /*0004*/ 	.word	0x00000082


	//----- nvinfo : EIATTR_KPARAM_INFO
	.align		4
.L_1811:
        /*0008*/ 	.byte	0x04, 0x17
        /*000a*/ 	.short	(.L_1813 - .L_1812)
.L_1812:
        /*000c*/ 	.word	0x00000000
        /*0010*/ 	.short	0x0000
        /*0012*/ 	.short	0x0000
        /*0014*/ 	.byte	0x00, 0xf0, 0x81, 0x02


	//----- nvinfo : EIATTR_SPARSE_MMA_MASK
	.align		4
.L_1813:
        /*0018*/ 	.byte	0x03, 0x50
        /*001a*/ 	.short	0x0000


	//----- nvinfo : EIATTR_MAXREG_COUNT
	.align		4
        /*001c*/ 	.byte	0x03, 0x1b
        /*001e*/ 	.short	0x0080


	//----- nvinfo : EIATTR_NUM_BARRIERS
	.align		4
        /*0020*/ 	.byte	0x02, 0x4c
        /*0022*/ 	.byte	0x01
	.zero		1


	//----- nvinfo : EIATTR_MERCURY_ISA_VERSION
	.align		4
        /*0024*/ 	.byte	0x03, 0x5f
        /*0026*/ 	.short	0x0101


	//----- nvinfo : EIATTR_COOP_GROUP_MASK_REGIDS
	.align		4
        /*0028*/ 	.byte	0x04, 0x29
        /*002a*/ 	.short	(.L_1815 - .L_1814)


	//   ....[0]....
.L_1814:
        /*002c*/ 	.word	0xffffffff


	//   ....[1]....
        /*0030*/ 	.word	0xffffffff


	//   ....[2]....
        /*0034*/ 	.word	0xffffffff


	//   ....[3]....
        /*0038*/ 	.word	0xffffffff


	//   ....[4]....
        /*003c*/ 	.word	0xffffffff


	//   ....[5]....
        /*0040*/ 	.word	0xffffffff


	//   ....[6]....
        /*0044*/ 	.word	0xffffffff


	//   ....[7]....
        /*0048*/ 	.word	0xffffffff


	//   ....[8]....
        /*004c*/ 	.word	0xffffffff


	//   ....[9]....
        /*0050*/ 	.word	0xffffffff


	//----- nvinfo : EIATTR_COOP_GROUP_INSTR_OFFSETS
	.align		4
.L_1815:
        /*0054*/ 	.byte	0x04, 0x28
        /*0056*/ 	.short	(.L_1817 - .L_1816)


	//   ....[0]....
.L_1816:
        /*0058*/ 	.word	0x00000920


	//   ....[1]....
        /*005c*/ 	.word	0x00000930


	//   ....[2]....
        /*0060*/ 	.word	0x00000960


	//   ....[3]....
        /*0064*/ 	.word	0x00000970


	//   ....[4]....
        /*0068*/ 	.word	0x000009b0


	//   ....[5]....
        /*006c*/ 	.word	0x000009c0


	//   ....[6]....
        /*0070*/ 	.word	0x00000a00


	//   ....[7]....
        /*0074*/ 	.word	0x00000a10


	//   ....[8]....
        /*0078*/ 	.word	0x00000a60


	//   ....[9]....
        /*007c*/ 	.word	0x00000a70


	//----- nvinfo : EIATTR_EXIT_INSTR_OFFSETS
	.align		4
.L_1817:
        /*0080*/ 	.byte	0x04, 0x1c
        /*0082*/ 	.short	(.L_1819 - .L_1818)


	//   ....[0]....
.L_1818:
        /*0084*/ 	.word	0x00000060


	//   ....[1]....
        /*0088*/ 	.word	0x000023f0


	//----- nvinfo : EIATTR_MAX_THREADS
	.align		4
.L_1819:
        /*008c*/ 	.byte	0x04, 0x05
        /*008e*/ 	.short	(.L_1821 - .L_1820)
.L_1820:
        /*0090*/ 	.word	0x00000200
        /*0094*/ 	.word	0x00000001
        /*0098*/ 	.word	0x00000001


	//----- nvinfo : EIATTR_CRS_STACK_SIZE
	.align		4
.L_1821:
        /*009c*/ 	.byte	0x04, 0x1e
        /*009e*/ 	.short	(.L_1823 - .L_1822)
.L_1822:
        /*00a0*/ 	.word	0x00000000


	//----- nvinfo : EIATTR_CBANK_PARAM_SIZE
	.align		4
.L_1823:
        /*00a4*/ 	.byte	0x03, 0x19
        /*00a6*/ 	.short	0x00a0


	//----- nvinfo : EIATTR_PARAM_CBANK
	.align		4
        /*00a8*/ 	.byte	0x04, 0x0a
        /*00aa*/ 	.short	(.L_1825 - .L_1824)
	.align		4
.L_1824:
        /*00ac*/ 	.word	index@(.nv.constant0._Z35group_norm_nhwc_fwd_one_pass_kernelI11Fp32IOFp16WLi64ELi64ELi512EEv26Group_norm_nhwc_fwd_params)
        /*00b0*/ 	.short	0x0210
        /*00b2*/ 	.short	0x00a0


	//----- nvinfo : EIATTR_SW_WAR
	.align		4
.L_1825:
        /*00b4*/ 	.byte	0x04, 0x36
        /*00b6*/ 	.short	(.L_1827 - .L_1826)
.L_1826:
        /*00b8*/ 	.word	0x00000008
.L_1827:


//--------------------- .nv.info._Z35group_norm_nhwc_fwd_one_pass_kernelI11Fp32IOFp16WLi128ELi64ELi512EEv26Group_norm_nhwc_fwd_params --------------------------
	.section	.nv.info._Z35group_norm_nhwc_fwd_one_pass_kernelI11Fp32IOFp16WLi128ELi64ELi512EEv26Group_norm_nhwc_fwd_params,"",@"SHT_CUDA_INFO"
	.sectionflags	@""
	.align	4


	//----- nvinfo : EIATTR_CUDA_API_VERSION
	.align		4
        /*0000*/ 	.byte	0x04, 0x37
        /*0002*/ 	.short	(.L_1829 - .L_1828)
.L_1828:
        /*0004*/ 	.word	0x00000082


	//----- nvinfo : EIATTR_KPARAM_INFO
	.align		4
.L_1829:
        /*0008*/ 	.byte	0x04, 0x17
        /*000a*/ 	.short	(.L_1831 - .L_1830)
.L_1830:
        /*000c*/ 	.word	0x00000000
        /*0010*/ 	.short	0x0000
        /*0012*/ 	.short	0x0000
        /*0014*/ 	.byte	0x00, 0xf0, 0x81, 0x02


	//----- nvinfo : EIATTR_SPARSE_MMA_MASK
	.align		4
.L_1831:
        /*0018*/ 	.byte	0x03, 0x50
        /*001a*/ 	.short	0x0000


	//----- nvinfo : EIATTR_MAXREG_COUNT
	.align		4
        /*001c*/ 	.byte	0x03, 0x1b
        /*001e*/ 	.short	0x0080


	//----- nvinfo : EIATTR_NUM_BARRIERS
	.align		4
        /*0020*/ 	.byte	0x02, 0x4c
        /*0022*/ 	.byte	0x01
	.zero		1


	//----- nvinfo : EIATTR_MERCURY_ISA_VERSION
	.align		4
        /*0024*/ 	.byte	0x03, 0x5f
        /*0026*/ 	.short	0x0101


	//----- nvinfo : EIATTR_COOP_GROUP_MASK_REGIDS
	.align		4
        /*0028*/ 	.byte	0x04, 0x29
        /*002a*/ 	.short	(.L_1833 - .L_1832)


	//   ....[0]....
.L_1832:
        /*002c*/ 	.word	0xffffffff


	//   ....[1]....
        /*0030*/ 	.word	0xffffffff


	//   ....[2]....
        /*0034*/ 	.word	0xffffffff


	//   ....[3]....
        /*0038*/ 	.word	0xffffffff


	//   ....[4]....
        /*003c*/ 	.word	0xffffffff


	//   ....[5]....
        /*0040*/ 	.word	0xffffffff


	//   ....[6]....
        /*0044*/ 	.word	0xffffffff


	//   ....[7]....
        /*0048*/ 	.word	0xffffffff


	//   ....[8]....
        /*004c*/ 	.word	0xffffffff


	//   ....[9]....
        /*0050*/ 	.word	0xffffffff


	//----- nvinfo : EIATTR_COOP_GROUP_INSTR_OFFSETS
	.align		4
.L_1833:
        /*0054*/ 	.byte	0x04, 0x28
        /*0056*/ 	.short	(.L_1835 - .L_1834)


	//   ....[0]....
.L_1834:
        /*0058*/ 	.word	0x00000f10


	//   ....[1]....
        /*005c*/ 	.word	0x00000f20


	//   ....[2]....
        /*0060*/ 	.word	0x00000f50


	//   ....[3]....
        /*0064*/ 	.word	0x00000f60


	//   ....[4]....
        /*0068*/ 	.word	0x00000fa0


	//   ....[5]....
        /*006c*/ 	.word	0x00000fb0


	//   ....[6]....
        /*0070*/ 	.word	0x00000ff0


	//   ....[7]....
        /*0074*/ 	.word	0x00001000


	//   ....[8]....
        /*0078*/ 	.word	0x00001040


	//   ....[9]....
        /*007c*/ 	.word	0x00001050


	//----- nvinfo : EIATTR_EXIT_INSTR_OFFSETS
	.align		4
.L_1835:
        /*0080*/ 	.byte	0x04, 0x1c
        /*0082*/ 	.short	(.L_1837 - .L_1836)


	//   ....[0]....
.L_1836:
        /*0084*/ 	.word	0x00000070


	//   ....[1]....
        /*0088*/ 	.word	0x00003870


	//----- nvinfo : EIATTR_MAX_THREADS
	.align		4
.L_1837:
        /*008c*/ 	.byte	0x04, 0x05
        /*008e*/ 	.short	(.L_1839 - .L_1838)
.L_1838:
        /*0090*/ 	.word	0x00000200
        /*0094*/ 	.word	0x00000001
        /*0098*/ 	.word	0x00000001


	//----- nvinfo : EIATTR_CRS_STACK_SIZE
	.align		4
.L_1839:
        /*009c*/ 	.byte	0x04, 0x1e
        /*009e*/ 	.short	(.L_1841 - .L_1840)
.L_1840:
        /*00a0*/ 	.word	0x00000000


	//----- nvinfo : EIATTR_CBANK_PARAM_SIZE
	.align		4
.L_1841:
        /*00a4*/ 	.byte	0x03, 0x19
        /*00a6*/ 	.short	0x00a0


	//----- nvinfo : EIATTR_PARAM_CBANK
	.align		4
        /*00a8*/ 	.byte	0x04, 0x0a
        /*00aa*/ 	.short	(.L_1843 - .L_1842)
	.align		4
.L_1842:
        /*00ac*/ 	.word	index@(.nv.constant0._Z35group_norm_nhwc_fwd_one_pass_kernelI11Fp32IOFp16WLi128ELi64ELi512EEv26Group_norm_nhwc_fwd_params)
        /*00b0*/ 	.short	0x0210
        /*00b2*/ 	.short	0x00a0


	//----- nvinfo : EIATTR_SW_WAR
	.align		4
.L_1843:
        /*00b4*/ 	.byte	0x04, 0x36
        /*00b6*/ 	.short	(.L_1845 - .L_1844)
.L_1844:
        /*00b8*/ 	.word	0x00000008
.L_1845:


//--------------------- .nv.info._Z35group_norm_nhwc_fwd_one_pass_kernelI11Fp32IOFp16WLi256ELi64ELi512EEv26Group_norm_nhwc_fwd_params --------------------------
	.section	.nv.info._Z35group_norm_nhwc_fwd_one_pass_kernelI11Fp32IOFp16WLi256ELi64ELi512EEv26Group_norm_nhwc_fwd_params,"",@"SHT_CUDA_INFO"
	.sectionflags	@""
	.align	4


	//----- nvinfo : EIATTR_CUDA_API_VERSION
	.align		4
        /*0000*/ 	.byte	0x04, 0x37
        /*0002*/ 	.short	(.L_1847 - .L_1846)
.L_1846:
        /*0004*/ 	.word	0x00000082


	//----- nvinfo : EIATTR_KPARAM_INFO
	.align		4
.L_1847:
        /*0008*/ 	.byte	0x04, 0x17
        /*000a*/ 	.short	(.L_1849 - .L_1848)
.L_1848:
        /*000c*/ 	.word	0x00000000
        /*0010*/ 	.short	0x0000
        /*0012*/ 	.short	0x0000
        /*0014*/ 	.byte	0x00, 0xf0, 0x81, 0x02


	//----- nvinfo : EIATTR_SPARSE_MMA_MASK
	.align		4
.L_1849:
        /*0018*/ 	.byte	0x03, 0x50
        /*001a*/ 	.short	0x0000


	//----- nvinfo : EIATTR_MAXREG_COUNT
	.align		4
        /*001c*/ 	.byte	0x03, 0x1b
        /*001e*/ 	.short	0x0080


	//----- nvinfo : EIATTR_NUM_BARRIERS
	.align		4
        /*0020*/ 	.byte	0x02, 0x4c
        /*0022*/ 	.byte	0x01
	.zero		1


	//----- nvinfo : EIATTR_MERCURY_ISA_VERSION
	.align		4
        /*0024*/ 	.byte	0x03, 0x5f
        /*0026*/ 	.short	0x0101


	//----- nvinfo : EIATTR_COOP_GROUP_MASK_REGIDS
	.align		4
        /*0028*/ 	.byte	0x04, 0x29
        /*002a*/ 	.short	(.L_1851 - .L_1850)


	//   ....[0]....
.L_1850:
        /*002c*/ 	.word	0xffffffff


	//   ....[1]....
        /*0030*/ 	.word	0xffffffff


	//   ....[2]....
        /*0034*/ 	.word	0xffffffff


	//   ....[3]....
        /*0038*/ 	.word	0xffffffff


	//   ....[4]....
        /*003c*/ 	.word	0xffffffff


	//   ....[5]....
        /*0040*/ 	.word	0xffffffff


	//   ....[6]....
        /*0044*/ 	.word	0xffffffff


	//   ....[7]....
        /*0048*/ 	.word	0xffffffff


	//   ....[8]....
        /*004c*/ 	.word	0xffffffff


	//   ....[9]....
        /*0050*/ 	.word	0xffffffff


	//----- nvinfo : EIATTR_COOP_GROUP_INSTR_OFFSETS
	.align		4
.L_1851:
        /*0054*/ 	.byte	0x04, 0x28
        /*0056*/ 	.short	(.L_1853 - .L_1852)


	//   ....[0]....
.L_1852:
        /*0058*/ 	.word	0x00001bc0


	//   ....[1]....
        /*005c*/ 	.word	0x00001bd0


	//   ....[2]....
        /*0060*/ 	.word	0x00001c00


	//   ....[3]....
        /*0064*/ 	.word	0x00001c10


	//   ....[4]....
        /*0068*/ 	.word	0x00001c50


	//   ....[5]....
        /*006c*/ 	.word	0x00001c60


	//   ....[6]....
        /*0070*/ 	.word	0x00001ca0


	//   ....[7]....
        /*0074*/ 	.word	0x00001cb0


	//   ....[8]....
        /*0078*/ 	.word	0x00001cf0


	//   ....[9]....
        /*007c*/ 	.word	0x00001d00


	//----- nvinfo : EIATTR_EXIT_INSTR_OFFSETS
	.align		4
.L_1853:
        /*0080*/ 	.byte	0x04, 0x1c
        /*0082*/ 	.short	(.L_1855 - .L_1854)


	//   ....[0]....
.L_1854:
        /*0084*/ 	.word	0x00000060


	//   ....[1]....
        /*0088*/ 	.word	0x00004e10


	//----- nvinfo : EIATTR_MAX_THREADS
	.align		4
.L_1855:
        /*008c*/ 	.byte	0x04, 0x05
        /*008e*/ 	.short	(.L_1857 - .L_1856)
.L_1856:
        /*0090*/ 	.word	0x00000200
        /*0094*/ 	.word	0x00000001
        /*0098*/ 	.word	0x00000001


	//----- nvinfo : EIATTR_CRS_STACK_SIZE
	.align		4
.L_1857:
        /*009c*/ 	.byte	0x04, 0x1e
        /*009e*/ 	.short	(.L_1859 - .L_1858)
.L_1858:
        /*00a0*/ 	.word	0x00000000


	//----- nvinfo : EIATTR_CBANK_PARAM_SIZE
	.align		4
.L_1859:
        /*00a4*/ 	.byte	0x03, 0x19
        /*00a6*/ 	.short	0x00a0


	//----- nvinfo : EIATTR_PARAM_CBANK
	.align		4
        /*00a8*/ 	.byte	0x04, 0x0a
        /*00aa*/ 	.short	(.L_1861 - .L_1860)
	.align		4
.L_1860:
        /*00ac*/ 	.word	index@(.nv.constant0._Z35group_norm_nhwc_fwd_one_pass_kernelI11Fp32IOFp16WLi256ELi64ELi512EEv26Group_norm_nhwc_fwd_params)
        /*00b0*/ 	.short	0x0210
        /*00b2*/ 	.short	0x00a0


	//----- nvinfo : EIATTR_SW_WAR
	.align		4
.L_1861:
        /*00b4*/ 	.byte	0x04, 0x36
        /*00b6*/ 	.short	(.L_1863 - .L_1862)
.L_1862:
        /*00b8*/ 	.word	0x00000008
.L_1863:


//--------------------- .nv.info._Z35group_norm_nhwc_fwd_one_pass_kernelI11Fp32IOFp16WLi512ELi64ELi512EEv26Group_norm_nhwc_fwd_params --------------------------
	.section	.nv.info._Z35group_norm_nhwc_fwd_one_pass_kernelI11Fp32IOFp16WLi512ELi64ELi512EEv26Group_norm_nhwc_fwd_params,"",@"SHT_CUDA_INFO"
	.sectionflags	@""
	.align	4


	//----- nvinfo : EIATTR_CUDA_API_VERSION
	.align		4
        /*0000*/ 	.byte	0x04, 0x37
        /*0002*/ 	.short	(.L_1865 - .L_1864)
.L_1864:
        /*0004*/ 	.word	0x00000082


	//----- nvinfo : EIATTR_KPARAM_INFO
	.align		4
.L_1865:
        /*0008*/ 	.byte	0x04, 0x17
        /*000a*/ 	.short	(.L_1867 - .L_1866)
.L_1866:
        /*000c*/ 	.word	0x00000000
        /*0010*/ 	.short	0x0000
        /*0012*/ 	.short	0x0000
        /*0014*/ 	.byte	0x00, 0xf0, 0x81, 0x02


	//----- nvinfo : EIATTR_SPARSE_MMA_MASK
	.align		4
.L_1867:
        /*0018*/ 	.byte	0x03, 0x50
        /*001a*/ 	.short	0x0000


	//----- nvinfo : EIATTR_MAXREG_COUNT
	.align		4
        /*001c*/ 	.byte	0x03, 0x1b
        /*001e*/ 	.short	0x0080


	//----- nvinfo : EIATTR_NUM_BARRIERS
	.align		4
        /*0020*/ 	.byte	0x02, 0x4c
        /*0022*/ 	.byte	0x01
	.zero		1


	//----- nvinfo : EIATTR_MERCURY_ISA_VERSION
	.align		4
        /*0024*/ 	.byte	0x03, 0x5f
        /*0026*/ 	.short	0x0101


	//----- nvinfo : EIATTR_COOP_GROUP_MASK_REGIDS
	.align		4
        /*0028*/ 	.byte	0x04, 0x29
        /*002a*/ 	.short	(.L_1869 - .L_1868)


	//   ....[0]....
.L_1868:
        /*002c*/ 	.word	0xffffffff


	//   ....[1]....
        /*0030*/ 	.word	0xffffffff


	//   ....[2]....
        /*0034*/ 	.word	0xffffffff


	//   ....[3]....
        /*0038*/ 	.word	0xffffffff


	//   ....[4]....
        /*003c*/ 	.word	0xffffffff


	//   ....[5]....
        /*0040*/ 	.word	0xffffffff


	//   ....[6]....
        /*0044*/ 	.word	0xffffffff


	//   ....[7]....
        /*0048*/ 	.word	0xffffffff


	//   ....[8]....
        /*004c*/ 	.word	0xffffffff


	//   ....[9]....
        /*0050*/ 	.word	0xffffffff


	//----- nvinfo : EIATTR_COOP_GROUP_INSTR_OFFSETS
	.align		4
.L_1869:
        /*0054*/ 	.byte	0x04, 0x28
        /*0056*/ 	.short	(.L_1871 - .L_1870)


	//   ....[0]....
.L_1870:
        /*0058*/ 	.word	0x00003800


	//   ....[1]....
        /*005c*/ 	.word	0x00003810


	//   ....[2]....
        /*0060*/ 	.word	0x00003850


	//   ....[3]....
        /*0064*/ 	.word	0x00003860


	//   ....[4]....
        /*0068*/ 	.word	0x000038a0


	//   ....[5]....
        /*006c*/ 	.word	0x000038b0


	//   ....[6]....
        /*0070*/ 	.word	0x000038f0


	//   ....[7]....
        /*0074*/ 	.word	0x00003900


	//   ....[8]....
        /*0078*/ 	.word	0x00003950


	//   ....[9]....
        /*007c*/ 	.word	0x00003960


	//----- nvinfo : EIATTR_EXIT_INSTR_OFFSETS
	.align		4
.L_1871:
        /*0080*/ 	.byte	0x04, 0x1c
        /*0082*/ 	.short	(.L_1873 - .L_1872)


	//   ....[0]....
.L_1872:
        /*0084*/ 	.word	0x00000070


	//   ....[1]....
        /*0088*/ 	.word	0x000094d0


	//----- nvinfo : EIATTR_MAX_THREADS
	.align		4
.L_1873:
        /*008c*/ 	.byte	0x04, 0x05
        /*008e*/ 	.short	(.L_1875 - .L_1874)
.L_1874:
        /*0090*/ 	.word	0x00000200
        /*0094*/ 	.word	0x00000001
        /*0098*/ 	.word	0x00000001


	//----- nvinfo : EIATTR_CRS_STACK_SIZE
	.align		4
.L_1875:
        /*009c*/ 	.byte	0x04, 0x1e
        /*009e*/ 	.short	(.L_1877 - .L_1876)
.L_1876:
        /*00a0*/ 	.word	0x00000000


	//----- nvinfo : EIATTR_CBANK_PARAM_SIZE
	.align		4
.L_1877:
        /*00a4*/ 	.byte	0x03, 0x19
        /*00a6*/ 	.short	0x00a0


	//----- nvinfo : EIATTR_PARAM_CBANK
	.align		4
        /*00a8*/ 	.byte	0x04, 0x0a
        /*00aa*/ 	.short	(.L_1879 - .L_1878)
	.align		4
.L_1878:
        /*00ac*/ 	.word	index@(.nv.constant0._Z35group_norm_nhwc_fwd_one_pass_kernelI11Fp32IOFp16WLi512ELi64ELi512EEv26Group_norm_nhwc_fwd_params)
        /*00b0*/ 	.short	0x0210
        /*00b2*/ 	.short	0x00a0


	//----- nvinfo : EIATTR_SW_WAR
	.align		4
.L_1879:
        /*00b4*/ 	.byte	0x04, 0x36
        /*00b6*/ 	.short	(.L_1881 - .L_1880)
.L_1880:
        /*00b8*/ 	.word	0x00000008
.L_1881:


//--------------------- .nv.callgraph             --------------------------
	.section	.nv.callgraph,"",@"SHT_CUDA_CALLGRAPH"
	.align	4
	.sectionentsize	8
	.align		4
        /*0000*/ 	.word	0x00000000
	.align		4
        /*0004*/ 	.word	0xffffffff
	.align		4
        /*0008*/ 	.word	0x00000000
	.align		4
        /*000c*/ 	.word	0xfffffffe
	.align		4
        /*0010*/ 	.word	0x00000000
	.align		4
        /*0014*/ 	.word	0xfffffffd
	.align		4
        /*0018*/ 	.word	0x00000000
	.align		4
        /*001c*/ 	.word	0xfffffffc


//--------------------- .nv.constant4             --------------------------
	.section	.nv.constant4,"a",@progbits
	.align	8
	.align		8
.nv.constant4:
        /*0000*/ 	.dword	_ZN61_INTERNAL_fc706033_30_group_norm_nhwc_one_pass_64_cu_22fa43824cuda3std3__45__cpo5beginE
	.align		8
        /*0008*/ 	.dword	_ZN61_INTERNAL_fc706033_30_group_norm_nhwc_one_pass_64_cu_22fa43824cuda3std3__45__cpo3endE
	.align		8
        /*0010*/ 	.dword	_ZN61_INTERNAL_fc706033_30_group_norm_nhwc_one_pass_64_cu_22fa43824cuda3std3__45__cpo6cbeginE
	.align		8
        /*0018*/ 	.dword	_ZN61_INTERNAL_fc706033_30_group_norm_nhwc_one_pass_64_cu_22fa43824cuda3std3__45__cpo4cendE
	.align		8
        /*0020*/ 	.dword	_ZN61_INTERNAL_fc706033_30_group_norm_nhwc_one_pass_64_cu_22fa43824cuda3std3__45__cpo6rbeginE
	.align		8
        /*0028*/ 	.dword	_ZN61_INTERNAL_fc706033_30_group_norm_nhwc_one_pass_64_cu_22fa43824cuda3std3__45__cpo4rendE
	.align		8
        /*0030*/ 	.dword	_ZN61_INTERNAL_fc706033_30_group_norm_nhwc_one_pass_64_cu_22fa43824cuda3std3__45__cpo7crbeginE
	.align		8
        /*0038*/ 	.dword	_ZN61_INTERNAL_fc706033_30_group_norm_nhwc_one_pass_64_cu_22fa43824cuda3std3__45__cpo5crendE
	.align		8
        /*0040*/ 	.dword	_ZN61_INTERNAL_fc706033_30_group_norm_nhwc_one_pass_64_cu_22fa43824cuda3std3__463_GLOBAL__N__fc706033_30_group_norm_nhwc_one_pass_64_cu_22fa43826ignoreE
	.align		8
        /*0048*/ 	.dword	_ZN61_INTERNAL_fc706033_30_group_norm_nhwc_one_pass_64_cu_22fa43824cuda3std3__419piecewise_constructE
	.align		8
        /*0050*/ 	.dword	_ZN61_INTERNAL_fc706033_30_group_norm_nhwc_one_pass_64_cu_22fa43824cuda3std3__48in_placeE
	.align		8
        /*0058*/ 	.dword	_ZN61_INTERNAL_fc706033_30_group_norm_nhwc_one_pass_64_cu_22fa43824cuda3std3__420unreachable_sentinelE
	.align		8
        /*0060*/ 	.dword	_ZN61_INTERNAL_fc706033_30_group_norm_nhwc_one_pass_64_cu_22fa43824cuda3std3__47nulloptE
	.align		8
        /*0068*/ 	.dword	_ZN61_INTERNAL_fc706033_30_group_norm_nhwc_one_pass_64_cu_22fa43824cuda3std3__48unexpectE
	.align		8
        /*0070*/ 	.dword	_ZN61_INTERNAL_fc706033_30_group_norm_nhwc_one_pass_64_cu_22fa43824cuda3std6ranges3__45__cpo4swapE
	.align		8
        /*0078*/ 	.dword	_ZN61_INTERNAL_fc706033_30_group_norm_nhwc_one_pass_64_cu_22fa43824cuda3std6ranges3__45__cpo9iter_moveE
	.align		8
        /*0080*/ 	.dword	_ZN61_INTERNAL_fc706033_30_group_norm_nhwc_one_pass_64_cu_22fa43824cuda3std6ranges3__45__cpo5beginE
	.align		8
        /*0088*/ 	.dword	_ZN61_INTERNAL_fc706033_30_group_norm_nhwc_one_pass_64_cu_22fa43824cuda3std6ranges3__45__cpo3endE
	.align		8
        /*0090*/ 	.dword	_ZN61_INTERNAL_fc706033_30_group_norm_nhwc_one_pass_64_cu_22fa43824cuda3std6ranges3__45__cpo6cbeginE
	.align		8
        /*0098*/ 	.dword	_ZN61_INTERNAL_fc706033_30_group_norm_nhwc_one_pass_64_cu_22fa43824cuda3std6ranges3__45__cpo4cendE
	.align		8
        /*00a0*/ 	.dword	_ZN61_INTERNAL_fc706033_30_group_norm_nhwc_one_pass_64_cu_22fa43824cuda3std6ranges3__45__cpo7advanceE
	.align		8
        /*00a8*/ 	.dword	_ZN61_INTERNAL_fc706033_30_group_norm_nhwc_one_pass_64_cu_22fa43824cuda3std6ranges3__45__cpo9iter_swapE
	.align		8
        /*00b0*/ 	.dword	_ZN61_INTERNAL_fc706033_30_group_norm_nhwc_one_pass_64_cu_22fa43824cuda3std6ranges3__45__cpo4nextE
	.align		8
        /*00b8*/ 	.dword	_ZN61_INTERNAL_fc706033_30_group_norm_nhwc_one_pass_64_cu_22fa43824cuda3std6ranges3__45__cpo4prevE
	.align		8
        /*00c0*/ 	.dword	_ZN61_INTERNAL_fc706033_30_group_norm_nhwc_one_pass_64_cu_22fa43824cuda3std6ranges3__45__cpo4dataE
	.align		8
        /*00c8*/ 	.dword	_ZN61_INTERNAL_fc706033_30_group_norm_nhwc_one_pass_64_cu_22fa43824cuda3std6ranges3__45__cpo5cdataE
	.align		8
        /*00d0*/ 	.dword	_ZN61_INTERNAL_fc706033_30_group_norm_nhwc_one_pass_64_cu_22fa43824cuda3std6ranges3__45__cpo4sizeE
	.align		8
        /*00d8*/ 	.dword	_ZN61_INTERNAL_fc706033_30_group_norm_nhwc_one_pass_64_cu_22fa43824cuda3std6ranges3__45__cpo5ssizeE
	.align		8
        /*00e0*/ 	.dword	_ZN61_INTERNAL_fc706033_30_group_norm_nhwc_one_pass_64_cu_22fa43824cuda3std6ranges3__45__cpo8distanceE
	.align		8
        /*00e8*/ 	.dword	_ZN61_INTERNAL_fc706033_30_group_norm_nhwc_one_pass_64_cu_22fa43826thrust23THRUST_300001_SM_900_NS6system6detail10sequential3seqE
	.align		8
        /*00f0*/ 	.dword	_ZN61_INTERNAL_fc706033_30_group_norm_nhwc_one_pass_64_cu_22fa43826thrust23THRUST_300001_SM_900_NS12placeholders2_1E
	.align		8
        /*00f8*/ 	.dword	_ZN61_INTERNAL_fc706033_30_group_norm_nhwc_one_pass_64_cu_22fa43826thrust23THRUST_300001_SM_900_NS12placeholders2_2E
	.align		8
        /*0100*/ 	.dword	_ZN61_INTERNAL_fc706033_30_group_norm_nhwc_one_pass_64_cu_22fa43826thrust23THRUST_300001_SM_900_NS12placeholders2_3E
	.align		8
        /*0108*/ 	.dword	_ZN61_INTERNAL_fc706033_30_group_norm_nhwc_one_pass_64_cu_22fa43826thrust23THRUST_300001_SM_900_NS12placeholders2_4E
	.align		8
        /*0110*/ 	.dword	_ZN61_INTERNAL_fc706033_30_group_norm_nhwc_one_pass_64_cu_22fa43826thrust23THRUST_300001_SM_900_NS12placeholders2_5E
	.align		8
        /*0118*/ 	.dword	_ZN61_INTERNAL_fc706033_30_group_norm_nhwc_one_pass_64_cu_22fa43826thrust23THRUST_300001_SM_900_NS12placeholders2_6E
	.align		8
        /*0120*/ 	.dword	_ZN61_INTERNAL_fc706033_30_group_norm_nhwc_one_pass_64_cu_22fa43826thrust23THRUST_300001_SM_900_NS12placeholders2_7E
	.align		8
        /*0128*/ 	.dword	_ZN61_INTERNAL_fc706033_30_group_norm_nhwc_one_pass_64_cu_22fa43826thrust23THRUST_300001_SM_900_NS12placeholders2_8E
	.align		8
        /*0130*/ 	.dword	_ZN61_INTERNAL_fc706033_30_group_norm_nhwc_one_pass_64_cu_22fa43826thrust23THRUST_300001_SM_900_NS12placeholders2_9E
	.align		8
        /*0138*/ 	.dword	_ZN61_INTERNAL_fc706033_30_group_norm_nhwc_one_pass_64_cu_22fa43826thrust23THRUST_300001_SM_900_NS12placeholders3_10E


//--------------------- .text._ZN3cub17CUB_300001_SM_9006detail11EmptyKernelIvEEvv --------------------------
	.section	.text._ZN3cub17CUB_300001_SM_9006detail11EmptyKernelIvEEvv,"ax",@progbits
	.align	128
        .global         _ZN3cub17CUB_300001_SM_9006detail11EmptyKernelIvEEvv
        .type           _ZN3cub17CUB_300001_SM_9006detail11EmptyKernelIvEEvv,@function
        .size           _ZN3cub17CUB_300001_SM_9006detail11EmptyKernelIvEEvv,(.L_x_5215 - _ZN3cub17CUB_300001_SM_9006detail11EmptyKernelIvEEvv)
        .other          _ZN3cub17CUB_300001_SM_9006detail11EmptyKernelIvEEvv,@"STO_CUDA_ENTRY STV_DEFAULT"
_ZN3cub17CUB_300001_SM_9006detail11EmptyKernelIvEEvv:
.text._ZN3cub17CUB_300001_SM_9006detail11EmptyKernelIvEEvv:
[----:B------:R-:W-:Y:S01]  /*0000*/  LDC R1, c[0x0][0x28] ;  /* 0x00000a00ff017b82 */ /* 0x000fe20000000800 */
[----:B------:R-:W-:Y:S05]  /*0010*/  EXIT ;  /* 0x000000000000794d */ /* 0x000fea0003800000 */
.L_x_0:
[----:B------:R-:W-:-:S00]  /*0020*/  BRA `(.L_x_0) ;  /* 0xfffffffc00fc7947 */ /* 0x000fc0000383ffff */
[----:B------:R-:W-:-:S00]  /*0030*/  NOP ;  /* 0x0000000000007918 */ /* 0x000fc00000000000 */
        /* <DEDUP_REMOVED lines=12> */
.L_x_5215:


//--------------------- .text._Z35group_norm_nhwc_bwd_one_pass_kernelI11Bf16IOFp32WLi64ELi64ELi512EEv26Group_norm_nhwc_bwd_params --------------------------
	.section	.text._Z35group_norm_nhwc_bwd_one_pass_kernelI11Bf16IOFp32WLi64ELi64ELi512EEv26Group_norm_nhwc_bwd_params,"ax",@progbits
	.align	128
        .global         _Z35group_norm_nhwc_bwd_one_pass_kernelI11Bf16IOFp32WLi64ELi64ELi512EEv26Group_norm_nhwc_bwd_params
        .type           _Z35group_norm_nhwc_bwd_one_pass_kernelI11Bf16IOFp32WLi64ELi64ELi512EEv26Group_norm_nhwc_bwd_params,@function
        .size           _Z35group_norm_nhwc_bwd_one_pass_kernelI11Bf16IOFp32WLi64ELi64ELi512EEv26Group_norm_nhwc_bwd_params,(.L_x_5216 - _Z35group_norm_nhwc_bwd_one_pass_kernelI11Bf16IOFp32WLi64ELi64ELi512EEv26Group_norm_nhwc_bwd_params)
        .other          _Z35group_norm_nhwc_bwd_one_pass_kernelI11Bf16IOFp32WLi64ELi64ELi512EEv26Group_norm_nhwc_bwd_params,@"STO_CUDA_ENTRY STV_DEFAULT"
_Z35group_norm_nhwc_bwd_one_pass_kernelI11Bf16IOFp32WLi64ELi64ELi512EEv26Group_norm_nhwc_bwd_params:
.text._Z35group_norm_nhwc_bwd_one_pass_kernelI11Bf16IOFp32WLi64ELi64ELi512EEv26Group_norm_nhwc_bwd_params:
[----:B------:R-:W-:Y:S08]  /*0000*/  LDC R1, c[0x0][0x28] ;  /* 0x00000a00ff017b82 */ /* 0x000ff00000000800 */
[----:B------:R-:W0:Y:S01]  /*0010*/  S2UR UR6, SR_CTAID.Y ;  /* 0x00000000000679c3 */ /* 0x000e220000002600 */
[----:B------:R-:W-:Y:S01]  /*0020*/  ULDC UR5, c[0x0][0x2a0] ;  /* 0x0000a80000057ab9 */ /* 0x000fe20000000800 */
[----:B------:R-:W-:Y:S01]  /*0030*/  ULDC UR4, c[0x0][0x270] ;  /* 0x00009c0000047ab9 */ /* 0x000fe20000000800 */
[----:B------:R-:W1:Y:S01]  /*0040*/  S2R R55, SR_TID.X ;  /* 0x0000000000377919 */ /* 0x000e620000002100 */
[----:B------:R-:W-:Y:S01]  /*0050*/  UIMAD UR5, UR5, UR4, URZ ;  /* 0x00000004050572a4 */ /* 0x000fe2000f8e023f */
[----:B------:R-:W-:-:S03]  /*0060*/  ULDC.64 UR12, c[0x0][0x208] ;  /* 0x00008200000c7ab9 */ /* 0x000fc60000000a00 */
[----:B------:R-:W2:Y:S01]  /*0070*/  S2UR UR14, SR_CTAID.X ;  /* 0x00000000000e79c3 */ /* 0x000ea20000002500 */
[----:B0-----:R-:W-:-:S04]  /*0080*/  MOV R46, UR6 ;  /* 0x00000006002e7c02 */ /* 0x001fc80008000f00 */
[----:B------:R-:W-:-:S13]  /*0090*/  ISETP.GE.AND P0, PT, R46, UR5, PT ;  /* 0x000000052e007c0c */ /* 0x000fda000bf06270 */
[----:B-12---:R-:W-:Y:S05]  /*00a0*/  @P0 BRA `(.L_x_1) ;  /* 0x0000004000980947 */ /* 0x006fea0003800000 */
[----:B------:R-:W0:Y:S01]  /*00b0*/  LDC R3, c[0x0][0x2ac] ;  /* 0x0000ab00ff037b82 */ /* 0x000e220000000800 */
[----:B------:R-:W-:Y:S01]  /*00c0*/  ULDC.64 UR10, c[0x0][0x288] ;  /* 0x0000a200000a7ab9 */ /* 0x000fe20000000a00 */
[----:B------:R-:W1:Y:S01]  /*00d0*/  S2R R45, SR_LANEID ;  /* 0x00000000002d7919 */ /* 0x000e620000000000 */
[----:B------:R-:W-:Y:S01]  /*00e0*/  UIMAD.WIDE.U32 UR6, UR10, 0x3, URZ ;  /* 0x000000030a0678a5 */ /* 0x000fe2000f8e003f */
[--C-:B------:R-:W-:Y:S01]  /*00f0*/  SHF.R.U32.HI R44, RZ, 0x5, R55.reuse ;  /* 0x00000005ff2c7819 */ /* 0x100fe20000011637 */
[----:B------:R-:W-:Y:S01]  /*0100*/  UIMAD UR9, UR11, 0x3, URZ ;  /* 0x000000030b0978a4 */ /* 0x000fe2000f8e023f */
[----:B------:R-:W-:Y:S01]  /*0110*/  SHF.R.S32.HI R0, RZ, 0x1f, R55 ;  /* 0x0000001fff007819 */ /* 0x000fe20000011437 */
[----:B------:R-:W-:Y:S01]  /*0120*/  ULEA.HI UR10, UP0, UR11, UR10, URZ, 0x1 ;  /* 0x0000000a0b0a7291 */ /* 0x000fe2000f81083f */
[----:B------:R-:W2:Y:S01]  /*0130*/  S2UR UR8, SR_CgaCtaId ;  /* 0x00000000000879c3 */ /* 0x000ea20000008800 */
[----:B------:R-:W-:Y:S01]  /*0140*/  UIADD3 UR9, UR7, UR9, URZ ;  /* 0x0000000907097290 */ /* 0x000fe2000fffe03f */
[----:B------:R-:W-:Y:S01]  /*0150*/  LEA.HI R0, R0, R55, RZ, 0x5 ;  /* 0x0000003700007211 */ /* 0x000fe200078f28ff */
[----:B------:R-:W-:Y:S01]  /*0160*/  UIADD3.X UR11, URZ, UR11, URZ, UP0, !UPT ;  /* 0x0000000b3f0b7290 */ /* 0x000fe200087fe43f */
[----:B------:R-:W-:Y:S01]  /*0170*/  R2UR UR15, R46 ;  /* 0x000000002e0f72ca */ /* 0x000fe200000e0000 */
[----:B------:R-:W-:Y:S01]  /*0180*/  ULEA.HI UR7, UP0, UR9, UR6, URZ, 0x1 ;  /* 0x0000000609077291 */ /* 0x000fe2000f81083f */
[----:B------:R-:W-:Y:S01]  /*0190*/  SHF.R.S32.HI R2, RZ, 0x5, R0 ;  /* 0x00000005ff027819 */ /* 0x000fe20000011400 */
[----:B------:R-:W-:Y:S01]  /*01a0*/  UMOV UR4, 0x400 ;  /* 0x0000040000047882 */ /* 0x000fe20000000000 */
[----:B------:R-:W-:Y:S01]  /*01b0*/  ULDC.64 UR16, c[0x0][0x290] ;  /* 0x0000a40000107ab9 */ /* 0x000fe20000000a00 */
[----:B------:R-:W-:Y:S01]  /*01c0*/  UIADD3.X UR9, URZ, UR9, URZ, UP0, !UPT ;  /* 0x000000093f097290 */ /* 0x000fe200087fe43f */
[----:B------:R-:W-:Y:S01]  /*01d0*/  ISETP.GE.U32.AND P2, PT, R55, 0x200, PT ;  /* 0x000002003700780c */ /* 0x000fe20003f46070 */
[----:B------:R-:W-:-:S02]  /*01e0*/  USHF.R.S64 UR6, UR10, 0x1, UR11 ;  /* 0x000000010a067899 */ /* 0x000fc4000800100b */
[----:B------:R-:W-:Y:S02]  /*01f0*/  USHF.R.S64 UR7, UR7, 0x1, UR9 ;  /* 0x0000000107077899 */ /* 0x000fe40008001009 */
[----:B------:R-:W-:Y:S01]  /*0200*/  USHF.R.S32.HI UR9, URZ, 0x1, UR9 ;  /* 0x000000013f097899 */ /* 0x000fe20008011409 */
[----:B0-----:R-:W-:-:S03]  /*0210*/  IMAD R44, R3, UR14, R44 ;  /* 0x0000000e032c7c24 */ /* 0x001fc6000f8e022c */
[----:B------:R-:W-:Y:S02]  /*0220*/  USHF.L.U64.HI UR9, UR7, 0x2, UR9 ;  /* 0x0000000207097899 */ /* 0x000fe40008010209 */
[C---:B------:R-:W-:Y:S02]  /*0230*/  IADD3 R42, R44.reuse, 0x10, RZ ;  /* 0x000000102c2a7810 */ /* 0x040fe40007ffe0ff */
[C---:B------:R-:W-:Y:S01]  /*0240*/  IADD3 R40, R44.reuse, 0x20, RZ ;  /* 0x000000202c287810 */ /* 0x040fe20007ffe0ff */
[----:B--2---:R-:W-:Y:S01]  /*0250*/  ULEA UR4, UR8, UR4, 0x18 ;  /* 0x0000000408047291 */ /* 0x004fe2000f8ec03f */
[C---:B------:R-:W-:Y:S01]  /*0260*/  IADD3 R0, R44.reuse, 0x30, RZ ;  /* 0x000000302c007810 */ /* 0x040fe20007ffe0ff */
[----:B------:R-:W-:Y:S01]  /*0270*/  USHF.R.S32.HI UR8, URZ, 0x1, UR11 ;  /* 0x000000013f087899 */ /* 0x000fe2000801140b */
[----:B------:R-:W-:Y:S02]  /*0280*/  ISETP.LT.U32.AND P1, PT, R44, UR16, PT ;  /* 0x000000102c007c0c */ /* 0x000fe4000bf21070 */
[----:B------:R-:W-:Y:S01]  /*0290*/  SHF.R.S32.HI R43, RZ, 0x1f, R44 ;  /* 0x0000001fff2b7819 */ /* 0x000fe2000001142c */
[----:B------:R-:W-:Y:S01]  /*02a0*/  USHF.L.U64.HI UR8, UR6, 0x2, UR8 ;  /* 0x0000000206087899 */ /* 0x000fe20008010208 */
[----:B------:R-:W-:Y:S01]  /*02b0*/  ISETP.LT.U32.AND P0, PT, R42, UR16, PT ;  /* 0x000000102a007c0c */ /* 0x000fe2000bf01070 */
[----:B------:R-:W-:Y:S01]  /*02c0*/  ULDC.U8 UR16, c[0x0][0x2a4] ;  /* 0x0000a90000107ab9 */ /* 0x000fe20000000000 */
[----:B------:R-:W-:-:S02]  /*02d0*/  SHF.R.S32.HI R41, RZ, 0x1f, R42 ;  /* 0x0000001fff297819 */ /* 0x000fc4000001142a */
[----:B------:R-:W-:Y:S02]  /*02e0*/  SHF.R.S32.HI R3, RZ, 0x1f, R40 ;  /* 0x0000001fff037819 */ /* 0x000fe40000011428 */
[----:B------:R-:W-:Y:S02]  /*02f0*/  SHF.R.S32.HI R5, RZ, 0x1f, R0 ;  /* 0x0000001fff057819 */ /* 0x000fe40000011400 */
[----:B------:R-:W-:Y:S02]  /*0300*/  ISETP.LT.AND.EX P1, PT, R43, UR17, !P2, P1 ;  /* 0x000000112b007c0c */ /* 0x000fe4000d721310 */
[----:B------:R-:W-:Y:S01]  /*0310*/  ISETP.LT.AND.EX P2, PT, R41, UR17, !P2, P0 ;  /* 0x0000001129007c0c */ /* 0x000fe2000d741300 */
[----:B------:R-:W-:Y:S01]  /*0320*/  ULDC UR17, c[0x0][0x10] ;  /* 0x0000040000117ab9 */ /* 0x000fe20000000800 */
[----:B------:R-:W-:Y:S01]  /*0330*/  LEA R2, R2, UR4, 0x3 ;  /* 0x0000000402027c11 */ /* 0x000fe2000f8e18ff */
[----:B-1----:R-:W-:-:S10]  /*0340*/  UMOV UR4, URZ ;  /* 0x0000003f00047c82 */ /* 0x002fd40008000000 */
.L_x_36:
[----:B0-----:R-:W0:Y:S01]  /*0350*/  LDC R12, c[0x0][0x2a0] ;  /* 0x0000a800ff0c7b82 */ /* 0x001e220000000800 */
[----:B------:R-:W-:Y:S01]  /*0360*/  ISETP.LE.AND P0, PT, RZ, UR15, PT ;  /* 0x0000000fff007c0c */ /* 0x000fe2000bf03270 */
[----:B------:R-:W-:Y:S01]  /*0370*/  ULDC.64 UR10, c[0x0][0x298] ;  /* 0x0000a600000a7ab9 */ /* 0x000fe20000000a00 */
[----:B------:R-:W-:Y:S01]  /*0380*/  SHF.L.U32 R10, R55, 0x1, RZ ;  /* 0x00000001370a7819 */ /* 0x000fe200000006ff */
[----:B------:R-:W-:-:S04]  /*0390*/  ULDC.64 UR18, c[0x0][0x290] ;  /* 0x0000a40000127ab9 */ /* 0x000fc80000000a00 */
[----:B-1----:R-:W1:Y:S08]  /*03a0*/  LDC R13, c[0x0][0x2ac] ;  /* 0x0000ab00ff0d7b82 */ /* 0x002e700000000800 */
[----:B--2---:R-:W2:Y:S01]  /*03b0*/  @P1 LDC.64 R16, c[0x0][0x230] ;  /* 0x00008c00ff101b82 */ /* 0x004ea20000000a00 */
[----:B0-----:R-:W-:-:S07]  /*03c0*/  IABS R9, R12 ;  /* 0x0000000c00097213 */ /* 0x001fce0000000000 */
[----:B------:R-:W0:Y:S01]  /*03d0*/  @P2 LDC.64 R22, c[0x0][0x230] ;  /* 0x00008c00ff162b82 */ /* 0x000e220000000a00 */
[----:B------:R-:W3:Y:S08]  /*03e0*/  I2F.RP R4, R9 ;  /* 0x0000000900047306 */ /* 0x000ef00000209400 */
[----:B---3--:R-:W3:Y:S02]  /*03f0*/  MUFU.RCP R4, R4 ;  /* 0x0000000400047308 */ /* 0x008ee40000001000 */
[----:B---3--:R-:W-:-:S06]  /*0400*/  IADD3 R6, R4, 0xffffffe, RZ ;  /* 0x0ffffffe04067810 */ /* 0x008fcc0007ffe0ff */
[----:B------:R3:W4:Y:S02]  /*0410*/  F2I.FTZ.U32.TRUNC.NTZ R7, R6 ;  /* 0x0000000600077305 */ /* 0x000724000021f000 */
[----:B---3--:R-:W-:Y:S01]  /*0420*/  HFMA2.MMA R6, -RZ, RZ, 0, 0 ;  /* 0x00000000ff067435 */ /* 0x008fe200000001ff */
[----:B----4-:R-:W-:-:S05]  /*0430*/  IADD3 R8, RZ, -R7, RZ ;  /* 0x80000007ff087210 */ /* 0x010fca0007ffe0ff */
[----:B------:R-:W-:Y:S01]  /*0440*/  IMAD R11, R8, R9, RZ ;  /* 0x00000009080b7224 */ /* 0x000fe200078e02ff */
[----:B------:R-:W-:-:S03]  /*0450*/  IABS R8, UR15 ;  /* 0x0000000f00087c13 */ /* 0x000fc60008000000 */
[----:B------:R-:W-:Y:S01]  /*0460*/  IMAD.HI.U32 R7, R7, R11, R6 ;  /* 0x0000000b07077227 */ /* 0x000fe200078e0006 */
[----:B------:R-:W-:Y:S02]  /*0470*/  LOP3.LUT R6, R12, UR15, RZ, 0x3c, !PT ;  /* 0x0000000f0c067c12 */ /* 0x000fe4000f8e3cff */
[----:B------:R-:W-:Y:S02]  /*0480*/  LOP3.LUT R11, R10, 0x3e, RZ, 0xc0, !PT ;  /* 0x0000003e0a0b7812 */ /* 0x000fe400078ec0ff */
[----:B------:R-:W-:Y:S01]  /*0490*/  ISETP.GE.AND P3, PT, R6, RZ, PT ;  /* 0x000000ff0600720c */ /* 0x000fe20003f66270 */
[----:B------:R-:W-:-:S05]  /*04a0*/  IMAD.HI.U32 R7, R7, R8, RZ ;  /* 0x0000000807077227 */ /* 0x000fca00078e00ff */
[----:B------:R-:W-:-:S05]  /*04b0*/  IADD3 R4, -R7, RZ, RZ ;  /* 0x000000ff07047210 */ /* 0x000fca0007ffe1ff */
[----:B------:R-:W-:-:S05]  /*04c0*/  IMAD R4, R9, R4, R8 ;  /* 0x0000000409047224 */ /* 0x000fca00078e0208 */
[----:B------:R-:W-:-:S13]  /*04d0*/  ISETP.GT.U32.AND P5, PT, R9, R4, PT ;  /* 0x000000040900720c */ /* 0x000fda0003fa4070 */
[-C--:B------:R-:W-:Y:S02]  /*04e0*/  @!P5 IADD3 R4, R4, -R9.reuse, RZ ;  /* 0x800000090404d210 */ /* 0x080fe40007ffe0ff */
[----:B------:R-:W-:Y:S02]  /*04f0*/  @!P5 IADD3 R7, R7, 0x1, RZ ;  /* 0x000000010707d810 */ /* 0x000fe40007ffe0ff */
[CC--:B------:R-:W-:Y:S02]  /*0500*/  ISETP.GE.U32.AND P4, PT, R4.reuse, R9.reuse, PT ;  /* 0x000000090400720c */ /* 0x0c0fe40003f86070 */
[----:B------:R-:W-:Y:S02]  /*0510*/  ISETP.GT.U32.AND P5, PT, R9, R4, PT ;  /* 0x000000040900720c */ /* 0x000fe40003fa4070 */
[----:B------:R-:W-:-:S04]  /*0520*/  IADD3 R9, R4, -R9, RZ ;  /* 0x8000000904097210 */ /* 0x000fc80007ffe0ff */
[----:B------:R-:W-:Y:S02]  /*0530*/  SEL R4, R9, R4, !P5 ;  /* 0x0000000409047207 */ /* 0x000fe40006800000 */
[----:B------:R-:W-:Y:S02]  /*0540*/  LOP3.LUT R9, RZ, R12, RZ, 0x33, !PT ;  /* 0x0000000cff097212 */ /* 0x000fe400078e33ff */
[----:B------:R-:W-:Y:S02]  /*0550*/  @!P0 IADD3 R4, -R4, RZ, RZ ;  /* 0x000000ff04048210 */ /* 0x000fe40007ffe1ff */
[----:B------:R-:W-:Y:S02]  /*0560*/  @P4 IADD3 R7, R7, 0x1, RZ ;  /* 0x0000000107074810 */ /* 0x000fe40007ffe0ff */
[----:B------:R-:W-:Y:S02]  /*0570*/  ISETP.NE.AND P4, PT, R12, RZ, PT ;  /* 0x000000ff0c00720c */ /* 0x000fe40003f85270 */
[----:B------:R-:W-:-:S02]  /*0580*/  MOV R8, R7 ;  /* 0x0000000700087202 */ /* 0x000fc40000000f00 */
[C---:B------:R-:W-:Y:S01]  /*0590*/  SEL R4, R9.reuse, R4, !P4 ;  /* 0x0000000409047207 */ /* 0x040fe20006000000 */
[----:B------:R-:W3:Y:S01]  /*05a0*/  @P1 LDC.64 R6, c[0x0][0x288] ;  /* 0x0000a200ff061b82 */ /* 0x000ee20000000a00 */
[----:B------:R-:W-:Y:S02]  /*05b0*/  @!P3 IADD3 R8, -R8, RZ, RZ ;  /* 0x000000ff0808b210 */ /* 0x000fe40007ffe1ff */
[----:B------:R-:W-:Y:S02]  /*05c0*/  LEA R10, R4, R11, 0x6 ;  /* 0x0000000b040a7211 */ /* 0x000fe400078e30ff */
[----:B------:R-:W-:Y:S02]  /*05d0*/  SEL R9, R9, R8, !P4 ;  /* 0x0000000809097207 */ /* 0x000fe40006000000 */
[----:B------:R-:W-:Y:S02]  /*05e0*/  SHF.R.S32.HI R11, RZ, 0x1f, R10 ;  /* 0x0000001fff0b7819 */ /* 0x000fe4000001140a */
[----:B------:R-:W-:-:S02]  /*05f0*/  SHF.R.S32.HI R8, RZ, 0x1f, R9 ;  /* 0x0000001fff087819 */ /* 0x000fc40000011409 */
[----:B------:R-:W-:Y:S01]  /*0600*/  SHF.R.U32.HI R12, RZ, 0x5, R55 ;  /* 0x00000005ff0c7819 */ /* 0x000fe20000011637 */
[----:B------:R-:W-:-:S04]  /*0610*/  IMAD.WIDE.U32 R58, R9, UR10, R10 ;  /* 0x0000000a093a7c25 */ /* 0x000fc8000f8e000a */
[----:B------:R-:W-:Y:S02]  /*0620*/  IMAD R8, R8, UR10, RZ ;  /* 0x0000000a08087c24 */ /* 0x000fe4000f8e02ff */
[----:B-1----:R-:W-:Y:S02]  /*0630*/  IMAD R14, R13, UR14, R12 ;  /* 0x0000000e0d0e7c24 */ /* 0x002fe4000f8e020c */
[----:B------:R-:W-:Y:S01]  /*0640*/  IMAD R61, R9, UR11, R8 ;  /* 0x0000000b093d7c24 */ /* 0x000fe2000f8e0208 */
[----:B------:R-:W-:Y:S02]  /*0650*/  ULDC.64 UR10, c[0x0][0x248] ;  /* 0x00009200000a7ab9 */ /* 0x000fe40000000a00 */
[----:B------:R-:W-:Y:S01]  /*0660*/  UIMAD.WIDE UR10, UR15, 0x8, UR10 ;  /* 0x000000080f0a78a5 */ /* 0x000fe2000f8e020a */
[----:B------:R-:W-:Y:S01]  /*0670*/  IADD3 R8, R14, 0x20, RZ ;  /* 0x000000200e087810 */ /* 0x000fe20007ffe0ff */
[----:B---3--:R-:W-:Y:S01]  /*0680*/  @P1 IMAD R9, R43, R6, RZ ;  /* 0x000000062b091224 */ /* 0x008fe200078e02ff */
[----:B------:R-:W-:-:S02]  /*0690*/  IADD3 R61, R59, R61, RZ ;  /* 0x0000003d3b3d7210 */ /* 0x000fc40007ffe0ff */
[----:B------:R-:W-:Y:S01]  /*06a0*/  ISETP.GE.U32.AND P0, PT, R8, UR18, PT ;  /* 0x0000001208007c0c */ /* 0x000fe2000bf06070 */
[----:B------:R-:W-:Y:S01]  /*06b0*/  @P1 IMAD R21, R44, R7, R9 ;  /* 0x000000072c151224 */ /* 0x000fe200078e0209 */
[----:B------:R-:W-:Y:S02]  /*06c0*/  MOV R12, UR10 ;  /* 0x0000000a000c7c02 */ /* 0x000fe40008000f00 */
[----:B------:R-:W-:Y:S02]  /*06d0*/  MOV R13, UR11 ;  /* 0x0000000b000d7c02 */ /* 0x000fe40008000f00 */
[----:B------:R-:W-:-:S04]  /*06e0*/  SHF.R.S32.HI R8, RZ, 0x1f, R8 ;  /* 0x0000001fff087819 */ /* 0x000fc80000011408 */
[----:B------:R-:W3:Y:S01]  /*06f0*/  LDG.E.64 R12, desc[UR12][R12.64] ;  /* 0x0000000c0c0c7981 */ /* 0x000ee2000c1e1b00 */
[----:B------:R-:W-:Y:S02]  /*0700*/  ISETP.GE.AND.EX P0, PT, R8, UR19, PT, P0 ;  /* 0x0000001308007c0c */ /* 0x000fe4000bf06300 */
[----:B------:R-:W1:Y:S01]  /*0710*/  @P2 LDC.64 R8, c[0x0][0x288] ;  /* 0x0000a200ff082b82 */ /* 0x000e620000000a00 */
[----:B------:R-:W-:Y:S02]  /*0720*/  IADD3 R7, R14, 0x30, RZ ;  /* 0x000000300e077810 */ /* 0x000fe40007ffe0ff */
[----:B------:R-:W-:-:S05]  /*0730*/  @P1 MOV R60, R58 ;  /* 0x0000003a003c1202 */ /* 0x000fca0000000f00 */
[----:B------:R-:W4:Y:S01]  /*0740*/  @P1 LDC.64 R14, c[0x0][0x228] ;  /* 0x00008a00ff0e1b82 */ /* 0x000f220000000a00 */
[----:B------:R-:W-:-:S05]  /*0750*/  @P1 IMAD.WIDE.U32 R18, R44, R6, R60 ;  /* 0x000000062c121225 */ /* 0x000fca00078e003c */
[----:B------:R-:W-:Y:S02]  /*0760*/  @P1 IADD3 R19, R19, R21, RZ ;  /* 0x0000001513131210 */ /* 0x000fe40007ffe0ff */
[C---:B------:R-:W-:Y:S01]  /*0770*/  @P1 SHF.L.U32 R27, R18.reuse, 0x1, RZ ;  /* 0x00000001121b1819 */ /* 0x040fe200000006ff */
[----:B------:R-:W0:Y:S01]  /*0780*/  @P2 LDC.64 R20, c[0x0][0x228] ;  /* 0x00008a00ff142b82 */ /* 0x000e220000000a00 */
[----:B------:R-:W-:Y:S02]  /*0790*/  @P1 SHF.L.U64.HI R28, R18, 0x1, R19 ;  /* 0x00000001121c1819 */ /* 0x000fe40000010213 */
[----:B--2---:R-:W-:Y:S01]  /*07a0*/  @P1 IADD3 R24, P4, R27, R16, RZ ;  /* 0x000000101b181210 */ /* 0x004fe20007f9e0ff */
[----:B-1----:R-:W-:-:S03]  /*07b0*/  @P2 IMAD R16, R41, R8, RZ ;  /* 0x0000000829102224 */ /* 0x002fc600078e02ff */
[----:B------:R-:W-:Y:S02]  /*07c0*/  @P1 IADD3.X R25, R28, R17, RZ, P4, !PT ;  /* 0x000000111c191210 */ /* 0x000fe400027fe4ff */
[----:B------:R-:W-:Y:S01]  /*07d0*/  @P2 MOV R17, R61 ;  /* 0x0000003d00112202 */ /* 0x000fe20000000f00 */
[----:B------:R-:W-:Y:S01]  /*07e0*/  @P2 IMAD R29, R42, R9, R16 ;  /* 0x000000092a1d2224 */ /* 0x000fe200078e0210 */
[----:B------:R-:W-:Y:S02]  /*07f0*/  @P2 MOV R16, R58 ;  /* 0x0000003a00102202 */ /* 0x000fe40000000f00 */
[----:B----4-:R-:W-:-:S03]  /*0800*/  @P1 IADD3 R26, P4, R27, R14, RZ ;  /* 0x0000000e1b1a1210 */ /* 0x010fc60007f9e0ff */
[----:B------:R-:W-:Y:S01]  /*0810*/  @P2 IMAD.WIDE.U32 R8, R42, R8, R16 ;  /* 0x000000082a082225 */ /* 0x000fe200078e0010 */
[----:B------:R-:W-:-:S04]  /*0820*/  @P1 IADD3.X R27, R28, R15, RZ, P4, !PT ;  /* 0x0000000f1c1b1210 */ /* 0x000fc800027fe4ff */
[----:B------:R-:W-:Y:S02]  /*0830*/  @P2 IADD3 R15, R9, R29, RZ ;  /* 0x0000001d090f2210 */ /* 0x000fe40007ffe0ff */
[C---:B------:R-:W-:Y:S01]  /*0840*/  @P2 SHF.L.U32 R9, R8.reuse, 0x1, RZ ;  /* 0x0000000108092819 */ /* 0x040fe200000006ff */
[----:B------:R-:W-:Y:S01]  /*0850*/  HFMA2.MMA R54, -RZ, RZ, 0, 0 ;  /* 0x00000000ff367435 */ /* 0x000fe200000001ff */
[----:B------:R-:W-:Y:S02]  /*0860*/  @P2 SHF.L.U64.HI R28, R8, 0x1, R15 ;  /* 0x00000001081c2819 */ /* 0x000fe4000001020f */
[C---:B0-----:R-:W-:Y:S02]  /*0870*/  @P2 IADD3 R22, P4, R9.reuse, R22, RZ ;  /* 0x0000001609162210 */ /* 0x041fe40007f9e0ff */
[----:B------:R-:W-:Y:S02]  /*0880*/  @P2 IADD3 R20, P5, R9, R20, RZ ;  /* 0x0000001409142210 */ /* 0x000fe40007fbe0ff */
[----:B------:R-:W-:-:S02]  /*0890*/  CS2R R50, SRZ ;  /* 0x0000000000327805 */ /* 0x000fc4000001ff00 */
[C---:B------:R-:W-:Y:S02]  /*08a0*/  @P2 IADD3.X R23, R28.reuse, R23, RZ, P4, !PT ;  /* 0x000000171c172210 */ /* 0x040fe400027fe4ff */
[----:B------:R-:W-:-:S03]  /*08b0*/  @P2 IADD3.X R21, R28, R21, RZ, P5, !PT ;  /* 0x000000151c152210 */ /* 0x000fc60002ffe4ff */
[----:B------:R-:W5:Y:S04]  /*08c0*/  @P2 LDG.E R54, desc[UR12][R22.64] ;  /* 0x0000000c16362981 */ /* 0x000f68000c1e1900 */
[----:B------:R-:W5:Y:S01]  /*08d0*/  @P2 LDG.E R51, desc[UR12][R20.64] ;  /* 0x0000000c14332981 */ /* 0x000f62000c1e1900 */
[----:B------:R-:W-:Y:S02]  /*08e0*/  ISETP.LT.U32.AND P0, PT, R55, 0x200, !P0 ;  /* 0x000002003700780c */ /* 0x000fe40004701070 */
[----:B------:R-:W-:Y:S02]  /*08f0*/  ISETP.GE.U32.AND P3, PT, R7, UR18, PT ;  /* 0x0000001207007c0c */ /* 0x000fe4000bf66070 */
[----:B------:R-:W-:-:S04]  /*0900*/  SHF.R.S32.HI R7, RZ, 0x1f, R7 ;  /* 0x0000001fff077819 */ /* 0x000fc80000011407 */
[----:B------:R-:W-:-:S05]  /*0910*/  ISETP.GE.AND.EX P3, PT, R7, UR19, PT, P3 ;  /* 0x0000001307007c0c */ /* 0x000fca000bf66330 */
[----:B------:R-:W0:Y:S01]  /*0920*/  @P0 LDC.64 R6, c[0x0][0x288] ;  /* 0x0000a200ff060b82 */ /* 0x000e220000000a00 */
[----:B------:R-:W-:-:S06]  /*0930*/  CS2R R52, SRZ ;  /* 0x0000000000347805 */ /* 0x000fcc000001ff00 */
[----:B------:R1:W5:Y:S01]  /*0940*/  @P1 LDG.E R53, desc[UR12][R24.64] ;  /* 0x0000000c18351981 */ /* 0x000362000c1e1900 */
[----:B------:R-:W2:Y:S03]  /*0950*/  @P0 LDC.64 R16, c[0x0][0x230] ;  /* 0x00008c00ff100b82 */ /* 0x000ea60000000a00 */
[----:B------:R4:W5:Y:S01]  /*0960*/  @P1 LDG.E R52, desc[UR12][R26.64] ;  /* 0x0000000c1a341981 */ /* 0x000962000c1e1900 */
[----:B0-----:R-:W-:-:S04]  /*0970*/  @P0 IMAD R14, R3, R6, RZ ;  /* 0x00000006030e0224 */ /* 0x001fc800078e02ff */
[----:B------:R-:W-:Y:S02]  /*0980*/  @P0 IMAD R29, R40, R7, R14 ;  /* 0x00000007281d0224 */ /* 0x000fe400078e020e */
[----:B------:R-:W0:Y:S01]  /*0990*/  @P0 LDC.64 R14, c[0x0][0x228] ;  /* 0x00008a00ff0e0b82 */ /* 0x000e220000000a00 */
[----:B-1----:R-:W-:Y:S02]  /*09a0*/  @P0 MOV R24, R58 ;  /* 0x0000003a00180202 */ /* 0x002fe40000000f00 */
[----:B------:R-:W-:-:S03]  /*09b0*/  @P0 MOV R25, R61 ;  /* 0x0000003d00190202 */ /* 0x000fc60000000f00 */
[----:B------:R-:W-:-:S05]  /*09c0*/  @P0 IMAD.WIDE.U32 R24, R40, R6, R24 ;  /* 0x0000000628180225 */ /* 0x000fca00078e0018 */
[----:B------:R-:W-:Y:S02]  /*09d0*/  @P0 IADD3 R25, R25, R29, RZ ;  /* 0x0000001d19190210 */ /* 0x000fe40007ffe0ff */
[C---:B----4-:R-:W-:Y:S02]  /*09e0*/  @P0 SHF.L.U32 R27, R24.reuse, 0x1, RZ ;  /* 0x00000001181b0819 */ /* 0x050fe400000006ff */
[----:B------:R-:W-:Y:S02]  /*09f0*/  @P0 SHF.L.U64.HI R26, R24, 0x1, R25 ;  /* 0x00000001181a0819 */ /* 0x000fe40000010219 */
[----:B--2---:R-:W-:-:S04]  /*0a00*/  @P0 IADD3 R16, P4, R27, R16, RZ ;  /* 0x000000101b100210 */ /* 0x004fc80007f9e0ff */
[C---:B------:R-:W-:Y:S02]  /*0a10*/  @P0 IADD3.X R17, R26.reuse, R17, RZ, P4, !PT ;  /* 0x000000111a110210 */ /* 0x040fe400027fe4ff */
[----:B0-----:R-:W-:Y:S02]  /*0a20*/  @P0 IADD3 R14, P4, R27, R14, RZ ;  /* 0x0000000e1b0e0210 */ /* 0x001fe40007f9e0ff */
[----:B------:R-:W-:Y:S02]  /*0a30*/  CS2R R48, SRZ ;  /* 0x0000000000307805 */ /* 0x000fe4000001ff00 */
[----:B------:R-:W-:-:S04]  /*0a40*/  @P0 IADD3.X R15, R26, R15, RZ, P4, !PT ;  /* 0x0000000f1a0f0210 */ /* 0x000fc800027fe4ff */
[----:B------:R-:W5:Y:S04]  /*0a50*/  @P0 LDG.E R49, desc[UR12][R16.64] ;  /* 0x0000000c10310981 */ /* 0x000f68000c1e1900 */
[----:B------:R-:W5:Y:S01]  /*0a60*/  @P0 LDG.E R48, desc[UR12][R14.64] ;  /* 0x0000000c0e300981 */ /* 0x000f62000c1e1900 */
[----:B------:R-:W-:-:S13]  /*0a70*/  ISETP.LT.U32.AND P3, PT, R55, 0x200, !P3 ;  /* 0x000002003700780c */ /* 0x000fda0005f61070 */
[----:B------:R-:W0:Y:S08]  /*0a80*/  @P3 LDC.64 R18, c[0x0][0x288] ;  /* 0x0000a200ff123b82 */ /* 0x000e300000000a00 */
[----:B------:R-:W1:Y:S08]  /*0a90*/  @P3 LDC.64 R6, c[0x0][0x230] ;  /* 0x00008c00ff063b82 */ /* 0x000e700000000a00 */
[----:B------:R-:W2:Y:S01]  /*0aa0*/  @P3 LDC.64 R8, c[0x0][0x228] ;  /* 0x00008a00ff083b82 */ /* 0x000ea20000000a00 */
[----:B------:R-:W-:-:S02]  /*0ab0*/  @P3 MOV R24, R58 ;  /* 0x0000003a00183202 */ /* 0x000fc40000000f00 */
[----:B------:R-:W-:Y:S01]  /*0ac0*/  @P3 MOV R25, R61 ;  /* 0x0000003d00193202 */ /* 0x000fe20000000f00 */
[----:B0-----:R-:W-:-:S04]  /*0ad0*/  @P3 IMAD R29, R5, R18, RZ ;  /* 0x00000012051d3224 */ /* 0x001fc800078e02ff */
[C---:B------:R-:W-:Y:S02]  /*0ae0*/  @P3 IMAD R29, R0.reuse, R19, R29 ;  /* 0x00000013001d3224 */ /* 0x040fe400078e021d */
[----:B------:R-:W-:Y:S01]  /*0af0*/  @P3 IMAD.WIDE.U32 R18, R0, R18, R24 ;  /* 0x0000001200123225 */ /* 0x000fe200078e0018 */
[----:B------:R-:W-:-:S04]  /*0b00*/  HFMA2.MMA R47, -RZ, RZ, 0, 0 ;  /* 0x00000000ff2f7435 */ /* 0x000fc800000001ff */
[----:B------:R-:W-:Y:S02]  /*0b10*/  @P3 IADD3 R25, R19, R29, RZ ;  /* 0x0000001d13193210 */ /* 0x000fe40007ffe0ff */
[C---:B------:R-:W-:Y:S02]  /*0b20*/  @P3 SHF.L.U32 R19, R18.reuse, 0x1, RZ ;  /* 0x0000000112133819 */ /* 0x040fe400000006ff */
[----:B------:R-:W-:Y:S02]  /*0b30*/  @P3 SHF.L.U64.HI R18, R18, 0x1, R25 ;  /* 0x0000000112123819 */ /* 0x000fe40000010219 */
[C---:B-1----:R-:W-:Y:S02]  /*0b40*/  @P3 IADD3 R6, P5, R19.reuse, R6, RZ ;  /* 0x0000000613063210 */ /* 0x042fe40007fbe0ff */
[----:B--2---:R-:W-:Y:S02]  /*0b50*/  @P3 IADD3 R8, P6, R19, R8, RZ ;  /* 0x0000000813083210 */ /* 0x004fe40007fde0ff */
[----:B------:R-:W-:-:S02]  /*0b60*/  @P3 IADD3.X R7, R18, R7, RZ, P5, !PT ;  /* 0x0000000712073210 */ /* 0x000fc40002ffe4ff */
[----:B------:R-:W-:Y:S01]  /*0b70*/  @P3 IADD3.X R9, R18, R9, RZ, P6, !PT ;  /* 0x0000000912093210 */ /* 0x000fe200037fe4ff */
[----:B------:R-:W-:Y:S01]  /*0b80*/  UMOV UR18, 0x3f800000 ;  /* 0x3f80000000127882 */ /* 0x000fe20000000000 */
[----:B------:R-:W-:Y:S01]  /*0b90*/  BSSY B0, `(.L_x_2) ;  /* 0x000001d000007945 */ /* 0x000fe20003800000 */
[----:B------:R0:W5:Y:S04]  /*0ba0*/  @P3 LDG.E R50, desc[UR12][R6.64] ;  /* 0x0000000c06323981 */ /* 0x000168000c1e1900 */
[----:B------:R1:W5:Y:S01]  /*0bb0*/  @P3 LDG.E R47, desc[UR12][R8.64] ;  /* 0x0000000c082f3981 */ /* 0x000362000c1e1900 */
[----:B---3--:R-:W-:-:S13]  /*0bc0*/  R2UR UR20, R12 ;  /* 0x000000000c1472ca */ /* 0x008fda00000e0000 */
[----:B------:R-:W-:-:S05]  /*0bd0*/  MOV R12, UR20 ;  /* 0x00000014000c7c02 */ /* 0x000fca0008000f00 */
[----:B------:R-:W-:-:S05]  /*0be0*/  FFMA.FTZ R13, -R12, UR20, R13 ;  /* 0x000000140c0d7c23 */ /* 0x000fca000801010d */
[----:B------:R-:W-:-:S13]  /*0bf0*/  FSETP.GTU.FTZ.AND P0, PT, R13, RZ, PT ;  /* 0x000000ff0d00720b */ /* 0x000fda0003f1c000 */
[----:B------:R-:W-:Y:S01]  /*0c00*/  VOTEU.ANY UP0, P0 ;  /* 0x00000000003f7886 */ /* 0x000fe20000000100 */
[----:B------:R-:W-:-:S04]  /*0c10*/  PLOP3.LUT P0, PT, PT, PT, UP0, 0x80, 0x0 ;  /* 0x000000000000781c */ /* 0x000fc80003f0f008 */
[----:B------:R-:W-:-:S09]  /*0c20*/  @UP0 ULDC UR10, c[0x0][0x250] ;  /* 0x00009400000a0ab9 */ /* 0x000fd20000000800 */
[----:B------:R-:W-:-:S06]  /*0c30*/  @P0 FADD.FTZ R12, R13, UR10 ;  /* 0x0000000a0d0c0e21 */ /* 0x000fcc0008010000 */
[----:B------:R-:W2:Y:S01]  /*0c40*/  @P0 MUFU.RSQ R12, R12 ;  /* 0x0000000c000c0308 */ /* 0x000ea20000001400 */
[----:B0-----:R-:W-:Y:S02]  /*0c50*/  CS2R R6, SRZ ;  /* 0x0000000000067805 */ /* 0x001fe4000001ff00 */
[----:B--2---:R-:W-:Y:S02]  /*0c60*/  @P0 R2UR UR10, R12 ;  /* 0x000000000c0a02ca */ /* 0x004fe400000e0000 */
[----:B------:R-:W-:Y:S02]  /*0c70*/  ISETP.GT.U32.AND P0, PT, R55, 0x1ff, PT ;  /* 0x000001ff3700780c */ /* 0x000fe40003f04070 */
[----:B-1----:R-:W-:-:S09]  /*0c80*/  CS2R R8, SRZ ;  /* 0x0000000000087805 */ /* 0x002fd2000001ff00 */
[----:B------:R-:W-:Y:S02]  /*0c90*/  @UP0 UMOV UR18, UR10 ;  /* 0x0000000a00120c82 */ /* 0x000fe40008000000 */
[----:B------:R-:W-:Y:S05]  /*0ca0*/  @P0 BRA `(.L_x_3) ;  /* 0x00000000002c0947 */ /* 0x000fea0003800000 */
[----:B------:R-:W-:Y:S01]  /*0cb0*/  ISETP.NE.AND P0, PT, RZ, UR16, PT ;  /* 0x00000010ff007c0c */ /* 0x000fe2000bf05270 */
[----:B------:R-:W-:Y:S01]  /*0cc0*/  ULDC.64 UR10, c[0x0][0x238] ;  /* 0x00008e00000a7ab9 */ /* 0x000fe20000000a00 */
[C---:B------:R-:W-:Y:S02]  /*0cd0*/  SHF.L.U32 R7, R10.reuse, 0x2, RZ ;  /* 0x000000020a077819 */ /* 0x040fe400000006ff */
[----:B------:R-:W-:Y:S02]  /*0ce0*/  SHF.L.U64.HI R14, R10, 0x2, R11 ;  /* 0x000000020a0e7819 */ /* 0x000fe4000001020b */
[----:B------:R-:W-:-:S07]  /*0cf0*/  IADD3 R6, P3, R7, UR10, RZ ;  /* 0x0000000a07067c10 */ /* 0x000fce000ff7e0ff */
[----:B------:R-:W0:Y:S02]  /*0d00*/  @P0 LDC.64 R12, c[0x0][0x240] ;  /* 0x00009000ff0c0b82 */ /* 0x000e240000000a00 */
[----:B0-----:R-:W-:Y:S02]  /*0d10*/  @P0 IADD3 R10, P4, R7, R12, RZ ;  /* 0x0000000c070a0210 */ /* 0x001fe40007f9e0ff */
[C---:B------:R-:W-:Y:S02]  /*0d20*/  IADD3.X R7, R14.reuse, UR11, RZ, P3, !PT ;  /* 0x0000000b0e077c10 */ /* 0x040fe40009ffe4ff */
[----:B------:R-:W-:-:S04]  /*0d30*/  @P0 IADD3.X R11, R14, R13, RZ, P4, !PT ;  /* 0x0000000d0e0b0210 */ /* 0x000fc800027fe4ff */
[----:B------:R-:W5:Y:S04]  /*0d40*/  LDG.E.64 R6, desc[UR12][R6.64] ;  /* 0x0000000c06067981 */ /* 0x000f68000c1e1b00 */
[----:B------:R0:W5:Y:S02]  /*0d50*/  @P0 LDG.E.64 R8, desc[UR12][R10.64] ;  /* 0x0000000c0a080981 */ /* 0x000164000c1e1b00 */
.L_x_3:
[----:B------:R-:W-:Y:S05]  /*0d60*/  BSYNC B0 ;  /* 0x0000000000007941 */ /* 0x000fea0003800000 */
.L_x_2:
[----:B------:R-:W-:Y:S02]  /*0d70*/  ISETP.NE.AND P4, PT, RZ, UR16, PT ;  /* 0x00000010ff007c0c */ /* 0x000fe4000bf85270 */
[C---:B0----5:R-:W-:Y:S02]  /*0d80*/  PRMT R10, R53.reuse, 0x7632, R10 ;  /* 0x00007632350a7816 */ /* 0x061fe4000000000a */
[----:B------:R-:W-:Y:S02]  /*0d90*/  SHF.L.U32 R11, R53, 0x10, RZ ;  /* 0x00000010350b7819 */ /* 0x000fe400000006ff */
[----:B------:R-:W-:Y:S02]  /*0da0*/  SHF.L.U32 R10, R10, 0x10, RZ ;  /* 0x000000100a0a7819 */ /* 0x000fe400000006ff */
[----:B------:R-:W-:Y:S01]  /*0db0*/  SHF.L.U32 R17, R54, 0x10, RZ ;  /* 0x0000001036117819 */ /* 0x000fe200000006ff */
[----:B------:R-:W-:Y:S01]  /*0dc0*/  FADD.FTZ R11, R11, -UR20 ;  /* 0x800000140b0b7e21 */ /* 0x000fe20008010000 */
[----:B------:R-:W-:Y:S01]  /*0dd0*/  PRMT R14, R52, 0x7632, R14 ;  /* 0x00007632340e7816 */ /* 0x000fe2000000000e */
[----:B------:R-:W-:Y:S01]  /*0de0*/  FADD.FTZ R10, R10, -UR20 ;  /* 0x800000140a0a7e21 */ /* 0x000fe20008010000 */
[----:B------:R-:W-:Y:S01]  /*0df0*/  PRMT R15, R54, 0x7632, R15 ;  /* 0x00007632360f7816 */ /* 0x000fe2000000000f */
[----:B------:R-:W-:Y:S01]  /*0e00*/  FADD.FTZ R25, R17, -UR20 ;  /* 0x8000001411197e21 */ /* 0x000fe20008010000 */
[----:B------:R-:W-:Y:S01]  /*0e10*/  PRMT R16, R51, 0x7632, R16 ;  /* 0x0000763233107816 */ /* 0x000fe20000000010 */
[----:B------:R-:W-:Y:S01]  /*0e20*/  FMUL.FTZ R11, R11, UR18 ;  /* 0x000000120b0b7c20 */ /* 0x000fe20008410000 */
[----:B------:R-:W-:Y:S01]  /*0e30*/  SHF.L.U32 R12, R52, 0x10, RZ ;  /* 0x00000010340c7819 */ /* 0x000fe200000006ff */
[----:B------:R-:W-:Y:S01]  /*0e40*/  FMUL.FTZ R10, R10, UR18 ;  /* 0x000000120a0a7c20 */ /* 0x000fe20008410000 */
[----:B------:R-:W-:-:S02]  /*0e50*/  SHF.L.U32 R13, R51, 0x10, RZ ;  /* 0x00000010330d7819 */ /* 0x000fc400000006ff */
[----:B------:R-:W-:Y:S02]  /*0e60*/  SHF.L.U32 R14, R14, 0x10, RZ ;  /* 0x000000100e0e7819 */ /* 0x000fe400000006ff */
[----:B------:R-:W-:Y:S02]  /*0e70*/  SHF.L.U32 R23, R15, 0x10, RZ ;  /* 0x000000100f177819 */ /* 0x000fe400000006ff */
[----:B------:R-:W-:Y:S01]  /*0e80*/  SHF.L.U32 R16, R16, 0x10, RZ ;  /* 0x0000001010107819 */ /* 0x000fe200000006ff */
[----:B------:R-:W-:Y:S06]  /*0e90*/  @!P4 BRA `(.L_x_4) ;  /* 0x000000000048c947 */ /* 0x000fec0003800000 */
[----:B------:R-:W-:Y:S01]  /*0ea0*/  FFMA.FTZ R15, R11, R6, R8 ;  /* 0x000000060b0f7223 */ /* 0x000fe20000010008 */
[----:B------:R-:W-:-:S03]  /*0eb0*/  FFMA.FTZ R17, R10, R7, R9 ;  /* 0x000000070a117223 */ /* 0x000fc60000010009 */
[----:B------:R-:W-:Y:S01]  /*0ec0*/  FMUL.FTZ R18, R15, -1.4426950216293334961 ;  /* 0xbfb8aa3b0f127820 */ /* 0x000fe20000410000 */
[----:B------:R-:W-:-:S05]  /*0ed0*/  FMUL.FTZ R20, R17, -1.4426950216293334961 ;  /* 0xbfb8aa3b11147820 */ /* 0x000fca0000410000 */
[----:B------:R-:W0:Y:S08]  /*0ee0*/  MUFU.EX2 R18, R18 ;  /* 0x0000001200127308 */ /* 0x000e300000000800 */
[----:B------:R-:W1:Y:S01]  /*0ef0*/  MUFU.EX2 R20, R20 ;  /* 0x0000001400147308 */ /* 0x000e620000000800 */
[----:B0-----:R-:W-:-:S07]  /*0f00*/  FADD.FTZ R19, R18, 1 ;  /* 0x3f80000012137421 */ /* 0x001fce0000010000 */
[----:B------:R-:W0:Y:S01]  /*0f10*/  MUFU.RCP R19, R19 ;  /* 0x0000001300137308 */ /* 0x000e220000001000 */
[----:B-1----:R-:W-:-:S07]  /*0f20*/  FADD.FTZ R21, R20, 1 ;  /* 0x3f80000014157421 */ /* 0x002fce0000010000 */
[----:B------:R-:W1:Y:S01]  /*0f30*/  MUFU.RCP R21, R21 ;  /* 0x0000001500157308 */ /* 0x000e620000001000 */
[----:B0-----:R-:W-:Y:S01]  /*0f40*/  FADD.FTZ R22, -R19, 1 ;  /* 0x3f80000013167421 */ /* 0x001fe20000010100 */
[----:B------:R-:W-:-:S03]  /*0f50*/  FMUL.FTZ R12, R12, R19 ;  /* 0x000000130c0c7220 */ /* 0x000fc60000410000 */
[----:B------:R-:W-:Y:S01]  /*0f60*/  FFMA.FTZ R15, R15, R22, 1 ;  /* 0x3f8000000f0f7423 */ /* 0x000fe20000010016 */
[----:B-1----:R-:W-:Y:S01]  /*0f70*/  FADD.FTZ R24, -R21, 1 ;  /* 0x3f80000015187421 */ /* 0x002fe20000010100 */
[----:B------:R-:W-:Y:S02]  /*0f80*/  FMUL.FTZ R14, R14, R21 ;  /* 0x000000150e0e7220 */ /* 0x000fe40000410000 */
[----:B------:R-:W-:Y:S01]  /*0f90*/  FMUL.FTZ R12, R12, R15 ;  /* 0x0000000f0c0c7220 */ /* 0x000fe20000410000 */
[----:B------:R-:W-:-:S04]  /*0fa0*/  FFMA.FTZ R17, R17, R24, 1 ;  /* 0x3f80000011117423 */ /* 0x000fc80000010018 */
[----:B------:R-:W-:-:S07]  /*0fb0*/  FMUL.FTZ R14, R14, R17 ;  /* 0x000000110e0e7220 */ /* 0x000fce0000410000 */
.L_x_4:
[----:B------:R-:W-:Y:S01]  /*0fc0*/  FMUL.FTZ R18, R12, R6 ;  /* 0x000000060c127220 */ /* 0x000fe20000410000 */
[----:B------:R-:W-:Y:S01]  /*0fd0*/  FADD.FTZ R23, R23, -UR20 ;  /* 0x8000001417177e21 */ /* 0x000fe20008010000 */
[----:B------:R-:W-:Y:S01]  /*0fe0*/  FMUL.FTZ R15, R25, UR18 ;  /* 0x00000012190f7c20 */ /* 0x000fe20008410000 */
[----:B------:R-:W-:Y:S01]  /*0ff0*/  FMUL.FTZ R19, R14, R7 ;  /* 0x000000070e137220 */ /* 0x000fe20000410000 */
[----:B------:R-:W-:Y:S01]  /*1000*/  FFMA.FTZ R17, R11, R18, RZ ;  /* 0x000000120b117223 */ /* 0x000fe200000100ff */
[----:B------:R-:W-:Y:S01]  /*1010*/  FADD.FTZ R20, RZ, R18 ;  /* 0x00000012ff147221 */ /* 0x000fe20000010000 */
[----:B------:R-:W-:Y:S01]  /*1020*/  FMUL.FTZ R18, R23, UR18 ;  /* 0x0000001217127c20 */ /* 0x000fe20008410000 */
        /* <DEDUP_REMOVED lines=19> */
.L_x_5:
[--C-:B------:R-:W-:Y:S01]  /*1160*/  FFMA.FTZ R24, R10, R19, R17.reuse ;  /* 0x000000130a187223 */ /* 0x100fe20000010011 */
[----:B------:R-:W-:Y:S01]  /*1170*/  PRMT R17, R49, 0x7632, R17 ;  /* 0x0000763231117816 */ /* 0x000fe20000000011 */
[----:B------:R-:W-:Y:S01]  /*1180*/  FMUL.FTZ R22, R13, R6 ;  /* 0x000000060d167220 */ /* 0x000fe20000410000 */
[----:B------:R-:W-:Y:S01]  /*1190*/  FADD.FTZ R23, R19, R20 ;  /* 0x0000001413177221 */ /* 0x000fe20000010000 */
[----:B------:R-:W-:Y:S01]  /*11a0*/  SHF.L.U32 R19, R49, 0x10, RZ ;  /* 0x0000001031137819 */ /* 0x000fe200000006ff */
[----:B------:R-:W-:Y:S01]  /*11b0*/  FMUL.FTZ R26, R16, R7 ;  /* 0x00000007101a7220 */ /* 0x000fe20000410000 */
[----:B------:R-:W-:Y:S01]  /*11c0*/  SHF.L.U32 R20, R17, 0x10, RZ ;  /* 0x0000001011147819 */ /* 0x000fe200000006ff */
[----:B------:R-:W-:Y:S01]  /*11d0*/  FFMA.FTZ R21, R15, R22, R24 ;  /* 0x000000160f157223 */ /* 0x000fe20000010018 */
[--C-:B------:R-:W-:Y:S01]  /*11e0*/  FADD.FTZ R23, R23, R22.reuse ;  /* 0x0000001617177221 */ /* 0x100fe20000010000 */
[----:B------:R-:W-:Y:S01]  /*11f0*/  PRMT R22, R48, 0x7632, R22 ;  /* 0x0000763230167816 */ /* 0x000fe20000000016 */
[----:B------:R-:W-:Y:S01]  /*1200*/  FADD.FTZ R19, R19, -UR20 ;  /* 0x8000001413137e21 */ /* 0x000fe20008010000 */
[----:B------:R-:W-:Y:S01]  /*1210*/  FADD.FTZ R25, R20, -UR20 ;  /* 0x8000001414197e21 */ /* 0x000fe20008010000 */
[----:B------:R-:W-:-:S02]  /*1220*/  SHF.L.U32 R17, R48, 0x10, RZ ;  /* 0x0000001030117819 */ /* 0x000fc400000006ff */
[----:B------:R-:W-:Y:S01]  /*1230*/  SHF.L.U32 R20, R22, 0x10, RZ ;  /* 0x0000001016147819 */ /* 0x000fe200000006ff */
[----:B------:R-:W-:Y:S01]  /*1240*/  FMUL.FTZ R19, R19, UR18 ;  /* 0x0000001213137c20 */ /* 0x000fe20008410000 */
[----:B------:R-:W-:Y:S01]  /*1250*/  PRMT R24, R50, 0x7632, R24 ;  /* 0x0000763232187816 */ /* 0x000fe20000000018 */
        /* <DEDUP_REMOVED lines=20> */
.L_x_6:
[----:B------:R-:W-:Y:S01]  /*13a0*/  FADD.FTZ R25, R26, R23 ;  /* 0x000000171a197221 */ /* 0x000fe20000010000 */
[----:B------:R-:W-:Y:S01]  /*13b0*/  SHF.L.U32 R23, R50, 0x10, RZ ;  /* 0x0000001032177819 */ /* 0x000fe200000006ff */
[----:B------:R-:W-:Y:S01]  /*13c0*/  FFMA.FTZ R30, R18, R26, R21 ;  /* 0x0000001a121e7223 */ /* 0x000fe20000010015 */
[----:B------:R-:W-:Y:S01]  /*13d0*/  SHF.L.U32 R24, R24, 0x10, RZ ;  /* 0x0000001018187819 */ /* 0x000fe200000006ff */
[----:B------:R-:W-:Y:S01]  /*13e0*/  FMUL.FTZ R28, R17, R6 ;  /* 0x00000006111c7220 */ /* 0x000fe20000410000 */
[----:B------:R-:W-:Y:S01]  /*13f0*/  PRMT R26, R47, 0x7632, R26 ;  /* 0x000076322f1a7816 */ /* 0x000fe2000000001a */
[----:B------:R-:W-:Y:S01]  /*1400*/  FADD.FTZ R27, R23, -UR20 ;  /* 0x80000014171b7e21 */ /* 0x000fe20008010000 */
[----:B------:R-:W-:Y:S01]  /*1410*/  SHF.L.U32 R23, R47, 0x10, RZ ;  /* 0x000000102f177819 */ /* 0x000fe200000006ff */
[----:B------:R-:W-:Y:S01]  /*1420*/  FADD.FTZ R29, R24, -UR20 ;  /* 0x80000014181d7e21 */ /* 0x000fe20008010000 */
[----:B------:R-:W-:Y:S01]  /*1430*/  FFMA.FTZ R21, R19, R28, R30 ;  /* 0x0000001c13157223 */ /* 0x000fe2000001001e */
[----:B------:R-:W-:Y:S01]  /*1440*/  FADD.FTZ R25, R25, R28 ;  /* 0x0000001c19197221 */ /* 0x000fe20000010000 */
[----:B------:R-:W-:Y:S01]  /*1450*/  SHF.L.U32 R24, R26, 0x10, RZ ;  /* 0x000000101a187819 */ /* 0x000fe200000006ff */
[----:B------:R-:W-:Y:S01]  /*1460*/  FMUL.FTZ R27, R27, UR18 ;  /* 0x000000121b1b7c20 */ /* 0x000fe20008410000 */
[----:B------:R-:W-:Y:S01]  /*1470*/  FMUL.FTZ R28, R20, R7 ;  /* 0x00000007141c7220 */ /* 0x000fe20000410000 */
        /* <DEDUP_REMOVED lines=20> */
.L_x_7:
[----:B------:R-:W-:Y:S01]  /*15c0*/  FFMA.FTZ R32, R22, R28, R21 ;  /* 0x0000001c16207223 */ /* 0x000fe20000010015 */
[----:B------:R-:W-:Y:S01]  /*15d0*/  FMUL.FTZ R30, R23, R6 ;  /* 0x00000006171e7220 */ /* 0x000fe20000410000 */
[----:B------:R-:W-:Y:S01]  /*15e0*/  FADD.FTZ R21, R28, R25 ;  /* 0x000000191c157221 */ /* 0x000fe20000010000 */
[----:B------:R-:W-:Y:S01]  /*15f0*/  FMUL.FTZ R28, R24, R7 ;  /* 0x00000007181c7220 */ /* 0x000fe20000410000 */
[----:B------:R-:W-:Y:S01]  /*1600*/  ISETP.GT.AND P0, PT, R45, 0x1e, PT ;  /* 0x0000001e2d00780c */ /* 0x000fe20003f04270 */
[----:B------:R-:W-:Y:S01]  /*1610*/  FFMA.FTZ R25, R27, R30, R32 ;  /* 0x0000001e1b197223 */ /* 0x000fe20000010020 */
[----:B------:R-:W-:Y:S01]  /*1620*/  FADD.FTZ R21, R21, R30 ;  /* 0x0000001e15157221 */ /* 0x000fe20000010000 */
[----:B------:R-:W0:Y:S01]  /*1630*/  S2UR UR19, SR_CgaCtaId ;  /* 0x00000000001379c3 */ /* 0x000e220000008800 */
[----:B------:R-:W-:Y:S01]  /*1640*/  FFMA.FTZ R32, R11, R12, RZ ;  /* 0x0000000c0b207223 */ /* 0x000fe200000100ff */
[----:B------:R-:W-:Y:S01]  /*1650*/  FFMA.FTZ R25, R26, R28, R25 ;  /* 0x0000001c1a197223 */ /* 0x000fe20000010019 */
[----:B------:R-:W-:Y:S01]  /*1660*/  FADD.FTZ R28, R28, R21 ;  /* 0x000000151c1c7221 */ /* 0x000fe20000010000 */
[----:B------:R-:W-:Y:S01]  /*1670*/  FADD.FTZ R12, RZ, R12 ;  /* 0x0000000cff0c7221 */ /* 0x000fe20000010000 */
[----:B------:R-:W-:Y:S01]  /*1680*/  FFMA.FTZ R29, R10, R14, RZ ;  /* 0x0000000e0a1d7223 */ /* 0x000fe200000100ff */
[----:B------:R-:W-:Y:S01]  /*1690*/  FADD.FTZ R11, RZ, R14 ;  /* 0x0000000eff0b7221 */ /* 0x000fe20000010000 */
[----:B------:R-:W1:Y:S01]  /*16a0*/  SHFL.DOWN PT, R30, R25, 0x1, 0x1f ;  /* 0x08201f00191e7f89 */ /* 0x000e6200000e0000 */
[----:B------:R-:W-:Y:S01]  /*16b0*/  UMOV UR11, 0x400 ;  /* 0x00000400000b7882 */ /* 0x000fe20000000000 */
[----:B------:R-:W-:Y:S01]  /*16c0*/  FFMA.FTZ R32, R15, R13, R32 ;  /* 0x0000000d0f207223 */ /* 0x000fe20000010020 */
[----:B------:R-:W-:Y:S01]  /*16d0*/  UIADD3 UR10, UR11, 0xa0, URZ ;  /* 0x000000a00b0a7890 */ /* 0x000fe2000fffe03f */
[----:B------:R-:W2:Y:S01]  /*16e0*/  SHFL.DOWN PT, R21, R28, 0x1, 0x1f ;  /* 0x08201f001c157f89 */ /* 0x000ea200000e0000 */
[----:B------:R-:W-:Y:S01]  /*16f0*/  FADD.FTZ R12, R12, R13 ;  /* 0x0000000d0c0c7221 */ /* 0x000fe20000010000 */
[----:B------:R-:W-:Y:S01]  /*1700*/  FFMA.FTZ R29, R18, R16, R29 ;  /* 0x00000010121d7223 */ /* 0x000fe2000001001d */
[----:B------:R-:W-:Y:S01]  /*1710*/  FADD.FTZ R11, R11, R16 ;  /* 0x000000100b0b7221 */ /* 0x000fe20000010000 */
[----:B------:R-:W-:Y:S01]  /*1720*/  FFMA.FTZ R32, R19, R17, R32 ;  /* 0x0000001113207223 */ /* 0x000fe20000010020 */
[----:B------:R-:W-:Y:S01]  /*1730*/  FADD.FTZ R12, R12, R17 ;  /* 0x000000110c0c7221 */ /* 0x000fe20000010000 */
[----:B------:R-:W-:Y:S01]  /*1740*/  ISETP.NE.AND P3, PT, R55, RZ, PT ;  /* 0x000000ff3700720c */ /* 0x000fe20003f65270 */
[----:B------:R-:W-:Y:S01]  /*1750*/  FFMA.FTZ R29, R22, R20, R29 ;  /* 0x00000014161d7223 */ /* 0x000fe2000001001d */
[----:B------:R-:W-:Y:S01]  /*1760*/  FADD.FTZ R11, R11, R20 ;  /* 0x000000140b0b7221 */ /* 0x000fe20000010000 */
[----:B------:R-:W-:Y:S01]  /*1770*/  FFMA.FTZ R20, R27, R23, R32 ;  /* 0x000000171b147223 */ /* 0x000fe20000010020 */
[----:B------:R-:W-:Y:S01]  /*1780*/  FADD.FTZ R22, R12, R23 ;  /* 0x000000170c167221 */ /* 0x000fe20000010000 */
[----:B------:R-:W-:Y:S01]  /*1790*/  BSSY B0, `(.L_x_8) ;  /* 0x000004a000007945 */ /* 0x000fe20003800000 */
[----:B------:R-:W-:Y:S01]  /*17a0*/  FADD.FTZ R23, R11, R24 ;  /* 0x000000180b177221 */ /* 0x000fe20000010000 */
[----:B0-----:R-:W-:Y:S01]  /*17b0*/  ULEA UR10, UR19, UR10, 0x18 ;  /* 0x0000000a130a7291 */ /* 0x001fe2000f8ec03f */
[----:B------:R-:W-:-:S05]  /*17c0*/  ISETP.GT.U32.AND P5, PT, R55, 0x1f, PT ;  /* 0x0000001f3700780c */ /* 0x000fca0003fa4070 */
[----:B------:R-:W-:Y:S01]  /*17d0*/  LEA R56, R55, UR10, 0x4 ;  /* 0x0000000a37387c11 */ /* 0x000fe2000f8e20ff */
[----:B-1----:R-:W-:Y:S01]  /*17e0*/  @!P0 FADD.FTZ R25, R25, R30 ;  /* 0x0000001e19198221 */ /* 0x002fe20000010000 */
[----:B--2---:R-:W-:-:S04]  /*17f0*/  @!P0 FADD.FTZ R28, R28, R21 ;  /* 0x000000151c1c8221 */ /* 0x004fc80000010000 */
[----:B------:R-:W0:Y:S01]  /*1800*/  SHFL.DOWN PT, R30, R25, 0x2, 0x1f ;  /* 0x08401f00191e7f89 */ /* 0x000e2200000e0000 */
[----:B------:R-:W-:-:S03]  /*1810*/  ISETP.GT.AND P0, PT, R45, 0x1d, PT ;  /* 0x0000001d2d00780c */ /* 0x000fc60003f04270 */
[----:B------:R-:W1:Y:S10]  /*1820*/  SHFL.DOWN PT, R21, R28, 0x2, 0x1f ;  /* 0x08401f001c157f89 */ /* 0x000e7400000e0000 */
[----:B0-----:R-:W-:Y:S01]  /*1830*/  @!P0 FADD.FTZ R25, R25, R30 ;  /* 0x0000001e19198221 */ /* 0x001fe20000010000 */
[----:B-1----:R-:W-:-:S04]  /*1840*/  @!P0 FADD.FTZ R28, R28, R21 ;  /* 0x000000151c1c8221 */ /* 0x002fc80000010000 */
        /* <DEDUP_REMOVED lines=14> */
[----:B-1----:R-:W-:Y:S01]  /*1930*/  @!P0 FADD.FTZ R28, R28, R21 ;  /* 0x000000151c1c8221 */ /* 0x002fe20000010000 */
[----:B------:R-:W-:Y:S01]  /*1940*/  ISETP.NE.AND P0, PT, R45, RZ, PT ;  /* 0x000000ff2d00720c */ /* 0x000fe20003f05270 */
[----:B------:R-:W-:-:S02]  /*1950*/  FFMA.FTZ R21, R26, R24, R29 ;  /* 0x000000181a157223 */ /* 0x000fc4000001001d */
[----:B------:R-:W-:Y:S02]  /*1960*/  MOV R10, R25 ;  /* 0x00000019000a7202 */ /* 0x000fe40000000f00 */
[----:B------:R-:W-:Y:S01]  /*1970*/  MOV R11, R28 ;  /* 0x0000001c000b7202 */ /* 0x000fe20000000f00 */
[----:B------:R0:W-:Y:S07]  /*1980*/  STS.128 [R56], R20 ;  /* 0x0000001438007388 */ /* 0x0001ee0000000c00 */
[----:B------:R0:W-:Y:S01]  /*1990*/  @!P0 STS.64 [R2+0x10], R10 ;  /* 0x0000100a02008388 */ /* 0x0001e20000000a00 */
[----:B------:R-:W-:Y:S06]  /*19a0*/  BAR.SYNC.DEFER_BLOCKING 0x0 ;  /* 0x0000000000007b1d */ /* 0x000fec0000010000 */
[----:B------:R-:W-:Y:S05]  /*19b0*/  @P3 BRA `(.L_x_9) ;  /* 0x00000000009c3947 */ /* 0x000fea0003800000 */
[----:B------:R-:W-:-:S09]  /*19c0*/  ULEA UR10, UR19, UR11, 0x18 ;  /* 0x0000000b130a7291 */ /* 0x000fd2000f8ec03f */
[----:B------:R-:W1:Y:S04]  /*19d0*/  LDS.64 R32, [UR10+0x18] ;  /* 0x0000180aff207984 */ /* 0x000e680008000a00 */
[----:B------:R-:W2:Y:S04]  /*19e0*/  LDS.128 R28, [UR10+0x20] ;  /* 0x0000200aff1c7984 */ /* 0x000ea80008000c00 */
[----:B------:R-:W3:Y:S04]  /*19f0*/  LDS.128 R24, [UR10+0x30] ;  /* 0x0000300aff187984 */ /* 0x000ee80008000c00 */
[----:B------:R-:W4:Y:S04]  /*1a00*/  LDS.128 R12, [UR10+0x40] ;  /* 0x0000400aff0c7984 */ /* 0x000f280008000c00 */
[----:B------:R-:W5:Y:S01]  /*1a10*/  LDS.128 R16, [UR10+0x50] ;  /* 0x0000500aff107984 */ /* 0x000f620008000c00 */
[----:B-1----:R-:W-:Y:S01]  /*1a20*/  FADD.FTZ R37, R10, R32 ;  /* 0x000000200a257221 */ /* 0x002fe20000010000 */
[----:B0-----:R-:W-:-:S02]  /*1a30*/  FADD.FTZ R10, R11, R33 ;  /* 0x000000210b0a7221 */ /* 0x001fc40000010000 */
[----:B------:R-:W0:Y:S01]  /*1a40*/  LDS.128 R32, [UR10+0x60] ;  /* 0x0000600aff207984 */ /* 0x000e220008000c00 */
[----:B--2---:R-:W-:Y:S01]  /*1a50*/  FADD.FTZ R37, R37, R28 ;  /* 0x0000001c25257221 */ /* 0x004fe20000010000 */
[----:B------:R-:W-:-:S03]  /*1a60*/  FADD.FTZ R10, R10, R29 ;  /* 0x0000001d0a0a7221 */ /* 0x000fc60000010000 */
[----:B------:R-:W-:Y:S01]  /*1a70*/  FADD.FTZ R37, R37, R30 ;  /* 0x0000001e25257221 */ /* 0x000fe20000010000 */
[----:B------:R-:W-:Y:S02]  /*1a80*/  FADD.FTZ R10, R10, R31 ;  /* 0x0000001f0a0a7221 */ /* 0x000fe40000010000 */
[----:B------:R-:W1:Y:S01]  /*1a90*/  LDS.128 R28, [UR10+0x70] ;  /* 0x0000700aff1c7984 */ /* 0x000e620008000c00 */
[----:B---3--:R-:W-:Y:S01]  /*1aa0*/  FADD.FTZ R37, R37, R24 ;  /* 0x0000001825257221 */ /* 0x008fe20000010000 */
[----:B------:R-:W-:-:S03]  /*1ab0*/  FADD.FTZ R10, R10, R25 ;  /* 0x000000190a0a7221 */ /* 0x000fc60000010000 */
[----:B------:R-:W-:Y:S01]  /*1ac0*/  FADD.FTZ R11, R37, R26 ;  /* 0x0000001a250b7221 */ /* 0x000fe20000010000 */
[----:B------:R-:W-:Y:S01]  /*1ad0*/  FADD.FTZ R10, R10, R27 ;  /* 0x0000001b0a0a7221 */ /* 0x000fe20000010000 */
[----:B------:R-:W2:Y:S02]  /*1ae0*/  LDS.128 R36, [UR10+0x80] ;  /* 0x0000800aff247984 */ /* 0x000ea40008000c00 */
[----:B----4-:R-:W-:Y:S01]  /*1af0*/  FADD.FTZ R11, R11, R12 ;  /* 0x0000000c0b0b7221 */ /* 0x010fe20000010000 */
[----:B------:R-:W-:-:S03]  /*1b00*/  FADD.FTZ R10, R10, R13 ;  /* 0x0000000d0a0a7221 */ /* 0x000fc60000010000 */
[----:B------:R-:W-:Y:S01]  /*1b10*/  FADD.FTZ R11, R11, R14 ;  /* 0x0000000e0b0b7221 */ /* 0x000fe20000010000 */
[----:B------:R-:W-:-:S03]  /*1b20*/  FADD.FTZ R10, R10, R15 ;  /* 0x0000000f0a0a7221 */ /* 0x000fc60000010000 */
[----:B-----5:R-:W-:Y:S01]  /*1b30*/  FADD.FTZ R11, R11, R16 ;  /* 0x000000100b0b7221 */ /* 0x020fe20000010000 */
[----:B------:R-:W-:-:S03]  /*1b40*/  FADD.FTZ R10, R10, R17 ;  /* 0x000000110a0a7221 */ /* 0x000fc60000010000 */
[----:B------:R-:W-:Y:S01]  /*1b50*/  FADD.FTZ R11, R11, R18 ;  /* 0x000000120b0b7221 */ /* 0x000fe20000010000 */
[----:B------:R-:W-:-:S03]  /*1b60*/  FADD.FTZ R10, R10, R19 ;  /* 0x000000130a0a7221 */ /* 0x000fc60000010000 */
[----:B0-----:R-:W-:Y:S01]  /*1b70*/  FADD.FTZ R11, R11, R32 ;  /* 0x000000200b0b7221 */ /* 0x001fe20000010000 */
[----:B------:R-:W-:-:S03]  /*1b80*/  FADD.FTZ R10, R10, R33 ;  /* 0x000000210a0a7221 */ /* 0x000fc60000010000 */
[----:B------:R-:W-:Y:S01]  /*1b90*/  FADD.FTZ R11, R11, R34 ;  /* 0x000000220b0b7221 */ /* 0x000fe20000010000 */
[----:B------:R-:W-:-:S03]  /*1ba0*/  FADD.FTZ R10, R10, R35 ;  /* 0x000000230a0a7221 */ /* 0x000fc60000010000 */
[----:B-1----:R-:W-:Y:S01]  /*1bb0*/  FADD.FTZ R11, R11, R28 ;  /* 0x0000001c0b0b7221 */ /* 0x002fe20000010000 */
[----:B------:R-:W-:-:S03]  /*1bc0*/  FADD.FTZ R10, R10, R29 ;  /* 0x0000001d0a0a7221 */ /* 0x000fc60000010000 */
[----:B------:R-:W-:Y:S01]  /*1bd0*/  FADD.FTZ R11, R11, R30 ;  /* 0x0000001e0b0b7221 */ /* 0x000fe20000010000 */
[----:B------:R-:W-:-:S03]  /*1be0*/  FADD.FTZ R10, R10, R31 ;  /* 0x0000001f0a0a7221 */ /* 0x000fc60000010000 */
[----:B--2---:R-:W-:Y:S01]  /*1bf0*/  FADD.FTZ R11, R11, R36 ;  /* 0x000000240b0b7221 */ /* 0x004fe20000010000 */
[----:B------:R-:W-:-:S03]  /*1c00*/  FADD.FTZ R12, R10, R37 ;  /* 0x000000250a0c7221 */ /* 0x000fc60000010000 */
[----:B------:R-:W-:Y:S01]  /*1c10*/  FADD.FTZ R10, R11, R38 ;  /* 0x000000260b0a7221 */ /* 0x000fe20000010000 */
[----:B------:R-:W-:-:S07]  /*1c20*/  FADD.FTZ R11, R12, R39 ;  /* 0x000000270c0b7221 */ /* 0x000fce0000010000 */
.L_x_9:
[----:B------:R-:W-:Y:S05]  /*1c30*/  BSYNC B0 ;  /* 0x0000000000007941 */ /* 0x000fea0003800000 */
.L_x_8:
[----:B------:R-:W-:Y:S06]  /*1c40*/  BAR.SYNC.DEFER_BLOCKING 0x0 ;  /* 0x0000000000007b1d */ /* 0x000fec0000010000 */
[----:B------:R-:W-:Y:S04]  /*1c50*/  BSSY B0, `(.L_x_10) ;  /* 0x000004d000007945 */ /* 0x000fe80003800000 */
[----:B------:R-:W-:Y:S05]  /*1c60*/  @P5 BRA `(.L_x_11) ;  /* 0x00000004002c5947 */ /* 0x000fea0003800000 */
[----:B------:R-:W1:Y:S04]  /*1c70*/  LDS.128 R32, [R56+0x200] ;  /* 0x0002000038207984 */ /* 0x000e680000000c00 */
[----:B------:R-:W2:Y:S04]  /*1c80*/  LDS.128 R24, [R56+0x400] ;  /* 0x0004000038187984 */ /* 0x000ea80000000c00 */
[----:B------:R-:W3:Y:S04]  /*1c90*/  LDS.128 R28, [R56+0x600] ;  /* 0x00060000381c7984 */ /* 0x000ee80000000c00 */
[----:B------:R-:W4:Y:S04]  /*1ca0*/  LDS.128 R12, [R56+0x800] ;  /* 0x00080000380c7984 */ /* 0x000f280000000c00 */
[----:B------:R-:W5:Y:S01]  /*1cb0*/  LDS.128 R16, [R56+0xa00] ;  /* 0x000a000038107984 */ /* 0x000f620000000c00 */
[----:B-1----:R-:W-:Y:S01]  /*1cc0*/  FADD.FTZ R37, R20, R32 ;  /* 0x0000002014257221 */ /* 0x002fe20000010000 */
[----:B------:R-:W-:Y:S01]  /*1cd0*/  FADD.FTZ R32, R21, R33 ;  /* 0x0000002115207221 */ /* 0x000fe20000010000 */
[----:B------:R-:W-:Y:S01]  /*1ce0*/  FADD.FTZ R33, R22, R34 ;  /* 0x0000002216217221 */ /* 0x000fe20000010000 */
[----:B------:R-:W-:Y:S01]  /*1cf0*/  FADD.FTZ R34, R23, R35 ;  /* 0x0000002317227221 */ /* 0x000fe20000010000 */
[----:B--2---:R-:W-:Y:S01]  /*1d00*/  FADD.FTZ R37, R37, R24 ;  /* 0x0000001825257221 */ /* 0x004fe20000010000 */
[----:B0-----:R-:W0:Y:S01]  /*1d10*/  LDS.128 R20, [R56+0xc00] ;  /* 0x000c000038147984 */ /* 0x001e220000000c00 */
[----:B------:R-:W-:Y:S01]  /*1d20*/  FADD.FTZ R32, R32, R25 ;  /* 0x0000001920207221 */ /* 0x000fe20000010000 */
[----:B------:R-:W-:Y:S01]  /*1d30*/  FADD.FTZ R33, R33, R26 ;  /* 0x0000001a21217221 */ /* 0x000fe20000010000 */
[----:B------:R-:W-:Y:S01]  /*1d40*/  FADD.FTZ R34, R34, R27 ;  /* 0x0000001b22227221 */ /* 0x000fe20000010000 */
[----:B---3--:R-:W-:Y:S01]  /*1d50*/  FADD.FTZ R39, R37, R28 ;  /* 0x0000001c25277221 */ /* 0x008fe20000010000 */
[----:B------:R-:W1:Y:S01]  /*1d60*/  LDS.128 R24, [R56+0xe00] ;  /* 0x000e000038187984 */ /* 0x000e620000000c00 */
[----:B------:R-:W-:Y:S01]  /*1d70*/  FADD.FTZ R36, R32, R29 ;  /* 0x0000001d20247221 */ /* 0x000fe20000010000 */
[----:B------:R-:W-:Y:S01]  /*1d80*/  FADD.FTZ R37, R33, R30 ;  /* 0x0000001e21257221 */ /* 0x000fe20000010000 */
[----:B------:R-:W-:Y:S01]  /*1d90*/  FADD.FTZ R38, R34, R31 ;  /* 0x0000001f22267221 */ /* 0x000fe20000010000 */
[----:B----4-:R-:W-:Y:S01]  /*1da0*/  FADD.FTZ R39, R39, R12 ;  /* 0x0000000c27277221 */ /* 0x010fe20000010000 */
[----:B------:R-:W2:Y:S01]  /*1db0*/  LDS.128 R32, [R56+0x1000] ;  /* 0x0010000038207984 */ /* 0x000ea20000000c00 */
[----:B------:R-:W-:Y:S01]  /*1dc0*/  FADD.FTZ R36, R36, R13 ;  /* 0x0000000d24247221 */ /* 0x000fe20000010000 */
[----:B------:R-:W-:Y:S01]  /*1dd0*/  FADD.FTZ R37, R37, R14 ;  /* 0x0000000e25257221 */ /* 0x000fe20000010000 */
[----:B------:R-:W-:Y:S01]  /*1de0*/  FADD.FTZ R38, R38, R15 ;  /* 0x0000000f26267221 */ /* 0x000fe20000010000 */
[----:B------:R-:W3:Y:S01]  /*1df0*/  LDS.128 R28, [R56+0x1200] ;  /* 0x00120000381c7984 */ /* 0x000ee20000000c00 */
[----:B-----5:R-:W-:Y:S01]  /*1e00*/  FADD.FTZ R39, R39, R16 ;  /* 0x0000001027277221 */ /* 0x020fe20000010000 */
[----:B------:R-:W-:Y:S01]  /*1e10*/  FADD.FTZ R36, R36, R17 ;  /* 0x0000001124247221 */ /* 0x000fe20000010000 */
[----:B------:R-:W-:Y:S01]  /*1e20*/  FADD.FTZ R37, R37, R18 ;  /* 0x0000001225257221 */ /* 0x000fe20000010000 */
[----:B------:R-:W-:Y:S01]  /*1e30*/  FADD.FTZ R38, R38, R19 ;  /* 0x0000001326267221 */ /* 0x000fe20000010000 */
[----:B------:R-:W4:Y:S04]  /*1e40*/  LDS.128 R12, [R56+0x1400] ;  /* 0x00140000380c7984 */ /* 0x000f280000000c00 */
[----:B------:R-:W5:Y:S01]  /*1e50*/  LDS.128 R16, [R56+0x1600] ;  /* 0x0016000038107984 */ /* 0x000f620000000c00 */
[----:B0-----:R-:W-:Y:S01]  /*1e60*/  FADD.FTZ R39, R39, R20 ;  /* 0x0000001427277221 */ /* 0x001fe20000010000 */
[----:B------:R-:W-:Y:S01]  /*1e70*/  FADD.FTZ R36, R36, R21 ;  /* 0x0000001524247221 */ /* 0x000fe20000010000 */
[----:B------:R-:W-:Y:S01]  /*1e80*/  FADD.FTZ R37, R37, R22 ;  /* 0x0000001625257221 */ /* 0x000fe20000010000 */
[----:B------:R-:W-:Y:S01]  /*1e90*/  FADD.FTZ R38, R38, R23 ;  /* 0x0000001726267221 */ /* 0x000fe20000010000 */
[----:B-1----:R-:W-:Y:S01]  /*1ea0*/  FADD.FTZ R39, R39, R24 ;  /* 0x0000001827277221 */ /* 0x002fe20000010000 */
[----:B------:R-:W-:Y:S01]  /*1eb0*/  FADD.FTZ R36, R36, R25 ;  /* 0x0000001924247221 */ /* 0x000fe20000010000 */
[----:B------:R-:W-:Y:S01]  /*1ec0*/  FADD.FTZ R37, R37, R26 ;  /* 0x0000001a25257221 */ /* 0x000fe20000010000 */
[----:B------:R-:W-:Y:S01]  /*1ed0*/  FADD.FTZ R38, R38, R27 ;  /* 0x0000001b26267221 */ /* 0x000fe20000010000 */
[----:B------:R-:W0:Y:S01]  /*1ee0*/  LDS.128 R20, [R56+0x1800] ;  /* 0x0018000038147984 */ /* 0x000e220000000c00 */
[----:B--2---:R-:W-:Y:S01]  /*1ef0*/  FADD.FTZ R39, R39, R32 ;  /* 0x0000002027277221 */ /* 0x004fe20000010000 */
[----:B------:R-:W-:Y:S01]  /*1f00*/  FADD.FTZ R36, R36, R33 ;  /* 0x0000002124247221 */ /* 0x000fe20000010000 */
[----:B------:R-:W-:Y:S01]  /*1f10*/  FADD.FTZ R33, R37, R34 ;  /* 0x0000002225217221 */ /* 0x000fe20000010000 */
[----:B------:R-:W-:Y:S01]  /*1f20*/  FADD.FTZ R38, R38, R35 ;  /* 0x0000002326267221 */ /* 0x000fe20000010000 */
[----:B------:R-:W1:Y:S01]  /*1f30*/  LDS.128 R24, [R56+0x1a00] ;  /* 0x001a000038187984 */ /* 0x000e620000000c00 */
[----:B---3--:R-:W-:Y:S01]  /*1f40*/  FADD.FTZ R37, R39, R28 ;  /* 0x0000001c27257221 */ /* 0x008fe20000010000 */
[----:B------:R-:W-:Y:S01]  /*1f50*/  FADD.FTZ R36, R36, R29 ;  /* 0x0000001d24247221 */ /* 0x000fe20000010000 */
[----:B------:R-:W-:Y:S01]  /*1f60*/  FADD.FTZ R39, R33, R30 ;  /* 0x0000001e21277221 */ /* 0x000fe20000010000 */
[----:B------:R-:W-:Y:S01]  /*1f70*/  FADD.FTZ R38, R38, R31 ;  /* 0x0000001f26267221 */ /* 0x000fe20000010000 */
[----:B------:R-:W-:Y:S01]  /*1f80*/  LDS.128 R32, [R56+0x1e00] ;  /* 0x001e000038207984 */ /* 0x000fe20000000c00 */
[----:B----4-:R-:W-:Y:S01]  /*1f90*/  FADD.FTZ R37, R37, R12 ;  /* 0x0000000c25257221 */ /* 0x010fe20000010000 */
[----:B------:R-:W-:Y:S01]  /*1fa0*/  FADD.FTZ R36, R36, R13 ;  /* 0x0000000d24247221 */ /* 0x000fe20000010000 */
[----:B------:R-:W-:Y:S01]  /*1fb0*/  FADD.FTZ R39, R39, R14 ;  /* 0x0000000e27277221 */ /* 0x000fe20000010000 */
[----:B------:R-:W2:Y:S01]  /*1fc0*/  LDS.128 R28, [R56+0x1c00] ;  /* 0x001c0000381c7984 */ /* 0x000ea20000000c00 */
[----:B------:R-:W-:Y:S01]  /*1fd0*/  FADD.FTZ R38, R38, R15 ;  /* 0x0000000f26267221 */ /* 0x000fe20000010000 */
[----:B-----5:R-:W-:Y:S01]  /*1fe0*/  FADD.FTZ R37, R37, R16 ;  /* 0x0000001025257221 */ /* 0x020fe20000010000 */
[----:B------:R-:W-:Y:S01]  /*1ff0*/  FADD.FTZ R36, R36, R17 ;  /* 0x0000001124247221 */ /* 0x000fe20000010000 */
[----:B------:R-:W-:Y:S01]  /*2000*/  FADD.FTZ R39, R39, R18 ;  /* 0x0000001227277221 */ /* 0x000fe20000010000 */
[----:B------:R-:W-:Y:S01]  /*2010*/  FADD.FTZ R38, R38, R19 ;  /* 0x0000001326267221 */ /* 0x000fe20000010000 */
        /* <DEDUP_REMOVED lines=8> */
[----:B--2---:R-:W-:Y:S01]  /*20a0*/  FADD.FTZ R37, R37, R28 ;  /* 0x0000001c25257221 */ /* 0x004fe20000010000 */
[----:B------:R-:W-:Y:S01]  /*20b0*/  FADD.FTZ R36, R36, R29 ;  /* 0x0000001d24247221 */ /* 0x000fe20000010000 */
[----:B------:R-:W-:Y:S01]  /*20c0*/  FADD.FTZ R39, R39, R30 ;  /* 0x0000001e27277221 */ /* 0x000fe20000010000 */
[----:B------:R-:W-:Y:S01]  /*20d0*/  FADD.FTZ R38, R38, R31 ;  /* 0x0000001f26267221 */ /* 0x000fe20000010000 */
[----:B------:R-:W-:Y:S01]  /*20e0*/  FADD.FTZ R20, R37, R32 ;  /* 0x0000002025147221 */ /* 0x000fe20000010000 */
[----:B------:R-:W-:Y:S01]  /*20f0*/  FADD.FTZ R21, R36, R33 ;  /* 0x0000002124157221 */ /* 0x000fe20000010000 */
[----:B------:R-:W-:Y:S01]  /*2100*/  FADD.FTZ R22, R39, R34 ;  /* 0x0000002227167221 */ /* 0x000fe20000010000 */
[----:B------:R-:W-:-:S07]  /*2110*/  FADD.FTZ R23, R38, R35 ;  /* 0x0000002326177221 */ /* 0x000fce0000010000 */
.L_x_11:
[----:B------:R-:W-:Y:S05]  /*2120*/  BSYNC B0 ;  /* 0x0000000000007941 */ /* 0x000fea0003800000 */
.L_x_10:
[----:B------:R-:W1:Y:S01]  /*2130*/  LDC R24, c[0x0][0xc] ;  /* 0x00000300ff187b82 */ /* 0x000e620000000800 */
[----:B------:R-:W-:Y:S01]  /*2140*/  LEA R13, R4, R55, 0x5 ;  /* 0x00000037040d7211 */ /* 0x000fe200078e28ff */
[----:B------:R-:W-:Y:S01]  /*2150*/  BSSY B0, `(.L_x_12) ;  /* 0x0000013000007945 */ /* 0x000fe20003800000 */
[----:B------:R-:W-:-:S05]  /*2160*/  PRMT R4, R51, 0x7632, R4 ;  /* 0x0000763233047816 */ /* 0x000fca0000000004 */
[----:B------:R-:W2:Y:S01]  /*2170*/  LDC.64 R14, c[0x0][0x268] ;  /* 0x00009a00ff0e7b82 */ /* 0x000ea20000000a00 */
[----:B-1----:R-:W-:Y:S01]  /*2180*/  ISETP.GE.U32.AND P0, PT, R24, 0x2, PT ;  /* 0x000000021800780c */ /* 0x002fe20003f06070 */
[----:B--2---:R-:W-:Y:S01]  /*2190*/  IMAD.WIDE R14, R13, 0x4, R14 ;  /* 0x000000040d0e7825 */ /* 0x004fe200078e020e */
[----:B------:R-:W-:Y:S11]  /*21a0*/  @P5 BRA `(.L_x_13) ;  /* 0x0000000000345947 */ /* 0x000ff60003800000 */
[----:B------:R-:W1:Y:S01]  /*21b0*/  LDC.64 R12, c[0x0][0x288] ;  /* 0x0000a200ff0c7b82 */ /* 0x000e620000000a00 */
[----:B------:R-:W-:Y:S01]  /*21c0*/  MOV R27, UR6 ;  /* 0x00000006001b7c02 */ /* 0x000fe20008000f00 */
[----:B------:R2:W-:Y:S01]  /*21d0*/  REDG.E.ADD.F32.FTZ.RN.STRONG.GPU desc[UR12][R14.64], R20 ;  /* 0x000000140e0079a6 */ /* 0x0005e2000c10f38c */
[----:B------:R-:W-:Y:S02]  /*21e0*/  MOV R17, UR7 ;  /* 0x0000000700117c02 */ /* 0x000fe40008000f00 */
[-C--:B------:R-:W-:Y:S02]  /*21f0*/  LEA R26, P6, R27, R14.reuse, 0x2 ;  /* 0x0000000e1b1a7211 */ /* 0x080fe400078c10ff */
[----:B------:R-:W-:Y:S02]  /*2200*/  LEA R16, P5, R17, R14, 0x2 ;  /* 0x0000000e11107211 */ /* 0x000fe400078a10ff */
[C---:B------:R-:W-:Y:S02]  /*2210*/  IADD3.X R27, R15.reuse, UR8, RZ, P6, !PT ;  /* 0x000000080f1b7c10 */ /* 0x040fe4000b7fe4ff */
[----:B------:R-:W-:-:S03]  /*2220*/  IADD3.X R17, R15, UR9, RZ, P5, !PT ;  /* 0x000000090f117c10 */ /* 0x000fc6000affe4ff */
[----:B------:R2:W-:Y:S01]  /*2230*/  REDG.E.ADD.F32.FTZ.RN.STRONG.GPU desc[UR12][R26.64], R21 ;  /* 0x000000151a0079a6 */ /* 0x0005e2000c10f38c */
[----:B-1----:R-:W-:-:S04]  /*2240*/  LEA R18, P6, R12, R14, 0x2 ;  /* 0x0000000e0c127211 */ /* 0x002fc800078c10ff */
[----:B------:R-:W-:-:S05]  /*2250*/  LEA.HI.X R19, R12, R15, R13, 0x2, P6 ;  /* 0x0000000f0c137211 */ /* 0x000fca00030f140d */
[----:B------:R2:W-:Y:S04]  /*2260*/  REDG.E.ADD.F32.FTZ.RN.STRONG.GPU desc[UR12][R18.64], R22 ;  /* 0x00000016120079a6 */ /* 0x0005e8000c10f38c */
[----:B------:R2:W-:Y:S02]  /*2270*/  REDG.E.ADD.F32.FTZ.RN.STRONG.GPU desc[UR12][R16.64], R23 ;  /* 0x00000017100079a6 */ /* 0x0005e4000c10f38c */
.L_x_13:
[----:B------:R-:W-:Y:S05]  /*2280*/  BSYNC B0 ;  /* 0x0000000000007941 */ /* 0x000fea0003800000 */
.L_x_12:
[----:B0-2---:R-:W-:Y:S02]  /*2290*/  PRMT R21, R49, 0x7632, R21 ;  /* 0x0000763231157816 */ /* 0x005fe40000000015 */
[----:B------:R-:W-:Y:S02]  /*22a0*/  PRMT R20, R48, 0x7632, R20 ;  /* 0x0000763230147816 */ /* 0x000fe40000000014 */
[----:B------:R-:W-:Y:S02]  /*22b0*/  PRMT R12, R50, 0x7632, R12 ;  /* 0x00007632320c7816 */ /* 0x000fe4000000000c */
[----:B------:R-:W-:Y:S01]  /*22c0*/  PRMT R13, R47, 0x7632, R13 ;  /* 0x000076322f0d7816 */ /* 0x000fe2000000000d */
[----:B------:R-:W-:Y:S06]  /*22d0*/  @!P0 BRA `(.L_x_14) ;  /* 0x0000001000948947 */ /* 0x000fec0003800000 */
[----:B------:R-:W0:Y:S01]  /*22e0*/  LDC.64 R14, c[0x0][0x258] ;  /* 0x00009600ff0e7b82 */ /* 0x000e220000000a00 */
[----:B------:R-:W-:-:S04]  /*22f0*/  ULOP3.LUT UR10, UR4, 0x1, URZ, 0xc0, !UPT ;  /* 0x00000001040a7892 */ /* 0x000fc8000f8ec03f */
[----:B------:R-:W-:-:S03]  /*2300*/  UIMAD UR10, UR10, UR17, URZ ;  /* 0x000000110a0a72a4 */ /* 0x000fc6000f8e023f */
[----:B------:R-:W1:Y:S03]  /*2310*/  LDC.64 R26, c[0x0][0x260] ;  /* 0x00009800ff1a7b82 */ /* 0x000e660000000a00 */
[----:B------:R-:W-:Y:S01]  /*2320*/  IMAD R16, R24, UR10, RZ ;  /* 0x0000000a18107c24 */ /* 0x000fe2000f8e02ff */
[----:B------:R-:W-:-:S04]  /*2330*/  IADD3 R17, R46, UR10, RZ ;  /* 0x0000000a2e117c10 */ /* 0x000fc8000fffe0ff */
[----:B------:R-:W-:Y:S01]  /*2340*/  SHF.L.U32 R19, R16, 0x1, RZ ;  /* 0x0000000110137819 */ /* 0x000fe200000006ff */
[----:B0-----:R-:W-:-:S04]  /*2350*/  IMAD.WIDE.U32 R14, R17, 0x4, R14 ;  /* 0x00000004110e7825 */ /* 0x001fc800078e000e */
[----:B-1----:R-:W-:Y:S01]  /*2360*/  IMAD.WIDE R26, R19, 0x4, R26 ;  /* 0x00000004131a7825 */ /* 0x002fe200078e021a */
[----:B------:R-:W-:Y:S06]  /*2370*/  @P3 BRA `(.L_x_15) ;  /* 0x0000000000743947 */ /* 0x000fec0003800000 */
[----:B------:R-:W0:Y:S01]  /*2380*/  S2R R45, SR_LANEID ;  /* 0x00000000002d7919 */ /* 0x000e220000000000 */
[----:B------:R-:W1:Y:S01]  /*2390*/  S2UR UR21, SR_CTAID.Y ;  /* 0x00000000001579c3 */ /* 0x000e620000002600 */
[----:B------:R-:W-:Y:S01]  /*23a0*/  VOTEU.ANY UR11, UPT, PT ;  /* 0x00000000000b7886 */ /* 0x000fe200038e0100 */
[----:B------:R-:W-:Y:S01]  /*23b0*/  ULOP3.LUT UP0, URZ, UR4, 0x2, URZ, 0xc0, !UPT ;  /* 0x00000002043f7892 */ /* 0x000fe2000f80c03f */
[----:B------:R-:W2:Y:S01]  /*23c0*/  S2R R17, SR_CTAID.X ;  /* 0x0000000000117919 */ /* 0x000ea20000002500 */
[----:B------:R-:W-:Y:S01]  /*23d0*/  UFLO.U32 UR19, UR11 ;  /* 0x0000000b001372bd */ /* 0x000fe200080e0000 */
[----:B------:R-:W-:Y:S01]  /*23e0*/  UMOV UR10, 0x1 ;  /* 0x00000001000a7882 */ /* 0x000fe20000000000 */
[----:B------:R-:W-:Y:S02]  /*23f0*/  UPOPC UR11, UR11 ;  /* 0x0000000b000b72bf */ /* 0x000fe40008000000 */
[----:B------:R-:W-:-:S04]  /*2400*/  USEL UR10, UR10, 0xffffffff, !UP0 ;  /* 0xffffffff0a0a7887 */ /* 0x000fc8000c000000 */
[----:B------:R-:W-:-:S06]  /*2410*/  UIMAD UR10, UR10, UR11, URZ ;  /* 0x0000000b0a0a72a4 */ /* 0x000fcc000f8e023f */
[----:B------:R-:W-:Y:S02]  /*2420*/  MOV R23, UR10 ;  /* 0x0000000a00177c02 */ /* 0x000fe40008000f00 */
[----:B-1----:R-:W-:Y:S02]  /*2430*/  MOV R46, UR21 ;  /* 0x00000015002e7c02 */ /* 0x002fe40008000f00 */
[----:B0-----:R-:W-:-:S03]  /*2440*/  ISETP.EQ.U32.AND P0, PT, R45, UR19, PT ;  /* 0x000000132d007c0c */ /* 0x001fc6000bf02070 */
[----:B--2---:R-:W-:-:S04]  /*2450*/  IMAD R17, R17, UR17, R46 ;  /* 0x0000001111117c24 */ /* 0x004fc8000f8e022e */
[----:B------:R-:W-:-:S05]  /*2460*/  IMAD.WIDE.U32 R16, R17, 0x8, R26 ;  /* 0x0000000811107825 */ /* 0x000fca00078e001a */
[----:B------:R0:W-:Y:S01]  /*2470*/  STG.E.64 desc[UR12][R16.64], R10 ;  /* 0x0000000a10007986 */ /* 0x0001e2000c101b0c */
[----:B------:R-:W-:Y:S06]  /*2480*/  @P0 MEMBAR.ALL.GPU ;  /* 0x0000000000000992 */ /* 0x000fec000000a000 */
[----:B------:R-:W-:-:S00]  /*2490*/  @P0 ERRBAR ;  /* 0x00000000000009ab */ /* 0x000fc00000000000 */
[----:B------:R-:W-:Y:S06]  /*24a0*/  @P0 CGAERRBAR ;  /* 0x00000000000005ab */ /* 0x000fec0000000000 */
[----:B------:R0:W-:Y:S01]  /*24b0*/  @P0 REDG.E.ADD.S32.STRONG.GPU desc[UR12][R14.64], R23 ;  /* 0x000000170e00098e */ /* 0x0001e2000c10e38c */
[----:B------:R-:W-:-:S04]  /*24c0*/  PLOP3.LUT P0, PT, PT, PT, UP0, 0x80, 0x0 ;  /* 0x000000000000781c */ /* 0x000fc80003f0f008 */
[----:B------:R-:W-:-:S04]  /*24d0*/  SEL R19, R24, RZ, !P0 ;  /* 0x000000ff18137207 */ /* 0x000fc80004000000 */
[----:B------:R-:W-:-:S13]  /*24e0*/  ISETP.NE.AND P0, PT, R19, -0x1, PT ;  /* 0xffffffff1300780c */ /* 0x000fda0003f05270 */
[----:B0-----:R-:W-:Y:S05]  /*24f0*/  @!P0 BRA `(.L_x_15) ;  /* 0x0000000000148947 */ /* 0x001fea0003800000 */
.L_x_16:
[----:B------:R-:W2:Y:S04]  /*2500*/  LDG.E.STRONG.GPU R16, desc[UR12][R14.64] ;  /* 0x0000000c0e107981 */ /* 0x000ea8000c1ef900 */
[----:B--2---:R-:W-:Y:S01]  /*2510*/  CCTL.IVALL ;  /* 0x00000000ff00798f */ /* 0x004fe20002000000 */
[----:B------:R-:W-:Y:S05]  /*2520*/  YIELD ;  /* 0x0000000000007946 */ /* 0x000fea0003800000 */
[----:B------:R-:W-:-:S13]  /*2530*/  ISETP.NE.AND P0, PT, R16, R19, PT ;  /* 0x000000131000720c */ /* 0x000fda0003f05270 */
[----:B------:R-:W-:Y:S05]  /*2540*/  @P0 BRA `(.L_x_16) ;  /* 0xfffffffc00ec0947 */ /* 0x000fea000383ffff */
.L_x_15:
[----:B------:R-:W-:Y:S01]  /*2550*/  ISETP.NE.AND P0, PT, R24, RZ, PT ;  /* 0x000000ff1800720c */ /* 0x000fe20003f05270 */
[----:B------:R-:W-:Y:S05]  /*2560*/  WARPSYNC.ALL ;  /* 0x0000000000007948 */ /* 0x000fea0003800000 */
[----:B------:R-:W-:Y:S07]  /*2570*/  BAR.SYNC.DEFER_BLOCKING 0x0 ;  /* 0x0000000000007b1d */ /* 0x000fee0000010000 */
[----:B------:R-:W-:Y:S05]  /*2580*/  @!P0 BRA `(.L_x_14) ;  /* 0x0000000c00e88947 */ /* 0x000fea0003800000 */
[----:B------:R-:W-:Y:S01]  /*2590*/  IADD3 R14, R24, -0x1, RZ ;  /* 0xffffffff180e7810 */ /* 0x000fe20007ffe0ff */
[----:B------:R-:W-:-:S03]  /*25a0*/  HFMA2.MMA R23, -RZ, RZ, 0, 0 ;  /* 0x00000000ff177435 */ /* 0x000fc600000001ff */
[----:B------:R-:W-:-:S13]  /*25b0*/  ISETP.GE.U32.AND P0, PT, R14, 0x3, PT ;  /* 0x000000030e00780c */ /* 0x000fda0003f06070 */
[----:B------:R-:W-:Y:S05]  /*25c0*/  @!P0 BRA `(.L_x_17) ;  /* 0x0000000c00688947 */ /* 0x000fea0003800000 */
[----:B------:R-:W-:Y:S02]  /*25d0*/  LOP3.LUT R15, R24, 0x3, RZ, 0xc0, !PT ;  /* 0x00000003180f7812 */ /* 0x000fe400078ec0ff */
[----:B------:R-:W-:Y:S02]  /*25e0*/  MOV R23, RZ ;  /* 0x000000ff00177202 */ /* 0x000fe40000000f00 */
[----:B------:R-:W-:-:S04]  /*25f0*/  IADD3 R22, -R15, R24, RZ ;  /* 0x000000180f167210 */ /* 0x000fc80007ffe1ff */
[----:B------:R-:W-:-:S13]  /*2600*/  ISETP.GT.AND P0, PT, R22, RZ, PT ;  /* 0x000000ff1600720c */ /* 0x000fda0003f04270 */
[----:B------:R-:W-:Y:S05]  /*2610*/  @!P0 BRA `(.L_x_18) ;  /* 0x0000000800d88947 */ /* 0x000fea0003800000 */
[----:B------:R-:W-:Y:S02]  /*2620*/  ISETP.GT.AND P5, PT, R22, 0xc, PT ;  /* 0x0000000c1600780c */ /* 0x000fe40003fa4270 */
[----:B------:R-:W-:-:S11]  /*2630*/  PLOP3.LUT P0, PT, PT, PT, PT, 0x80, 0x0 ;  /* 0x000000000000781c */ /* 0x000fd60003f0f070 */
[----:B------:R-:W-:Y:S05]  /*2640*/  @!P5 BRA `(.L_x_19) ;  /* 0x0000000400d0d947 */ /* 0x000fea0003800000 */
[----:B------:R-:W-:-:S13]  /*2650*/  PLOP3.LUT P0, PT, PT, PT, PT, 0x8, 0x0 ;  /* 0x000000000000781c */ /* 0x000fda0003f0e170 */
.L_x_20:
[C---:B------:R-:W-:Y:S02]  /*2660*/  ISETP.EQ.OR P5, PT, R23.reuse, UR14, P3 ;  /* 0x0000000e17007c0c */ /* 0x040fe40009fa2670 */
[----:B------:R-:W-:-:S04]  /*2670*/  IADD3 R17, R23, 0x1, RZ ;  /* 0x0000000117117810 */ /* 0x000fc80007ffe0ff */
[----:B------:R-:W-:-:S07]  /*2680*/  ISETP.EQ.OR P6, PT, R17, UR14, P3 ;  /* 0x0000000e11007c0c */ /* 0x000fce0009fc2670 */
[----:B------:R-:W-:-:S04]  /*2690*/  @!P5 IMAD R15, R23, UR17, R46 ;  /* 0x00000011170fdc24 */ /* 0x000fc8000f8e022e */
[----:B------:R-:W-:-:S04]  /*26a0*/  @!P5 IMAD.WIDE.U32 R14, R15, 0x8, R26 ;  /* 0x000000080f0ed825 */ /* 0x000fc800078e001a */
[----:B------:R-:W-:Y:S02]  /*26b0*/  @!P6 IMAD R17, R17, UR17, R46 ;  /* 0x000000111111ec24 */ /* 0x000fe4000f8e022e */
[----:B------:R-:W2:Y:S02]  /*26c0*/  @!P5 LDG.E.64 R14, desc[UR12][R14.64] ;  /* 0x0000000c0e0ed981 */ /* 0x000ea4000c1e1b00 */
[----:B------:R-:W-:-:S06]  /*26d0*/  @!P6 IMAD.WIDE.U32 R16, R17, 0x8, R26 ;  /* 0x000000081110e825 */ /* 0x000fcc00078e001a */
[----:B------:R-:W3:Y:S01]  /*26e0*/  @!P6 LDG.E.64 R16, desc[UR12][R16.64] ;  /* 0x0000000c1010e981 */ /* 0x000ee2000c1e1b00 */
[C---:B------:R-:W-:Y:S02]  /*26f0*/  IADD3 R19, R23.reuse, 0x2, RZ ;  /* 0x0000000217137810 */ /* 0x040fe40007ffe0ff */
[----:B------:R-:W-:Y:S01]  /*2700*/  IADD3 R25, R23, 0x3, RZ ;  /* 0x0000000317197810 */ /* 0x000fe20007ffe0ff */
[----:B--2---:R-:W-:Y:S01]  /*2710*/  @!P5 FADD.FTZ R10, R10, R14 ;  /* 0x0000000e0a0ad221 */ /* 0x004fe20000010000 */
[----:B------:R-:W-:Y:S01]  /*2720*/  @!P5 FADD.FTZ R11, R11, R15 ;  /* 0x0000000f0b0bd221 */ /* 0x000fe20000010000 */
[----:B------:R-:W-:Y:S02]  /*2730*/  ISETP.EQ.OR P5, PT, R19, UR14, P3 ;  /* 0x0000000e13007c0c */ /* 0x000fe40009fa2670 */
[----:B---3--:R-:W-:Y:S01]  /*2740*/  @!P6 FADD.FTZ R10, R10, R16 ;  /* 0x000000100a0ae221 */ /* 0x008fe20000010000 */
[----:B------:R-:W-:Y:S01]  /*2750*/  @!P6 FADD.FTZ R11, R11, R17 ;  /* 0x000000110b0be221 */ /* 0x000fe20000010000 */
[----:B------:R-:W-:-:S09]  /*2760*/  ISETP.EQ.OR P6, PT, R25, UR14, P3 ;  /* 0x0000000e19007c0c */ /* 0x000fd20009fc2670 */
        /* <DEDUP_REMOVED lines=90> */
[----:B------:R-:W-:Y:S02]  /*2d10*/  IADD3 R22, R22, -0x10, RZ ;  /* 0xfffffff016167810 */ /* 0x000fe40007ffe0ff */
[----:B------:R-:W-:Y:S01]  /*2d20*/  IADD3 R23, R23, 0x10, RZ ;  /* 0x0000001017177810 */ /* 0x000fe20007ffe0ff */
[----:B--2---:R-:W-:Y:S01]  /*2d30*/  @!P5 FADD.FTZ R10, R10, R14 ;  /* 0x0000000e0a0ad221 */ /* 0x004fe20000010000 */
[----:B------:R-:W-:Y:S01]  /*2d40*/  @!P5 FADD.FTZ R11, R11, R15 ;  /* 0x0000000f0b0bd221 */ /* 0x000fe20000010000 */
[----:B------:R-:W-:Y:S02]  /*2d50*/  ISETP.GT.AND P5, PT, R22, 0xc, PT ;  /* 0x0000000c1600780c */ /* 0x000fe40003fa4270 */
[----:B---3--:R-:W-:Y:S01]  /*2d60*/  @!P6 FADD.FTZ R10, R10, R16 ;  /* 0x000000100a0ae221 */ /* 0x008fe20000010000 */
[----:B------:R-:W-:-:S10]  /*2d70*/  @!P6 FADD.FTZ R11, R11, R17 ;  /* 0x000000110b0be221 */ /* 0x000fd40000010000 */
[----:B------:R-:W-:Y:S05]  /*2d80*/  @P5 BRA `(.L_x_20) ;  /* 0xfffffff800345947 */ /* 0x000fea000383ffff */
.L_x_19:
[----:B------:R-:W-:-:S13]  /*2d90*/  ISETP.GT.AND P5, PT, R22, 0x4, PT ;  /* 0x000000041600780c */ /* 0x000fda0003fa4270 */
[----:B------:R-:W-:Y:S05]  /*2da0*/  @!P5 BRA `(.L_x_21) ;  /* 0x0000000000ecd947 */ /* 0x000fea0003800000 */
        /* <DEDUP_REMOVED lines=10> */
[----:B------:R-:W-:Y:S02]  /*2e50*/  IADD3 R25, R23, 0x3, RZ ;  /* 0x0000000317197810 */ /* 0x000fe40007ffe0ff */
[----:B------:R-:W-:Y:S02]  /*2e60*/  ISETP.EQ.OR P0, PT, R19, UR14, P3 ;  /* 0x0000000e13007c0c */ /* 0x000fe40009f02670 */
[----:B------:R-:W-:Y:S01]  /*2e70*/  IADD3 R23, R23, 0x4, RZ ;  /* 0x0000000417177810 */ /* 0x000fe20007ffe0ff */
[----:B--2---:R-:W-:Y:S01]  /*2e80*/  @!P6 FADD.FTZ R10, R10, R14 ;  /* 0x0000000e0a0ae221 */ /* 0x004fe20000010000 */
[----:B------:R-:W-:Y:S01]  /*2e90*/  @!P6 FADD.FTZ R11, R11, R15 ;  /* 0x0000000f0b0be221 */ /* 0x000fe20000010000 */
[----:B------:R-:W-:-:S08]  /*2ea0*/  ISETP.EQ.OR P6, PT, R25, UR14, P3 ;  /* 0x0000000e19007c0c */ /* 0x000fd00009fc2670 */
[----:B------:R-:W-:-:S04]  /*2eb0*/  @!P0 IMAD R15, R19, UR17, R46 ;  /* 0x00000011130f8c24 */ /* 0x000fc8000f8e022e */
[----:B------:R-:W-:-:S04]  /*2ec0*/  @!P0 IMAD.WIDE.U32 R14, R15, 0x8, R26 ;  /* 0x000000080f0e8825 */ /* 0x000fc800078e001a */
[----:B---3--:R-:W-:Y:S01]  /*2ed0*/  @!P5 FADD.FTZ R10, R10, R16 ;  /* 0x000000100a0ad221 */ /* 0x008fe20000010000 */
[----:B------:R-:W-:Y:S01]  /*2ee0*/  @!P5 FADD.FTZ R11, R11, R17 ;  /* 0x000000110b0bd221 */ /* 0x000fe20000010000 */
[----:B------:R-:W-:Y:S01]  /*2ef0*/  ISETP.EQ.OR P5, PT, R23, UR14, P3 ;  /* 0x0000000e17007c0c */ /* 0x000fe20009fa2670 */
[----:B------:R-:W2:Y:S01]  /*2f00*/  @!P0 LDG.E.64 R14, desc[UR12][R14.64] ;  /* 0x0000000c0e0e8981 */ /* 0x000ea2000c1e1b00 */
[----:B------:R-:W-:-:S04]  /*2f10*/  @!P6 IMAD R17, R25, UR17, R46 ;  /* 0x000000111911ec24 */ /* 0x000fc8000f8e022e */
[----:B------:R-:W-:-:S07]  /*2f20*/  @!P6 IMAD.WIDE.U32 R16, R17, 0x8, R26 ;  /* 0x000000081110e825 */ /* 0x000fce00078e001a */
[----:B------:R-:W-:Y:S01]  /*2f30*/  @!P5 IMAD R19, R23, UR17, R46 ;  /* 0x000000111713dc24 */ /* 0x000fe2000f8e022e */
[----:B------:R-:W3:Y:S03]  /*2f40*/  @!P6 LDG.E.64 R16, desc[UR12][R16.64] ;  /* 0x0000000c1010e981 */ /* 0x000ee6000c1e1b00 */
[----:B------:R-:W-:-:S06]  /*2f50*/  @!P5 IMAD.WIDE.U32 R18, R19, 0x8, R26 ;  /* 0x000000081312d825 */ /* 0x000fcc00078e001a */
[----:B------:R-:W4:Y:S01]  /*2f60*/  @!P5 LDG.E.64 R18, desc[UR12][R18.64] ;  /* 0x0000000c1212d981 */ /* 0x000f22000c1e1b00 */
[C---:B------:R-:W-:Y:S02]  /*2f70*/  IADD3 R25, R23.reuse, 0x1, RZ ;  /* 0x0000000117197810 */ /* 0x040fe40007ffe0ff */
[C---:B------:R-:W-:Y:S02]  /*2f80*/  IADD3 R29, R23.reuse, 0x2, RZ ;  /* 0x00000002171d7810 */ /* 0x040fe40007ffe0ff */
[----:B------:R-:W-:Y:S01]  /*2f90*/  IADD3 R31, R23, 0x3, RZ ;  /* 0x00000003171f7810 */ /* 0x000fe20007ffe0ff */
[----:B--2---:R-:W-:Y:S01]  /*2fa0*/  @!P0 FADD.FTZ R10, R10, R14 ;  /* 0x0000000e0a0a8221 */ /* 0x004fe20000010000 */
[----:B------:R-:W-:Y:S01]  /*2fb0*/  @!P0 FADD.FTZ R11, R11, R15 ;  /* 0x0000000f0b0b8221 */ /* 0x000fe20000010000 */
[----:B------:R-:W-:Y:S02]  /*2fc0*/  ISETP.EQ.OR P0, PT, R25, UR14, P3 ;  /* 0x0000000e19007c0c */ /* 0x000fe40009f02670 */
[----:B---3--:R-:W-:Y:S01]  /*2fd0*/  @!P6 FADD.FTZ R10, R10, R16 ;  /* 0x000000100a0ae221 */ /* 0x008fe20000010000 */
[----:B------:R-:W-:Y:S01]  /*2fe0*/  @!P6 FADD.FTZ R11, R11, R17 ;  /* 0x000000110b0be221 */ /* 0x000fe20000010000 */
[----:B------:R-:W-:-:S02]  /*2ff0*/  ISETP.EQ.OR P6, PT, R29, UR14, P3 ;  /* 0x0000000e1d007c0c */ /* 0x000fc40009fc2670 */
[----:B----4-:R-:W-:Y:S01]  /*3000*/  @!P5 FADD.FTZ R10, R10, R18 ;  /* 0x000000120a0ad221 */ /* 0x010fe20000010000 */
[----:B------:R-:W-:Y:S01]  /*3010*/  @!P5 FADD.FTZ R11, R11, R19 ;  /* 0x000000130b0bd221 */ /* 0x000fe20000010000 */
[----:B------:R-:W-:-:S05]  /*3020*/  ISETP.EQ.OR P5, PT, R31, UR14, P3 ;  /* 0x0000000e1f007c0c */ /* 0x000fca0009fa2670 */
[----:B------:R-:W-:-:S04]  /*3030*/  @!P0 IMAD R15, R25, UR17, R46 ;  /* 0x00000011190f8c24 */ /* 0x000fc8000f8e022e */
[----:B------:R-:W-:Y:S02]  /*3040*/  @!P6 IMAD R17, R29, UR17, R46 ;  /* 0x000000111d11ec24 */ /* 0x000fe4000f8e022e */
[----:B------:R-:W-:-:S04]  /*3050*/  @!P0 IMAD.WIDE.U32 R14, R15, 0x8, R26 ;  /* 0x000000080f0e8825 */ /* 0x000fc800078e001a */
[----:B------:R-:W-:Y:S02]  /*3060*/  @!P6 IMAD.WIDE.U32 R16, R17, 0x8, R26 ;  /* 0x000000081110e825 */ /* 0x000fe400078e001a */
[----:B------:R-:W2:Y:S02]  /*3070*/  @!P0 LDG.E.64 R14, desc[UR12][R14.64] ;  /* 0x0000000c0e0e8981 */ /* 0x000ea4000c1e1b00 */
[----:B------:R-:W-:Y:S02]  /*3080*/  @!P5 IMAD R19, R31, UR17, R46 ;  /* 0x000000111f13dc24 */ /* 0x000fe4000f8e022e */
[----:B------:R-:W3:Y:S02]  /*3090*/  @!P6 LDG.E.64 R16, desc[UR12][R16.64] ;  /* 0x0000000c1010e981 */ /* 0x000ee4000c1e1b00 */
[----:B------:R-:W-:-:S06]  /*30a0*/  @!P5 IMAD.WIDE.U32 R18, R19, 0x8, R26 ;  /* 0x000000081312d825 */ /* 0x000fcc00078e001a */
[----:B------:R-:W4:Y:S01]  /*30b0*/  @!P5 LDG.E.64 R18, desc[UR12][R18.64] ;  /* 0x0000000c1212d981 */ /* 0x000f22000c1e1b00 */
[----:B------:R-:W-:Y:S02]  /*30c0*/  IADD3 R22, R22, -0x4, RZ ;  /* 0xfffffffc16167810 */ /* 0x000fe40007ffe0ff */
[----:B------:R-:W-:Y:S02]  /*30d0*/  IADD3 R23, R23, 0x4, RZ ;  /* 0x0000000417177810 */ /* 0x000fe40007ffe0ff */
[----:B------:R-:W-:Y:S01]  /*30e0*/  IADD3 R22, R22, -0x4, RZ ;  /* 0xfffffffc16167810 */ /* 0x000fe20007ffe0ff */
[----:B--2---:R-:W-:Y:S01]  /*30f0*/  @!P0 FADD.FTZ R10, R10, R14 ;  /* 0x0000000e0a0a8221 */ /* 0x004fe20000010000 */
[----:B------:R-:W-:-:S03]  /*3100*/  @!P0 FADD.FTZ R11, R11, R15 ;  /* 0x0000000f0b0b8221 */ /* 0x000fc60000010000 */
[----:B---3--:R-:W-:Y:S01]  /*3110*/  @!P6 FADD.FTZ R10, R10, R16 ;  /* 0x000000100a0ae221 */ /* 0x008fe20000010000 */
[----:B------:R-:W-:Y:S01]  /*3120*/  @!P6 FADD.FTZ R11, R11, R17 ;  /* 0x000000110b0be221 */ /* 0x000fe20000010000 */
[----:B------:R-:W-:Y:S02]  /*3130*/  PLOP3.LUT P0, PT, PT, PT, PT, 0x8, 0x0 ;  /* 0x000000000000781c */ /* 0x000fe40003f0e170 */
[----:B----4-:R-:W-:Y:S01]  /*3140*/  @!P5 FADD.FTZ R10, R10, R18 ;  /* 0x000000120a0ad221 */ /* 0x010fe20000010000 */
[----:B------:R-:W-:-:S10]  /*3150*/  @!P5 FADD.FTZ R11, R11, R19 ;  /* 0x000000130b0bd221 */ /* 0x000fd40000010000 */
.L_x_21:
[----:B------:R-:W-:-:S13]  /*3160*/  ISETP.NE.OR P0, PT, R22, RZ, P0 ;  /* 0x000000ff1600720c */ /* 0x000fda0000705670 */
[----:B------:R-:W-:Y:S05]  /*3170*/  @!P0 BRA `(.L_x_17) ;  /* 0x00000000007c8947 */ /* 0x000fea0003800000 */
.L_x_18:
[----:B------:R-:W-:-:S13]  /*3180*/  ISETP.EQ.OR P6, PT, R23, UR14, P3 ;  /* 0x0000000e17007c0c */ /* 0x000fda0009fc2670 */
[----:B------:R-:W-:-:S04]  /*3190*/  @!P6 IMAD R15, R23, UR17, R46 ;  /* 0x00000011170fec24 */ /* 0x000fc8000f8e022e */
[----:B------:R-:W-:-:S06]  /*31a0*/  @!P6 IMAD.WIDE.U32 R14, R15, 0x8, R26 ;  /* 0x000000080f0ee825 */ /* 0x000fcc00078e001a */
[----:B------:R-:W2:Y:S01]  /*31b0*/  @!P6 LDG.E.64 R14, desc[UR12][R14.64] ;  /* 0x0000000c0e0ee981 */ /* 0x000ea2000c1e1b00 */
[C---:B------:R-:W-:Y:S02]  /*31c0*/  IADD3 R17, R23.reuse, 0x1, RZ ;  /* 0x0000000117117810 */ /* 0x040fe40007ffe0ff */
[----:B------:R-:W-:Y:S02]  /*31d0*/  IADD3 R19, R23, 0x2, RZ ;  /* 0x0000000217137810 */ /* 0x000fe40007ffe0ff */
[----:B------:R-:W-:Y:S02]  /*31e0*/  ISETP.EQ.OR P0, PT, R17, UR14, P3 ;  /* 0x0000000e11007c0c */ /* 0x000fe40009f02670 */
[----:B------:R-:W-:Y:S02]  /*31f0*/  IADD3 R25, R23, 0x3, RZ ;  /* 0x0000000317197810 */ /* 0x000fe40007ffe0ff */
[----:B------:R-:W-:-:S09]  /*3200*/  ISETP.EQ.OR P5, PT, R19, UR14, P3 ;  /* 0x0000000e13007c0c */ /* 0x000fd20009fa2670 */
[----:B------:R-:W-:-:S04]  /*3210*/  @!P0 IMAD R17, R17, UR17, R46 ;  /* 0x0000001111118c24 */ /* 0x000fc8000f8e022e */
[----:B------:R-:W-:Y:S02]  /*3220*/  @!P5 IMAD R19, R19, UR17, R46 ;  /* 0x000000111313dc24 */ /* 0x000fe4000f8e022e */
[----:B--2---:R-:W-:Y:S01]  /*3230*/  @!P6 FADD.FTZ R10, R10, R14 ;  /* 0x0000000e0a0ae221 */ /* 0x004fe20000010000 */
[----:B------:R-:W-:Y:S01]  /*3240*/  @!P6 FADD.FTZ R11, R11, R15 ;  /* 0x0000000f0b0be221 */ /* 0x000fe20000010000 */
[----:B------:R-:W-:Y:S01]  /*3250*/  ISETP.EQ.OR P6, PT, R25, UR14, P3 ;  /* 0x0000000e19007c0c */ /* 0x000fe20009fc2670 */
[----:B------:R-:W-:-:S04]  /*3260*/  @!P0 IMAD.WIDE.U32 R14, R17, 0x8, R26 ;  /* 0x00000008110e8825 */ /* 0x000fc800078e001a */
[----:B------:R-:W-:Y:S02]  /*3270*/  @!P5 IMAD.WIDE.U32 R16, R19, 0x8, R26 ;  /* 0x000000081310d825 */ /* 0x000fe400078e001a */
[----:B------:R-:W2:Y:S04]  /*3280*/  @!P0 LDG.E.64 R14, desc[UR12][R14.64] ;  /* 0x0000000c0e0e8981 */ /* 0x000ea8000c1e1b00 */
[----:B------:R-:W3:Y:S02]  /*3290*/  @!P5 LDG.E.64 R16, desc[UR12][R16.64] ;  /* 0x0000000c1010d981 */ /* 0x000ee4000c1e1b00 */
[----:B------:R-:W-:-:S04]  /*32a0*/  @!P6 IMAD R25, R25, UR17, R46 ;  /* 0x000000111919ec24 */ /* 0x000fc8000f8e022e */
[----:B------:R-:W-:-:S06]  /*32b0*/  @!P6 IMAD.WIDE.U32 R18, R25, 0x8, R26 ;  /* 0x000000081912e825 */ /* 0x000fcc00078e001a */
[----:B------:R-:W4:Y:S01]  /*32c0*/  @!P6 LDG.E.64 R18, desc[UR12][R18.64] ;  /* 0x0000000c1212e981 */ /* 0x000f22000c1e1b00 */
[----:B------:R-:W-:Y:S02]  /*32d0*/  IADD3 R22, R22, -0x4, RZ ;  /* 0xfffffffc16167810 */ /* 0x000fe40007ffe0ff */
[----:B------:R-:W-:Y:S01]  /*32e0*/  IADD3 R23, R23, 0x4, RZ ;  /* 0x0000000417177810 */ /* 0x000fe20007ffe0ff */
[----:B--2---:R-:W-:Y:S01]  /*32f0*/  @!P0 FADD.FTZ R10, R10, R14 ;  /* 0x0000000e0a0a8221 */ /* 0x004fe20000010000 */
[----:B------:R-:W-:Y:S01]  /*3300*/  @!P0 FADD.FTZ R11, R11, R15 ;  /* 0x0000000f0b0b8221 */ /* 0x000fe20000010000 */
[----:B------:R-:W-:Y:S02]  /*3310*/  ISETP.NE.AND P0, PT, R22, RZ, PT ;  /* 0x000000ff1600720c */ /* 0x000fe40003f05270 */
[----:B---3--:R-:W-:Y:S01]  /*3320*/  @!P5 FADD.FTZ R10, R10, R16 ;  /* 0x000000100a0ad221 */ /* 0x008fe20000010000 */
[----:B------:R-:W-:-:S03]  /*3330*/  @!P5 FADD.FTZ R11, R11, R17 ;  /* 0x000000110b0bd221 */ /* 0x000fc60000010000 */
[----:B----4-:R-:W-:Y:S01]  /*3340*/  @!P6 FADD.FTZ R10, R10, R18 ;  /* 0x000000120a0ae221 */ /* 0x010fe20000010000 */
[----:B------:R-:W-:-:S06]  /*3350*/  @!P6 FADD.FTZ R11, R11, R19 ;  /* 0x000000130b0be221 */ /* 0x000fcc0000010000 */
[----:B------:R-:W-:Y:S05]  /*3360*/  @P0 BRA `(.L_x_18) ;  /* 0xfffffffc00840947 */ /* 0x000fea000383ffff */
.L_x_17:
[----:B------:R-:W-:-:S13]  /*3370*/  LOP3.LUT P0, R24, R24, 0x3, RZ, 0xc0, !PT ;  /* 0x0000000318187812 */ /* 0x000fda000780c0ff */
[----:B------:R-:W-:Y:S05]  /*3380*/  @!P0 BRA `(.L_x_14) ;  /* 0x0000000000688947 */ /* 0x000fea0003800000 */
[----:B------:R-:W-:Y:S01]  /*3390*/  ISETP.EQ.OR P0, PT, R23, UR14, P3 ;  /* 0x0000000e17007c0c */ /* 0x000fe20009f02670 */
[----:B------:R-:W-:Y:S01]  /*33a0*/  BSSY B0, `(.L_x_22) ;  /* 0x0000008000007945 */ /* 0x000fe20003800000 */
[----:B------:R-:W-:-:S11]  /*33b0*/  ISETP.NE.AND P5, PT, R24, 0x1, PT ;  /* 0x000000011800780c */ /* 0x000fd60003fa5270 */
[----:B------:R-:W-:Y:S05]  /*33c0*/  @P0 BRA `(.L_x_23) ;  /* 0x0000000000140947 */ /* 0x000fea0003800000 */
[----:B------:R-:W-:-:S04]  /*33d0*/  IMAD R15, R23, UR17, R46 ;  /* 0x00000011170f7c24 */ /* 0x000fc8000f8e022e */
[----:B------:R-:W-:-:S06]  /*33e0*/  IMAD.WIDE.U32 R14, R15, 0x8, R26 ;  /* 0x000000080f0e7825 */ /* 0x000fcc00078e001a */
[----:B------:R-:W2:Y:S02]  /*33f0*/  LDG.E.64 R14, desc[UR12][R14.64] ;  /* 0x0000000c0e0e7981 */ /* 0x000ea4000c1e1b00 */
[----:B--2---:R-:W-:Y:S01]  /*3400*/  FADD.FTZ R10, R10, R14 ;  /* 0x0000000e0a0a7221 */ /* 0x004fe20000010000 */
[----:B------:R-:W-:-:S07]  /*3410*/  FADD.FTZ R11, R11, R15 ;  /* 0x0000000f0b0b7221 */ /* 0x000fce0000010000 */
.L_x_23:
[----:B------:R-:W-:Y:S05]  /*3420*/  BSYNC B0 ;  /* 0x0000000000007941 */ /* 0x000fea0003800000 */
.L_x_22:
[----:B------:R-:W-:Y:S05]  /*3430*/  @!P5 BRA `(.L_x_14) ;  /* 0x00000000003cd947 */ /* 0x000fea0003800000 */
[C---:B------:R-:W-:Y:S02]  /*3440*/  IADD3 R17, R23.reuse, 0x2, RZ ;  /* 0x0000000217117810 */ /* 0x040fe40007ffe0ff */
[----:B------:R-:W-:Y:S02]  /*3450*/  IADD3 R15, R23, 0x1, RZ ;  /* 0x00000001170f7810 */ /* 0x000fe40007ffe0ff */
[----:B------:R-:W-:Y:S02]  /*3460*/  ISETP.EQ.OR P0, PT, R17, UR14, P3 ;  /* 0x0000000e11007c0c */ /* 0x000fe40009f02670 */
[----:B------:R-:W-:Y:S02]  /*3470*/  ISETP.EQ.OR P5, PT, R15, UR14, P3 ;  /* 0x0000000e0f007c0c */ /* 0x000fe40009fa2670 */
[----:B------:R-:W-:-:S11]  /*3480*/  ISETP.EQ.OR P0, PT, R24, 0x2, P0 ;  /* 0x000000021800780c */ /* 0x000fd60000702670 */
[--C-:B------:R-:W-:Y:S02]  /*3490*/  @!P5 IMAD R15, R15, UR17, R46.reuse ;  /* 0x000000110f0fdc24 */ /* 0x100fe4000f8e022e */
[----:B------:R-:W-:Y:S02]  /*34a0*/  @!P0 IMAD R17, R17, UR17, R46 ;  /* 0x0000001111118c24 */ /* 0x000fe4000f8e022e */
[----:B------:R-:W-:-:S04]  /*34b0*/  @!P5 IMAD.WIDE.U32 R14, R15, 0x8, R26 ;  /* 0x000000080f0ed825 */ /* 0x000fc800078e001a */
[----:B------:R-:W-:Y:S02]  /*34c0*/  @!P0 IMAD.WIDE.U32 R16, R17, 0x8, R26 ;  /* 0x0000000811108825 */ /* 0x000fe400078e001a */
[----:B------:R-:W2:Y:S04]  /*34d0*/  @!P5 LDG.E.64 R14, desc[UR12][R14.64] ;  /* 0x0000000c0e0ed981 */ /* 0x000ea8000c1e1b00 */
[----:B------:R-:W3:Y:S01]  /*34e0*/  @!P0 LDG.E.64 R16, desc[UR12][R16.64] ;  /* 0x0000000c10108981 */ /* 0x000ee2000c1e1b00 */
[----:B--2---:R-:W-:Y:S01]  /*34f0*/  @!P5 FADD.FTZ R10, R10, R14 ;  /* 0x0000000e0a0ad221 */ /* 0x004fe20000010000 */
[----:B------:R-:W-:-:S03]  /*3500*/  @!P5 FADD.FTZ R11, R11, R15 ;  /* 0x0000000f0b0bd221 */ /* 0x000fc60000010000 */
[----:B---3--:R-:W-:Y:S01]  /*3510*/  @!P0 FADD.FTZ R10, R10, R16 ;  /* 0x000000100a0a8221 */ /* 0x008fe20000010000 */
[----:B------:R-:W-:-:S07]  /*3520*/  @!P0 FADD.FTZ R11, R11, R17 ;  /* 0x000000110b0b8221 */ /* 0x000fce0000010000 */
.L_x_14:
[----:B------:R-:W0:Y:S01]  /*3530*/  S2UR UR11, SR_CgaCtaId ;  /* 0x00000000000b79c3 */ /* 0x000e220000008800 */
[----:B------:R-:W-:Y:S01]  /*3540*/  UMOV UR10, 0x400 ;  /* 0x00000400000a7882 */ /* 0x000fe20000000000 */
[----:B------:R-:W-:Y:S02]  /*3550*/  SHF.R.U32.HI R16, RZ, 0x5, R55 ;  /* 0x00000005ff107819 */ /* 0x000fe40000011637 */
[C---:B------:R-:W-:Y:S02]  /*3560*/  PRMT R18, R54.reuse, 0x7632, R18 ;  /* 0x0000763236127816 */ /* 0x040fe40000000012 */
[----:B------:R-:W-:Y:S02]  /*3570*/  SHF.L.U32 R54, R54, 0x10, RZ ;  /* 0x0000001036367819 */ /* 0x000fe400000006ff */
[----:B------:R-:W1:Y:S01]  /*3580*/  LDC R17, c[0x0][0x2ac] ;  /* 0x0000ab00ff117b82 */ /* 0x000e620000000800 */
[----:B------:R-:W-:Y:S01]  /*3590*/  SHF.L.U32 R18, R18, 0x10, RZ ;  /* 0x0000001012127819 */ /* 0x000fe200000006ff */
[----:B0-----:R-:W-:Y:S01]  /*35a0*/  ULEA UR10, UR11, UR10, 0x18 ;  /* 0x0000000a0b0a7291 */ /* 0x001fe2000f8ec03f */
[----:B-1----:R-:W-:-:S08]  /*35b0*/  IMAD R16, R17, UR14, R16 ;  /* 0x0000000e11107c24 */ /* 0x002fd0000f8e0210 */
[----:B------:R0:W-:Y:S01]  /*35c0*/  @!P3 STS.64 [UR10+0x98], R10 ;  /* 0x0000980aff00b988 */ /* 0x0001e20008000a0a */
[----:B------:R-:W-:Y:S01]  /*35d0*/  BAR.SYNC.DEFER_BLOCKING 0x0 ;  /* 0x0000000000007b1d */ /* 0x000fe20000010000 */
[C---:B------:R-:W-:Y:S02]  /*35e0*/  IADD3 R17, R16.reuse, 0x20, RZ ;  /* 0x0000002010117810 */ /* 0x040fe40007ffe0ff */
[----:B------:R-:W-:Y:S02]  /*35f0*/  IADD3 R16, R16, 0x30, RZ ;  /* 0x0000003010107810 */ /* 0x000fe40007ffe0ff */
[C---:B0-----:R-:W-:Y:S02]  /*3600*/  PRMT R10, R53.reuse, 0x7632, R10 ;  /* 0x00007632350a7816 */ /* 0x041fe4000000000a */
[----:B------:R-:W-:Y:S02]  /*3610*/  SHF.L.U32 R53, R53, 0x10, RZ ;  /* 0x0000001035357819 */ /* 0x000fe400000006ff */
[----:B------:R-:W-:-:S02]  /*3620*/  SHF.L.U32 R10, R10, 0x10, RZ ;  /* 0x000000100a0a7819 */ /* 0x000fc400000006ff */
[----:B------:R-:W-:Y:S01]  /*3630*/  SHF.L.U32 R11, R52, 0x10, RZ ;  /* 0x00000010340b7819 */ /* 0x000fe200000006ff */
[----:B------:R-:W-:Y:S02]  /*3640*/  FADD.FTZ R53, R53, -UR20 ;  /* 0x8000001435357e21 */ /* 0x000fe40008010000 */
[----:B------:R-:W-:Y:S02]  /*3650*/  FADD.FTZ R10, R10, -UR20 ;  /* 0x800000140a0a7e21 */ /* 0x000fe40008010000 */
[----:B------:R-:W-:Y:S02]  /*3660*/  FMUL.FTZ R53, R53, UR18 ;  /* 0x0000001235357c20 */ /* 0x000fe40008410000 */
[----:B------:R-:W-:Y:S01]  /*3670*/  FMUL.FTZ R28, R10, UR18 ;  /* 0x000000120a1c7c20 */ /* 0x000fe20008410000 */
[----:B------:R-:W0:Y:S01]  /*3680*/  LDS.64 R14, [UR10+0x98] ;  /* 0x0000980aff0e7984 */ /* 0x000e220008000a00 */
[----:B------:R-:W-:Y:S02]  /*3690*/  ULDC.64 UR10, c[0x0][0x290] ;  /* 0x0000a400000a7ab9 */ /* 0x000fe40000000a00 */
[----:B------:R-:W-:-:S02]  /*36a0*/  ISETP.GE.U32.AND P3, PT, R16, UR10, PT ;  /* 0x0000000a10007c0c */ /* 0x000fc4000bf66070 */
[----:B------:R-:W-:Y:S02]  /*36b0*/  SHF.R.S32.HI R16, RZ, 0x1f, R16 ;  /* 0x0000001fff107819 */ /* 0x000fe40000011410 */
[----:B------:R-:W-:Y:S01]  /*36c0*/  ISETP.GE.U32.AND P0, PT, R17, UR10, PT ;  /* 0x0000000a11007c0c */ /* 0x000fe2000bf06070 */
[----:B------:R-:W-:Y:S01]  /*36d0*/  ULDC UR10, c[0x0][0x2bc] ;  /* 0x0000af00000a7ab9 */ /* 0x000fe20000000800 */
[----:B------:R-:W-:Y:S02]  /*36e0*/  SHF.R.S32.HI R17, RZ, 0x1f, R17 ;  /* 0x0000001fff117819 */ /* 0x000fe40000011411 */
[----:B------:R-:W-:Y:S02]  /*36f0*/  ISETP.GE.AND.EX P3, PT, R16, UR11, PT, P3 ;  /* 0x0000000b10007c0c */ /* 0x000fe4000bf66330 */
[----:B------:R-:W-:Y:S01]  /*3700*/  ISETP.GE.AND.EX P0, PT, R17, UR11, PT, P0 ;  /* 0x0000000b11007c0c */ /* 0x000fe2000bf06300 */
[----:B0-----:R-:W-:Y:S01]  /*3710*/  FMUL.FTZ R16, R14, UR10 ;  /* 0x0000000a0e107c20 */ /* 0x001fe20008410000 */
[----:B------:R-:W-:Y:S01]  /*3720*/  PRMT R14, R52, 0x7632, R14 ;  /* 0x00007632340e7816 */ /* 0x000fe2000000000e */
[----:B------:R-:W-:-:S03]  /*3730*/  FMUL.FTZ R17, R15, UR10 ;  /* 0x0000000a0f117c20 */ /* 0x000fc60008410000 */
        /* <DEDUP_REMOVED lines=20> */
.L_x_24:
[----:B------:R-:W-:Y:S04]  /*3880*/  BSSY B0, `(.L_x_25) ;  /* 0x0000014000007945 */ /* 0x000fe80003800000 */
[----:B------:R-:W-:Y:S05]  /*3890*/  @!P1 BRA `(.L_x_26) ;  /* 0x0000000000489947 */ /* 0x000fea0003800000 */
[C-C-:B------:R-:W-:Y:S01]  /*38a0*/  FFMA.FTZ R10, R16.reuse, R53, R17.reuse ;  /* 0x00000035100a7223 */ /* 0x140fe20000010011 */
[----:B------:R-:W-:Y:S01]  /*38b0*/  ULDC.64 UR10, c[0x0][0x288] ;  /* 0x0000a200000a7ab9 */ /* 0x000fe20000000a00 */
[----:B------:R-:W-:Y:S01]  /*38c0*/  FFMA.FTZ R19, R16, R28, R17 ;  /* 0x0000001c10137223 */ /* 0x000fe20000010011 */
[----:B------:R-:W-:Y:S02]  /*38d0*/  IMAD R23, R43, UR10, RZ ;  /* 0x0000000a2b177c24 */ /* 0x000fe4000f8e02ff */
[----:B------:R-:W-:Y:S01]  /*38e0*/  FFMA.FTZ R15, R11, R6, -R10 ;  /* 0x000000060b0f7223 */ /* 0x000fe2000001080a */
[----:B------:R-:W-:Y:S01]  /*38f0*/  MOV R10, R58 ;  /* 0x0000003a000a7202 */ /* 0x000fe20000000f00 */
[----:B------:R-:W-:Y:S01]  /*3900*/  FFMA.FTZ R19, R14, R7, -R19 ;  /* 0x000000070e137223 */ /* 0x000fe20000010813 */
[----:B------:R-:W-:Y:S01]  /*3910*/  MOV R11, R61 ;  /* 0x0000003d000b7202 */ /* 0x000fe20000000f00 */
[C---:B------:R-:W-:Y:S02]  /*3920*/  IMAD R23, R44.reuse, UR11, R23 ;  /* 0x0000000b2c177c24 */ /* 0x040fe4000f8e0217 */
[----:B------:R-:W-:Y:S01]  /*3930*/  FMUL.FTZ R22, R15, UR18 ;  /* 0x000000120f167c20 */ /* 0x000fe20008410000 */
[----:B------:R-:W-:Y:S01]  /*3940*/  FMUL.FTZ R19, R19, UR18 ;  /* 0x0000001213137c20 */ /* 0x000fe20008410000 */
[----:B------:R-:W-:Y:S01]  /*3950*/  IMAD.WIDE.U32 R10, R44, UR10, R10 ;  /* 0x0000000a2c0a7c25 */ /* 0x000fe2000f8e000a */
[----:B------:R-:W-:-:S03]  /*3960*/  ULDC.64 UR10, c[0x0][0x210] ;  /* 0x00008400000a7ab9 */ /* 0x000fc60000000a00 */
[----:B------:R-:W-:Y:S02]  /*3970*/  F2FP.BF16.F32.PACK_AB R19, R19, R22 ;  /* 0x000000161313723e */ /* 0x000fe400000010ff */
[----:B------:R-:W-:Y:S02]  /*3980*/  LEA R14, P5, R10, UR10, 0x1 ;  /* 0x0000000a0a0e7c11 */ /* 0x000fe4000f8a08ff */
[----:B------:R-:W-:-:S04]  /*3990*/  IADD3 R23, R11, R23, RZ ;  /* 0x000000170b177210 */ /* 0x000fc80007ffe0ff */
[----:B------:R-:W-:-:S05]  /*39a0*/  LEA.HI.X R15, R10, UR11, R23, 0x1, P5 ;  /* 0x0000000b0a0f7c11 */ /* 0x000fca000a8f0c17 */
[----:B------:R0:W-:Y:S02]  /*39b0*/  STG.E desc[UR12][R14.64], R19 ;  /* 0x000000130e007986 */ /* 0x0001e4000c10190c */
.L_x_26:
[----:B------:R-:W-:Y:S05]  /*39c0*/  BSYNC B0 ;  /* 0x0000000000007941 */ /* 0x000fea0003800000 */
.L_x_25:
[----:B------:R-:W-:Y:S01]  /*39d0*/  FADD.FTZ R54, R54, -UR20 ;  /* 0x8000001436367e21 */ /* 0x000fe20008010000 */
[----:B------:R-:W-:Y:S01]  /*39e0*/  FADD.FTZ R18, R18, -UR20 ;  /* 0x8000001412127e21 */ /* 0x000fe20008010000 */
[----:B------:R-:W-:Y:S02]  /*39f0*/  SHF.L.U32 R51, R51, 0x10, RZ ;  /* 0x0000001033337819 */ /* 0x000fe400000006ff */
[----:B------:R-:W-:Y:S01]  /*3a00*/  SHF.L.U32 R4, R4, 0x10, RZ ;  /* 0x0000001004047819 */ /* 0x000fe200000006ff */
[----:B------:R-:W-:Y:S01]  /*3a10*/  FMUL.FTZ R27, R54, UR18 ;  /* 0x00000012361b7c20 */ /* 0x000fe20008410000 */
[----:B------:R-:W-:Y:S01]  /*3a20*/  FMUL.FTZ R26, R18, UR18 ;  /* 0x00000012121a7c20 */ /* 0x000fe20008410000 */
[----:B------:R-:W-:Y:S06]  /*3a30*/  @!P4 BRA `(.L_x_27) ;  /* 0x000000000048c947 */ /* 0x000fec0003800000 */
[----:B------:R-:W-:Y:S01]  /*3a40*/  FFMA.FTZ R10, R27, R6, R8 ;  /* 0x000000061b0a7223 */ /* 0x000fe20000010008 */
[----:B------:R-:W-:-:S03]  /*3a50*/  FFMA.FTZ R11, R26, R7, R9 ;  /* 0x000000071a0b7223 */ /* 0x000fc60000010009 */
[----:B0-----:R-:W-:Y:S01]  /*3a60*/  FMUL.FTZ R14, R10, -1.4426950216293334961 ;  /* 0xbfb8aa3b0a0e7820 */ /* 0x001fe20000410000 */
        /* <DEDUP_REMOVED lines=15> */
.L_x_27:
[----:B------:R-:W-:Y:S04]  /*3b60*/  BSSY B0, `(.L_x_28) ;  /* 0x0000014000007945 */ /* 0x000fe80003800000 */
[----:B------:R-:W-:Y:S05]  /*3b70*/  @!P2 BRA `(.L_x_29) ;  /* 0x000000000048a947 */ /* 0x000fea0003800000 */
[C-C-:B------:R-:W-:Y:S01]  /*3b80*/  FFMA.FTZ R10, R16.reuse, R27, R17.reuse ;  /* 0x0000001b100a7223 */ /* 0x140fe20000010011 */
[----:B------:R-:W-:Y:S01]  /*3b90*/  FFMA.FTZ R11, R16, R26, R17 ;  /* 0x0000001a100b7223 */ /* 0x000fe20000010011 */
[----:B------:R-:W-:Y:S02]  /*3ba0*/  ULDC.64 UR10, c[0x0][0x288] ;  /* 0x0000a200000a7ab9 */ /* 0x000fe40000000a00 */
[----:B------:R-:W-:Y:S01]  /*3bb0*/  FFMA.FTZ R51, R51, R6, -R10 ;  /* 0x0000000633337223 */ /* 0x000fe2000001080a */
[----:B------:R-:W-:Y:S01]  /*3bc0*/  FFMA.FTZ R4, R4, R7, -R11 ;  /* 0x0000000704047223 */ /* 0x000fe2000001080b */
[----:B------:R-:W-:Y:S01]  /*3bd0*/  MOV R10, R58 ;  /* 0x0000003a000a7202 */ /* 0x000fe20000000f00 */
[----:B0-----:R-:W-:Y:S01]  /*3be0*/  IMAD R15, R41, UR10, RZ ;  /* 0x0000000a290f7c24 */ /* 0x001fe2000f8e02ff */
[----:B------:R-:W-:Y:S01]  /*3bf0*/  MOV R11, R61 ;  /* 0x0000003d000b7202 */ /* 0x000fe20000000f00 */
[----:B------:R-:W-:Y:S01]  /*3c00*/  FMUL.FTZ R51, R51, UR18 ;  /* 0x0000001233337c20 */ /* 0x000fe20008410000 */
[----:B------:R-:W-:Y:S01]  /*3c10*/  FMUL.FTZ R4, R4, UR18 ;  /* 0x0000001204047c20 */ /* 0x000fe20008410000 */
[----:B------:R-:W-:-:S02]  /*3c20*/  IMAD R15, R42, UR11, R15 ;  /* 0x0000000b2a0f7c24 */ /* 0x000fc4000f8e020f */
[----:B------:R-:W-:Y:S01]  /*3c30*/  IMAD.WIDE.U32 R10, R42, UR10, R10 ;  /* 0x0000000a2a0a7c25 */ /* 0x000fe2000f8e000a */
[----:B------:R-:W-:Y:S02]  /*3c40*/  ULDC.64 UR10, c[0x0][0x210] ;  /* 0x00008400000a7ab9 */ /* 0x000fe40000000a00 */
[----:B------:R-:W-:Y:S02]  /*3c50*/  LEA R14, P5, R10, UR10, 0x1 ;  /* 0x0000000a0a0e7c11 */ /* 0x000fe4000f8a08ff */
[----:B------:R-:W-:Y:S02]  /*3c60*/  IADD3 R15, R11, R15, RZ ;  /* 0x0000000f0b0f7210 */ /* 0x000fe40007ffe0ff */
[----:B------:R-:W-:Y:S02]  /*3c70*/  F2FP.BF16.F32.PACK_AB R11, R4, R51 ;  /* 0x00000033040b723e */ /* 0x000fe400000010ff */
[----:B------:R-:W-:-:S05]  /*3c80*/  LEA.HI.X R15, R10, UR11, R15, 0x1, P5 ;  /* 0x0000000b0a0f7c11 */ /* 0x000fca000a8f0c0f */
[----:B------:R1:W-:Y:S02]  /*3c90*/  STG.E desc[UR12][R14.64], R11 ;  /* 0x0000000b0e007986 */ /* 0x0003e4000c10190c */
.L_x_29:
[----:B------:R-:W-:Y:S05]  /*3ca0*/  BSYNC B0 ;  /* 0x0000000000007941 */ /* 0x000fea0003800000 */
.L_x_28:
[----:B------:R-:W-:Y:S02]  /*3cb0*/  SHF.L.U32 R49, R49, 0x10, RZ ;  /* 0x0000001031317819 */ /* 0x000fe400000006ff */
[----:B------:R-:W-:Y:S02]  /*3cc0*/  SHF.L.U32 R21, R21, 0x10, RZ ;  /* 0x0000001015157819 */ /* 0x000fe400000006ff */
[----:B-1----:R-:W-:Y:S01]  /*3cd0*/  SHF.L.U32 R11, R48, 0x10, RZ ;  /* 0x00000010300b7819 */ /* 0x002fe200000006ff */
[----:B------:R-:W-:Y:S01]  /*3ce0*/  FADD.FTZ R49, R49, -UR20 ;  /* 0x8000001431317e21 */ /* 0x000fe20008010000 */
[----:B------:R-:W-:Y:S01]  /*3cf0*/  ISETP.LT.U32.AND P0, PT, R55, 0x200, !P0 ;  /* 0x000002003700780c */ /* 0x000fe20004701070 */
[----:B------:R-:W-:Y:S01]  /*3d00*/  FADD.FTZ R21, R21, -UR20 ;  /* 0x8000001415157e21 */ /* 0x000fe20008010000 */
[----:B------:R-:W-:Y:S01]  /*3d10*/  ISETP.LT.U32.AND P3, PT, R55, 0x200, !P3 ;  /* 0x000002003700780c */ /* 0x000fe20005f61070 */
[----:B------:R-:W-:Y:S01]  /*3d20*/  FMUL.FTZ R49, R49, UR18 ;  /* 0x0000001231317c20 */ /* 0x000fe20008410000 */
[----:B------:R-:W-:Y:S01]  /*3d30*/  SHF.L.U32 R20, R20, 0x10, RZ ;  /* 0x0000001014147819 */ /* 0x000fe200000006ff */
[----:B------:R-:W-:Y:S01]  /*3d40*/  FMUL.FTZ R22, R21, UR18 ;  /* 0x0000001215167c20 */ /* 0x000fe20008410000 */
[----:B------:R-:W-:-:S02]  /*3d50*/  SHF.L.U32 R50, R50, 0x10, RZ ;  /* 0x0000001032327819 */ /* 0x000fc400000006ff */
[----:B------:R-:W-:Y:S01]  /*3d60*/  SHF.L.U32 R12, R12, 0x10, RZ ;  /* 0x000000100c0c7819 */ /* 0x000fe200000006ff */
        /* <DEDUP_REMOVED lines=19> */
.L_x_30:
[----:B------:R-:W-:Y:S04]  /*3ea0*/  BSSY B0, `(.L_x_31) ;  /* 0x0000014000007945 */ /* 0x000fe80003800000 */
[----:B------:R-:W-:Y:S05]  /*3eb0*/  @!P0 BRA `(.L_x_32) ;  /* 0x0000000000488947 */ /* 0x000fea0003800000 */
[C-C-:B------:R-:W-:Y:S01]  /*3ec0*/  FFMA.FTZ R4, R16.reuse, R49, R17.reuse ;  /* 0x0000003110047223 */ /* 0x140fe20000010011 */
[----:B------:R-:W-:Y:S01]  /*3ed0*/  ULDC.64 UR10, c[0x0][0x288] ;  /* 0x0000a200000a7ab9 */ /* 0x000fe20000000a00 */
[----:B------:R-:W-:Y:S01]  /*3ee0*/  MOV R10, R58 ;  /* 0x0000003a000a7202 */ /* 0x000fe20000000f00 */
[----:B0-----:R-:W-:Y:S01]  /*3ef0*/  FFMA.FTZ R15, R16, R22, R17 ;  /* 0x00000016100f7223 */ /* 0x001fe20000010011 */
[----:B------:R-:W-:Y:S01]  /*3f00*/  FFMA.FTZ R4, R11, R6, -R4 ;  /* 0x000000060b047223 */ /* 0x000fe20000010804 */
[----:B------:R-:W-:Y:S01]  /*3f10*/  MOV R11, R61 ;  /* 0x0000003d000b7202 */ /* 0x000fe20000000f00 */
[----:B------:R-:W-:Y:S02]  /*3f20*/  IMAD R19, R3, UR10, RZ ;  /* 0x0000000a03137c24 */ /* 0x000fe4000f8e02ff */
[----:B------:R-:W-:Y:S01]  /*3f30*/  FFMA.FTZ R15, R20, R7, -R15 ;  /* 0x00000007140f7223 */ /* 0x000fe2000001080f */
[----:B------:R-:W-:-:S04]  /*3f40*/  IMAD.WIDE.U32 R10, R40, UR10, R10 ;  /* 0x0000000a280a7c25 */ /* 0x000fc8000f8e000a */
[----:B------:R-:W-:Y:S01]  /*3f50*/  IMAD R21, R40, UR11, R19 ;  /* 0x0000000b28157c24 */ /* 0x000fe2000f8e0213 */
[----:B------:R-:W-:Y:S01]  /*3f60*/  ULDC.64 UR10, c[0x0][0x210] ;  /* 0x00008400000a7ab9 */ /* 0x000fe20000000a00 */
[----:B------:R-:W-:Y:S01]  /*3f70*/  FMUL.FTZ R19, R4, UR18 ;  /* 0x0000001204137c20 */ /* 0x000fe20008410000 */
[----:B------:R-:W-:Y:S01]  /*3f80*/  FMUL.FTZ R4, R15, UR18 ;  /* 0x000000120f047c20 */ /* 0x000fe20008410000 */
[----:B------:R-:W-:Y:S02]  /*3f90*/  LEA R14, P0, R10, UR10, 0x1 ;  /* 0x0000000a0a0e7c11 */ /* 0x000fe4000f8008ff */
[----:B------:R-:W-:Y:S02]  /*3fa0*/  IADD3 R21, R11, R21, RZ ;  /* 0x000000150b157210 */ /* 0x000fe40007ffe0ff */
[----:B------:R-:W-:Y:S02]  /*3fb0*/  F2FP.BF16.F32.PACK_AB R11, R4, R19 ;  /* 0x00000013040b723e */ /* 0x000fe400000010ff */
[----:B------:R-:W-:-:S05]  /*3fc0*/  LEA.HI.X R15, R10, UR11, R21, 0x1, P0 ;  /* 0x0000000b0a0f7c11 */ /* 0x000fca00080f0c15 */
[----:B------:R1:W-:Y:S02]  /*3fd0*/  STG.E desc[UR12][R14.64], R11 ;  /* 0x0000000b0e007986 */ /* 0x0003e4000c10190c */
.L_x_32:
[----:B------:R-:W-:Y:S05]  /*3fe0*/  BSYNC B0 ;  /* 0x0000000000007941 */ /* 0x000fea0003800000 */
.L_x_31:
        /* <DEDUP_REMOVED lines=9> */
[----:B------:R-:W-:Y:S01]  /*4080*/  FMUL.FTZ R10, R8, -1.4426950216293334961 ;  /* 0xbfb8aa3b080a7820 */ /* 0x000fe20000410000 */
[----:B------:R-:W-:-:S05]  /*4090*/  FMUL.FTZ R13, R9, -1.4426950216293334961 ;  /* 0xbfb8aa3b090d7820 */ /* 0x000fca0000410000 */
[----:B------:R-:W1:Y:S08]  /*40a0*/  MUFU.EX2 R10, R10 ;  /* 0x0000000a000a7308 */ /* 0x000e700000000800 */
[----:B------:R-:W0:Y:S01]  /*40b0*/  MUFU.EX2 R13, R13 ;  /* 0x0000000d000d7308 */ /* 0x000e220000000800 */
[----:B-1----:R-:W-:-:S07]  /*40c0*/  FADD.FTZ R11, R10, 1 ;  /* 0x3f8000000a0b7421 */ /* 0x002fce0000010000 */
[----:B------:R-:W1:Y:S01]  /*40d0*/  MUFU.RCP R12, R11 ;  /* 0x0000000b000c7308 */ /* 0x000e620000001000 */
[----:B0-----:R-:W-:-:S07]  /*40e0*/  FADD.FTZ R14, R13, 1 ;  /* 0x3f8000000d0e7421 */ /* 0x001fce0000010000 */
[----:B------:R-:W0:Y:S01]  /*40f0*/  MUFU.RCP R15, R14 ;  /* 0x0000000e000f7308 */ /* 0x000e220000001000 */
[----:B-1----:R-:W-:Y:S01]  /*4100*/  FADD.FTZ R19, -R12, 1 ;  /* 0x3f8000000c137421 */ /* 0x002fe20000010100 */
[----:B------:R-:W-:-:S03]  /*4110*/  FMUL.FTZ R47, R47, R12 ;  /* 0x0000000c2f2f7220 */ /* 0x000fc60000410000 */
[----:B------:R-:W-:Y:S01]  /*4120*/  FFMA.FTZ R8, R8, R19, 1 ;  /* 0x3f80000008087423 */ /* 0x000fe20000010013 */
[----:B0-----:R-:W-:Y:S01]  /*4130*/  FADD.FTZ R18, -R15, 1 ;  /* 0x3f8000000f127421 */ /* 0x001fe20000010100 */
[----:B------:R-:W-:Y:S02]  /*4140*/  FMUL.FTZ R4, R4, R15 ;  /* 0x0000000f04047220 */ /* 0x000fe40000410000 */
[----:B------:R-:W-:Y:S01]  /*4150*/  FMUL.FTZ R47, R47, R8 ;  /* 0x000000082f2f7220 */ /* 0x000fe20000410000 */
[----:B------:R-:W-:-:S04]  /*4160*/  FFMA.FTZ R9, R9, R18, 1 ;  /* 0x3f80000009097423 */ /* 0x000fc80000010012 */
[----:B------:R-:W-:-:S07]  /*4170*/  FMUL.FTZ R4, R4, R9 ;  /* 0x0000000904047220 */ /* 0x000fce0000410000 */
.L_x_33:
[----:B------:R-:W-:Y:S04]  /*4180*/  BSSY B0, `(.L_x_34) ;  /* 0x0000013000007945 */ /* 0x000fe80003800000 */
[----:B------:R-:W-:Y:S05]  /*4190*/  @!P3 BRA `(.L_x_35) ;  /* 0x000000000044b947 */ /* 0x000fea0003800000 */
[C-C-:B------:R-:W-:Y:S01]  /*41a0*/  FFMA.FTZ R8, R16.reuse, R21, R17.reuse ;  /* 0x0000001510087223 */ /* 0x140fe20000010011 */
[----:B------:R-:W-:Y:S01]  /*41b0*/  ULDC.64 UR10, c[0x0][0x288] ;  /* 0x0000a200000a7ab9 */ /* 0x000fe20000000a00 */
[----:B------:R-:W-:Y:S01]  /*41c0*/  FFMA.FTZ R17, R16, R20, R17 ;  /* 0x0000001410117223 */ /* 0x000fe20000010011 */
[----:B------:R-:W-:Y:S01]  /*41d0*/  MOV R59, R61 ;  /* 0x0000003d003b7202 */ /* 0x000fe20000000f00 */
[----:B------:R-:W-:Y:S02]  /*41e0*/  IMAD R9, R5, UR10, RZ ;  /* 0x0000000a05097c24 */ /* 0x000fe4000f8e02ff */
[----:B------:R-:W-:Y:S01]  /*41f0*/  FFMA.FTZ R8, R47, R6, -R8 ;  /* 0x000000062f087223 */ /* 0x000fe20000010808 */
[----:B------:R-:W-:Y:S01]  /*4200*/  FFMA.FTZ R17, R4, R7, -R17 ;  /* 0x0000000704117223 */ /* 0x000fe20000010811 */
[----:B------:R-:W-:-:S04]  /*4210*/  IMAD.WIDE.U32 R58, R0, UR10, R58 ;  /* 0x0000000a003a7c25 */ /* 0x000fc8000f8e003a */
[----:B------:R-:W-:Y:S01]  /*4220*/  FMUL.FTZ R8, R8, UR18 ;  /* 0x0000001208087c20 */ /* 0x000fe20008410000 */
[----:B------:R-:W-:Y:S01]  /*4230*/  IMAD R7, R0, UR11, R9 ;  /* 0x0000000b00077c24 */ /* 0x000fe2000f8e0209 */
[----:B------:R-:W-:Y:S01]  /*4240*/  ULDC.64 UR10, c[0x0][0x210] ;  /* 0x00008400000a7ab9 */ /* 0x000fe20000000a00 */
[----:B------:R-:W-:Y:S01]  /*4250*/  FMUL.FTZ R9, R17, UR18 ;  /* 0x0000001211097c20 */ /* 0x000fe20008410000 */
[C---:B------:R-:W-:Y:S02]  /*4260*/  LEA R6, P0, R58.reuse, UR10, 0x1 ;  /* 0x0000000a3a067c11 */ /* 0x040fe4000f8008ff */
[----:B------:R-:W-:Y:S02]  /*4270*/  IADD3 R7, R59, R7, RZ ;  /* 0x000000073b077210 */ /* 0x000fe40007ffe0ff */
[----:B------:R-:W-:Y:S02]  /*4280*/  F2FP.BF16.F32.PACK_AB R9, R9, R8 ;  /* 0x000000080909723e */ /* 0x000fe400000010ff */
[----:B------:R-:W-:-:S05]  /*4290*/  LEA.HI.X R7, R58, UR11, R7, 0x1, P0 ;  /* 0x0000000b3a077c11 */ /* 0x000fca00080f0c07 */
[----:B------:R2:W-:Y:S02]  /*42a0*/  STG.E desc[UR12][R6.64], R9 ;  /* 0x0000000906007986 */ /* 0x0005e4000c10190c */
.L_x_35:
[----:B------:R-:W-:Y:S05]  /*42b0*/  BSYNC B0 ;  /* 0x0000000000007941 */ /* 0x000fea0003800000 */
.L_x_34:
[----:B------:R-:W-:Y:S02]  /*42c0*/  UIADD3 UR15, UR17, UR15, URZ ;  /* 0x0000000f110f7290 */ /* 0x000fe4000fffe03f */
[----:B------:R-:W-:Y:S02]  /*42d0*/  UIADD3 UR4, UR4, 0x1, URZ ;  /* 0x0000000104047890 */ /* 0x000fe4000fffe03f */
[----:B------:R-:W-:-:S06]  /*42e0*/  UISETP.GE.AND UP0, UPT, UR15, UR5, UPT ;  /* 0x000000050f00728c */ /* 0x000fcc000bf06270 */
[----:B------:R-:W-:-:S13]  /*42f0*/  PLOP3.LUT P0, PT, PT, PT, UP0, 0x80, 0x0 ;  /* 0x000000000000781c */ /* 0x000fda0003f0f008 */
[----:B------:R-:W-:Y:S05]  /*4300*/  @!P0 BRA `(.L_x_36) ;  /* 0xffffffc000108947 */ /* 0x000fea000383ffff */
.L_x_1:
[----:B------:R-:W3:Y:S01]  /*4310*/  LDC R4, c[0x0][0xc] ;  /* 0x00000300ff047b82 */ /* 0x000ee20000000800 */
[----:B------:R-:W-:Y:S01]  /*4320*/  ISETP.NE.AND P2, PT, R55, RZ, PT ;  /* 0x000000ff3700720c */ /* 0x000fe20003f45270 */
[----:B------:R-:W-:Y:S06]  /*4330*/  BSSY B0, `(.L_x_37) ;  /* 0x0000015000007945 */ /* 0x000fec0003800000 */
[----:B--2---:R-:W2:Y:S08]  /*4340*/  LDC R7, c[0x0][0x10] ;  /* 0x00000400ff077b82 */ /* 0x004eb00000000800 */
[----:B------:R-:W4:Y:S01]  /*4350*/  LDC.64 R2, c[0x0][0x258] ;  /* 0x00009600ff027b82 */ /* 0x000f220000000a00 */
[----:B---3--:R-:W-:-:S02]  /*4360*/  IADD3 R0, R4, -0x1, RZ ;  /* 0xffffffff04007810 */ /* 0x008fc40007ffe0ff */
[----:B------:R-:W-:Y:S02]  /*4370*/  ISETP.NE.AND P1, PT, R4, 0x1, PT ;  /* 0x000000010400780c */ /* 0x000fe40003f25270 */
[----:B------:R-:W-:Y:S02]  /*4380*/  ISETP.NE.AND P0, PT, R0, UR14, PT ;  /* 0x0000000e00007c0c */ /* 0x000fe4000bf05270 */
[C---:B--2---:R-:W-:Y:S02]  /*4390*/  IADD3 R5, R7.reuse, -0x1, RZ ;  /* 0xffffffff07057810 */ /* 0x044fe40007ffe0ff */
[----:B------:R-:W-:Y:S02]  /*43a0*/  SHF.L.U32 R0, R7, 0x1, RZ ;  /* 0x0000000107007819 */ /* 0x000fe400000006ff */
[----:B------:R-:W-:Y:S02]  /*43b0*/  ISETP.NE.OR P0, PT, R46, R5, P0 ;  /* 0x000000052e00720c */ /* 0x000fe40000705670 */
[----:B------:R-:W-:-:S05]  /*43c0*/  SEL R5, R0, RZ, P1 ;  /* 0x000000ff00057207 */ /* 0x000fca0000800000 */
[----:B----4-:R-:W-:Y:S01]  /*43d0*/  IMAD.WIDE.U32 R2, R5, 0x4, R2 ;  /* 0x0000000405027825 */ /* 0x010fe200078e0002 */
[----:B------:R-:W-:Y:S06]  /*43e0*/  @P2 BRA `(.L_x_38) ;  /* 0x0000000000242947 */ /* 0x000fec0003800000 */
[----:B------:R-:W2:Y:S01]  /*43f0*/  S2R R0, SR_LANEID ;  /* 0x0000000000007919 */ /* 0x000ea20000000000 */
[----:B------:R-:W-:Y:S02]  /*4400*/  VOTEU.ANY UR4, UPT, PT ;  /* 0x0000000000047886 */ /* 0x000fe400038e0100 */
[----:B------:R-:W-:Y:S02]  /*4410*/  UFLO.U32 UR5, UR4 ;  /* 0x00000004000572bd */ /* 0x000fe400080e0000 */
[----:B------:R-:W3:Y:S04]  /*4420*/  POPC R5, UR4 ;  /* 0x0000000400057d09 */ /* 0x000ee80008000000 */
[----:B--2---:R-:W-:-:S13]  /*4430*/  ISETP.EQ.U32.AND P1, PT, R0, UR5, PT ;  /* 0x0000000500007c0c */ /* 0x004fda000bf22070 */
[----:B------:R-:W-:Y:S06]  /*4440*/  @P1 MEMBAR.ALL.GPU ;  /* 0x0000000000001992 */ /* 0x000fec000000a000 */
[----:B------:R-:W-:-:S00]  /*4450*/  @P1 ERRBAR ;  /* 0x00000000000019ab */ /* 0x000fc00000000000 */
[----:B------:R-:W-:Y:S06]  /*4460*/  @P1 CGAERRBAR ;  /* 0x00000000000015ab */ /* 0x000fec0000000000 */
[----:B---3--:R2:W-:Y:S02]  /*4470*/  @P1 REDG.E.ADD.S32.STRONG.GPU desc[UR12][R2.64], R5 ;  /* 0x000000050200198e */ /* 0x0085e4000c10e38c */
.L_x_38:
[----:B------:R-:W-:Y:S05]  /*4480*/  BSYNC B0 ;  /* 0x0000000000007941 */ /* 0x000fea0003800000 */
.L_x_37:
[----:B------:R-:W-:Y:S05]  /*4490*/  @P0 EXIT ;  /* 0x000000000000094d */ /* 0x000fea0003800000 */
[----:B------:R-:W-:Y:S05]  /*44a0*/  @P2 BRA `(.L_x_39) ;  /* 0x0000000000202947 */ /* 0x000fea0003800000 */
[----:B------:R-:W-:-:S05]  /*44b0*/  IMAD R0, R4, R7, RZ ;  /* 0x0000000704007224 */ /* 0x000fca00078e02ff */
[----:B------:R-:W-:-:S13]  /*44c0*/  ISETP.NE.AND P0, PT, R0, -0x1, PT ;  /* 0xffffffff0000780c */ /* 0x000fda0003f05270 */
[----:B------:R-:W-:Y:S05]  /*44d0*/  @!P0 BRA `(.L_x_39) ;  /* 0x0000000000148947 */ /* 0x000fea0003800000 */
.L_x_40:
[----:B--2---:R-:W2:Y:S04]  /*44e0*/  LDG.E.STRONG.GPU R5, desc[UR12][R2.64] ;  /* 0x0000000c02057981 */ /* 0x004ea8000c1ef900 */
[----:B--2---:R-:W-:Y:S01]  /*44f0*/  CCTL.IVALL ;  /* 0x00000000ff00798f */ /* 0x004fe20002000000 */
[----:B------:R-:W-:Y:S05]  /*4500*/  YIELD ;  /* 0x0000000000007946 */ /* 0x000fea0003800000 */
[----:B------:R-:W-:-:S13]  /*4510*/  ISETP.NE.AND P0, PT, R5, R0, PT ;  /* 0x000000000500720c */ /* 0x000fda0003f05270 */
[----:B------:R-:W-:Y:S05]  /*4520*/  @P0 BRA `(.L_x_40) ;  /* 0xfffffffc00ec0947 */ /* 0x000fea000383ffff */
.L_x_39:
[----:B------:R-:W-:Y:S05]  /*4530*/  WARPSYNC.ALL ;  /* 0x0000000000007948 */ /* 0x000fea0003800000 */
[----:B------:R-:W3:Y:S08]  /*4540*/  LDC.64 R22, c[0x0][0x288] ;  /* 0x0000a200ff167b82 */ /* 0x000ef00000000a00 */
[----:B------:R-:W-:Y:S01]  /*4550*/  BAR.SYNC.DEFER_BLOCKING 0x0 ;  /* 0x0000000000007b1d */ /* 0x000fe20000010000 */
[----:B---3--:R-:W-:-:S04]  /*4560*/  LEA.HI R0, P0, R23, R22, RZ, 0x1 ;  /* 0x0000001617007211 */ /* 0x008fc800078108ff */
[----:B--2---:R-:W-:-:S04]  /*4570*/  IADD3.X R3, RZ, R23, RZ, P0, !PT ;  /* 0x00000017ff037210 */ /* 0x004fc800007fe4ff */
[----:B------:R-:W-:Y:S02]  /*4580*/  SHF.R.S64 R24, R0, 0x1, R3 ;  /* 0x0000000100187819 */ /* 0x000fe40000001003 */
[----:B------:R-:W-:Y:S02]  /*4590*/  SHF.R.S32.HI R0, RZ, 0x1f, R55 ;  /* 0x0000001fff007819 */ /* 0x000fe40000011437 */
[----:B------:R-:W-:Y:S02]  /*45a0*/  SHF.R.S32.HI R25, RZ, 0x1, R3 ;  /* 0x00000001ff197819 */ /* 0x000fe40000011403 */
[----:B------:R-:W-:-:S04]  /*45b0*/  ISETP.GT.U32.AND P0, PT, R24, R55, PT ;  /* 0x000000371800720c */ /* 0x000fc80003f04070 */
[----:B------:R-:W-:-:S13]  /*45c0*/  ISETP.GT.AND.EX P0, PT, R25, R0, PT, P0 ;  /* 0x000000001900720c */ /* 0x000fda0003f04300 */
[----:B------:R-:W-:Y:S05]  /*45d0*/  @!P0 EXIT ;  /* 0x000000000000894d */ /* 0x000fea0003800000 */
[C---:B------:R-:W-:Y:S01]  /*45e0*/  IMAD.WIDE.U32 R2, R22.reuse, 0x3, RZ ;  /* 0x0000000316027825 */ /* 0x040fe200078e00ff */
[----:B------:R-:W-:Y:S01]  /*45f0*/  LEA R5, R23, R23, 0x1 ;  /* 0x0000001717057211 */ /* 0x000fe200078e08ff */
[----:B01----:R-:W0:Y:S01]  /*4600*/  LDC.64 R14, c[0x0][0x218] ;  /* 0x00008600ff0e7b82 */ /* 0x003e220000000a00 */
[----:B------:R-:W-:Y:S01]  /*4610*/  SHF.L.U64.HI R23, R22, 0x2, R23 ;  /* 0x0000000216177819 */ /* 0x000fe20000010217 */
[----:B------:R-:W-:Y:S01]  /*4620*/  ULDC.64 UR4, c[0x0][0x268] ;  /* 0x00009a0000047ab9 */ /* 0x000fe20000000a00 */
[----:B------:R-:W-:Y:S02]  /*4630*/  IADD3 R5, R3, R5, RZ ;  /* 0x0000000503057210 */ /* 0x000fe40007ffe0ff */
[----:B------:R-:W-:Y:S02]  /*4640*/  SHF.L.U64.HI R31, R24, 0x2, R25 ;  /* 0x00000002181f7819 */ /* 0x000fe40000010219 */
[----:B------:R-:W-:Y:S01]  /*4650*/  LEA.HI R2, P0, R5, R2, RZ, 0x1 ;  /* 0x0000000205027211 */ /* 0x000fe200078108ff */
[----:B------:R-:W1:Y:S03]  /*4660*/  LDC.64 R16, c[0x0][0x220] ;  /* 0x00008800ff107b82 */ /* 0x000e660000000a00 */
[----:B------:R-:W-:-:S04]  /*4670*/  IADD3.X R5, RZ, R5, RZ, P0, !PT ;  /* 0x00000005ff057210 */ /* 0x000fc800007fe4ff */
[--C-:B------:R-:W-:Y:S02]  /*4680*/  SHF.R.S64 R27, R2, 0x1, R5.reuse ;  /* 0x00000001021b7819 */ /* 0x100fe40000001005 */
[----:B------:R-:W-:-:S04]  /*4690*/  SHF.R.S32.HI R2, RZ, 0x1, R5 ;  /* 0x00000001ff027819 */ /* 0x000fc80000011405 */
[----:B------:R-:W-:-:S07]  /*46a0*/  SHF.L.U64.HI R29, R27, 0x2, R2 ;  /* 0x000000021b1d7819 */ /* 0x000fce0000010202 */
.L_x_41:
[----:B------:R-:W-:-:S04]  /*46b0*/  LEA R6, P0, R55, UR4, 0x2 ;  /* 0x0000000437067c11 */ /* 0x000fc8000f8010ff */
[----:B------:R-:W-:Y:S02]  /*46c0*/  LEA.HI.X R7, R55, UR5, R0, 0x2, P0 ;  /* 0x0000000537077c11 */ /* 0x000fe400080f1400 */
[-C--:B------:R-:W-:Y:S02]  /*46d0*/  LEA R8, P0, R24, R6.reuse, 0x2 ;  /* 0x0000000618087211 */ /* 0x080fe400078010ff */
[-C--:B------:R-:W-:Y:S01]  /*46e0*/  LEA R12, P1, R22, R6.reuse, 0x2 ;  /* 0x00000006160c7211 */ /* 0x080fe200078210ff */
[----:B--2---:R-:W2:Y:S01]  /*46f0*/  LDG.E R18, desc[UR12][R6.64] ;  /* 0x0000000c06127981 */ /* 0x004ea2000c1e1900 */
[----:B------:R-:W-:Y:S02]  /*4700*/  LEA R10, P2, R27, R6, 0x2 ;  /* 0x000000061b0a7211 */ /* 0x000fe400078410ff */
[----:B------:R-:W-:Y:S02]  /*4710*/  IADD3.X R9, R7, R31, RZ, P0, !PT ;  /* 0x0000001f07097210 */ /* 0x000fe400007fe4ff */
[----:B------:R-:W-:-:S02]  /*4720*/  IADD3.X R13, R23, R7, RZ, P1, !PT ;  /* 0x00000007170d7210 */ /* 0x000fc40000ffe4ff */
[----:B------:R-:W-:Y:S01]  /*4730*/  IADD3.X R11, R7, R29, RZ, P2, !PT ;  /* 0x0000001d070b7210 */ /* 0x000fe200017fe4ff */
[----:B------:R-:W2:Y:S04]  /*4740*/  LDG.E R19, desc[UR12][R8.64] ;  /* 0x0000000c08137981 */ /* 0x000ea8000c1e1900 */
[----:B------:R-:W3:Y:S04]  /*4750*/  LDG.E R20, desc[UR12][R12.64] ;  /* 0x0000000c0c147981 */ /* 0x000ee8000c1e1900 */
[----:B------:R-:W3:Y:S01]  /*4760*/  LDG.E R21, desc[UR12][R10.64] ;  /* 0x0000000c0a157981 */ /* 0x000ee2000c1e1900 */
[----:B------:R-:W-:-:S02]  /*4770*/  SHF.L.U32 R5, R55, 0x1, RZ ;  /* 0x0000000137057819 */ /* 0x000fc400000006ff */
[----:B------:R-:W-:-:S03]  /*4780*/  IADD3 R55, R55, 0x200, RZ ;  /* 0x0000020037377810 */ /* 0x000fc60007ffe0ff */
[----:B0-----:R-:W-:-:S04]  /*4790*/  IMAD.WIDE R2, R5, 0x4, R14 ;  /* 0x0000000405027825 */ /* 0x001fc800078e020e */
[----:B-1----:R-:W-:Y:S01]  /*47a0*/  IMAD.WIDE R4, R5, 0x4, R16 ;  /* 0x0000000405047825 */ /* 0x002fe200078e0210 */
[----:B------:R-:W-:Y:S02]  /*47b0*/  ISETP.GT.U32.AND P0, PT, R24, R55, PT ;  /* 0x000000371800720c */ /* 0x000fe40003f04070 */
[----:B------:R-:W-:-:S04]  /*47c0*/  SHF.R.S32.HI R0, RZ, 0x1f, R55 ;  /* 0x0000001fff007819 */ /* 0x000fc80000011437 */
[----:B------:R-:W-:Y:S01]  /*47d0*/  ISETP.GT.AND.EX P0, PT, R25, R0, PT, P0 ;  /* 0x000000001900720c */ /* 0x000fe20003f04300 */
[----:B--2---:R2:W-:Y:S04]  /*47e0*/  STG.E.64 desc[UR12][R2.64], R18 ;  /* 0x0000001202007986 */ /* 0x0045e8000c101b0c */
[----:B---3--:R2:W-:Y:S08]  /*47f0*/  STG.E.64 desc[UR12][R4.64], R20 ;  /* 0x0000001404007986 */ /* 0x0085f0000c101b0c */
[----:B------:R-:W-:Y:S05]  /*4800*/  @P0 BRA `(.L_x_41) ;  /* 0xfffffffc00a80947 */ /* 0x000fea000383ffff */
[----:B------:R-:W-:Y:S05]  /*4810*/  EXIT ;  /* 0x000000000000794d */ /* 0x000fea0003800000 */
.L_x_42:
        /* <DEDUP_REMOVED lines=14> */
.L_x_5216:


//--------------------- .text._Z35group_norm_nhwc_bwd_one_pass_kernelI11Bf16IOFp32WLi128ELi64ELi512EEv26Group_norm_nhwc_bwd_params --------------------------
	.section	.text._Z35group_norm_nhwc_bwd_one_pass_kernelI11Bf16IOFp32WLi128ELi64ELi512EEv26Group_norm_nhwc_bwd_params,"ax",@progbits
	.align	128
        .global         _Z35group_norm_nhwc_bwd_one_pass_kernelI11Bf16IOFp32WLi128ELi64ELi512EEv26Group_norm_nhwc_bwd_params
        .type           _Z35group_norm_nhwc_bwd_one_pass_kernelI11Bf16IOFp32WLi128ELi64ELi512EEv26Group_norm_nhwc_bwd_params,@function
        .size           _Z35group_norm_nhwc_bwd_one_pass_kernelI11Bf16IOFp32WLi128ELi64ELi512EEv26Group_norm_nhwc_bwd_params,(.L_x_5217 - _Z35group_norm_nhwc_bwd_one_pass_kernelI11Bf16IOFp32WLi128ELi64ELi512EEv26Group_norm_nhwc_bwd_params)
        .other          _Z35group_norm_nhwc_bwd_one_pass_kernelI11Bf16IOFp32WLi128ELi64ELi512EEv26Group_norm_nhwc_bwd_params,@"STO_CUDA_ENTRY STV_DEFAULT"
_Z35group_norm_nhwc_bwd_one_pass_kernelI11Bf16IOFp32WLi128ELi64ELi512EEv26Group_norm_nhwc_bwd_params:
.text._Z35group_norm_nhwc_bwd_one_pass_kernelI11Bf16IOFp32WLi128ELi64ELi512EEv26Group_norm_nhwc_bwd_params:
        /* <DEDUP_REMOVED lines=12> */
[--C-:B------:R-:W-:Y:S01]  /*00c0*/  SHF.R.U32.HI R0, RZ, 0x5, R53.reuse ;  /* 0x00000005ff007819 */ /* 0x100fe20000011635 */
[----:B------:R-:W-:Y:S01]  /*00d0*/  ULDC.64 UR16, c[0x0][0x290] ;  /* 0x0000a40000107ab9 */ /* 0x000fe20000000a00 */
[----:B------:R-:W-:Y:S01]  /*00e0*/  ULDC.64 UR10, c[0x0][0x288] ;  /* 0x0000a200000a7ab9 */ /* 0x000fe20000000a00 */
[----:B------:R-:W1:Y:S01]  /*00f0*/  S2R R6, SR_LANEID ;  /* 0x0000000000067919 */ /* 0x000e620000000000 */
[----:B------:R-:W-:Y:S01]  /*0100*/  UIMAD.WIDE.U32 UR6, UR10, 0x3, URZ ;  /* 0x000000030a0678a5 */ /* 0x000fe2000f8e003f */
[----:B------:R-:W-:Y:S01]  /*0110*/  SHF.R.S32.HI R4, RZ, 0x1f, R53 ;  /* 0x0000001fff047819 */ /* 0x000fe20000011435 */
[----:B------:R-:W-:Y:S01]  /*0120*/  UIMAD UR9, UR11, 0x3, URZ ;  /* 0x000000030b0978a4 */ /* 0x000fe2000f8e023f */
[----:B------:R-:W2:Y:S01]  /*0130*/  S2UR UR8, SR_CgaCtaId ;  /* 0x00000000000879c3 */ /* 0x000ea20000008800 */
[----:B------:R-:W-:Y:S01]  /*0140*/  ULEA.HI UR10, UP0, UR11, UR10, URZ, 0x1 ;  /* 0x0000000a0b0a7291 */ /* 0x000fe2000f81083f */
[----:B------:R-:W-:Y:S01]  /*0150*/  LEA.HI R4, R4, R53, RZ, 0x5 ;  /* 0x0000003504047211 */ /* 0x000fe200078f28ff */
[----:B------:R-:W-:Y:S01]  /*0160*/  UIADD3 UR9, UR7, UR9, URZ ;  /* 0x0000000907097290 */ /* 0x000fe2000fffe03f */
[----:B------:R-:W-:Y:S01]  /*0170*/  LOP3.LUT R54, R54, 0xfffffffb, RZ, 0xc0, !PT ;  /* 0xfffffffb36367812 */ /* 0x000fe200078ec0ff */
[----:B------:R-:W-:Y:S01]  /*0180*/  UIADD3.X UR11, URZ, UR11, URZ, UP0, !UPT ;  /* 0x0000000b3f0b7290 */ /* 0x000fe200087fe43f */
[----:B------:R-:W-:Y:S01]  /*0190*/  SHF.R.S32.HI R5, RZ, 0x5, R4 ;  /* 0x00000005ff057819 */ /* 0x000fe20000011404 */
[----:B------:R-:W-:Y:S01]  /*01a0*/  ULEA.HI UR7, UP0, UR9, UR6, URZ, 0x1 ;  /* 0x0000000609077291 */ /* 0x000fe2000f81083f */
[----:B------:R-:W-:Y:S01]  /*01b0*/  UMOV UR4, 0x400 ;  /* 0x0000040000047882 */ /* 0x000fe20000000000 */
[----:B------:R-:W-:-:S02]  /*01c0*/  USHF.R.S64 UR6, UR10, 0x1, UR11 ;  /* 0x000000010a067899 */ /* 0x000fc4000800100b */
[----:B------:R-:W-:Y:S01]  /*01d0*/  UIADD3.X UR9, URZ, UR9, URZ, UP0, !UPT ;  /* 0x000000093f097290 */ /* 0x000fe200087fe43f */
[----:B------:R-:W-:Y:S01]  /*01e0*/  ULDC UR18, c[0x0][0x10] ;  /* 0x0000040000127ab9 */ /* 0x000fe20000000800 */
[----:B0-----:R-:W-:Y:S02]  /*01f0*/  IMAD R0, R3, UR13, R0 ;  /* 0x0000000d03007c24 */ /* 0x001fe4000f8e0200 */
[----:B------:R-:W-:Y:S02]  /*0200*/  USHF.R.S64 UR7, UR7, 0x1, UR9 ;  /* 0x0000000107077899 */ /* 0x000fe40008001009 */
[----:B------:R-:W-:Y:S01]  /*0210*/  USHF.R.S32.HI UR9, URZ, 0x1, UR9 ;  /* 0x000000013f097899 */ /* 0x000fe20008011409 */
[C---:B------:R-:W-:Y:S02]  /*0220*/  IADD3 R2, R0.reuse, 0x60, RZ ;  /* 0x0000006000027810 */ /* 0x040fe40007ffe0ff */
[----:B------:R-:W-:Y:S01]  /*0230*/  IADD3 R4, R0, 0x70, RZ ;  /* 0x0000007000047810 */ /* 0x000fe20007ffe0ff */
[----:B--2---:R-:W-:Y:S01]  /*0240*/  ULEA UR4, UR8, UR4, 0x18 ;  /* 0x0000000408047291 */ /* 0x004fe2000f8ec03f */
[----:B------:R-:W-:Y:S01]  /*0250*/  ISETP.GE.U32.AND P0, PT, R2, UR16, PT ;  /* 0x0000001002007c0c */ /* 0x000fe2000bf06070 */
[----:B------:R-:W-:Y:S01]  /*0260*/  USHF.R.S32.HI UR8, URZ, 0x1, UR11 ;  /* 0x000000013f087899 */ /* 0x000fe2000801140b */
[----:B------:R-:W-:Y:S01]  /*0270*/  SHF.R.S32.HI R3, RZ, 0x1f, R2 ;  /* 0x0000001fff037819 */ /* 0x000fe20000011402 */
[----:B------:R-:W-:Y:S01]  /*0280*/  USHF.L.U64.HI UR9, UR7, 0x2, UR9 ;  /* 0x0000000207097899 */ /* 0x000fe20008010209 */
[----:B------:R-:W-:Y:S01]  /*0290*/  R2UR UR16, R36 ;  /* 0x00000000241072ca */ /* 0x000fe200000e0000 */
[----:B------:R-:W-:Y:S01]  /*02a0*/  USHF.L.U64.HI UR8, UR6, 0x2, UR8 ;  /* 0x0000000206087899 */ /* 0x000fe20008010208 */
[----:B------:R-:W-:Y:S01]  /*02b0*/  ISETP.GE.AND.EX P0, PT, R3, UR17, PT, P0 ;  /* 0x0000001103007c0c */ /* 0x000fe2000bf06300 */
[----:B------:R-:W-:Y:S01]  /*02c0*/  ULDC.U8 UR17, c[0x0][0x2a4] ;  /* 0x0000a90000117ab9 */ /* 0x000fe20000000000 */
[----:B------:R-:W-:-:S02]  /*02d0*/  SHF.R.S32.HI R7, RZ, 0x1f, R4 ;  /* 0x0000001fff077819 */ /* 0x000fc40000011404 */
[----:B------:R-:W-:Y:S02]  /*02e0*/  ISETP.LT.U32.AND P0, PT, R53, 0x200, !P0 ;  /* 0x000002003500780c */ /* 0x000fe40004701070 */
[----:B------:R-:W-:Y:S01]  /*02f0*/  LEA R5, R5, UR4, 0x3 ;  /* 0x0000000405057c11 */ /* 0x000fe2000f8e18ff */
[----:B------:R-:W-:-:S10]  /*0300*/  UMOV UR4, URZ ;  /* 0x0000003f00047c82 */ /* 0x000fd40008000000 */
[----:B-1----:R-:W-:-:S07]  /*0310*/  @P0 LOP3.LUT R54, R54, 0x4, RZ, 0xfc, !PT ;  /* 0x0000000436360812 */ /* 0x002fce00078efcff */
.L_x_94:
[----:B0-----:R-:W0:Y:S01]  /*0320*/  LDC R14, c[0x0][0x2a0] ;  /* 0x0000a800ff0e7b82 */ /* 0x001e220000000800 */
[----:B------:R-:W-:Y:S01]  /*0330*/  IABS R13, UR16 ;  /* 0x00000010000d7c13 */ /* 0x000fe20008000000 */
[----:B------:R-:W-:Y:S01]  /*0340*/  ULDC.64 UR20, c[0x0][0x290] ;  /* 0x0000a40000147ab9 */ /* 0x000fe20000000a00 */
[----:B------:R-:W-:Y:S01]  /*0350*/  LOP3.LUT P6, RZ, R54, 0x4, RZ, 0xc0, !PT ;  /* 0x0000000436ff7812 */ /* 0x000fe200078cc0ff */
[----:B------:R-:W-:Y:S01]  /*0360*/  ULDC.64 UR10, c[0x0][0x298] ;  /* 0x0000a600000a7ab9 */ /* 0x000fe20000000a00 */
[----:B------:R-:W-:Y:S02]  /*0370*/  ISETP.LE.AND P1, PT, RZ, UR16, PT ;  /* 0x00000010ff007c0c */ /* 0x000fe4000bf23270 */
[C---:B------:R-:W-:Y:S02]  /*0380*/  IADD3 R25, R0.reuse, 0x10, RZ ;  /* 0x0000001000197810 */ /* 0x040fe40007ffe0ff */
[----:B------:R-:W-:Y:S02]  /*0390*/  IADD3 R23, R0, 0x30, RZ ;  /* 0x0000003000177810 */ /* 0x000fe40007ffe0ff */
[----:B------:R-:W-:-:S02]  /*03a0*/  ISETP.GE.U32.AND P5, PT, R25, UR20, PT ;  /* 0x0000001419007c0c */ /* 0x000fc4000bfa6070 */
[----:B------:R-:W-:Y:S02]  /*03b0*/  SHF.R.S32.HI R19, RZ, 0x1f, R25 ;  /* 0x0000001fff137819 */ /* 0x000fe40000011419 */
[----:B------:R-:W-:Y:S01]  /*03c0*/  IADD3 R18, R0, 0x40, RZ ;  /* 0x0000004000127810 */ /* 0x000fe20007ffe0ff */
[----:B-1----:R-:W1:Y:S01]  /*03d0*/  @P6 LDC.64 R42, c[0x0][0x230] ;  /* 0x00008c00ff2a6b82 */ /* 0x002e620000000a00 */
[----:B------:R-:W-:Y:S02]  /*03e0*/  LOP3.LUT R54, R54, 0xfffffffd, RZ, 0xc0, !PT ;  /* 0xfffffffd36367812 */ /* 0x000fe400078ec0ff */
[----:B0-----:R-:W-:-:S05]  /*03f0*/  IABS R12, R14 ;  /* 0x0000000e000c7213 */ /* 0x001fca0000000000 */
[----:B------:R-:W0:Y:S01]  /*0400*/  @P6 LDC.64 R34, c[0x0][0x228] ;  /* 0x00008a00ff226b82 */ /* 0x000e220000000a00 */
[----:B------:R-:W2:Y:S08]  /*0410*/  I2F.RP R10, R12 ;  /* 0x0000000c000a7306 */ /* 0x000eb00000209400 */
[----:B--2---:R-:W2:Y:S02]  /*0420*/  MUFU.RCP R10, R10 ;  /* 0x0000000a000a7308 */ /* 0x004ea40000001000 */
[----:B--2---:R-:W-:-:S02]  /*0430*/  IADD3 R8, R10, 0xffffffe, RZ ;  /* 0x0ffffffe0a087810 */ /* 0x004fc40007ffe0ff */
[----:B------:R-:W-:-:S04]  /*0440*/  LOP3.LUT R10, R14, UR16, RZ, 0x3c, !PT ;  /* 0x000000100e0a7c12 */ /* 0x000fc8000f8e3cff */
[----:B------:R2:W3:Y:S01]  /*0450*/  F2I.FTZ.U32.TRUNC.NTZ R9, R8 ;  /* 0x0000000800097305 */ /* 0x0004e2000021f000 */
[----:B------:R-:W-:Y:S01]  /*0460*/  ISETP.GE.AND P2, PT, R10, RZ, PT ;  /* 0x000000ff0a00720c */ /* 0x000fe20003f46270 */
[----:B--2---:R-:W-:Y:S01]  /*0470*/  HFMA2.MMA R8, -RZ, RZ, 0, 0 ;  /* 0x00000000ff087435 */ /* 0x004fe200000001ff */
[----:B---3--:R-:W-:-:S05]  /*0480*/  IADD3 R11, RZ, -R9, RZ ;  /* 0x80000009ff0b7210 */ /* 0x008fca0007ffe0ff */
[----:B------:R-:W-:-:S04]  /*0490*/  IMAD R11, R11, R12, RZ ;  /* 0x0000000c0b0b7224 */ /* 0x000fc800078e02ff */
[----:B------:R-:W-:-:S06]  /*04a0*/  IMAD.HI.U32 R9, R9, R11, R8 ;  /* 0x0000000b09097227 */ /* 0x000fcc00078e0008 */
        /* <DEDUP_REMOVED lines=8> */
[----:B------:R-:W-:Y:S02]  /*0530*/  IADD3 R8, R9, -R12, RZ ;  /* 0x8000000c09087210 */ /* 0x000fe40007ffe0ff */
[----:B------:R-:W-:-:S02]  /*0540*/  SHF.L.U32 R12, R53, 0x1, RZ ;  /* 0x00000001350c7819 */ /* 0x000fc400000006ff */
[----:B------:R-:W-:Y:S02]  /*0550*/  SEL R56, R8, R9, !P0 ;  /* 0x0000000908387207 */ /* 0x000fe40004000000 */
[----:B------:R-:W-:Y:S01]  /*0560*/  ISETP.GT.U32.AND P0, PT, R53, 0x1ff, PT ;  /* 0x000001ff3500780c */ /* 0x000fe20003f04070 */
[----:B------:R-:W2:Y:S01]  /*0570*/  @P6 LDC.64 R8, c[0x0][0x288] ;  /* 0x0000a200ff086b82 */ /* 0x000ea20000000a00 */
[----:B------:R-:W-:Y:S02]  /*0580*/  @!P1 IADD3 R56, -R56, RZ, RZ ;  /* 0x000000ff38389210 */ /* 0x000fe40007ffe1ff */
[----:B------:R-:W-:Y:S02]  /*0590*/  @P3 IADD3 R11, R11, 0x1, RZ ;  /* 0x000000010b0b3810 */ /* 0x000fe40007ffe0ff */
[----:B------:R-:W-:Y:S02]  /*05a0*/  ISETP.NE.AND P3, PT, R14, RZ, PT ;  /* 0x000000ff0e00720c */ /* 0x000fe40003f65270 */
[----:B------:R-:W-:-:S02]  /*05b0*/  MOV R10, R11 ;  /* 0x0000000b000a7202 */ /* 0x000fc40000000f00 */
[----:B------:R-:W-:Y:S02]  /*05c0*/  LOP3.LUT R11, RZ, R14, RZ, 0x33, !PT ;  /* 0x0000000eff0b7212 */ /* 0x000fe400078e33ff */
[----:B------:R-:W-:Y:S02]  /*05d0*/  ISETP.GE.OR.EX P5, PT, R19, UR21, P0, P5 ;  /* 0x0000001513007c0c */ /* 0x000fe400087a6750 */
[----:B------:R-:W-:Y:S02]  /*05e0*/  @!P2 IADD3 R10, -R10, RZ, RZ ;  /* 0x000000ff0a0aa210 */ /* 0x000fe40007ffe1ff */
[C---:B------:R-:W-:Y:S02]  /*05f0*/  SEL R56, R11.reuse, R56, !P3 ;  /* 0x000000380b387207 */ /* 0x040fe40005800000 */
[----:B------:R-:W-:Y:S02]  /*0600*/  LOP3.LUT R13, R12, 0x3e, RZ, 0xc0, !PT ;  /* 0x0000003e0c0d7812 */ /* 0x000fe400078ec0ff */
[----:B------:R-:W-:-:S02]  /*0610*/  SEL R11, R11, R10, !P3 ;  /* 0x0000000a0b0b7207 */ /* 0x000fc40005800000 */
[----:B------:R-:W-:Y:S02]  /*0620*/  LEA R12, R56, R13, 0x6 ;  /* 0x0000000d380c7211 */ /* 0x000fe400078e30ff */
[----:B------:R-:W-:Y:S01]  /*0630*/  SHF.R.S32.HI R16, RZ, 0x1f, R11 ;  /* 0x0000001fff107819 */ /* 0x000fe2000001140b */
[----:B------:R-:W3:Y:S01]  /*0640*/  @!P5 LDC.64 R14, c[0x0][0x288] ;  /* 0x0000a200ff0edb82 */ /* 0x000ee20000000a00 */
[----:B------:R-:W-:Y:S02]  /*0650*/  IADD3 R10, R0, 0x20, RZ ;  /* 0x00000020000a7810 */ /* 0x000fe40007ffe0ff */
[----:B------:R-:W-:Y:S01]  /*0660*/  SHF.R.S32.HI R13, RZ, 0x1f, R12 ;  /* 0x0000001fff0d7819 */ /* 0x000fe2000001140c */
[----:B------:R-:W-:Y:S01]  /*0670*/  IMAD R16, R16, UR10, RZ ;  /* 0x0000000a10107c24 */ /* 0x000fe2000f8e02ff */
[----:B------:R-:W-:Y:S02]  /*0680*/  ISETP.GE.U32.AND P4, PT, R10, UR20, PT ;  /* 0x000000140a007c0c */ /* 0x000fe4000bf86070 */
[----:B------:R-:W-:Y:S01]  /*0690*/  SHF.R.S32.HI R21, RZ, 0x1f, R10 ;  /* 0x0000001fff157819 */ /* 0x000fe2000001140a */
[----:B------:R-:W-:Y:S01]  /*06a0*/  IMAD R59, R11, UR11, R16 ;  /* 0x0000000b0b3b7c24 */ /* 0x000fe2000f8e0210 */
[----:B------:R-:W-:Y:S01]  /*06b0*/  ISETP.GE.U32.AND P3, PT, R23, UR20, PT ;  /* 0x0000001417007c0c */ /* 0x000fe2000bf66070 */
[----:B------:R-:W-:Y:S01]  /*06c0*/  IMAD.WIDE.U32 R60, R11, UR10, R12 ;  /* 0x0000000a0b3c7c25 */ /* 0x000fe2000f8e000c */
[----:B------:R-:W-:Y:S01]  /*06d0*/  ISETP.GE.OR.EX P4, PT, R21, UR21, P0, P4 ;  /* 0x0000001515007c0c */ /* 0x000fe20008786740 */
[----:B------:R-:W4:Y:S01]  /*06e0*/  @!P5 LDC.64 R32, c[0x0][0x230] ;  /* 0x00008c00ff20db82 */ /* 0x000f220000000a00 */
[----:B------:R-:W-:Y:S01]  /*06f0*/  ISETP.GE.U32.AND P2, PT, R18, UR20, PT ;  /* 0x0000001412007c0c */ /* 0x000fe2000bf46070 */
[----:B--2---:R-:W-:Y:S01]  /*0700*/  @P6 IMAD R11, R3, R8, RZ ;  /* 0x00000008030b6224 */ /* 0x004fe200078e02ff */
[----:B------:R-:W-:Y:S01]  /*0710*/  IADD3 R59, R61, R59, RZ ;  /* 0x0000003b3d3b7210 */ /* 0x000fe20007ffe0ff */
[----:B------:R-:W-:Y:S01]  /*0720*/  ULDC.64 UR10, c[0x0][0x248] ;  /* 0x00009200000a7ab9 */ /* 0x000fe20000000a00 */
[----:B------:R-:W-:Y:S01]  /*0730*/  @P6 MOV R58, R60 ;  /* 0x0000003c003a6202 */ /* 0x000fe20000000f00 */
[C---:B------:R-:W-:Y:S01]  /*0740*/  @P6 IMAD R27, R2.reuse, R9, R11 ;  /* 0x00000009021b6224 */ /* 0x040fe200078e020b */
[----:B------:R-:W-:Y:S01]  /*0750*/  SHF.R.S32.HI R11, RZ, 0x1f, R23 ;  /* 0x0000001fff0b7819 */ /* 0x000fe20000011417 */
[----:B------:R-:W2:Y:S01]  /*0760*/  @!P5 LDC.64 R30, c[0x0][0x228] ;  /* 0x00008a00ff1edb82 */ /* 0x000ea20000000a00 */
[----:B------:R-:W-:Y:S01]  /*0770*/  P2R R41, PR, RZ, 0x20 ;  /* 0x00000020ff297803 */ /* 0x000fe20000000000 */
[----:B------:R-:W-:Y:S01]  /*0780*/  @P6 IMAD.WIDE.U32 R16, R2, R8, R58 ;  /* 0x0000000802106225 */ /* 0x000fe200078e003a */
[----:B------:R-:W-:Y:S01]  /*0790*/  ISETP.GE.OR.EX P3, PT, R11, UR21, P0, P3 ;  /* 0x000000150b007c0c */ /* 0x000fe20008766730 */
[----:B------:R-:W-:-:S02]  /*07a0*/  UIMAD.WIDE UR10, UR16, 0x8, UR10 ;  /* 0x00000008100a78a5 */ /* 0x000fc4000f8e020a */
[----:B---3--:R-:W-:Y:S01]  /*07b0*/  @!P5 IMAD R22, R19, R14, RZ ;  /* 0x0000000e1316d224 */ /* 0x008fe200078e02ff */
[----:B------:R-:W-:Y:S01]  /*07c0*/  @P6 IADD3 R17, R17, R27, RZ ;  /* 0x0000001b11116210 */ /* 0x000fe20007ffe0ff */
[----:B------:R-:W3:Y:S01]  /*07d0*/  @!P4 LDC.64 R8, c[0x0][0x288] ;  /* 0x0000a200ff08cb82 */ /* 0x000ee20000000a00 */
[C---:B------:R-:W-:Y:S01]  /*07e0*/  @P6 SHF.L.U32 R27, R16.reuse, 0x1, RZ ;  /* 0x00000001101b6819 */ /* 0x040fe200000006ff */
[----:B------:R-:W-:Y:S01]  /*07f0*/  @!P5 IMAD R29, R25, R15, R22 ;  /* 0x0000000f191dd224 */ /* 0x000fe200078e0216 */
[----:B------:R-:W-:Y:S02]  /*0800*/  @P6 SHF.L.U64.HI R20, R16, 0x1, R17 ;  /* 0x0000000110146819 */ /* 0x000fe40000010211 */
[----:B------:R-:W-:Y:S02]  /*0810*/  @!P5 MOV R16, R60 ;  /* 0x0000003c0010d202 */ /* 0x000fe40000000f00 */
[----:B------:R-:W-:Y:S02]  /*0820*/  @!P5 MOV R17, R59 ;  /* 0x0000003b0011d202 */ /* 0x000fe40000000f00 */
[----:B------:R-:W-:-:S02]  /*0830*/  SHF.R.S32.HI R19, RZ, 0x1f, R18 ;  /* 0x0000001fff137819 */ /* 0x000fc40000011412 */
[----:B-1----:R-:W-:Y:S01]  /*0840*/  @P6 IADD3 R42, P1, R27, R42, RZ ;  /* 0x0000002a1b2a6210 */ /* 0x002fe20007f3e0ff */
[----:B------:R-:W-:Y:S01]  /*0850*/  @!P5 IMAD.WIDE.U32 R14, R25, R14, R16 ;  /* 0x0000000e190ed225 */ /* 0x000fe200078e0010 */
[----:B------:R-:W-:Y:S01]  /*0860*/  ISETP.GE.OR.EX P2, PT, R19, UR21, P0, P2 ;  /* 0x0000001513007c0c */ /* 0x000fe20008746720 */
[----:B------:R-:W1:Y:S01]  /*0870*/  @!P3 LDC.64 R16, c[0x0][0x288] ;  /* 0x0000a200ff10bb82 */ /* 0x000e620000000a00 */
[----:B------:R-:W-:Y:S02]  /*0880*/  @P6 IADD3.X R43, R20, R43, RZ, P1, !PT ;  /* 0x0000002b142b6210 */ /* 0x000fe40000ffe4ff */
[----:B------:R-:W-:Y:S02]  /*0890*/  @!P5 IADD3 R15, R15, R29, RZ ;  /* 0x0000001d0f0fd210 */ /* 0x000fe40007ffe0ff */
[----:B0-----:R-:W-:Y:S02]  /*08a0*/  @P6 IADD3 R34, P1, R27, R34, RZ ;  /* 0x000000221b226210 */ /* 0x001fe40007f3e0ff */
[----:B------:R-:W-:Y:S01]  /*08b0*/  @!P5 SHF.L.U32 R25, R14, 0x1, RZ ;  /* 0x000000010e19d819 */ /* 0x000fe200000006ff */
[----:B------:R-:W0:Y:S01]  /*08c0*/  @!P4 LDC.64 R28, c[0x0][0x230] ;  /* 0x00008c00ff1ccb82 */ /* 0x000e220000000a00 */
[----:B------:R-:W-:Y:S01]  /*08d0*/  @P6 IADD3.X R35, R20, R35, RZ, P1, !PT ;  /* 0x0000002314236210 */ /* 0x000fe20000ffe4ff */
[----:B---3--:R-:W-:Y:S01]  /*08e0*/  @!P4 IMAD R21, R21, R8, RZ ;  /* 0x000000081515c224 */ /* 0x008fe200078e02ff */
[----:B------:R-:W-:-:S02]  /*08f0*/  @!P5 SHF.L.U64.HI R22, R14, 0x1, R15 ;  /* 0x000000010e16d819 */ /* 0x000fc4000001020f */
[----:B------:R-:W-:Y:S01]  /*0900*/  @!P4 MOV R20, R60 ;  /* 0x0000003c0014c202 */ /* 0x000fe20000000f00 */
[C---:B------:R-:W-:Y:S01]  /*0910*/  @!P4 IMAD R37, R10.reuse, R9, R21 ;  /* 0x000000090a25c224 */ /* 0x040fe200078e0215 */
[----:B------:R-:W-:Y:S01]  /*0920*/  @!P4 MOV R21, R59 ;  /* 0x0000003b0015c202 */ /* 0x000fe20000000f00 */
[----:B------:R-:W3:Y:S01]  /*0930*/  @!P2 LDC.64 R14, c[0x0][0x288] ;  /* 0x0000a200ff0eab82 */ /* 0x000ee20000000a00 */
[----:B----4-:R-:W-:Y:S01]  /*0940*/  @!P5 IADD3 R32, P1, R25, R32, RZ ;  /* 0x000000201920d210 */ /* 0x010fe20007f3e0ff */
[----:B------:R-:W-:-:S03]  /*0950*/  @!P4 IMAD.WIDE.U32 R8, R10, R8, R20 ;  /* 0x000000080a08c225 */ /* 0x000fc600078e0014 */
[----:B------:R-:W-:Y:S02]  /*0960*/  @!P5 IADD3.X R33, R22, R33, RZ, P1, !PT ;  /* 0x000000211621d210 */ /* 0x000fe40000ffe4ff */
[----:B--2---:R-:W-:Y:S01]  /*0970*/  @!P5 IADD3 R30, P1, R25, R30, RZ ;  /* 0x0000001e191ed210 */ /* 0x004fe20007f3e0ff */
[----:B------:R-:W2:Y:S01]  /*0980*/  @!P4 LDC.64 R26, c[0x0][0x228] ;  /* 0x00008a00ff1acb82 */ /* 0x000ea20000000a00 */
[----:B-1----:R-:W-:Y:S01]  /*0990*/  @!P3 IMAD R20, R11, R16, RZ ;  /* 0x000000100b14b224 */ /* 0x002fe200078e02ff */
[----:B------:R-:W-:Y:S02]  /*09a0*/  @!P4 IADD3 R9, R9, R37, RZ ;  /* 0x000000250909c210 */ /* 0x000fe40007ffe0ff */
[----:B------:R-:W-:Y:S01]  /*09b0*/  @!P3 MOV R21, R59 ;  /* 0x0000003b0015b202 */ /* 0x000fe20000000f00 */
[----:B------:R-:W-:Y:S01]  /*09c0*/  @!P3 IMAD R39, R23, R17, R20 ;  /* 0x000000111727b224 */ /* 0x000fe200078e0214 */
[----:B------:R-:W-:Y:S02]  /*09d0*/  @!P3 MOV R20, R60 ;  /* 0x0000003c0014b202 */ /* 0x000fe40000000f00 */
[----:B------:R-:W1:Y:S01]  /*09e0*/  @!P3 LDC.64 R24, c[0x0][0x230] ;  /* 0x00008c00ff18bb82 */ /* 0x000e620000000a00 */
[----:B------:R-:W-:-:S02]  /*09f0*/  @!P4 SHF.L.U32 R37, R8, 0x1, RZ ;  /* 0x000000010825c819 */ /* 0x000fc400000006ff */
[----:B------:R-:W-:Y:S01]  /*0a00*/  @!P4 SHF.L.U64.HI R38, R8, 0x1, R9 ;  /* 0x000000010826c819 */ /* 0x000fe20000010209 */
[----:B------:R-:W-:Y:S01]  /*0a10*/  @!P3 IMAD.WIDE.U32 R16, R23, R16, R20 ;  /* 0x000000101710b225 */ /* 0x000fe200078e0014 */
[----:B------:R-:W-:Y:S02]  /*0a20*/  @!P5 IADD3.X R31, R22, R31, RZ, P1, !PT ;  /* 0x0000001f161fd210 */ /* 0x000fe40000ffe4ff */
[----:B0-----:R-:W-:Y:S01]  /*0a30*/  @!P4 IADD3 R28, P1, R37, R28, RZ ;  /* 0x0000001c251cc210 */ /* 0x001fe20007f3e0ff */
[----:B------:R-:W0:Y:S01]  /*0a40*/  @!P3 LDC.64 R10, c[0x0][0x228] ;  /* 0x00008a00ff0abb82 */ /* 0x000e220000000a00 */
[----:B------:R-:W-:Y:S01]  /*0a50*/  @!P3 IADD3 R17, R17, R39, RZ ;  /* 0x000000271111b210 */ /* 0x000fe20007ffe0ff */
[----:B---3--:R-:W-:Y:S01]  /*0a60*/  @!P2 IMAD R21, R19, R14, RZ ;  /* 0x0000000e1315a224 */ /* 0x008fe200078e02ff */
[----:B------:R-:W-:Y:S02]  /*0a70*/  @!P4 IADD3.X R29, R38, R29, RZ, P1, !PT ;  /* 0x0000001d261dc210 */ /* 0x000fe40000ffe4ff */
[----:B------:R-:W-:Y:S01]  /*0a80*/  @!P3 SHF.L.U32 R19, R16, 0x1, RZ ;  /* 0x000000011013b819 */ /* 0x000fe200000006ff */
[----:B------:R-:W-:Y:S01]  /*0a90*/  @!P2 IMAD R21, R18, R15, R21 ;  /* 0x0000000f1215a224 */ /* 0x000fe200078e0215 */
[----:B------:R-:W-:Y:S01]  /*0aa0*/  @!P3 SHF.L.U64.HI R20, R16, 0x1, R17 ;  /* 0x000000011014b819 */ /* 0x000fe20000010211 */
[----:B------:R-:W3:Y:S01]  /*0ab0*/  @!P2 LDC.64 R8, c[0x0][0x230] ;  /* 0x00008c00ff08ab82 */ /* 0x000ee20000000a00 */
[----:B--2---:R-:W-:-:S02]  /*0ac0*/  @!P4 IADD3 R26, P1, R37, R26, RZ ;  /* 0x0000001a251ac210 */ /* 0x004fc40007f3e0ff */
[----:B------:R-:W-:Y:S02]  /*0ad0*/  @!P2 MOV R16, R60 ;  /* 0x0000003c0010a202 */ /* 0x000fe40000000f00 */
[----:B------:R-:W-:Y:S02]  /*0ae0*/  @!P2 MOV R17, R59 ;  /* 0x0000003b0011a202 */ /* 0x000fe40000000f00 */
[----:B------:R-:W-:Y:S01]  /*0af0*/  @!P4 IADD3.X R27, R38, R27, RZ, P1, !PT ;  /* 0x0000001b261bc210 */ /* 0x000fe20000ffe4ff */
[----:B------:R-:W2:Y:S01]  /*0b00*/  @!P2 LDC.64 R22, c[0x0][0x228] ;  /* 0x00008a00ff16ab82 */ /* 0x000ea20000000a00 */
[----:B-1----:R-:W-:Y:S01]  /*0b10*/  @!P3 IADD3 R24, P1, R19, R24, RZ ;  /* 0x000000181318b210 */ /* 0x002fe20007f3e0ff */
[----:B------:R-:W-:Y:S01]  /*0b20*/  @!P2 IMAD.WIDE.U32 R14, R18, R14, R16 ;  /* 0x0000000e120ea225 */ /* 0x000fe200078e0010 */
[----:B------:R-:W-:Y:S02]  /*0b30*/  SHF.R.S32.HI R39, RZ, 0x1f, R0 ;  /* 0x0000001fff277819 */ /* 0x000fe40000011400 */
[----:B------:R-:W-:-:S02]  /*0b40*/  @!P3 IADD3.X R25, R20, R25, RZ, P1, !PT ;  /* 0x000000191419b210 */ /* 0x000fc40000ffe4ff */
[----:B------:R-:W-:Y:S02]  /*0b50*/  @!P2 IADD3 R17, R15, R21, RZ ;  /* 0x000000150f11a210 */ /* 0x000fe40007ffe0ff */
[----:B0-----:R-:W-:Y:S02]  /*0b60*/  @!P3 IADD3 R10, P1, R19, R10, RZ ;  /* 0x0000000a130ab210 */ /* 0x001fe40007f3e0ff */
[----:B------:R-:W-:Y:S02]  /*0b70*/  @!P2 SHF.L.U32 R15, R14, 0x1, RZ ;  /* 0x000000010e0fa819 */ /* 0x000fe400000006ff */
[----:B------:R-:W-:Y:S02]  /*0b80*/  @!P3 IADD3.X R11, R20, R11, RZ, P1, !PT ;  /* 0x0000000b140bb210 */ /* 0x000fe40000ffe4ff */
[----:B------:R-:W-:Y:S02]  /*0b90*/  @!P2 SHF.L.U64.HI R14, R14, 0x1, R17 ;  /* 0x000000010e0ea819 */ /* 0x000fe40000010211 */
[----:B---3--:R-:W-:-:S02]  /*0ba0*/  @!P2 IADD3 R8, P1, R15, R8, RZ ;  /* 0x000000080f08a210 */ /* 0x008fc40007f3e0ff */
[----:B------:R-:W-:Y:S02]  /*0bb0*/  IADD3 R19, R0, 0x50, RZ ;  /* 0x0000005000137810 */ /* 0x000fe40007ffe0ff */
[C---:B------:R-:W-:Y:S02]  /*0bc0*/  @!P2 IADD3.X R9, R14.reuse, R9, RZ, P1, !PT ;  /* 0x000000090e09a210 */ /* 0x040fe40000ffe4ff */
[----:B------:R-:W-:Y:S02]  /*0bd0*/  SHF.R.S32.HI R17, RZ, 0x1f, R19 ;  /* 0x0000001fff117819 */ /* 0x000fe40000011413 */
[----:B--2---:R-:W-:Y:S02]  /*0be0*/  @!P2 IADD3 R22, P1, R15, R22, RZ ;  /* 0x000000160f16a210 */ /* 0x004fe40007f3e0ff */
[----:B------:R-:W-:Y:S02]  /*0bf0*/  P2R R37, PR, RZ, 0x10 ;  /* 0x00000010ff257803 */ /* 0x000fe40000000000 */
[----:B------:R-:W-:-:S02]  /*0c00*/  @!P2 IADD3.X R23, R14, R23, RZ, P1, !PT ;  /* 0x000000170e17a210 */ /* 0x000fc40000ffe4ff */
[----:B------:R-:W-:-:S04]  /*0c10*/  ISETP.GE.U32.AND P1, PT, R19, UR20, PT ;  /* 0x0000001413007c0c */ /* 0x000fc8000bf26070 */
[----:B------:R-:W-:-:S13]  /*0c20*/  ISETP.GE.OR.EX P1, PT, R17, UR21, P0, P1 ;  /* 0x0000001511007c0c */ /* 0x000fda0008726710 */
[----:B------:R-:W0:Y:S08]  /*0c30*/  @!P1 LDC.64 R14, c[0x0][0x288] ;  /* 0x0000a200ff0e9b82 */ /* 0x000e300000000a00 */
[----:B------:R-:W1:Y:S01]  /*0c40*/  @!P1 LDC.64 R20, c[0x0][0x230] ;  /* 0x00008c00ff149b82 */ /* 0x000e620000000a00 */
[----:B0-----:R-:W-:Y:S01]  /*0c50*/  @!P1 IMAD R16, R17, R14, RZ ;  /* 0x0000000e11109224 */ /* 0x001fe200078e02ff */
[----:B------:R-:W-:-:S03]  /*0c60*/  @!P1 MOV R17, R59 ;  /* 0x0000003b00119202 */ /* 0x000fc60000000f00 */
[----:B------:R-:W-:Y:S01]  /*0c70*/  @!P1 IMAD R15, R19, R15, R16 ;  /* 0x0000000f130f9224 */ /* 0x000fe200078e0210 */
[----:B------:R-:W-:-:S05]  /*0c80*/  @!P1 MOV R16, R60 ;  /* 0x0000003c00109202 */ /* 0x000fca0000000f00 */
[----:B------:R-:W-:-:S05]  /*0c90*/  @!P1 IMAD.WIDE.U32 R16, R19, R14, R16 ;  /* 0x0000000e13109225 */ /* 0x000fca00078e0010 */
[----:B------:R-:W-:Y:S02]  /*0ca0*/  @!P1 IADD3 R15, R17, R15, RZ ;  /* 0x0000000f110f9210 */ /* 0x000fe40007ffe0ff */
[C---:B------:R-:W-:Y:S02]  /*0cb0*/  @!P1 SHF.L.U32 R17, R16.reuse, 0x1, RZ ;  /* 0x0000000110119819 */ /* 0x040fe400000006ff */
[----:B------:R-:W-:Y:S02]  /*0cc0*/  @!P1 SHF.L.U64.HI R16, R16, 0x1, R15 ;  /* 0x0000000110109819 */ /* 0x000fe4000001020f */
[----:B------:R-:W0:Y:S01]  /*0cd0*/  @!P1 LDC.64 R14, c[0x0][0x228] ;  /* 0x00008a00ff0e9b82 */ /* 0x000e220000000a00 */
[----:B-1----:R-:W-:-:S04]  /*0ce0*/  @!P1 IADD3 R20, P6, R17, R20, RZ ;  /* 0x0000001411149210 */ /* 0x002fc80007fde0ff */
[----:B------:R-:W-:Y:S02]  /*0cf0*/  @!P1 IADD3.X R21, R16, R21, RZ, P6, !PT ;  /* 0x0000001510159210 */ /* 0x000fe400037fe4ff */
[----:B0-----:R-:W-:-:S04]  /*0d00*/  @!P1 IADD3 R14, P6, R17, R14, RZ ;  /* 0x0000000e110e9210 */ /* 0x001fc80007fde0ff */
[----:B------:R-:W-:Y:S02]  /*0d10*/  @!P1 IADD3.X R15, R16, R15, RZ, P6, !PT ;  /* 0x0000000f100f9210 */ /* 0x000fe400037fe4ff */
[----:B------:R-:W-:-:S04]  /*0d20*/  ISETP.GE.U32.AND P6, PT, R0, UR20, PT ;  /* 0x0000001400007c0c */ /* 0x000fc8000bfc6070 */
[----:B------:R-:W-:-:S13]  /*0d30*/  ISETP.GE.OR.EX P5, PT, R39, UR21, P0, P6 ;  /* 0x0000001527007c0c */ /* 0x000fda00087a6760 */
[----:B------:R-:W0:Y:S01]  /*0d40*/  @!P5 LDC.64 R16, c[0x0][0x288] ;  /* 0x0000a200ff10db82 */ /* 0x000e220000000a00 */
[----:B------:R-:W-:Y:S02]  /*0d50*/  @!P5 MOV R38, R60 ;  /* 0x0000003c0026d202 */ /* 0x000fe40000000f00 */
[----:B------:R-:W-:-:S05]  /*0d60*/  @P5 LOP3.LUT R54, R54, 0x2, RZ, 0xfc, !PT ;  /* 0x0000000236365812 */ /* 0x000fca00078efcff */
[----:B------:R-:W1:Y:S01]  /*0d70*/  @!P5 LDC.64 R18, c[0x0][0x230] ;  /* 0x00008c00ff12db82 */ /* 0x000e620000000a00 */
[----:B0-----:R-:W-:-:S04]  /*0d80*/  @!P5 IMAD R39, R39, R16, RZ ;  /* 0x000000102727d224 */ /* 0x001fc800078e02ff */
[----:B------:R-:W-:Y:S01]  /*0d90*/  @!P5 IMAD R17, R0, R17, R39 ;  /* 0x000000110011d224 */ /* 0x000fe200078e0227 */
[----:B------:R-:W-:-:S03]  /*0da0*/  @!P5 MOV R39, R59 ;  /* 0x0000003b0027d202 */ /* 0x000fc60000000f00 */
        /* <DEDUP_REMOVED lines=9> */
[----:B------:R-:W-:Y:S02]  /*0e40*/  ISETP.GE.U32.AND P6, PT, R4, UR20, PT ;  /* 0x0000001404007c0c */ /* 0x000fe4000bfc6070 */
[----:B------:R-:W-:Y:S02]  /*0e50*/  LOP3.LUT P5, RZ, R54, 0x4, RZ, 0xc0, !PT ;  /* 0x0000000436ff7812 */ /* 0x000fe400078ac0ff */
[----:B------:R-:W-:-:S04]  /*0e60*/  ISETP.GE.AND.EX P6, PT, R7, UR21, PT, P6 ;  /* 0x0000001507007c0c */ /* 0x000fc8000bfc6360 */
[----:B------:R-:W-:-:S13]  /*0e70*/  ISETP.LT.U32.AND P6, PT, R53, 0x200, !P6 ;  /* 0x000002003500780c */ /* 0x000fda00077c1070 */
[----:B------:R-:W0:Y:S01]  /*0e80*/  @P6 LDC.64 R38, c[0x0][0x288] ;  /* 0x0000a200ff266b82 */ /* 0x000e220000000a00 */
[----:B------:R-:W-:Y:S02]  /*0e90*/  @P6 MOV R46, R60 ;  /* 0x0000003c002e6202 */ /* 0x000fe40000000f00 */
[----:B------:R-:W-:-:S05]  /*0ea0*/  @P6 MOV R47, R59 ;  /* 0x0000003b002f6202 */ /* 0x000fca0000000f00 */
[----:B------:R-:W1:Y:S01]  /*0eb0*/  @P6 LDC.64 R44, c[0x0][0x230] ;  /* 0x00008c00ff2c6b82 */ /* 0x000e620000000a00 */
[-C--:B0-----:R-:W-:Y:S02]  /*0ec0*/  @P6 IMAD R40, R7, R38.reuse, RZ ;  /* 0x0000002607286224 */ /* 0x081fe400078e02ff */
[----:B------:R-:W-:-:S04]  /*0ed0*/  @P6 IMAD.WIDE.U32 R46, R4, R38, R46 ;  /* 0x00000026042e6225 */ /* 0x000fc800078e002e */
[----:B------:R-:W-:-:S05]  /*0ee0*/  @P6 IMAD R39, R4, R39, R40 ;  /* 0x0000002704276224 */ /* 0x000fca00078e0228 */
[----:B------:R-:W-:Y:S02]  /*0ef0*/  @P6 IADD3 R39, R47, R39, RZ ;  /* 0x000000272f276210 */ /* 0x000fe40007ffe0ff */
[C---:B------:R-:W-:Y:S02]  /*0f00*/  @P6 SHF.L.U32 R47, R46.reuse, 0x1, RZ ;  /* 0x000000012e2f6819 */ /* 0x040fe400000006ff */
[----:B------:R-:W-:Y:S02]  /*0f10*/  @P6 SHF.L.U64.HI R40, R46, 0x1, R39 ;  /* 0x000000012e286819 */ /* 0x000fe40000010227 */
[----:B------:R-:W0:Y:S01]  /*0f20*/  @P6 LDC.64 R38, c[0x0][0x228] ;  /* 0x00008a00ff266b82 */ /* 0x000e220000000a00 */
[----:B-1----:R-:W-:-:S04]  /*0f30*/  @P6 IADD3 R44, P4, R47, R44, RZ ;  /* 0x0000002c2f2c6210 */ /* 0x002fc80007f9e0ff */
[C---:B------:R-:W-:Y:S02]  /*0f40*/  @P6 IADD3.X R45, R40.reuse, R45, RZ, P4, !PT ;  /* 0x0000002d282d6210 */ /* 0x040fe400027fe4ff */
[----:B0-----:R-:W-:Y:S02]  /*0f50*/  @P6 IADD3 R46, P4, R47, R38, RZ ;  /* 0x000000262f2e6210 */ /* 0x001fe40007f9e0ff */
[----:B------:R-:W-:Y:S02]  /*0f60*/  MOV R38, UR10 ;  /* 0x0000000a00267c02 */ /* 0x000fe40008000f00 */
[----:B------:R-:W-:Y:S02]  /*0f70*/  @P6 IADD3.X R47, R40, R39, RZ, P4, !PT ;  /* 0x00000027282f6210 */ /* 0x000fe400027fe4ff */
[----:B------:R-:W-:-:S06]  /*0f80*/  MOV R39, UR11 ;  /* 0x0000000b00277c02 */ /* 0x000fcc0008000f00 */
[----:B------:R-:W2:Y:S01]  /*0f90*/  LDG.E.64 R38, desc[UR14][R38.64] ;  /* 0x0000000e26267981 */ /* 0x000ea2000c1e1b00 */
[----:B------:R-:W-:-:S10]  /*0fa0*/  HFMA2.MMA R40, -RZ, RZ, 0, 0 ;  /* 0x00000000ff287435 */ /* 0x000fd400000001ff */
[----:B------:R0:W5:Y:S01]  /*0fb0*/  @P6 LDG.E R40, desc[UR14][R44.64] ;  /* 0x0000000e2c286981 */ /* 0x000162000c1e1900 */
[----:B------:R-:W-:Y:S01]  /*0fc0*/  HFMA2.MMA R52, -RZ, RZ, 0, 0 ;  /* 0x00000000ff347435 */ /* 0x000fe200000001ff */
[----:B------:R-:W-:Y:S02]  /*0fd0*/  CS2R R50, SRZ ;  /* 0x0000000000327805 */ /* 0x000fe4000001ff00 */
[----:B0-----:R-:W-:-:S06]  /*0fe0*/  CS2R R44, SRZ ;  /* 0x00000000002c7805 */ /* 0x001fcc000001ff00 */
[----:B------:R-:W5:Y:S01]  /*0ff0*/  @!P1 LDG.E R44, desc[UR14][R20.64] ;  /* 0x0000000e142c9981 */ /* 0x000f62000c1e1900 */
[----:B------:R-:W-:Y:S01]  /*1000*/  UMOV UR20, 0x3f800000 ;  /* 0x3f80000000147882 */ /* 0x000fe20000000000 */
[----:B------:R-:W-:Y:S02]  /*1010*/  BSSY B0, `(.L_x_44) ;  /* 0x0000031000007945 */ /* 0x000fe40003800000 */
[----:B------:R-:W5:Y:S01]  /*1020*/  @!P3 LDG.E R45, desc[UR14][R10.64] ;  /* 0x0000000e0a2db981 */ /* 0x000f62000c1e1900 */
[----:B--2---:R-:W-:-:S13]  /*1030*/  R2UR UR19, R38 ;  /* 0x00000000261372ca */ /* 0x004fda00000e0000 */
[----:B------:R-:W-:-:S05]  /*1040*/  MOV R48, UR19 ;  /* 0x0000001300307c02 */ /* 0x000fca0008000f00 */
[----:B------:R-:W-:-:S05]  /*1050*/  FFMA.FTZ R48, -R48, UR19, R39 ;  /* 0x0000001330307c23 */ /* 0x000fca0008010127 */
[----:B------:R-:W-:-:S13]  /*1060*/  FSETP.GTU.FTZ.AND P4, PT, R48, RZ, PT ;  /* 0x000000ff3000720b */ /* 0x000fda0003f9c000 */
[----:B------:R-:W-:Y:S01]  /*1070*/  VOTEU.ANY UP0, P4 ;  /* 0x00000000003f7886 */ /* 0x000fe20002000100 */
[----:B------:R-:W-:Y:S02]  /*1080*/  ISETP.NE.AND P4, PT, R37, RZ, PT ;  /* 0x000000ff2500720c */ /* 0x000fe40003f85270 */
[----:B------:R-:W-:Y:S02]  /*1090*/  MOV R37, RZ ;  /* 0x000000ff00257202 */ /* 0x000fe40000000f00 */
[----:B------:R-:W-:-:S04]  /*10a0*/  @UP0 ULDC UR10, c[0x0][0x250] ;  /* 0x00009400000a0ab9 */ /* 0x000fc80000000800 */
[----:B------:R0:W5:Y:S01]  /*10b0*/  @P6 LDG.E R37, desc[UR14][R46.64] ;  /* 0x0000000e2e256981 */ /* 0x000162000c1e1900 */
[----:B------:R-:W-:-:S13]  /*10c0*/  PLOP3.LUT P6, PT, PT, PT, UP0, 0x80, 0x0 ;  /* 0x000000000000781c */ /* 0x000fda0003fcf008 */
[----:B------:R-:W-:-:S06]  /*10d0*/  @P6 FADD.FTZ R48, R48, UR10 ;  /* 0x0000000a30306e21 */ /* 0x000fcc0008010000 */
[----:B------:R-:W1:Y:S01]  /*10e0*/  @P6 MUFU.RSQ R48, R48 ;  /* 0x0000003000306308 */ /* 0x000e620000001400 */
[----:B------:R-:W-:-:S06]  /*10f0*/  CS2R R38, SRZ ;  /* 0x0000000000267805 */ /* 0x000fcc000001ff00 */
[----:B------:R2:W5:Y:S04]  /*1100*/  @P5 LDG.E R39, desc[UR14][R42.64] ;  /* 0x0000000e2a275981 */ /* 0x000568000c1e1900 */
[----:B------:R-:W5:Y:S01]  /*1110*/  @P5 LDG.E R38, desc[UR14][R34.64] ;  /* 0x0000000e22265981 */ /* 0x000f62000c1e1900 */
[----:B------:R-:W-:Y:S02]  /*1120*/  ISETP.NE.AND P5, PT, R41, RZ, PT ;  /* 0x000000ff2900720c */ /* 0x000fe40003fa5270 */
[----:B-1----:R-:W-:Y:S02]  /*1130*/  @P6 R2UR UR10, R48 ;  /* 0x00000000300a62ca */ /* 0x002fe400000e0000 */
[----:B------:R-:W-:Y:S02]  /*1140*/  LOP3.LUT P6, RZ, R54, 0x2, RZ, 0xc0, !PT ;  /* 0x0000000236ff7812 */ /* 0x000fe400078cc0ff */
[----:B------:R-:W-:-:S02]  /*1150*/  CS2R R48, SRZ ;  /* 0x0000000000307805 */ /* 0x000fc4000001ff00 */
[----:B0-----:R-:W-:Y:S02]  /*1160*/  CS2R R46, SRZ ;  /* 0x00000000002e7805 */ /* 0x001fe4000001ff00 */
[----:B--2---:R-:W-:Y:S02]  /*1170*/  CS2R R42, SRZ ;  /* 0x00000000002a7805 */ /* 0x004fe4000001ff00 */
[----:B------:R-:W-:Y:S01]  /*1180*/  MOV R41, RZ ;  /* 0x000000ff00297202 */ /* 0x000fe20000000f00 */
[----:B------:R-:W5:Y:S04]  /*1190*/  @!P5 LDG.E R52, desc[UR14][R32.64] ;  /* 0x0000000e2034d981 */ /* 0x000f68000c1e1900 */
[----:B------:R-:W5:Y:S04]  /*11a0*/  @!P5 LDG.E R49, desc[UR14][R30.64] ;  /* 0x0000000e1e31d981 */ /* 0x000f68000c1e1900 */
[----:B------:R-:W5:Y:S04]  /*11b0*/  @!P4 LDG.E R47, desc[UR14][R28.64] ;  /* 0x0000000e1c2fc981 */ /* 0x000f68000c1e1900 */
[----:B------:R-:W5:Y:S04]  /*11c0*/  @!P4 LDG.E R46, desc[UR14][R26.64] ;  /* 0x0000000e1a2ec981 */ /* 0x000f68000c1e1900 */
[----:B------:R-:W5:Y:S04]  /*11d0*/  @!P3 LDG.E R48, desc[UR14][R24.64] ;  /* 0x0000000e1830b981 */ /* 0x000f68000c1e1900 */
[----:B------:R-:W5:Y:S04]  /*11e0*/  @!P2 LDG.E R42, desc[UR14][R22.64] ;  /* 0x0000000e162aa981 */ /* 0x000f68000c1e1900 */
[----:B------:R-:W5:Y:S04]  /*11f0*/  @!P1 LDG.E R41, desc[UR14][R14.64] ;  /* 0x0000000e0e299981 */ /* 0x000f68000c1e1900 */
[----:B------:R-:W5:Y:S04]  /*1200*/  @!P6 LDG.E R51, desc[UR14][R18.64] ;  /* 0x0000000e1233e981 */ /* 0x000f68000c1e1900 */
[----:B------:R-:W5:Y:S01]  /*1210*/  @!P6 LDG.E R50, desc[UR14][R16.64] ;  /* 0x0000000e1032e981 */ /* 0x000f62000c1e1900 */
[----:B------:R-:W-:Y:S01]  /*1220*/  @UP0 UMOV UR20, UR10 ;  /* 0x0000000a00140c82 */ /* 0x000fe20008000000 */
[----:B------:R-:W-:-:S02]  /*1230*/  CS2R R10, SRZ ;  /* 0x00000000000a7805 */ /* 0x000fc4000001ff00 */
[----:B------:R0:W5:Y:S02]  /*1240*/  @!P2 LDG.E R43, desc[UR14][R8.64] ;  /* 0x0000000e082ba981 */ /* 0x000164000c1e1900 */
[----:B0-----:R-:W-:Y:S01]  /*1250*/  CS2R R8, SRZ ;  /* 0x0000000000087805 */ /* 0x001fe2000001ff00 */
[----:B------:R-:W-:Y:S06]  /*1260*/  @P0 BRA `(.L_x_45) ;  /* 0x00000000002c0947 */ /* 0x000fec0003800000 */
[----:B------:R-:W-:Y:S01]  /*1270*/  ISETP.NE.AND P6, PT, RZ, UR17, PT ;  /* 0x00000011ff007c0c */ /* 0x000fe2000bfc5270 */
[----:B------:R-:W-:Y:S01]  /*1280*/  ULDC.64 UR10, c[0x0][0x238] ;  /* 0x00008e00000a7ab9 */ /* 0x000fe20000000a00 */
[C---:B------:R-:W-:Y:S02]  /*1290*/  SHF.L.U32 R15, R12.reuse, 0x2, RZ ;  /* 0x000000020c0f7819 */ /* 0x040fe400000006ff */
[----:B------:R-:W-:-:S09]  /*12a0*/  SHF.L.U64.HI R14, R12, 0x2, R13 ;  /* 0x000000020c0e7819 */ /* 0x000fd2000001020d */
[----:B------:R-:W0:Y:S02]  /*12b0*/  @P6 LDC.64 R10, c[0x0][0x240] ;  /* 0x00009000ff0a6b82 */ /* 0x000e240000000a00 */
[----:B0-----:R-:W-:-:S04]  /*12c0*/  @P6 IADD3 R12, P0, R15, R10, RZ ;  /* 0x0000000a0f0c6210 */ /* 0x001fc80007f1e0ff */
[----:B------:R-:W-:Y:S02]  /*12d0*/  @P6 IADD3.X R13, R14, R11, RZ, P0, !PT ;  /* 0x0000000b0e0d6210 */ /* 0x000fe400007fe4ff */
[----:B------:R-:W-:-:S03]  /*12e0*/  IADD3 R10, P0, R15, UR10, RZ ;  /* 0x0000000a0f0a7c10 */ /* 0x000fc6000ff1e0ff */
[----:B------:R0:W5:Y:S01]  /*12f0*/  @P6 LDG.E.64 R8, desc[UR14][R12.64] ;  /* 0x0000000e0c086981 */ /* 0x000162000c1e1b00 */
[----:B------:R-:W-:-:S06]  /*1300*/  IADD3.X R11, R14, UR11, RZ, P0, !PT ;  /* 0x0000000b0e0b7c10 */ /* 0x000fcc00087fe4ff */
[----:B------:R-:W5:Y:S03]  /*1310*/  LDG.E.64 R10, desc[UR14][R10.64] ;  /* 0x0000000e0a0a7981 */ /* 0x000f66000c1e1b00 */
.L_x_45:
[----:B------:R-:W-:Y:S05]  /*1320*/  BSYNC B0 ;  /* 0x0000000000007941 */ /* 0x000fea0003800000 */
.L_x_44:
        /* <DEDUP_REMOVED lines=12> */
[----:B------:R-:W-:Y:S01]  /*13f0*/  LOP3.LUT R54, R54, 0xfffffff7, RZ, 0xc0, !PT ;  /* 0xfffffff736367812 */ /* 0x000fe200078ec0ff */
[----:B------:R-:W-:Y:S01]  /*1400*/  FMUL.FTZ R19, R14, UR20 ;  /* 0x000000140e137c20 */ /* 0x000fe20008410000 */
[----:B------:R-:W-:Y:S01]  /*1410*/  SHF.L.U32 R15, R49, 0x10, RZ ;  /* 0x00000010310f7819 */ /* 0x000fe200000006ff */
[----:B------:R-:W-:Y:S01]  /*1420*/  FMUL.FTZ R12, R12, UR20 ;  /* 0x000000140c0c7c20 */ /* 0x000fe20008410000 */
[----:B------:R-:W-:-:S02]  /*1430*/  SHF.L.U32 R17, R50, 0x10, RZ ;  /* 0x0000001032117819 */ /* 0x000fc400000006ff */
[----:B------:R-:W-:Y:S02]  /*1440*/  SHF.L.U32 R20, R20, 0x10, RZ ;  /* 0x0000001014147819 */ /* 0x000fe400000006ff */
[----:B------:R-:W-:Y:S02]  /*1450*/  SHF.L.U32 R16, R16, 0x10, RZ ;  /* 0x0000001010107819 */ /* 0x000fe400000006ff */
[----:B------:R-:W-:Y:S02]  /*1460*/  SHF.L.U32 R18, R18, 0x10, RZ ;  /* 0x0000001012127819 */ /* 0x000fe400000006ff */
[----:B------:R-:W-:Y:S01]  /*1470*/  @P0 LOP3.LUT R54, R54, 0x8, RZ, 0xfc, !PT ;  /* 0x0000000836360812 */ /* 0x000fe200078efcff */
        /* <DEDUP_REMOVED lines=19> */
.L_x_46:
[----:B------:R-:W-:Y:S01]  /*15b0*/  FMUL.FTZ R14, R17, R10 ;  /* 0x0000000a110e7220 */ /* 0x000fe20000410000 */
[----:B------:R-:W-:Y:S01]  /*15c0*/  FADD.FTZ R23, R20, -UR19 ;  /* 0x8000001314177e21 */ /* 0x000fe20008010000 */
[C---:B------:R-:W-:Y:S01]  /*15d0*/  FFMA.FTZ R20, R13.reuse, R17, RZ ;  /* 0x000000110d147223 */ /* 0x040fe200000100ff */
        /* <DEDUP_REMOVED lines=23> */
.L_x_47:
[C---:B------:R-:W-:Y:S01]  /*1750*/  FFMA.FTZ R26, R12.reuse, R21, R13 ;  /* 0x000000150c1a7223 */ /* 0x040fe2000001000d */
[----:B------:R-:W-:Y:S01]  /*1760*/  FADD.FTZ R24, RZ, R17 ;  /* 0x00000011ff187221 */ /* 0x000fe20000010000 */
[----:B------:R-:W-:Y:S01]  /*1770*/  FADD.FTZ R23, R21, R22 ;  /* 0x0000001615177221 */ /* 0x000fe20000010000 */
[----:B------:R-:W-:Y:S01]  /*1780*/  FFMA.FTZ R17, R12, R18, RZ ;  /* 0x000000120c117223 */ /* 0x000fe200000100ff */
[--C-:B------:R-:W-:Y:S01]  /*1790*/  FADD.FTZ R13, RZ, R18.reuse ;  /* 0x00000012ff0d7221 */ /* 0x100fe20000010000 */
[----:B------:R-:W-:Y:S01]  /*17a0*/  FMUL.FTZ R22, R15, R10 ;  /* 0x0000000a0f167220 */ /* 0x000fe20000410000 */
[----:B------:R-:W-:Y:S01]  /*17b0*/  PRMT R18, R47, 0x7632, R18 ;  /* 0x000076322f127816 */ /* 0x000fe20000000012 */
[C---:B------:R-:W-:Y:S01]  /*17c0*/  FFMA.FTZ R20, R19.reuse, R15, R20 ;  /* 0x0000000f13147223 */ /* 0x040fe20000010014 */
[----:B------:R-:W-:Y:S01]  /*17d0*/  FFMA.FTZ R12, R14, R16, R17 ;  /* 0x000000100e0c7223 */ /* 0x000fe20000010011 */
[----:B------:R-:W-:Y:S01]  /*17e0*/  FFMA.FTZ R19, R19, R22, R26 ;  /* 0x0000001613137223 */ /* 0x000fe2000001001a */
[----:B------:R-:W-:Y:S01]  /*17f0*/  FMUL.FTZ R17, R16, R11 ;  /* 0x0000000b10117220 */ /* 0x000fe20000410000 */
[----:B------:R-:W-:Y:S01]  /*1800*/  SHF.L.U32 R21, R47, 0x10, RZ ;  /* 0x000000102f157819 */ /* 0x000fe200000006ff */
[----:B------:R-:W-:Y:S01]  /*1810*/  FADD.FTZ R13, R13, R16 ;  /* 0x000000100d0d7221 */ /* 0x000fe20000010000 */
[----:B------:R-:W-:Y:S01]  /*1820*/  SHF.L.U32 R18, R18, 0x10, RZ ;  /* 0x0000001012127819 */ /* 0x000fe200000006ff */
[--C-:B------:R-:W-:Y:S01]  /*1830*/  FFMA.FTZ R14, R14, R17, R19.reuse ;  /* 0x000000110e0e7223 */ /* 0x100fe20000010013 */
[----:B------:R-:W-:Y:S01]  /*1840*/  PRMT R19, R46, 0x7632, R19 ;  /* 0x000076322e137816 */ /* 0x000fe20000000013 */
[----:B------:R-:W-:Y:S01]  /*1850*/  FADD.FTZ R21, R21, -UR19 ;  /* 0x8000001315157e21 */ /* 0x000fe20008010000 */
[----:B------:R-:W-:Y:S01]  /*1860*/  FADD.FTZ R16, R23, R22 ;  /* 0x0000001617107221 */ /* 0x000fe20000010000 */
[----:B------:R-:W-:Y:S01]  /*1870*/  FADD.FTZ R18, R18, -UR19 ;  /* 0x8000001312127e21 */ /* 0x000fe20008010000 */
[----:B------:R-:W-:Y:S01]  /*1880*/  FADD.FTZ R15, R24, R15 ;  /* 0x0000000f180f7221 */ /* 0x000fe20000010000 */
[----:B------:R-:W-:Y:S01]  /*1890*/  SHF.L.U32 R22, R46, 0x10, RZ ;  /* 0x000000102e167819 */ /* 0x000fe200000006ff */
[----:B------:R-:W-:Y:S01]  /*18a0*/  FMUL.FTZ R21, R21, UR20 ;  /* 0x0000001415157c20 */ /* 0x000fe20008410000 */
[----:B------:R-:W-:Y:S01]  /*18b0*/  SHF.L.U32 R19, R19, 0x10, RZ ;  /* 0x0000001013137819 */ /* 0x000fe200000006ff */
        /* <DEDUP_REMOVED lines=20> */
.L_x_48:
[----:B------:R-:W-:Y:S01]  /*1a00*/  FMUL.FTZ R23, R22, R10 ;  /* 0x0000000a16177220 */ /* 0x000fe20000410000 */
[----:B------:R-:W-:Y:S01]  /*1a10*/  FFMA.FTZ R20, R21, R22, R20 ;  /* 0x0000001615147223 */ /* 0x000fe20000010014 */
[----:B------:R-:W-:Y:S01]  /*1a20*/  FADD.FTZ R24, R17, R16 ;  /* 0x0000001011187221 */ /* 0x000fe20000010000 */
[----:B------:R-:W-:Y:S01]  /*1a30*/  FADD.FTZ R15, R15, R22 ;  /* 0x000000160f0f7221 */ /* 0x000fe20000010000 */
[--C-:B------:R-:W-:Y:S01]  /*1a40*/  FFMA.FTZ R21, R21, R23, R14.reuse ;  /* 0x0000001715157223 */ /* 0x100fe2000001000e */
[----:B------:R-:W-:Y:S01]  /*1a50*/  PRMT R14, R48, 0x7632, R14 ;  /* 0x00007632300e7816 */ /* 0x000fe2000000000e */
[----:B------:R-:W-:Y:S01]  /*1a60*/  FADD.FTZ R16, R13, R19 ;  /* 0x000000130d107221 */ /* 0x000fe20000010000 */
[----:B------:R-:W-:Y:S01]  /*1a70*/  FFMA.FTZ R12, R18, R19, R12 ;  /* 0x00000013120c7223 */ /* 0x000fe2000001000c */
[----:B------:R-:W-:Y:S01]  /*1a80*/  FMUL.FTZ R19, R19, R11 ;  /* 0x0000000b13137220 */ /* 0x000fe20000410000 */
[----:B------:R-:W-:Y:S02]  /*1a90*/  SHF.L.U32 R17, R48, 0x10, RZ ;  /* 0x0000001030117819 */ /* 0x000fe400000006ff */
[----:B------:R-:W-:Y:S01]  /*1aa0*/  SHF.L.U32 R22, R14, 0x10, RZ ;  /* 0x000000100e167819 */ /* 0x000fe200000006ff */
[----:B------:R-:W-:Y:S01]  /*1ab0*/  FFMA.FTZ R13, R18, R19, R21 ;  /* 0x00000013120d7223 */ /* 0x000fe20000010015 */
[----:B------:R-:W-:Y:S01]  /*1ac0*/  PRMT R18, R45, 0x7632, R18 ;  /* 0x000076322d127816 */ /* 0x000fe20000000012 */
[----:B------:R-:W-:Y:S01]  /*1ad0*/  FADD.FTZ R21, R17, -UR19 ;  /* 0x8000001311157e21 */ /* 0x000fe20008010000 */
[----:B------:R-:W-:Y:S01]  /*1ae0*/  FADD.FTZ R14, R24, R23 ;  /* 0x00000017180e7221 */ /* 0x000fe20000010000 */
[----:B------:R-:W-:Y:S01]  /*1af0*/  FADD.FTZ R22, R22, -UR19 ;  /* 0x8000001316167e21 */ /* 0x000fe20008010000 */
        /* <DEDUP_REMOVED lines=23> */
.L_x_49:
[----:B------:R-:W-:Y:S01]  /*1c70*/  FADD.FTZ R18, R15, R23 ;  /* 0x000000170f127221 */ /* 0x000fe20000010000 */
[----:B------:R-:W-:Y:S01]  /*1c80*/  FMUL.FTZ R24, R23, R10 ;  /* 0x0000000a17187220 */ /* 0x000fe20000410000 */
[----:B------:R-:W-:Y:S01]  /*1c90*/  PRMT R15, R43, 0x7632, R15 ;  /* 0x000076322b0f7816 */ /* 0x000fe2000000000f */
[----:B------:R-:W-:Y:S01]  /*1ca0*/  FADD.FTZ R25, R19, R14 ;  /* 0x0000000e13197221 */ /* 0x000fe20000010000 */
[C---:B------:R-:W-:Y:S01]  /*1cb0*/  FFMA.FTZ R19, R21.reuse, R23, R20 ;  /* 0x0000001715137223 */ /* 0x040fe20000010014 */
[----:B------:R-:W-:Y:S01]  /*1cc0*/  FFMA.FTZ R21, R21, R24, R13 ;  /* 0x0000001815157223 */ /* 0x000fe2000001000d */
[----:B------:R-:W-:Y:S01]  /*1cd0*/  FMUL.FTZ R14, R17, R11 ;  /* 0x0000000b110e7220 */ /* 0x000fe20000410000 */
[----:B------:R-:W-:Y:S01]  /*1ce0*/  SHF.L.U32 R23, R43, 0x10, RZ ;  /* 0x000000102b177819 */ /* 0x000fe200000006ff */
[C---:B------:R-:W-:Y:S01]  /*1cf0*/  FFMA.FTZ R20, R22.reuse, R17, R12 ;  /* 0x0000001116147223 */ /* 0x040fe2000001000c */
[----:B------:R-:W-:Y:S01]  /*1d00*/  SHF.L.U32 R15, R15, 0x10, RZ ;  /* 0x000000100f0f7819 */ /* 0x000fe200000006ff */
[----:B------:R-:W-:Y:S01]  /*1d10*/  FADD.FTZ R13, R25, R24 ;  /* 0x00000018190d7221 */ /* 0x000fe20000010000 */
[----:B------:R-:W-:Y:S01]  /*1d20*/  FFMA.FTZ R12, R22, R14, R21 ;  /* 0x0000000e160c7223 */ /* 0x000fe20000010015 */
[C---:B------:R-:W-:Y:S01]  /*1d30*/  PRMT R22, R42.reuse, 0x7632, R22 ;  /* 0x000076322a167816 */ /* 0x040fe20000000016 */
[----:B------:R-:W-:Y:S01]  /*1d40*/  FADD.FTZ R23, R23, -UR19 ;  /* 0x8000001317177e21 */ /* 0x000fe20008010000 */
[----:B------:R-:W-:Y:S01]  /*1d50*/  FADD.FTZ R24, R15, -UR19 ;  /* 0x800000130f187e21 */ /* 0x000fe20008010000 */
[----:B------:R-:W-:-:S02]  /*1d60*/  SHF.L.U32 R21, R42, 0x10, RZ ;  /* 0x000000102a157819 */ /* 0x000fc400000006ff */
[----:B------:R-:W-:Y:S01]  /*1d70*/  PRMT R15, R44, 0x7632, R15 ;  /* 0x000076322c0f7816 */ /* 0x000fe2000000000f */
        /* <DEDUP_REMOVED lines=22> */
.L_x_50:
[----:B------:R-:W-:Y:S01]  /*1ee0*/  FMUL.FTZ R25, R21, R10 ;  /* 0x0000000a15197220 */ /* 0x000fe20000410000 */
[----:B------:R-:W-:Y:S01]  /*1ef0*/  FADD.FTZ R26, R14, R13 ;  /* 0x0000000d0e1a7221 */ /* 0x000fe20000010000 */
[----:B------:R-:W-:Y:S02]  /*1f00*/  SHF.L.U32 R14, R44, 0x10, RZ ;  /* 0x000000102c0e7819 */ /* 0x000fe400000006ff */
[----:B------:R-:W-:Y:S01]  /*1f10*/  SHF.L.U32 R15, R15, 0x10, RZ ;  /* 0x000000100f0f7819 */ /* 0x000fe200000006ff */
[----:B------:R-:W-:Y:S01]  /*1f20*/  FFMA.FTZ R13, R23, R25, R12 ;  /* 0x00000019170d7223 */ /* 0x000fe2000001000c */
[----:B------:R-:W-:Y:S01]  /*1f30*/  FADD.FTZ R12, R26, R25 ;  /* 0x000000191a0c7221 */ /* 0x000fe20000010000 */
[----:B------:R-:W-:Y:S01]  /*1f40*/  PRMT R26, R41, 0x7632, R26 ;  /* 0x00007632291a7816 */ /* 0x000fe2000000001a */
[----:B------:R-:W-:Y:S01]  /*1f50*/  FADD.FTZ R14, R14, -UR19 ;  /* 0x800000130e0e7e21 */ /* 0x000fe20008010000 */
[----:B------:R-:W-:Y:S01]  /*1f60*/  FADD.FTZ R28, R15, -UR19 ;  /* 0x800000130f1c7e21 */ /* 0x000fe20008010000 */
[----:B------:R-:W-:Y:S01]  /*1f70*/  SHF.L.U32 R25, R41, 0x10, RZ ;  /* 0x0000001029197819 */ /* 0x000fe200000006ff */
[----:B------:R-:W-:Y:S01]  /*1f80*/  FMUL.FTZ R15, R22, R11 ;  /* 0x0000000b160f7220 */ /* 0x000fe20000410000 */
        /* <DEDUP_REMOVED lines=14> */
[----:B0-----:R-:W-:Y:S01]  /*2070*/  FMUL.FTZ R25, R25, R32 ;  /* 0x0000002019197220 */ /* 0x001fe20000410000 */
[----:B------:R-:W-:-:S04]  /*2080*/  FADD.FTZ R32, -R32, 1 ;  /* 0x3f80000020207421 */ /* 0x000fc80000010100 */
[----:B------:R-:W-:Y:S01]  /*2090*/  FFMA.FTZ R32, R29, R32, 1 ;  /* 0x3f8000001d207423 */ /* 0x000fe20000010020 */
[----:B-1----:R-:W-:Y:S01]  /*20a0*/  FADD.FTZ R55, -R35, 1 ;  /* 0x3f80000023377421 */ /* 0x002fe20000010100 */
[----:B------:R-:W-:Y:S02]  /*20b0*/  FMUL.FTZ R26, R26, R35 ;  /* 0x000000231a1a7220 */ /* 0x000fe40000410000 */
[----:B------:R-:W-:Y:S01]  /*20c0*/  FMUL.FTZ R25, R25, R32 ;  /* 0x0000002019197220 */ /* 0x000fe20000410000 */
[----:B------:R-:W-:-:S04]  /*20d0*/  FFMA.FTZ R55, R14, R55, 1 ;  /* 0x3f8000000e377423 */ /* 0x000fc80000010037 */
[----:B------:R-:W-:-:S07]  /*20e0*/  FMUL.FTZ R26, R26, R55 ;  /* 0x000000371a1a7220 */ /* 0x000fce0000410000 */
.L_x_51:
[----:B------:R-:W-:Y:S01]  /*20f0*/  FFMA.FTZ R30, R24, R15, R13 ;  /* 0x0000000f181e7223 */ /* 0x000fe2000001000d */
[----:B------:R-:W-:Y:S01]  /*2100*/  FMUL.FTZ R14, R25, R10 ;  /* 0x0000000a190e7220 */ /* 0x000fe20000410000 */
[--C-:B------:R-:W-:Y:S01]  /*2110*/  FADD.FTZ R29, R15, R12.reuse ;  /* 0x0000000c0f1d7221 */ /* 0x100fe20000010000 */
[----:B------:R-:W-:Y:S01]  /*2120*/  PRMT R12, R39, 0x7632, R12 ;  /* 0x00007632270c7816 */ /* 0x000fe2000000000c */
[----:B------:R-:W-:Y:S01]  /*2130*/  FMUL.FTZ R15, R26, R11 ;  /* 0x0000000b1a0f7220 */ /* 0x000fe20000410000 */
[----:B------:R-:W-:Y:S01]  /*2140*/  FFMA.FTZ R13, R27, R14, R30 ;  /* 0x0000000e1b0d7223 */ /* 0x000fe2000001001e */
[----:B------:R-:W-:Y:S01]  /*2150*/  FADD.FTZ R14, R29, R14 ;  /* 0x0000000e1d0e7221 */ /* 0x000fe20000010000 */
[----:B------:R-:W-:Y:S02]  /*2160*/  SHF.L.U32 R29, R39, 0x10, RZ ;  /* 0x00000010271d7819 */ /* 0x000fe400000006ff */
        /* <DEDUP_REMOVED lines=29> */
.L_x_52:
[----:B------:R-:W-:Y:S01]  /*2340*/  FMUL.FTZ R14, R29, R10 ;  /* 0x0000000a1d0e7220 */ /* 0x000fe20000410000 */
[----:B------:R-:W-:-:S03]  /*2350*/  SHF.L.U32 R33, R40, 0x10, RZ ;  /* 0x0000001028217819 */ /* 0x000fc600000006ff */
[--C-:B------:R-:W-:Y:S01]  /*2360*/  FFMA.FTZ R15, R31, R14, R12.reuse ;  /* 0x0000000e1f0f7223 */ /* 0x100fe2000001000c */
[----:B------:R-:W-:Y:S01]  /*2370*/  PRMT R12, R40, 0x7632, R12 ;  /* 0x00007632280c7816 */ /* 0x000fe2000000000c */
[----:B------:R-:W-:Y:S01]  /*2380*/  FADD.FTZ R14, R13, R14 ;  /* 0x0000000e0d0e7221 */ /* 0x000fe20000010000 */
[----:B------:R-:W-:Y:S01]  /*2390*/  FMUL.FTZ R13, R30, R11 ;  /* 0x0000000b1e0d7220 */ /* 0x000fe20000410000 */
[----:B------:R-:W-:Y:S01]  /*23a0*/  FADD.FTZ R33, R33, -UR19 ;  /* 0x8000001321217e21 */ /* 0x000fe20008010000 */
[----:B------:R-:W-:Y:S02]  /*23b0*/  SHF.L.U32 R34, R12, 0x10, RZ ;  /* 0x000000100c227819 */ /* 0x000fe400000006ff */
[----:B------:R-:W-:Y:S01]  /*23c0*/  FFMA.FTZ R12, R32, R13, R15 ;  /* 0x0000000d200c7223 */ /* 0x000fe2000001000f */
[--C-:B------:R-:W-:Y:S01]  /*23d0*/  FADD.FTZ R13, R13, R14.reuse ;  /* 0x0000000e0d0d7221 */ /* 0x100fe20000010000 */
[----:B------:R-:W-:Y:S01]  /*23e0*/  PRMT R14, R37, 0x7632, R14 ;  /* 0x00007632250e7816 */ /* 0x000fe2000000000e */
[----:B------:R-:W-:Y:S01]  /*23f0*/  FADD.FTZ R34, R34, -UR19 ;  /* 0x8000001322227e21 */ /* 0x000fe20008010000 */
[----:B------:R-:W-:Y:S01]  /*2400*/  FMUL.FTZ R33, R33, UR20 ;  /* 0x0000001421217c20 */ /* 0x000fe20008410000 */
[----:B------:R-:W-:-:S02]  /*2410*/  SHF.L.U32 R15, R37, 0x10, RZ ;  /* 0x00000010250f7819 */ /* 0x000fc400000006ff */
[----:B------:R-:W-:Y:S01]  /*2420*/  SHF.L.U32 R14, R14, 0x10, RZ ;  /* 0x000000100e0e7819 */ /* 0x000fe200000006ff */
[----:B------:R-:W-:Y:S01]  /*2430*/  FMUL.FTZ R34, R34, UR20 ;  /* 0x0000001422227c20 */ /* 0x000fe20008410000 */
[----:B------:R-:W-:Y:S06]  /*2440*/  @!P0 BRA `(.L_x_53) ;  /* 0x0000000000488947 */ /* 0x000fec0003800000 */
[----:B------:R-:W-:-:S04]  /*2450*/  FFMA.FTZ R35, R33, R10, R8 ;  /* 0x0000000a21237223 */ /* 0x000fc80000010008 */
[----:B------:R-:W-:-:S06]  /*2460*/  FMUL.FTZ R55, R35, -1.4426950216293334961 ;  /* 0xbfb8aa3b23377820 */ /* 0x000fcc0000410000 */
[----:B------:R-:W0:Y:S02]  /*2470*/  MUFU.EX2 R55, R55 ;  /* 0x0000003700377308 */ /* 0x000e240000000800 */
[----:B0-----:R-:W-:-:S06]  /*2480*/  FADD.FTZ R57, R55, 1 ;  /* 0x3f80000037397421 */ /* 0x001fcc0000010000 */
[----:B------:R-:W0:Y:S02]  /*2490*/  MUFU.RCP R57, R57 ;  /* 0x0000003900397308 */ /* 0x000e240000001000 */
[----:B0-----:R-:W-:Y:S01]  /*24a0*/  FMUL.FTZ R15, R15, R57 ;  /* 0x000000390f0f7220 */ /* 0x001fe20000410000 */
[----:B------:R-:W-:-:S04]  /*24b0*/  FADD.FTZ R57, -R57, 1 ;  /* 0x3f80000039397421 */ /* 0x000fc80000010100 */
[----:B------:R-:W-:-:S04]  /*24c0*/  FFMA.FTZ R35, R35, R57, 1 ;  /* 0x3f80000023237423 */ /* 0x000fc80000010039 */
[----:B------:R-:W-:Y:S01]  /*24d0*/  FMUL.FTZ R15, R15, R35 ;  /* 0x000000230f0f7220 */ /* 0x000fe20000410000 */
        /* <DEDUP_REMOVED lines=8> */
[----:B------:R-:W-:-:S07]  /*2560*/  FMUL.FTZ R14, R14, R35 ;  /* 0x000000230e0e7220 */ /* 0x000fce0000410000 */
.L_x_53:
[----:B------:R-:W-:Y:S01]  /*2570*/  FMUL.FTZ R35, R15, R10 ;  /* 0x0000000a0f237220 */ /* 0x000fe20000410000 */
[----:B------:R-:W-:Y:S01]  /*2580*/  ISETP.GT.AND P0, PT, R6, 0x1e, PT ;  /* 0x0000001e0600780c */ /* 0x000fe20003f04270 */
[----:B------:R-:W0:Y:S01]  /*2590*/  S2UR UR12, SR_CgaCtaId ;  /* 0x00000000000c79c3 */ /* 0x000e220000008800 */
[----:B------:R-:W-:Y:S01]  /*25a0*/  FADD.FTZ R17, R16, R17 ;  /* 0x0000001110117221 */ /* 0x000fe20000010000 */
[----:B------:R-:W-:Y:S01]  /*25b0*/  FFMA.FTZ R55, R33, R35, R12 ;  /* 0x0000002321377223 */ /* 0x000fe2000001000c */
[----:B------:R-:W-:Y:S01]  /*25c0*/  FADD.FTZ R35, R13, R35 ;  /* 0x000000230d237221 */ /* 0x000fe20000010000 */
[----:B------:R-:W-:Y:S01]  /*25d0*/  FMUL.FTZ R13, R14, R11 ;  /* 0x0000000b0e0d7220 */ /* 0x000fe20000410000 */
[----:B------:R-:W-:Y:S01]  /*25e0*/  FFMA.FTZ R16, R23, R21, R19 ;  /* 0x0000001517107223 */ /* 0x000fe20000010013 */
[----:B------:R-:W-:Y:S01]  /*25f0*/  FFMA.FTZ R19, R24, R22, R20 ;  /* 0x0000001618137223 */ /* 0x000fe20000010014 */
[----:B------:R-:W-:Y:S01]  /*2600*/  FADD.FTZ R18, R18, R21 ;  /* 0x0000001512127221 */ /* 0x000fe20000010000 */
[----:B------:R-:W-:Y:S01]  /*2610*/  FFMA.FTZ R12, R34, R13, R55 ;  /* 0x0000000d220c7223 */ /* 0x000fe20000010037 */
[----:B------:R-:W-:Y:S01]  /*2620*/  FADD.FTZ R13, R13, R35 ;  /* 0x000000230d0d7221 */ /* 0x000fe20000010000 */
[----:B------:R-:W-:Y:S01]  /*2630*/  FADD.FTZ R17, R17, R22 ;  /* 0x0000001611117221 */ /* 0x000fe20000010000 */
[----:B------:R-:W-:Y:S01]  /*2640*/  UMOV UR11, 0x400 ;  /* 0x00000400000b7882 */ /* 0x000fe20000000000 */
[----:B------:R-:W-:Y:S01]  /*2650*/  FFMA.FTZ R19, R28, R26, R19 ;  /* 0x0000001a1c137223 */ /* 0x000fe20000010013 */
[----:B------:R-:W1:Y:S01]  /*2660*/  SHFL.DOWN PT, R35, R12, 0x1, 0x1f ;  /* 0x08201f000c237f89 */ /* 0x000e6200000e0000 */
[----:B------:R-:W-:Y:S01]  /*2670*/  UIADD3 UR10, UR11, 0xa0, URZ ;  /* 0x000000a00b0a7890 */ /* 0x000fe2000fffe03f */
[----:B------:R-:W-:Y:S01]  /*2680*/  FADD.FTZ R18, R18, R25 ;  /* 0x0000001912127221 */ /* 0x000fe20000010000 */
[----:B------:R-:W-:Y:S01]  /*2690*/  FFMA.FTZ R16, R27, R25, R16 ;  /* 0x000000191b107223 */ /* 0x000fe20000010010 */
[----:B------:R-:W2:Y:S01]  /*26a0*/  SHFL.DOWN PT, R55, R13, 0x1, 0x1f ;  /* 0x08201f000d377f89 */ /* 0x000ea200000e0000 */
[----:B------:R-:W-:Y:S01]  /*26b0*/  FADD.FTZ R17, R17, R26 ;  /* 0x0000001a11117221 */ /* 0x000fe20000010000 */
[----:B------:R-:W-:Y:S01]  /*26c0*/  FFMA.FTZ R19, R32, R30, R19 ;  /* 0x0000001e20137223 */ /* 0x000fe20000010013 */
[----:B------:R-:W-:Y:S01]  /*26d0*/  FADD.FTZ R18, R18, R29 ;  /* 0x0000001d12127221 */ /* 0x000fe20000010000 */
[----:B------:R-:W-:Y:S01]  /*26e0*/  FFMA.FTZ R16, R31, R29, R16 ;  /* 0x0000001d1f107223 */ /* 0x000fe20000010010 */
[----:B------:R-:W-:Y:S01]  /*26f0*/  FADD.FTZ R21, R17, R30 ;  /* 0x0000001e11157221 */ /* 0x000fe20000010000 */
[----:B------:R-:W-:Y:S01]  /*2700*/  FFMA.FTZ R17, R34, R14, R19 ;  /* 0x0000000e22117223 */ /* 0x000fe20000010013 */
[----:B0-----:R-:W-:Y:S01]  /*2710*/  ULEA UR10, UR12, UR10, 0x18 ;  /* 0x0000000a0c0a7291 */ /* 0x001fe2000f8ec03f */
[----:B------:R-:W-:Y:S01]  /*2720*/  FFMA.FTZ R16, R33, R15, R16 ;  /* 0x0000000f21107223 */ /* 0x000fe20000010010 */
[----:B------:R-:W-:Y:S01]  /*2730*/  FADD.FTZ R18, R18, R15 ;  /* 0x0000000f12127221 */ /* 0x000fe20000010000 */
[----:B------:R-:W-:Y:S01]  /*2740*/  FADD.FTZ R19, R21, R14 ;  /* 0x0000000e15137221 */ /* 0x000fe20000010000 */
[----:B------:R-:W-:Y:S01]  /*2750*/  BSSY B0, `(.L_x_54) ;  /* 0x0000045000007945 */ /* 0x000fe20003800000 */
        /* <DEDUP_REMOVED lines=22> */
[----:B------:R-:W-:-:S02]  /*28c0*/  ISETP.NE.AND P0, PT, R6, RZ, PT ;  /* 0x000000ff0600720c */ /* 0x000fc40003f05270 */
[----:B------:R-:W-:-:S05]  /*28d0*/  LEA R55, R53, UR10, 0x4 ;  /* 0x0000000a35377c11 */ /* 0x000fca000f8e20ff */
[----:B------:R0:W-:Y:S06]  /*28e0*/  STS.128 [R55], R16 ;  /* 0x0000001037007388 */ /* 0x0001ec0000000c00 */
[----:B------:R0:W-:Y:S01]  /*28f0*/  @!P0 STS.64 [R5+0x10], R12 ;  /* 0x0000100c05008388 */ /* 0x0001e20000000a00 */
[----:B------:R-:W-:Y:S01]  /*2900*/  BAR.SYNC.DEFER_BLOCKING 0x0 ;  /* 0x0000000000007b1d */ /* 0x000fe20000010000 */
[----:B------:R-:W-:-:S13]  /*2910*/  ISETP.NE.AND P0, PT, R53, RZ, PT ;  /* 0x000000ff3500720c */ /* 0x000fda0003f05270 */
[----:B0-----:R-:W-:Y:S05]  /*2920*/  @P0 BRA `(.L_x_55) ;  /* 0x00000000009c0947 */ /* 0x001fea0003800000 */
[----:B------:R-:W-:-:S09]  /*2930*/  ULEA UR10, UR12, UR11, 0x18 ;  /* 0x0000000b0c0a7291 */ /* 0x000fd2000f8ec03f */
[----:B------:R-:W0:Y:S04]  /*2940*/  LDS.64 R14, [UR10+0x18] ;  /* 0x0000180aff0e7984 */ /* 0x000e280008000a00 */
[----:B------:R-:W1:Y:S04]  /*2950*/  LDS.128 R28, [UR10+0x20] ;  /* 0x0000200aff1c7984 */ /* 0x000e680008000c00 */
[----:B------:R-:W2:Y:S04]  /*2960*/  LDS.128 R20, [UR10+0x30] ;  /* 0x0000300aff147984 */ /* 0x000ea80008000c00 */
[----:B------:R-:W3:Y:S01]  /*2970*/  LDS.128 R24, [UR10+0x40] ;  /* 0x0000400aff187984 */ /* 0x000ee20008000c00 */
[----:B0-----:R-:W-:Y:S01]  /*2980*/  FADD.FTZ R33, R12, R14 ;  /* 0x0000000e0c217221 */ /* 0x001fe20000010000 */
[----:B------:R-:W-:-:S02]  /*2990*/  FADD.FTZ R32, R13, R15 ;  /* 0x0000000f0d207221 */ /* 0x000fc40000010000 */
[----:B------:R-:W0:Y:S01]  /*29a0*/  LDS.128 R12, [UR10+0x50] ;  /* 0x0000500aff0c7984 */ /* 0x000e220008000c00 */
[----:B-1----:R-:W-:Y:S01]  /*29b0*/  FADD.FTZ R33, R33, R28 ;  /* 0x0000001c21217221 */ /* 0x002fe20000010000 */
[----:B------:R-:W-:-:S03]  /*29c0*/  FADD.FTZ R32, R32, R29 ;  /* 0x0000001d20207221 */ /* 0x000fc60000010000 */
[----:B------:R-:W-:Y:S01]  /*29d0*/  FADD.FTZ R33, R33, R30 ;  /* 0x0000001e21217221 */ /* 0x000fe20000010000 */
[----:B------:R-:W-:Y:S02]  /*29e0*/  FADD.FTZ R32, R32, R31 ;  /* 0x0000001f20207221 */ /* 0x000fe40000010000 */
[----:B------:R-:W1:Y:S01]  /*29f0*/  LDS.128 R28, [UR10+0x60] ;  /* 0x0000600aff1c7984 */ /* 0x000e620008000c00 */
[----:B--2---:R-:W-:Y:S01]  /*2a00*/  FADD.FTZ R33, R33, R20 ;  /* 0x0000001421217221 */ /* 0x004fe20000010000 */
[----:B------:R-:W-:-:S03]  /*2a10*/  FADD.FTZ R32, R32, R21 ;  /* 0x0000001520207221 */ /* 0x000fc60000010000 */
[----:B------:R-:W-:Y:S01]  /*2a20*/  FADD.FTZ R33, R33, R22 ;  /* 0x0000001621217221 */ /* 0x000fe20000010000 */
[----:B------:R-:W-:Y:S02]  /*2a30*/  FADD.FTZ R32, R32, R23 ;  /* 0x0000001720207221 */ /* 0x000fe40000010000 */
[----:B------:R-:W2:Y:S01]  /*2a40*/  LDS.128 R20, [UR10+0x70] ;  /* 0x0000700aff147984 */ /* 0x000ea20008000c00 */
[----:B---3--:R-:W-:Y:S01]  /*2a50*/  FADD.FTZ R57, R33, R24 ;  /* 0x0000001821397221 */ /* 0x008fe20000010000 */
[----:B------:R-:W-:Y:S02]  /*2a60*/  FADD.FTZ R24, R32, R25 ;  /* 0x0000001920187221 */ /* 0x000fe40000010000 */
[----:B------:R-:W3:Y:S01]  /*2a70*/  LDS.128 R32, [UR10+0x80] ;  /* 0x0000800aff207984 */ /* 0x000ee20008000c00 */
        /* <DEDUP_REMOVED lines=13> */
[----:B------:R-:W-:-:S03]  /*2b50*/  FADD.FTZ R24, R24, R23 ;  /* 0x0000001718187221 */ /* 0x000fc60000010000 */
[----:B---3--:R-:W-:Y:S01]  /*2b60*/  FADD.FTZ R57, R57, R32 ;  /* 0x0000002039397221 */ /* 0x008fe20000010000 */
[----:B------:R-:W-:-:S03]  /*2b70*/  FADD.FTZ R24, R24, R33 ;  /* 0x0000002118187221 */ /* 0x000fc60000010000 */
[----:B------:R-:W-:Y:S01]  /*2b80*/  FADD.FTZ R12, R57, R34 ;  /* 0x00000022390c7221 */ /* 0x000fe20000010000 */
[----:B------:R-:W-:-:S07]  /*2b90*/  FADD.FTZ R13, R24, R35 ;  /* 0x00000023180d7221 */ /* 0x000fce0000010000 */
.L_x_55:
[----:B------:R-:W-:Y:S05]  /*2ba0*/  BSYNC B0 ;  /* 0x0000000000007941 */ /* 0x000fea0003800000 */
.L_x_54:
[----:B------:R-:W-:Y:S01]  /*2bb0*/  BAR.SYNC.DEFER_BLOCKING 0x0 ;  /* 0x0000000000007b1d */ /* 0x000fe20000010000 */
[----:B------:R-:W-:Y:S02]  /*2bc0*/  ISETP.GT.U32.AND P6, PT, R53, 0x1f, PT ;  /* 0x0000001f3500780c */ /* 0x000fe40003fc4070 */
[----:B------:R-:W-:-:S03]  /*2bd0*/  LOP3.LUT R54, R54, 0xfffffffe, RZ, 0xc0, !PT ;  /* 0xfffffffe36367812 */ /* 0x000fc600078ec0ff */
[----:B------:R-:W-:Y:S08]  /*2be0*/  BSSY B0, `(.L_x_56) ;  /* 0x000004e000007945 */ /* 0x000ff00003800000 */
[----:B------:R-:W-:Y:S01]  /*2bf0*/  @P6 LOP3.LUT R54, R54, 0x1, RZ, 0xfc, !PT ;  /* 0x0000000136366812 */ /* 0x000fe200078efcff */
[----:B------:R-:W-:Y:S06]  /*2c00*/  @P6 BRA `(.L_x_57) ;  /* 0x00000004002c6947 */ /* 0x000fec0003800000 */
[----:B------:R-:W0:Y:S04]  /*2c10*/  LDS.128 R24, [R55+0x200] ;  /* 0x0002000037187984 */ /* 0x000e280000000c00 */
[----:B------:R-:W1:Y:S04]  /*2c20*/  LDS.128 R20, [R55+0x400] ;  /* 0x0004000037147984 */ /* 0x000e680000000c00 */
[----:B------:R-:W2:Y:S04]  /*2c30*/  LDS.128 R28, [R55+0x600] ;  /* 0x00060000371c7984 */ /* 0x000ea80000000c00 */
[----:B------:R-:W3:Y:S01]  /*2c40*/  LDS.128 R32, [R55+0x800] ;  /* 0x0008000037207984 */ /* 0x000ee20000000c00 */
[----:B0-----:R-:W-:Y:S01]  /*2c50*/  FADD.FTZ R57, R16, R24 ;  /* 0x0000001810397221 */ /* 0x001fe20000010000 */
[----:B------:R-:W-:Y:S01]  /*2c60*/  FADD.FTZ R24, R17, R25 ;  /* 0x0000001911187221 */ /* 0x000fe20000010000 */
[----:B------:R-:W-:Y:S01]  /*2c70*/  FADD.FTZ R15, R18, R26 ;  /* 0x0000001a120f7221 */ /* 0x000fe20000010000 */
[----:B------:R-:W-:Y:S01]  /*2c80*/  FADD.FTZ R14, R19, R27 ;  /* 0x0000001b130e7221 */ /* 0x000fe20000010000 */
[----:B-1----:R-:W-:Y:S01]  /*2c90*/  FADD.FTZ R57, R57, R20 ;  /* 0x0000001439397221 */ /* 0x002fe20000010000 */
[----:B------:R-:W0:Y:S01]  /*2ca0*/  LDS.128 R16, [R55+0xa00] ;  /* 0x000a000037107984 */ /* 0x000e220000000c00 */
[----:B------:R-:W-:Y:S01]  /*2cb0*/  FADD.FTZ R20, R24, R21 ;  /* 0x0000001518147221 */ /* 0x000fe20000010000 */
[----:B------:R-:W-:Y:S01]  /*2cc0*/  FADD.FTZ R15, R15, R22 ;  /* 0x000000160f0f7221 */ /* 0x000fe20000010000 */
[----:B--2---:R-:W-:Y:S01]  /*2cd0*/  FADD.FTZ R57, R57, R28 ;  /* 0x0000001c39397221 */ /* 0x004fe20000010000 */
[----:B------:R-:W1:Y:S01]  /*2ce0*/  LDS.128 R24, [R55+0xc00] ;  /* 0x000c000037187984 */ /* 0x000e620000000c00 */
[----:B------:R-:W-:Y:S01]  /*2cf0*/  FADD.FTZ R14, R14, R23 ;  /* 0x000000170e0e7221 */ /* 0x000fe20000010000 */
[----:B------:R-:W-:Y:S01]  /*2d00*/  FADD.FTZ R28, R20, R29 ;  /* 0x0000001d141c7221 */ /* 0x000fe20000010000 */
[----:B------:R-:W-:Y:S01]  /*2d10*/  FADD.FTZ R15, R15, R30 ;  /* 0x0000001e0f0f7221 */ /* 0x000fe20000010000 */
[----:B------:R-:W2:Y:S01]  /*2d20*/  LDS.128 R20, [R55+0xe00] ;  /* 0x000e000037147984 */ /* 0x000ea20000000c00 */
[----:B------:R-:W-:Y:S01]  /*2d30*/  FADD.FTZ R14, R14, R31 ;  /* 0x0000001f0e0e7221 */ /* 0x000fe20000010000 */
[----:B---3--:R-:W-:Y:S01]  /*2d40*/  FADD.FTZ R28, R28, R33 ;  /* 0x000000211c1c7221 */ /* 0x008fe20000010000 */
[----:B------:R-:W-:Y:S01]  /*2d50*/  FADD.FTZ R57, R57, R32 ;  /* 0x0000002039397221 */ /* 0x000fe20000010000 */
[----:B------:R-:W-:Y:S01]  /*2d60*/  FADD.FTZ R15, R15, R34 ;  /* 0x000000220f0f7221 */ /* 0x000fe20000010000 */
[----:B------:R-:W-:Y:S01]  /*2d70*/  FADD.FTZ R14, R14, R35 ;  /* 0x000000230e0e7221 */ /* 0x000fe20000010000 */
[----:B0-----:R-:W-:Y:S01]  /*2d80*/  FADD.FTZ R32, R28, R17 ;  /* 0x000000111c207221 */ /* 0x001fe20000010000 */
[----:B------:R-:W-:Y:S01]  /*2d90*/  FADD.FTZ R57, R57, R16 ;  /* 0x0000001039397221 */ /* 0x000fe20000010000 */
[----:B------:R-:W0:Y:S01]  /*2da0*/  LDS.128 R28, [R55+0x1000] ;  /* 0x00100000371c7984 */ /* 0x000e220000000c00 */
[----:B------:R-:W-:Y:S01]  /*2db0*/  FADD.FTZ R15, R15, R18 ;  /* 0x000000120f0f7221 */ /* 0x000fe20000010000 */
[----:B------:R-:W-:Y:S01]  /*2dc0*/  FADD.FTZ R14, R14, R19 ;  /* 0x000000130e0e7221 */ /* 0x000fe20000010000 */
[----:B-1----:R-:W-:Y:S01]  /*2dd0*/  FADD.FTZ R57, R57, R24 ;  /* 0x0000001839397221 */ /* 0x002fe20000010000 */
[----:B------:R-:W1:Y:S01]  /*2de0*/  LDS.128 R16, [R55+0x1200] ;  /* 0x0012000037107984 */ /* 0x000e620000000c00 */
[----:B------:R-:W-:Y:S01]  /*2df0*/  FADD.FTZ R24, R32, R25 ;  /* 0x0000001920187221 */ /* 0x000fe20000010000 */
[----:B------:R-:W-:Y:S01]  /*2e00*/  FADD.FTZ R15, R15, R26 ;  /* 0x0000001a0f0f7221 */ /* 0x000fe20000010000 */
[----:B--2---:R-:W-:Y:S01]  /*2e10*/  FADD.FTZ R57, R57, R20 ;  /* 0x0000001439397221 */ /* 0x004fe20000010000 */
[----:B------:R-:W2:Y:S01]  /*2e20*/  LDS.128 R32, [R55+0x1400] ;  /* 0x0014000037207984 */ /* 0x000ea20000000c00 */
[----:B------:R-:W-:Y:S01]  /*2e30*/  FADD.FTZ R14, R14, R27 ;  /* 0x0000001b0e0e7221 */ /* 0x000fe20000010000 */
[----:B------:R-:W-:Y:S01]  /*2e40*/  FADD.FTZ R20, R24, R21 ;  /* 0x0000001518147221 */ /* 0x000fe20000010000 */
[----:B------:R-:W-:Y:S01]  /*2e50*/  FADD.FTZ R15, R15, R22 ;  /* 0x000000160f0f7221 */ /* 0x000fe20000010000 */
[----:B------:R-:W3:Y:S01]  /*2e60*/  LDS.128 R24, [R55+0x1600] ;  /* 0x0016000037187984 */ /* 0x000ee20000000c00 */
[----:B------:R-:W-:Y:S01]  /*2e70*/  FADD.FTZ R14, R14, R23 ;  /* 0x000000170e0e7221 */ /* 0x000fe20000010000 */
[----:B0-----:R-:W-:Y:S01]  /*2e80*/  FADD.FTZ R57, R57, R28 ;  /* 0x0000001c39397221 */ /* 0x001fe20000010000 */
[----:B------:R-:W-:-:S02]  /*2e90*/  FADD.FTZ R20, R20, R29 ;  /* 0x0000001d14147221 */ /* 0x000fc40000010000 */
[----:B------:R-:W-:Y:S01]  /*2ea0*/  FADD.FTZ R14, R14, R31 ;  /* 0x0000001f0e0e7221 */ /* 0x000fe20000010000 */
[----:B------:R-:W-:Y:S01]  /*2eb0*/  FADD.FTZ R15, R15, R30 ;  /* 0x0000001e0f0f7221 */ /* 0x000fe20000010000 */
[----:B-1----:R-:W-:Y:S01]  /*2ec0*/  FADD.FTZ R57, R57, R16 ;  /* 0x0000001039397221 */ /* 0x002fe20000010000 */
[----:B------:R-:W-:Y:S01]  /*2ed0*/  FADD.FTZ R16, R20, R17 ;  /* 0x0000001114107221 */ /* 0x000fe20000010000 */
[----:B------:R-:W-:Y:S01]  /*2ee0*/  FADD.FTZ R28, R14, R19 ;  /* 0x000000130e1c7221 */ /* 0x000fe20000010000 */
[----:B------:R-:W0:Y:S01]  /*2ef0*/  LDS.128 R20, [R55+0x1800] ;  /* 0x0018000037147984 */ /* 0x000e220000000c00 */
[----:B------:R-:W-:Y:S01]  /*2f00*/  FADD.FTZ R15, R15, R18 ;  /* 0x000000120f0f7221 */ /* 0x000fe20000010000 */
[----:B--2---:R-:W-:Y:S01]  /*2f10*/  FADD.FTZ R14, R16, R33 ;  /* 0x00000021100e7221 */ /* 0x004fe20000010000 */
[----:B------:R-:W-:Y:S01]  /*2f20*/  FADD.FTZ R32, R57, R32 ;  /* 0x0000002039207221 */ /* 0x000fe20000010000 */
[----:B------:R-:W1:Y:S01]  /*2f30*/  LDS.128 R16, [R55+0x1a00] ;  /* 0x001a000037107984 */ /* 0x000e620000000c00 */
[----:B------:R-:W-:Y:S01]  /*2f40*/  FADD.FTZ R57, R28, R35 ;  /* 0x000000231c397221 */ /* 0x000fe20000010000 */
[----:B------:R-:W-:Y:S01]  /*2f50*/  FADD.FTZ R15, R15, R34 ;  /* 0x000000220f0f7221 */ /* 0x000fe20000010000 */
[----:B---3--:R-:W-:Y:S01]  /*2f60*/  FADD.FTZ R24, R32, R24 ;  /* 0x0000001820187221 */ /* 0x008fe20000010000 */
[----:B------:R-:W2:Y:S01]  /*2f70*/  LDS.128 R28, [R55+0x1c00] ;  /* 0x001c0000371c7984 */ /* 0x000ea20000000c00 */
[----:B------:R-:W-:Y:S01]  /*2f80*/  FADD.FTZ R14, R14, R25 ;  /* 0x000000190e0e7221 */ /* 0x000fe20000010000 */
[----:B------:R-:W-:Y:S01]  /*2f90*/  FADD.FTZ R15, R15, R26 ;  /* 0x0000001a0f0f7221 */ /* 0x000fe20000010000 */
[----:B------:R-:W-:Y:S01]  /*2fa0*/  FADD.FTZ R26, R57, R27 ;  /* 0x0000001b391a7221 */ /* 0x000fe20000010000 */
[----:B------:R-:W3:Y:S01]  /*2fb0*/  LDS.128 R32, [R55+0x1e00] ;  /* 0x001e000037207984 */ /* 0x000ee20000000c00 */
        /* <DEDUP_REMOVED lines=12> */
[----:B---3--:R-:W-:Y:S01]  /*3080*/  FADD.FTZ R16, R25, R32 ;  /* 0x0000002019107221 */ /* 0x008fe20000010000 */
[----:B------:R-:W-:Y:S01]  /*3090*/  FADD.FTZ R17, R14, R33 ;  /* 0x000000210e117221 */ /* 0x000fe20000010000 */
[----:B------:R-:W-:Y:S01]  /*30a0*/  FADD.FTZ R18, R15, R34 ;  /* 0x000000220f127221 */ /* 0x000fe20000010000 */
[----:B------:R-:W-:-:S07]  /*30b0*/  FADD.FTZ R19, R26, R35 ;  /* 0x000000231a137221 */ /* 0x000fce0000010000 */
.L_x_57:
[----:B------:R-:W-:Y:S05]  /*30c0*/  BSYNC B0 ;  /* 0x0000000000007941 */ /* 0x000fea0003800000 */
.L_x_56:
[----:B------:R-:W0:Y:S01]  /*30d0*/  LDC.64 R22, c[0x0][0x268] ;  /* 0x00009a00ff167b82 */ /* 0x000e220000000a00 */
[----:B------:R-:W-:Y:S01]  /*30e0*/  LEA R15, R56, R53, 0x5 ;  /* 0x00000035380f7211 */ /* 0x000fe200078e28ff */
[----:B------:R-:W-:Y:S01]  /*30f0*/  BSSY B0, `(.L_x_58) ;  /* 0x0000012000007945 */ /* 0x000fe20003800000 */
[----:B------:R-:W-:-:S05]  /*3100*/  PRMT R20, R39, 0x7632, R20 ;  /* 0x0000763227147816 */ /* 0x000fca0000000014 */
[----:B------:R-:W1:Y:S01]  /*3110*/  LDC R32, c[0x0][0xc] ;  /* 0x00000300ff207b82 */ /* 0x000e620000000800 */
[----:B0-----:R-:W-:Y:S01]  /*3120*/  IMAD.WIDE R22, R15, 0x4, R22 ;  /* 0x000000040f167825 */ /* 0x001fe200078e0216 */
[----:B------:R-:W-:Y:S06]  /*3130*/  @P6 BRA `(.L_x_59) ;  /* 0x0000000000346947 */ /* 0x000fec0003800000 */
[----:B------:R-:W0:Y:S01]  /*3140*/  LDC.64 R14, c[0x0][0x288] ;  /* 0x0000a200ff0e7b82 */ /* 0x000e220000000a00 */
[----:B------:R-:W-:Y:S01]  /*3150*/  MOV R29, UR6 ;  /* 0x00000006001d7c02 */ /* 0x000fe20008000f00 */
[----:B------:R2:W-:Y:S01]  /*3160*/  REDG.E.ADD.F32.FTZ.RN.STRONG.GPU desc[UR14][R22.64], R16 ;  /* 0x00000010160079a6 */ /* 0x0005e2000c10f38e */
[----:B------:R-:W-:Y:S02]  /*3170*/  MOV R25, UR7 ;  /* 0x0000000700197c02 */ /* 0x000fe40008000f00 */
[----:B------:R-:W-:-:S04]  /*3180*/  LEA R28, P6, R29, R22, 0x2 ;  /* 0x000000161d1c7211 */ /* 0x000fc800078c10ff */
[----:B------:R-:W-:Y:S02]  /*3190*/  IADD3.X R29, R23, UR8, RZ, P6, !PT ;  /* 0x00000008171d7c10 */ /* 0x000fe4000b7fe4ff */
[----:B------:R-:W-:-:S03]  /*31a0*/  LEA R24, P6, R25, R22, 0x2 ;  /* 0x0000001619187211 */ /* 0x000fc600078c10ff */
[----:B------:R2:W-:Y:S01]  /*31b0*/  REDG.E.ADD.F32.FTZ.RN.STRONG.GPU desc[UR14][R28.64], R17 ;  /* 0x000000111c0079a6 */ /* 0x0005e2000c10f38e */
[----:B------:R-:W-:Y:S02]  /*31c0*/  IADD3.X R25, R23, UR9, RZ, P6, !PT ;  /* 0x0000000917197c10 */ /* 0x000fe4000b7fe4ff */
[----:B0-----:R-:W-:-:S04]  /*31d0*/  LEA R26, P6, R14, R22, 0x2 ;  /* 0x000000160e1a7211 */ /* 0x001fc800078c10ff */
[----:B------:R-:W-:-:S05]  /*31e0*/  LEA.HI.X R27, R14, R23, R15, 0x2, P6 ;  /* 0x000000170e1b7211 */ /* 0x000fca00030f140f */
[----:B------:R2:W-:Y:S04]  /*31f0*/  REDG.E.ADD.F32.FTZ.RN.STRONG.GPU desc[UR14][R26.64], R18 ;  /* 0x000000121a0079a6 */ /* 0x0005e8000c10f38e */
[----:B------:R2:W-:Y:S02]  /*3200*/  REDG.E.ADD.F32.FTZ.RN.STRONG.GPU desc[UR14][R24.64], R19 ;  /* 0x00000013180079a6 */ /* 0x0005e4000c10f38e */
.L_x_59:
[----:B------:R-:W-:Y:S05]  /*3210*/  BSYNC B0 ;  /* 0x0000000000007941 */ /* 0x000fea0003800000 */
.L_x_58:
[----:B-1----:R-:W-:Y:S02]  /*3220*/  ISETP.GE.U32.AND P6, PT, R32, 0x2, PT ;  /* 0x000000022000780c */ /* 0x002fe40003fc6070 */
[----:B--2---:R-:W-:Y:S02]  /*3230*/  PRMT R18, R38, 0x7632, R18 ;  /* 0x0000763226127816 */ /* 0x004fe40000000012 */
[----:B------:R-:W-:Y:S02]  /*3240*/  PRMT R29, R52, 0x7632, R29 ;  /* 0x00007632341d7816 */ /* 0x000fe4000000001d */
[----:B------:R-:W-:Y:S02]  /*3250*/  PRMT R28, R49, 0x7632, R28 ;  /* 0x00007632311c7816 */ /* 0x000fe4000000001c */
[----:B------:R-:W-:Y:S02]  /*3260*/  PRMT R27, R47, 0x7632, R27 ;  /* 0x000076322f1b7816 */ /* 0x000fe4000000001b */
[----:B------:R-:W-:-:S02]  /*3270*/  PRMT R26, R46, 0x7632, R26 ;  /* 0x000076322e1a7816 */ /* 0x000fc4000000001a */
[----:B------:R-:W-:Y:S02]  /*3280*/  PRMT R25, R48, 0x7632, R25 ;  /* 0x0000763230197816 */ /* 0x000fe40000000019 */
[----:B------:R-:W-:Y:S02]  /*3290*/  PRMT R24, R45, 0x7632, R24 ;  /* 0x000076322d187816 */ /* 0x000fe40000000018 */
[----:B------:R-:W-:Y:S02]  /*32a0*/  PRMT R23, R43, 0x7632, R23 ;  /* 0x000076322b177816 */ /* 0x000fe40000000017 */
[----:B------:R-:W-:Y:S02]  /*32b0*/  PRMT R22, R42, 0x7632, R22 ;  /* 0x000076322a167816 */ /* 0x000fe40000000016 */
[----:B------:R-:W-:Y:S02]  /*32c0*/  PRMT R21, R44, 0x7632, R21 ;  /* 0x000076322c157816 */ /* 0x000fe40000000015 */
[----:B------:R-:W-:-:S02]  /*32d0*/  PRMT R19, R41, 0x7632, R19 ;  /* 0x0000763229137816 */ /* 0x000fc40000000013 */
[----:B------:R-:W-:Y:S02]  /*32e0*/  PRMT R31, R51, 0x7632, R31 ;  /* 0x00007632331f7816 */ /* 0x000fe4000000001f */
        /* <DEDUP_REMOVED lines=8> */
[----:B------:R-:W-:-:S05]  /*3370*/  IMAD R33, R32, UR10, RZ ;  /* 0x0000000a20217c24 */ /* 0x000fca000f8e02ff */
[----:B------:R-:W-:Y:S02]  /*3380*/  SHF.L.U32 R55, R33, 0x1, RZ ;  /* 0x0000000121377819 */ /* 0x000fe400000006ff */
[----:B------:R-:W-:-:S05]  /*3390*/  IADD3 R33, R36, UR10, RZ ;  /* 0x0000000a24217c10 */ /* 0x000fca000fffe0ff */
        /* <DEDUP_REMOVED lines=8> */
[----:B------:R-:W-:Y:S02]  /*3420*/  UPOPC UR12, UR11 ;  /* 0x0000000b000c72bf */ /* 0x000fe40008000000 */
[----:B------:R-:W-:Y:S01]  /*3430*/  UFLO.U32 UR11, UR11 ;  /* 0x0000000b000b72bd */ /* 0x000fe200080e0000 */
[----:B-1----:R-:W-:Y:S01]  /*3440*/  MOV R36, UR10 ;  /* 0x0000000a00247c02 */ /* 0x002fe20008000f00 */
[----:B------:R-:W-:Y:S02]  /*3450*/  UMOV UR10, 0x1 ;  /* 0x00000001000a7882 */ /* 0x000fe40000000000 */
[----:B------:R-:W-:-:S02]  /*3460*/  USEL UR10, UR10, 0xffffffff, !UP0 ;  /* 0xffffffff0a0a7887 */ /* 0x000fc4000c000000 */
[----:B0-----:R-:W-:Y:S02]  /*3470*/  ISETP.EQ.U32.AND P6, PT, R6, UR11, PT ;  /* 0x0000000b06007c0c */ /* 0x001fe4000bfc2070 */
[----:B------:R-:W-:Y:S01]  /*3480*/  UIMAD UR10, UR10, UR12, URZ ;  /* 0x0000000c0a0a72a4 */ /* 0x000fe2000f8e023f */
[----:B--2---:R-:W-:-:S05]  /*3490*/  IMAD R57, R57, UR18, R36 ;  /* 0x0000001239397c24 */ /* 0x004fca000f8e0224 */
[----:B------:R-:W-:Y:S01]  /*34a0*/  MOV R33, UR10 ;  /* 0x0000000a00217c02 */ /* 0x000fe20008000f00 */
[----:B------:R-:W-:-:S05]  /*34b0*/  IMAD.WIDE.U32 R56, R57, 0x8, R34 ;  /* 0x0000000839387825 */ /* 0x000fca00078e0022 */
[----:B------:R0:W-:Y:S01]  /*34c0*/  STG.E.64 desc[UR14][R56.64], R12 ;  /* 0x0000000c38007986 */ /* 0x0001e2000c101b0e */
[----:B------:R-:W-:Y:S06]  /*34d0*/  @P6 MEMBAR.ALL.GPU ;  /* 0x0000000000006992 */ /* 0x000fec000000a000 */
[----:B------:R-:W-:-:S00]  /*34e0*/  @P6 ERRBAR ;  /* 0x00000000000069ab */ /* 0x000fc00000000000 */
[----:B------:R-:W-:Y:S06]  /*34f0*/  @P6 CGAERRBAR ;  /* 0x00000000000065ab */ /* 0x000fec0000000000 */
[----:B------:R1:W-:Y:S01]  /*3500*/  @P6 REDG.E.ADD.S32.STRONG.GPU desc[UR14][R14.64], R33 ;  /* 0x000000210e00698e */ /* 0x0003e2000c10e38e */
[----:B------:R-:W-:-:S04]  /*3510*/  PLOP3.LUT P6, PT, PT, PT, UP0, 0x40, 0x0 ;  /* 0x000000000000781c */ /* 0x000fc80003fce808 */
[----:B0-----:R-:W-:-:S04]  /*3520*/  SEL R56, R32, RZ, P6 ;  /* 0x000000ff20387207 */ /* 0x001fc80003000000 */
[----:B------:R-:W-:-:S13]  /*3530*/  ISETP.NE.AND P6, PT, R56, -0x1, PT ;  /* 0xffffffff3800780c */ /* 0x000fda0003fc5270 */
[----:B-1----:R-:W-:Y:S05]  /*3540*/  @!P6 BRA `(.L_x_61) ;  /* 0x000000000014e947 */ /* 0x002fea0003800000 */
.L_x_62:
[----:B------:R-:W2:Y:S04]  /*3550*/  LDG.E.STRONG.GPU R33, desc[UR14][R14.64] ;  /* 0x0000000e0e217981 */ /* 0x000ea8000c1ef900 */
[----:B--2---:R-:W-:Y:S01]  /*3560*/  CCTL.IVALL ;  /* 0x00000000ff00798f */ /* 0x004fe20002000000 */
[----:B------:R-:W-:Y:S05]  /*3570*/  YIELD ;  /* 0x0000000000007946 */ /* 0x000fea0003800000 */
[----:B------:R-:W-:-:S13]  /*3580*/  ISETP.NE.AND P6, PT, R33, R56, PT ;  /* 0x000000382100720c */ /* 0x000fda0003fc5270 */
[----:B------:R-:W-:Y:S05]  /*3590*/  @P6 BRA `(.L_x_62) ;  /* 0xfffffffc00ec6947 */ /* 0x000fea000383ffff */
.L_x_61:
        /* <DEDUP_REMOVED lines=11> */
[C---:B------:R-:W-:Y:S02]  /*3650*/  ISETP.GT.AND P6, PT, R15.reuse, RZ, PT ;  /* 0x000000ff0f00720c */ /* 0x040fe40003fc4270 */
[----:B------:R-:W-:-:S11]  /*3660*/  R2UR UR10, R15 ;  /* 0x000000000f0a72ca */ /* 0x000fd600000e0000 */
[----:B------:R-:W-:Y:S05]  /*3670*/  @!P6 BRA `(.L_x_64) ;  /* 0x0000000800e8e947 */ /* 0x000fea0003800000 */
[----:B------:R-:W-:Y:S02]  /*3680*/  UISETP.GT.AND UP1, UPT, UR10, 0xc, UPT ;  /* 0x0000000c0a00788c */ /* 0x000fe4000bf24270 */
[----:B------:R-:W-:-:S04]  /*3690*/  UPLOP3.LUT UP0, UPT, UPT, UPT, UPT, 0x80, 0x0 ;  /* 0x000000000000789c */ /* 0x000fc80003f0f070 */
[----:B------:R-:W-:-:S13]  /*36a0*/  PLOP3.LUT P6, PT, PT, PT, UP1, 0x40, 0x0 ;  /* 0x000000000000781c */ /* 0x000fda0003fce818 */
[----:B------:R-:W-:Y:S05]  /*36b0*/  @P6 BRA `(.L_x_65) ;  /* 0x0000000400d46947 */ /* 0x000fea0003800000 */
[----:B------:R-:W-:-:S11]  /*36c0*/  UPLOP3.LUT UP0, UPT, UPT, UPT, UPT, 0x40, 0x0 ;  /* 0x000000000000789c */ /* 0x000fd60003f0e870 */
.L_x_66:
[----:B------:R-:W-:-:S13]  /*36d0*/  ISETP.EQ.OR P6, PT, R33, UR13, P0 ;  /* 0x0000000d21007c0c */ /* 0x000fda00087c2670 */
[----:B------:R-:W-:-:S04]  /*36e0*/  @!P6 IMAD R57, R33, UR18, R36 ;  /* 0x000000122139ec24 */ /* 0x000fc8000f8e0224 */
[----:B------:R-:W-:-:S05]  /*36f0*/  @!P6 IMAD.WIDE.U32 R56, R57, 0x8, R34 ;  /* 0x000000083938e825 */ /* 0x000fca00078e0022 */
[----:B------:R-:W2:Y:S02]  /*3700*/  @!P6 LDG.E.64 R14, desc[UR14][R56.64] ;  /* 0x0000000e380ee981 */ /* 0x000ea4000c1e1b00 */
[----:B--2---:R-:W-:Y:S01]  /*3710*/  @!P6 FADD.FTZ R13, R13, R15 ;  /* 0x0000000f0d0de221 */ /* 0x004fe20000010000 */
[----:B------:R-:W-:Y:S01]  /*3720*/  IADD3 R15, R33, 0x1, RZ ;  /* 0x00000001210f7810 */ /* 0x000fe20007ffe0ff */
[----:B------:R-:W-:-:S03]  /*3730*/  @!P6 FADD.FTZ R12, R12, R14 ;  /* 0x0000000e0c0ce221 */ /* 0x000fc60000010000 */
        /* <DEDUP_REMOVED lines=100> */
[----:B------:R-:W-:-:S06]  /*3d80*/  @!P6 IMAD.WIDE.U32 R14, R15, 0x8, R34 ;  /* 0x000000080f0ee825 */ /* 0x000fcc00078e0022 */
[----:B------:R-:W2:Y:S01]  /*3d90*/  @!P6 LDG.E.64 R14, desc[UR14][R14.64] ;  /* 0x0000000e0e0ee981 */ /* 0x000ea2000c1e1b00 */
[----:B------:R-:W-:Y:S01]  /*3da0*/  UIADD3 UR10, UR10, -0x10, URZ ;  /* 0xfffffff00a0a7890 */ /* 0x000fe2000fffe03f */
[----:B------:R-:W-:-:S03]  /*3db0*/  IADD3 R33, R33, 0x10, RZ ;  /* 0x0000001021217810 */ /* 0x000fc60007ffe0ff */
[----:B------:R-:W-:Y:S01]  /*3dc0*/  UISETP.GT.AND UP1, UPT, UR10, 0xc, UPT ;  /* 0x0000000c0a00788c */ /* 0x000fe2000bf24270 */
[----:B--2---:R-:W-:Y:S01]  /*3dd0*/  @!P6 FADD.FTZ R12, R12, R14 ;  /* 0x0000000e0c0ce221 */ /* 0x004fe20000010000 */
[----:B------:R-:W-:-:S04]  /*3de0*/  @!P6 FADD.FTZ R13, R13, R15 ;  /* 0x0000000f0d0de221 */ /* 0x000fc80000010000 */
[----:B------:R-:W-:-:S13]  /*3df0*/  PLOP3.LUT P6, PT, PT, PT, UP1, 0x80, 0x0 ;  /* 0x000000000000781c */ /* 0x000fda0003fcf018 */
[----:B------:R-:W-:Y:S05]  /*3e00*/  @P6 BRA `(.L_x_66) ;  /* 0xfffffff800306947 */ /* 0x000fea000383ffff */
.L_x_65:
[----:B------:R-:W-:-:S06]  /*3e10*/  UISETP.GT.AND UP1, UPT, UR10, 0x4, UPT ;  /* 0x000000040a00788c */ /* 0x000fcc000bf24270 */
[----:B------:R-:W-:-:S13]  /*3e20*/  PLOP3.LUT P6, PT, PT, PT, UP1, 0x40, 0x0 ;  /* 0x000000000000781c */ /* 0x000fda0003fce818 */
[----:B------:R-:W-:Y:S05]  /*3e30*/  @P6 BRA `(.L_x_67) ;  /* 0x0000000000ec6947 */ /* 0x000fea0003800000 */
        /* <DEDUP_REMOVED lines=24> */
[----:B------:R-:W2:Y:S01]  /*3fc0*/  @!P6 LDG.E.64 R14, desc[UR14][R56.64] ;  /* 0x0000000e380ee981 */ /* 0x000ea2000c1e1b00 */
[----:B------:R-:W-:Y:S01]  /*3fd0*/  IADD3 R33, R33, 0x4, RZ ;  /* 0x0000000421217810 */ /* 0x000fe20007ffe0ff */
[----:B--2---:R-:W-:Y:S01]  /*3fe0*/  @!P6 FADD.FTZ R12, R12, R14 ;  /* 0x0000000e0c0ce221 */ /* 0x004fe20000010000 */
[----:B------:R-:W-:Y:S02]  /*3ff0*/  @!P6 FADD.FTZ R13, R13, R15 ;  /* 0x0000000f0d0de221 */ /* 0x000fe40000010000 */
        /* <DEDUP_REMOVED lines=26> */
[----:B------:R-:W-:Y:S01]  /*41a0*/  IADD3 R33, R33, 0x4, RZ ;  /* 0x0000000421217810 */ /* 0x000fe20007ffe0ff */
[----:B------:R-:W-:Y:S02]  /*41b0*/  UPLOP3.LUT UP0, UPT, UPT, UPT, UPT, 0x40, 0x0 ;  /* 0x000000000000789c */ /* 0x000fe40003f0e870 */
[----:B------:R-:W-:Y:S01]  /*41c0*/  UIADD3 UR10, UR10, -0x4, URZ ;  /* 0xfffffffc0a0a7890 */ /* 0x000fe2000fffe03f */
[----:B--2---:R-:W-:Y:S01]  /*41d0*/  @!P6 FADD.FTZ R12, R12, R14 ;  /* 0x0000000e0c0ce221 */ /* 0x004fe20000010000 */
[----:B------:R-:W-:-:S10]  /*41e0*/  @!P6 FADD.FTZ R13, R13, R15 ;  /* 0x0000000f0d0de221 */ /* 0x000fd40000010000 */
.L_x_67:
[----:B------:R-:W-:-:S06]  /*41f0*/  UISETP.NE.OR UP0, UPT, UR10, URZ, UP0 ;  /* 0x0000003f0a00728c */ /* 0x000fcc0008705670 */
[----:B------:R-:W-:-:S13]  /*4200*/  PLOP3.LUT P6, PT, PT, PT, UP0, 0x80, 0x0 ;  /* 0x000000000000781c */ /* 0x000fda0003fcf008 */
[----:B------:R-:W-:Y:S05]  /*4210*/  @!P6 BRA `(.L_x_63) ;  /* 0x00000000007ce947 */ /* 0x000fea0003800000 */
.L_x_64:
        /* <DEDUP_REMOVED lines=27> */
[----:B--2---:R-:W-:Y:S01]  /*43d0*/  @!P6 FADD.FTZ R12, R12, R14 ;  /* 0x0000000e0c0ce221 */ /* 0x004fe20000010000 */
[----:B------:R-:W-:-:S03]  /*43e0*/  @!P6 FADD.FTZ R13, R13, R15 ;  /* 0x0000000f0d0de221 */ /* 0x000fc60000010000 */
[----:B------:R-:W-:-:S13]  /*43f0*/  ISETP.NE.AND P6, PT, RZ, UR10, PT ;  /* 0x0000000aff007c0c */ /* 0x000fda000bfc5270 */
[----:B------:R-:W-:Y:S05]  /*4400*/  @P6 BRA `(.L_x_64) ;  /* 0xfffffffc00846947 */ /* 0x000fea000383ffff */
.L_x_63:
[----:B------:R-:W-:-:S13]  /*4410*/  LOP3.LUT P6, R32, R32, 0x3, RZ, 0xc0, !PT ;  /* 0x0000000320207812 */ /* 0x000fda00078cc0ff */
[----:B------:R-:W-:Y:S05]  /*4420*/  @!P6 BRA `(.L_x_60) ;  /* 0x000000000068e947 */ /* 0x000fea0003800000 */
[----:B------:R-:W-:Y:S01]  /*4430*/  ISETP.EQ.OR P6, PT, R33, UR13, P0 ;  /* 0x0000000d21007c0c */ /* 0x000fe200087c2670 */
[----:B------:R-:W-:-:S12]  /*4440*/  BSSY B0, `(.L_x_68) ;  /* 0x0000007000007945 */ /* 0x000fd80003800000 */
[----:B------:R-:W-:Y:S05]  /*4450*/  @P6 BRA `(.L_x_69) ;  /* 0x0000000000146947 */ /* 0x000fea0003800000 */
[----:B------:R-:W-:-:S04]  /*4460*/  IMAD R15, R33, UR18, R36 ;  /* 0x00000012210f7c24 */ /* 0x000fc8000f8e0224 */
[----:B------:R-:W-:-:S06]  /*4470*/  IMAD.WIDE.U32 R14, R15, 0x8, R34 ;  /* 0x000000080f0e7825 */ /* 0x000fcc00078e0022 */
[----:B------:R-:W2:Y:S02]  /*4480*/  LDG.E.64 R14, desc[UR14][R14.64] ;  /* 0x0000000e0e0e7981 */ /* 0x000ea4000c1e1b00 */
[----:B--2---:R-:W-:Y:S01]  /*4490*/  FADD.FTZ R12, R12, R14 ;  /* 0x0000000e0c0c7221 */ /* 0x004fe20000010000 */
[----:B------:R-:W-:-:S07]  /*44a0*/  FADD.FTZ R13, R13, R15 ;  /* 0x0000000f0d0d7221 */ /* 0x000fce0000010000 */
.L_x_69:
[----:B------:R-:W-:Y:S05]  /*44b0*/  BSYNC B0 ;  /* 0x0000000000007941 */ /* 0x000fea0003800000 */
.L_x_68:
[----:B------:R-:W-:-:S13]  /*44c0*/  ISETP.NE.AND P6, PT, R32, 0x1, PT ;  /* 0x000000012000780c */ /* 0x000fda0003fc5270 */
[----:B------:R-:W-:Y:S05]  /*44d0*/  @!P6 BRA `(.L_x_60) ;  /* 0x00000000003ce947 */ /* 0x000fea0003800000 */
[----:B------:R-:W-:-:S04]  /*44e0*/  IADD3 R57, R33, 0x1, RZ ;  /* 0x0000000121397810 */ /* 0x000fc80007ffe0ff */
[----:B------:R-:W-:-:S13]  /*44f0*/  ISETP.EQ.OR P6, PT, R57, UR13, P0 ;  /* 0x0000000d39007c0c */ /* 0x000fda00087c2670 */
[----:B------:R-:W-:-:S04]  /*4500*/  @!P6 IMAD R57, R57, UR18, R36 ;  /* 0x000000123939ec24 */ /* 0x000fc8000f8e0224 */
[----:B------:R-:W-:-:S05]  /*4510*/  @!P6 IMAD.WIDE.U32 R56, R57, 0x8, R34 ;  /* 0x000000083938e825 */ /* 0x000fca00078e0022 */
[----:B------:R-:W2:Y:S02]  /*4520*/  @!P6 LDG.E.64 R14, desc[UR14][R56.64] ;  /* 0x0000000e380ee981 */ /* 0x000ea4000c1e1b00 */
[----:B--2---:R-:W-:Y:S01]  /*4530*/  @!P6 FADD.FTZ R13, R13, R15 ;  /* 0x0000000f0d0de221 */ /* 0x004fe20000010000 */
[----:B------:R-:W-:Y:S01]  /*4540*/  IADD3 R15, R33, 0x2, RZ ;  /* 0x00000002210f7810 */ /* 0x000fe20007ffe0ff */
[----:B------:R-:W-:-:S03]  /*4550*/  @!P6 FADD.FTZ R12, R12, R14 ;  /* 0x0000000e0c0ce221 */ /* 0x000fc60000010000 */
[----:B------:R-:W-:-:S04]  /*4560*/  ISETP.EQ.OR P6, PT, R15, UR13, P0 ;  /* 0x0000000d0f007c0c */ /* 0x000fc800087c2670 */
[----:B------:R-:W-:-:S13]  /*4570*/  ISETP.EQ.OR P6, PT, R32, 0x2, P6 ;  /* 0x000000022000780c */ /* 0x000fda00037c2670 */
[----:B------:R-:W-:-:S04]  /*4580*/  @!P6 IMAD R15, R15, UR18, R36 ;  /* 0x000000120f0fec24 */ /* 0x000fc8000f8e0224 */
[----:B------:R-:W-:-:S06]  /*4590*/  @!P6 IMAD.WIDE.U32 R14, R15, 0x8, R34 ;  /* 0x000000080f0ee825 */ /* 0x000fcc00078e0022 */
[----:B------:R-:W2:Y:S02]  /*45a0*/  @!P6 LDG.E.64 R14, desc[UR14][R14.64] ;  /* 0x0000000e0e0ee981 */ /* 0x000ea4000c1e1b00 */
[----:B--2---:R-:W-:Y:S01]  /*45b0*/  @!P6 FADD.FTZ R12, R12, R14 ;  /* 0x0000000e0c0ce221 */ /* 0x004fe20000010000 */
[----:B------:R-:W-:-:S07]  /*45c0*/  @!P6 FADD.FTZ R13, R13, R15 ;  /* 0x0000000f0d0de221 */ /* 0x000fce0000010000 */
.L_x_60:
[----:B------:R-:W0:Y:S01]  /*45d0*/  S2UR UR11, SR_CgaCtaId ;  /* 0x00000000000b79c3 */ /* 0x000e220000008800 */
[----:B------:R-:W-:Y:S01]  /*45e0*/  UMOV UR10, 0x400 ;  /* 0x00000400000a7882 */ /* 0x000fe20000000000 */
[----:B------:R-:W-:Y:S02]  /*45f0*/  ISETP.NE.AND P6, PT, RZ, UR17, PT ;  /* 0x00000011ff007c0c */ /* 0x000fe4000bfc5270 */
[----:B------:R-:W-:Y:S02]  /*4600*/  SHF.L.U32 R51, R51, 0x10, RZ ;  /* 0x0000001033337819 */ /* 0x000fe400000006ff */
[----:B------:R-:W-:Y:S02]  /*4610*/  SHF.L.U32 R34, R31, 0x10, RZ ;  /* 0x000000101f227819 */ /* 0x000fe400000006ff */
[----:B------:R-:W-:Y:S01]  /*4620*/  SHF.L.U32 R33, R50, 0x10, RZ ;  /* 0x0000001032217819 */ /* 0x000fe200000006ff */
[----:B------:R-:W-:Y:S01]  /*4630*/  FADD.FTZ R35, R51, -UR19 ;  /* 0x8000001333237e21 */ /* 0x000fe20008010000 */
[----:B------:R-:W-:Y:S01]  /*4640*/  SHF.L.U32 R30, R30, 0x10, RZ ;  /* 0x000000101e1e7819 */ /* 0x000fe200000006ff */
[----:B------:R-:W-:Y:S01]  /*4650*/  FADD.FTZ R34, R34, -UR19 ;  /* 0x8000001322227e21 */ /* 0x000fe20008010000 */
[----:B------:R-:W-:Y:S01]  /*4660*/  SHF.L.U32 R52, R52, 0x10, RZ ;  /* 0x0000001034347819 */ /* 0x000fe200000006ff */
[----:B------:R-:W-:Y:S01]  /*4670*/  FMUL.FTZ R35, R35, UR20 ;  /* 0x0000001423237c20 */ /* 0x000fe20008410000 */
[----:B------:R-:W-:Y:S01]  /*4680*/  SHF.L.U32 R29, R29, 0x10, RZ ;  /* 0x000000101d1d7819 */ /* 0x000fe200000006ff */
[----:B------:R-:W-:Y:S01]  /*4690*/  FMUL.FTZ R34, R34, UR20 ;  /* 0x0000001422227c20 */ /* 0x000fe20008410000 */
[----:B0-----:R-:W-:-:S09]  /*46a0*/  ULEA UR10, UR11, UR10, 0x18 ;  /* 0x0000000a0b0a7291 */ /* 0x001fd2000f8ec03f */
[----:B------:R-:W-:Y:S01]  /*46b0*/  @!P0 STS.64 [UR10+0x98], R12 ;  /* 0x0000980cff008988 */ /* 0x000fe20008000a0a */
[----:B------:R-:W-:Y:S06]  /*46c0*/  BAR.SYNC.DEFER_BLOCKING 0x0 ;  /* 0x0000000000007b1d */ /* 0x000fec0000010000 */
[----:B------:R-:W0:Y:S01]  /*46d0*/  LDS.64 R14, [UR10+0x98] ;  /* 0x0000980aff0e7984 */ /* 0x000e220008000a00 */
[----:B------:R-:W-:Y:S02]  /*46e0*/  ULDC UR10, c[0x0][0x2bc] ;  /* 0x0000af00000a7ab9 */ /* 0x000fe40000000800 */
[----:B0-----:R-:W-:Y:S01]  /*46f0*/  FMUL.FTZ R31, R14, UR10 ;  /* 0x0000000a0e1f7c20 */ /* 0x001fe20008410000 */
        /* <DEDUP_REMOVED lines=15> */
[----:B-1----:R-:W-:Y:S01]  /*47f0*/  FMUL.FTZ R33, R33, R50 ;  /* 0x0000003221217220 */ /* 0x002fe20000410000 */
[----:B------:R-:W-:Y:S02]  /*4800*/  FADD.FTZ R50, -R50, 1 ;  /* 0x3f80000032327421 */ /* 0x000fe40000010100 */
[----:B------:R-:W-:Y:S02]  /*4810*/  FMUL.FTZ R30, R30, R57 ;  /* 0x000000391e1e7220 */ /* 0x000fe40000410000 */
[----:B------:R-:W-:-:S04]  /*4820*/  FFMA.FTZ R50, R13, R50, 1 ;  /* 0x3f8000000d327423 */ /* 0x000fc80000010032 */
[----:B------:R-:W-:-:S07]  /*4830*/  FMUL.FTZ R33, R33, R50 ;  /* 0x0000003221217220 */ /* 0x000fce0000410000 */
.L_x_70:
[----:B------:R-:W-:Y:S01]  /*4840*/  LOP3.LUT P0, RZ, R54, 0x2, RZ, 0xc0, !PT ;  /* 0x0000000236ff7812 */ /* 0x000fe2000780c0ff */
[----:B------:R-:W-:-:S12]  /*4850*/  BSSY B0, `(.L_x_71) ;  /* 0x0000015000007945 */ /* 0x000fd80003800000 */
[----:B------:R-:W-:Y:S05]  /*4860*/  @P0 BRA `(.L_x_72) ;  /* 0x00000000004c0947 */ /* 0x000fea0003800000 */
[----:B------:R-:W-:Y:S01]  /*4870*/  SHF.R.S32.HI R12, RZ, 0x1f, R0 ;  /* 0x0000001fff0c7819 */ /* 0x000fe20000011400 */
[----:B------:R-:W-:Y:S01]  /*4880*/  ULDC.64 UR10, c[0x0][0x288] ;  /* 0x0000a200000a7ab9 */ /* 0x000fe20000000a00 */
[----:B------:R-:W-:-:S03]  /*4890*/  MOV R13, R59 ;  /* 0x0000003b000d7202 */ /* 0x000fc60000000f00 */
[----:B------:R-:W-:Y:S01]  /*48a0*/  IMAD R15, R12, UR10, RZ ;  /* 0x0000000a0c0f7c24 */ /* 0x000fe2000f8e02ff */
[----:B------:R-:W-:-:S03]  /*48b0*/  MOV R12, R60 ;  /* 0x0000003c000c7202 */ /* 0x000fc60000000f00 */
[C---:B------:R-:W-:Y:S02]  /*48c0*/  IMAD R15, R0.reuse, UR11, R15 ;  /* 0x0000000b000f7c24 */ /* 0x040fe4000f8e020f */
[----:B------:R-:W-:Y:S01]  /*48d0*/  IMAD.WIDE.U32 R12, R0, UR10, R12 ;  /* 0x0000000a000c7c25 */ /* 0x000fe2000f8e000c */
[----:B------:R-:W-:-:S04]  /*48e0*/  ULDC.64 UR10, c[0x0][0x210] ;  /* 0x00008400000a7ab9 */ /* 0x000fc80000000a00 */
[----:B------:R-:W-:Y:S01]  /*48f0*/  IADD3 R15, R13, R15, RZ ;  /* 0x0000000f0d0f7210 */ /* 0x000fe20007ffe0ff */
[----:B------:R-:W-:Y:S01]  /*4900*/  FFMA.FTZ R13, R31, R34, R32 ;  /* 0x000000221f0d7223 */ /* 0x000fe20000010020 */
[----:B------:R-:W-:-:S03]  /*4910*/  LEA R14, P0, R12, UR10, 0x1 ;  /* 0x0000000a0c0e7c11 */ /* 0x000fc6000f8008ff */
[----:B------:R-:W-:Y:S01]  /*4920*/  FFMA.FTZ R30, R30, R11, -R13 ;  /* 0x0000000b1e1e7223 */ /* 0x000fe2000001080d */
[----:B------:R-:W-:Y:S01]  /*4930*/  LEA.HI.X R15, R12, UR11, R15, 0x1, P0 ;  /* 0x0000000b0c0f7c11 */ /* 0x000fe200080f0c0f */
[----:B------:R-:W-:-:S04]  /*4940*/  FFMA.FTZ R12, R31, R35, R32 ;  /* 0x000000231f0c7223 */ /* 0x000fc80000010020 */
[----:B------:R-:W-:-:S04]  /*4950*/  FFMA.FTZ R12, R33, R10, -R12 ;  /* 0x0000000a210c7223 */ /* 0x000fc8000001080c */
[----:B------:R-:W-:Y:S01]  /*4960*/  FMUL.FTZ R13, R12, UR20 ;  /* 0x000000140c0d7c20 */ /* 0x000fe20008410000 */
[----:B------:R-:W-:-:S05]  /*4970*/  FMUL.FTZ R12, R30, UR20 ;  /* 0x000000141e0c7c20 */ /* 0x000fca0008410000 */
[----:B------:R-:W-:-:S05]  /*4980*/  F2FP.BF16.F32.PACK_AB R13, R12, R13 ;  /* 0x0000000d0c0d723e */ /* 0x000fca00000010ff */
[----:B------:R0:W-:Y:S02]  /*4990*/  STG.E desc[UR14][R14.64], R13 ;  /* 0x0000000d0e007986 */ /* 0x0001e4000c10190e */
.L_x_72:
[----:B------:R-:W-:Y:S05]  /*49a0*/  BSYNC B0 ;  /* 0x0000000000007941 */ /* 0x000fea0003800000 */
.L_x_71:
[----:B------:R-:W-:Y:S01]  /*49b0*/  ISETP.NE.AND P6, PT, RZ, UR17, PT ;  /* 0x00000011ff007c0c */ /* 0x000fe2000bfc5270 */
[----:B0-----:R-:W-:Y:S01]  /*49c0*/  FADD.FTZ R13, R52, -UR19 ;  /* 0x80000013340d7e21 */ /* 0x001fe20008010000 */
[----:B------:R-:W-:Y:S01]  /*49d0*/  FADD.FTZ R12, R29, -UR19 ;  /* 0x800000131d0c7e21 */ /* 0x000fe20008010000 */
[----:B------:R-:W-:Y:S02]  /*49e0*/  SHF.L.U32 R49, R49, 0x10, RZ ;  /* 0x0000001031317819 */ /* 0x000fe400000006ff */
[----:B------:R-:W-:Y:S01]  /*49f0*/  SHF.L.U32 R28, R28, 0x10, RZ ;  /* 0x000000101c1c7819 */ /* 0x000fe200000006ff */
[----:B------:R-:W-:Y:S01]  /*4a00*/  FMUL.FTZ R13, R13, UR20 ;  /* 0x000000140d0d7c20 */ /* 0x000fe20008410000 */
[----:B------:R-:W-:Y:S01]  /*4a10*/  SHF.L.U32 R47, R47, 0x10, RZ ;  /* 0x000000102f2f7819 */ /* 0x000fe200000006ff */
[----:B------:R-:W-:Y:S01]  /*4a20*/  FMUL.FTZ R12, R12, UR20 ;  /* 0x000000140c0c7c20 */ /* 0x000fe20008410000 */
[----:B------:R-:W-:-:S04]  /*4a30*/  SHF.L.U32 R27, R27, 0x10, RZ ;  /* 0x000000101b1b7819 */ /* 0x000fc800000006ff */
[----:B------:R-:W-:Y:S05]  /*4a40*/  @!P6 BRA `(.L_x_73) ;  /* 0x000000000048e947 */ /* 0x000fea0003800000 */
        /* <DEDUP_REMOVED lines=18> */
.L_x_73:
[----:B------:R-:W-:Y:S04]  /*4b70*/  BSSY B0, `(.L_x_74) ;  /* 0x0000016000007945 */ /* 0x000fe80003800000 */
[----:B------:R-:W-:Y:S05]  /*4b80*/  @P5 BRA `(.L_x_75) ;  /* 0x0000000000505947 */ /* 0x000fea0003800000 */
[----:B------:R-:W-:Y:S01]  /*4b90*/  IADD3 R15, R0, 0x10, RZ ;  /* 0x00000010000f7810 */ /* 0x000fe20007ffe0ff */
[C-C-:B------:R-:W-:Y:S01]  /*4ba0*/  FFMA.FTZ R14, R31.reuse, R13, R32.reuse ;  /* 0x0000000d1f0e7223 */ /* 0x140fe20000010020 */
[----:B------:R-:W-:Y:S01]  /*4bb0*/  FFMA.FTZ R13, R31, R12, R32 ;  /* 0x0000000c1f0d7223 */ /* 0x000fe20000010020 */
[----:B------:R-:W-:Y:S01]  /*4bc0*/  ULDC.64 UR10, c[0x0][0x288] ;  /* 0x0000a200000a7ab9 */ /* 0x000fe20000000a00 */
[----:B------:R-:W-:Y:S01]  /*4bd0*/  SHF.R.S32.HI R29, RZ, 0x1f, R15 ;  /* 0x0000001fff1d7819 */ /* 0x000fe2000001140f */
[----:B------:R-:W-:Y:S01]  /*4be0*/  FFMA.FTZ R14, R49, R10, -R14 ;  /* 0x0000000a310e7223 */ /* 0x000fe2000001080e */
[----:B------:R-:W-:Y:S01]  /*4bf0*/  FFMA.FTZ R28, R28, R11, -R13 ;  /* 0x0000000b1c1c7223 */ /* 0x000fe2000001080d */
[----:B------:R-:W-:Y:S02]  /*4c00*/  MOV R12, R60 ;  /* 0x0000003c000c7202 */ /* 0x000fe40000000f00 */
[----:B------:R-:W-:Y:S01]  /*4c10*/  MOV R13, R59 ;  /* 0x0000003b000d7202 */ /* 0x000fe20000000f00 */
[----:B------:R-:W-:-:S02]  /*4c20*/  IMAD R30, R29, UR10, RZ ;  /* 0x0000000a1d1e7c24 */ /* 0x000fc4000f8e02ff */
[----:B------:R-:W-:Y:S01]  /*4c30*/  FMUL.FTZ R29, R14, UR20 ;  /* 0x000000140e1d7c20 */ /* 0x000fe20008410000 */
[----:B------:R-:W-:Y:S01]  /*4c40*/  FMUL.FTZ R28, R28, UR20 ;  /* 0x000000141c1c7c20 */ /* 0x000fe20008410000 */
[----:B------:R-:W-:-:S04]  /*4c50*/  IMAD.WIDE.U32 R12, R15, UR10, R12 ;  /* 0x0000000a0f0c7c25 */ /* 0x000fc8000f8e000c */
[----:B------:R-:W-:Y:S01]  /*4c60*/  IMAD R15, R15, UR11, R30 ;  /* 0x0000000b0f0f7c24 */ /* 0x000fe2000f8e021e */
[----:B------:R-:W-:Y:S02]  /*4c70*/  ULDC.64 UR10, c[0x0][0x210] ;  /* 0x00008400000a7ab9 */ /* 0x000fe40000000a00 */
[----:B------:R-:W-:Y:S02]  /*4c80*/  LEA R14, P0, R12, UR10, 0x1 ;  /* 0x0000000a0c0e7c11 */ /* 0x000fe4000f8008ff */
[----:B------:R-:W-:Y:S02]  /*4c90*/  IADD3 R15, R13, R15, RZ ;  /* 0x0000000f0d0f7210 */ /* 0x000fe40007ffe0ff */
[----:B------:R-:W-:Y:S02]  /*4ca0*/  F2FP.BF16.F32.PACK_AB R13, R28, R29 ;  /* 0x0000001d1c0d723e */ /* 0x000fe400000010ff */
[----:B------:R-:W-:-:S05]  /*4cb0*/  LEA.HI.X R15, R12, UR11, R15, 0x1, P0 ;  /* 0x0000000b0c0f7c11 */ /* 0x000fca00080f0c0f */
[----:B------:R0:W-:Y:S02]  /*4cc0*/  STG.E desc[UR14][R14.64], R13 ;  /* 0x0000000d0e007986 */ /* 0x0001e4000c10190e */
.L_x_75:
[----:B------:R-:W-:Y:S05]  /*4cd0*/  BSYNC B0 ;  /* 0x0000000000007941 */ /* 0x000fea0003800000 */
.L_x_74:
[----:B0-----:R-:W-:Y:S01]  /*4ce0*/  FADD.FTZ R15, R47, -UR19 ;  /* 0x800000132f0f7e21 */ /* 0x001fe20008010000 */
[----:B------:R-:W-:Y:S01]  /*4cf0*/  FADD.FTZ R12, R27, -UR19 ;  /* 0x800000131b0c7e21 */ /* 0x000fe20008010000 */
[----:B------:R-:W-:Y:S02]  /*4d00*/  SHF.L.U32 R13, R46, 0x10, RZ ;  /* 0x000000102e0d7819 */ /* 0x000fe400000006ff */
[----:B------:R-:W-:Y:S01]  /*4d10*/  SHF.L.U32 R26, R26, 0x10, RZ ;  /* 0x000000101a1a7819 */ /* 0x000fe200000006ff */
[----:B------:R-:W-:Y:S01]  /*4d20*/  FMUL.FTZ R15, R15, UR20 ;  /* 0x000000140f0f7c20 */ /* 0x000fe20008410000 */
[----:B------:R-:W-:Y:S01]  /*4d30*/  SHF.L.U32 R48, R48, 0x10, RZ ;  /* 0x0000001030307819 */ /* 0x000fe200000006ff */
[----:B------:R-:W-:Y:S01]  /*4d40*/  FMUL.FTZ R12, R12, UR20 ;  /* 0x000000140c0c7c20 */ /* 0x000fe20008410000 */
        /* <DEDUP_REMOVED lines=20> */
.L_x_76:
        /* <DEDUP_REMOVED lines=8> */
[----:B------:R-:W-:Y:S01]  /*4f10*/  MOV R12, R60 ;  /* 0x0000003c000c7202 */ /* 0x000fe20000000f00 */
[----:B------:R-:W-:Y:S01]  /*4f20*/  FFMA.FTZ R26, R26, R11, -R15 ;  /* 0x0000000b1a1a7223 */ /* 0x000fe2000001080f */
[----:B------:R-:W-:Y:S01]  /*4f30*/  MOV R13, R59 ;  /* 0x0000003b000d7202 */ /* 0x000fe20000000f00 */
[----:B------:R-:W-:Y:S02]  /*4f40*/  IMAD R28, R28, UR10, RZ ;  /* 0x0000000a1c1c7c24 */ /* 0x000fe4000f8e02ff */
[----:B------:R-:W-:Y:S01]  /*4f50*/  FMUL.FTZ R26, R26, UR20 ;  /* 0x000000141a1a7c20 */ /* 0x000fe20008410000 */
[----:B------:R-:W-:-:S04]  /*4f60*/  IMAD.WIDE.U32 R12, R27, UR10, R12 ;  /* 0x0000000a1b0c7c25 */ /* 0x000fc8000f8e000c */
[----:B------:R-:W-:Y:S01]  /*4f70*/  IMAD R15, R27, UR11, R28 ;  /* 0x0000000b1b0f7c24 */ /* 0x000fe2000f8e021c */
[----:B------:R-:W-:Y:S01]  /*4f80*/  ULDC.64 UR10, c[0x0][0x210] ;  /* 0x00008400000a7ab9 */ /* 0x000fe20000000a00 */
[----:B------:R-:W-:Y:S01]  /*4f90*/  FMUL.FTZ R27, R14, UR20 ;  /* 0x000000140e1b7c20 */ /* 0x000fe20008410000 */
[----:B------:R-:W-:Y:S02]  /*4fa0*/  LEA R14, P0, R12, UR10, 0x1 ;  /* 0x0000000a0c0e7c11 */ /* 0x000fe4000f8008ff */
[----:B------:R-:W-:Y:S02]  /*4fb0*/  IADD3 R15, R13, R15, RZ ;  /* 0x0000000f0d0f7210 */ /* 0x000fe40007ffe0ff */
[----:B------:R-:W-:Y:S02]  /*4fc0*/  F2FP.BF16.F32.PACK_AB R13, R26, R27 ;  /* 0x0000001b1a0d723e */ /* 0x000fe400000010ff */
[----:B------:R-:W-:-:S05]  /*4fd0*/  LEA.HI.X R15, R12, UR11, R15, 0x1, P0 ;  /* 0x0000000b0c0f7c11 */ /* 0x000fca00080f0c0f */
[----:B------:R0:W-:Y:S02]  /*4fe0*/  STG.E desc[UR14][R14.64], R13 ;  /* 0x0000000d0e007986 */ /* 0x0001e4000c10190e */
.L_x_78:
[----:B------:R-:W-:Y:S05]  /*4ff0*/  BSYNC B0 ;  /* 0x0000000000007941 */ /* 0x000fea0003800000 */
.L_x_77:
[----:B------:R-:W-:Y:S01]  /*5000*/  FADD.FTZ R48, R48, -UR19 ;  /* 0x8000001330307e21 */ /* 0x000fe20008010000 */
        /* <DEDUP_REMOVED lines=8> */
[----:B0-----:R-:W-:Y:S01]  /*5090*/  FFMA.FTZ R13, R30, R11, R9 ;  /* 0x0000000b1e0d7223 */ /* 0x001fe20000010009 */
        /* <DEDUP_REMOVED lines=17> */
.L_x_79:
[----:B------:R-:W-:Y:S04]  /*51b0*/  BSSY B0, `(.L_x_80) ;  /* 0x0000016000007945 */ /* 0x000fe80003800000 */
[----:B------:R-:W-:Y:S05]  /*51c0*/  @P3 BRA `(.L_x_81) ;  /* 0x0000000000503947 */ /* 0x000fea0003800000 */
[----:B0-----:R-:W-:Y:S01]  /*51d0*/  IADD3 R15, R0, 0x30, RZ ;  /* 0x00000030000f7810 */ /* 0x001fe20007ffe0ff */
        /* <DEDUP_REMOVED lines=19> */
.L_x_81:
[----:B------:R-:W-:Y:S05]  /*5310*/  BSYNC B0 ;  /* 0x0000000000007941 */ /* 0x000fea0003800000 */
.L_x_80:
[----:B------:R-:W-:Y:S01]  /*5320*/  FADD.FTZ R43, R43, -UR19 ;  /* 0x800000132b2b7e21 */ /* 0x000fe20008010000 */
[----:B------:R-:W-:Y:S01]  /*5330*/  FADD.FTZ R23, R23, -UR19 ;  /* 0x8000001317177e21 */ /* 0x000fe20008010000 */
[----:B01----:R-:W-:Y:S02]  /*5340*/  SHF.L.U32 R13, R42, 0x10, RZ ;  /* 0x000000102a0d7819 */ /* 0x003fe400000006ff */
        /* <DEDUP_REMOVED lines=24> */
.L_x_82:
[----:B------:R-:W-:Y:S04]  /*54d0*/  BSSY B0, `(.L_x_83) ;  /* 0x0000016000007945 */ /* 0x000fe80003800000 */
[----:B------:R-:W-:Y:S05]  /*54e0*/  @P2 BRA `(.L_x_84) ;  /* 0x0000000000502947 */ /* 0x000fea0003800000 */
[----:B------:R-:W-:Y:S01]  /*54f0*/  IADD3 R23, R0, 0x40, RZ ;  /* 0x0000004000177810 */ /* 0x000fe20007ffe0ff */
[C-C-:B------:R-:W-:Y:S01]  /*5500*/  FFMA.FTZ R12, R31.reuse, R43, R32.reuse ;  /* 0x0000002b1f0c7223 */ /* 0x140fe20000010020 */
[----:B------:R-:W-:Y:S01]  /*5510*/  ULDC.64 UR10, c[0x0][0x288] ;  /* 0x0000a200000a7ab9 */ /* 0x000fe20000000a00 */
[----:B------:R-:W-:Y:S01]  /*5520*/  FFMA.FTZ R15, R31, R28, R32 ;  /* 0x0000001c1f0f7223 */ /* 0x000fe20000010020 */
        /* <DEDUP_REMOVED lines=16> */
.L_x_84:
[----:B------:R-:W-:Y:S05]  /*5630*/  BSYNC B0 ;  /* 0x0000000000007941 */ /* 0x000fea0003800000 */
.L_x_83:
        /* <DEDUP_REMOVED lines=27> */
.L_x_85:
[----:B------:R-:W-:Y:S04]  /*57f0*/  BSSY B0, `(.L_x_86) ;  /* 0x0000016000007945 */ /* 0x000fe80003800000 */
[----:B------:R-:W-:Y:S05]  /*5800*/  @P1 BRA `(.L_x_87) ;  /* 0x0000000000501947 */ /* 0x000fea0003800000 */
[----:B0-----:R-:W-:Y:S01]  /*5810*/  IADD3 R15, R0, 0x50, RZ ;  /* 0x00000050000f7810 */ /* 0x001fe20007ffe0ff */
[C-C-:B------:R-:W-:Y:S01]  /*5820*/  FFMA.FTZ R13, R31.reuse, R26, R32.reuse ;  /* 0x0000001a1f0d7223 */ /* 0x140fe20000010020 */
[----:B------:R-:W-:Y:S01]  /*5830*/  ULDC.64 UR10, c[0x0][0x288] ;  /* 0x0000a200000a7ab9 */ /* 0x000fe20000000a00 */
[----:B------:R-:W-:Y:S01]  /*5840*/  FFMA.FTZ R14, R31, R27, R32 ;  /* 0x0000001b1f0e7223 */ /* 0x000fe20000010020 */
[----:B------:R-:W-:-:S03]  /*5850*/  SHF.R.S32.HI R19, RZ, 0x1f, R15 ;  /* 0x0000001fff137819 */ /* 0x000fc6000001140f */
[----:B------:R-:W-:Y:S02]  /*5860*/  FFMA.FTZ R14, R41, R10, -R14 ;  /* 0x0000000a290e7223 */ /* 0x000fe4000001080e */
[----:B------:R-:W-:Y:S02]  /*5870*/  IMAD R22, R19, UR10, RZ ;  /* 0x0000000a13167c24 */ /* 0x000fe4000f8e02ff */
[----:B------:R-:W-:Y:S01]  /*5880*/  FFMA.FTZ R19, R12, R11, -R13 ;  /* 0x0000000b0c137223 */ /* 0x000fe2000001080d */
[----:B------:R-:W-:Y:S02]  /*5890*/  MOV R12, R60 ;  /* 0x0000003c000c7202 */ /* 0x000fe40000000f00 */
[----:B------:R-:W-:Y:S01]  /*58a0*/  MOV R13, R59 ;  /* 0x0000003b000d7202 */ /* 0x000fe20000000f00 */
[----:B------:R-:W-:Y:S02]  /*58b0*/  FMUL.FTZ R19, R19, UR20 ;  /* 0x0000001413137c20 */ /* 0x000fe40008410000 */
[----:B------:R-:W-:-:S04]  /*58c0*/  IMAD.WIDE.U32 R12, R15, UR10, R12 ;  /* 0x0000000a0f0c7c25 */ /* 0x000fc8000f8e000c */
        /* <DEDUP_REMOVED lines=8> */
.L_x_87:
[----:B------:R-:W-:Y:S05]  /*5950*/  BSYNC B0 ;  /* 0x0000000000007941 */ /* 0x000fea0003800000 */
.L_x_86:
[----:B------:R-:W-:Y:S01]  /*5960*/  SHF.L.U32 R12, R40, 0x10, RZ ;  /* 0x00000010280c7819 */ /* 0x000fe200000006ff */
[----:B------:R-:W-:Y:S01]  /*5970*/  FADD.FTZ R39, R39, -UR19 ;  /* 0x8000001327277e21 */ /* 0x000fe20008010000 */
[----:B0-----:R-:W-:Y:S01]  /*5980*/  SHF.L.U32 R13, R17, 0x10, RZ ;  /* 0x00000010110d7819 */ /* 0x001fe200000006ff */
[----:B------:R-:W-:Y:S01]  /*5990*/  FADD.FTZ R20, R20, -UR19 ;  /* 0x8000001314147e21 */ /* 0x000fe20008010000 */
[----:B-1----:R-:W-:Y:S01]  /*59a0*/  SHF.L.U32 R15, R38, 0x10, RZ ;  /* 0x00000010260f7819 */ /* 0x002fe200000006ff */
[----:B------:R-:W-:Y:S01]  /*59b0*/  FADD.FTZ R12, R12, -UR19 ;  /* 0x800000130c0c7e21 */ /* 0x000fe20008010000 */
[----:B------:R-:W-:Y:S01]  /*59c0*/  SHF.L.U32 R18, R18, 0x10, RZ ;  /* 0x0000001012127819 */ /* 0x000fe200000006ff */
[----:B------:R-:W-:Y:S01]  /*59d0*/  FADD.FTZ R13, R13, -UR19 ;  /* 0x800000130d0d7e21 */ /* 0x000fe20008010000 */
        /* <DEDUP_REMOVED lines=21> */
.L_x_88:
[----:B------:R-:W-:Y:S01]  /*5b30*/  LOP3.LUT P0, RZ, R54, 0x4, RZ, 0xc0, !PT ;  /* 0x0000000436ff7812 */ /* 0x000fe2000780c0ff */
[----:B------:R-:W-:-:S12]  /*5b40*/  BSSY B0, `(.L_x_89) ;  /* 0x0000014000007945 */ /* 0x000fd80003800000 */
        /* <DEDUP_REMOVED lines=19> */
.L_x_90:
[----:B------:R-:W-:Y:S05]  /*5c80*/  BSYNC B0 ;  /* 0x0000000000007941 */ /* 0x000fea0003800000 */
.L_x_89:
[----:B------:R-:W-:Y:S01]  /*5c90*/  SHF.L.U32 R37, R37, 0x10, RZ ;  /* 0x0000001025257819 */ /* 0x000fe200000006ff */
[----:B------:R-:W-:Y:S01]  /*5ca0*/  FMUL.FTZ R21, R12, UR20 ;  /* 0x000000140c157c20 */ /* 0x000fe20008410000 */
[----:B------:R-:W-:Y:S01]  /*5cb0*/  SHF.L.U32 R16, R16, 0x10, RZ ;  /* 0x0000001010107819 */ /* 0x000fe200000006ff */
        /* <DEDUP_REMOVED lines=20> */
.L_x_91:
[----:B------:R-:W-:Y:S01]  /*5e00*/  ULDC.64 UR10, c[0x0][0x290] ;  /* 0x0000a400000a7ab9 */ /* 0x000fe20000000a00 */
[----:B------:R-:W-:Y:S01]  /*5e10*/  BSSY B0, `(.L_x_92) ;  /* 0x0000016000007945 */ /* 0x000fe20003800000 */
[----:B------:R-:W-:-:S04]  /*5e20*/  ISETP.GE.U32.AND P0, PT, R4, UR10, PT ;  /* 0x0000000a04007c0c */ /* 0x000fc8000bf06070 */
[----:B------:R-:W-:-:S04]  /*5e30*/  ISETP.GE.AND.EX P0, PT, R7, UR11, PT, P0 ;  /* 0x0000000b07007c0c */ /* 0x000fc8000bf06300 */
[----:B------:R-:W-:-:S13]  /*5e40*/  ISETP.LT.U32.AND P0, PT, R53, 0x200, !P0 ;  /* 0x000002003500780c */ /* 0x000fda0004701070 */
[----:B------:R-:W-:Y:S05]  /*5e50*/  @!P0 BRA `(.L_x_93) ;  /* 0x0000000000448947 */ /* 0x000fea0003800000 */
[----:B------:R-:W-:Y:S01]  /*5e60*/  ULDC.64 UR10, c[0x0][0x288] ;  /* 0x0000a200000a7ab9 */ /* 0x000fe20000000a00 */
[C-C-:B------:R-:W-:Y:S01]  /*5e70*/  FFMA.FTZ R8, R31.reuse, R21, R32.reuse ;  /* 0x000000151f087223 */ /* 0x140fe20000010020 */
[----:B------:R-:W-:Y:S01]  /*5e80*/  MOV R58, R60 ;  /* 0x0000003c003a7202 */ /* 0x000fe20000000f00 */
[----:B------:R-:W-:Y:S01]  /*5e90*/  FFMA.FTZ R31, R31, R20, R32 ;  /* 0x000000141f1f7223 */ /* 0x000fe20000010020 */
[----:B------:R-:W-:Y:S02]  /*5ea0*/  IMAD R9, R7, UR10, RZ ;  /* 0x0000000a07097c24 */ /* 0x000fe4000f8e02ff */
[----:B------:R-:W-:Y:S01]  /*5eb0*/  FFMA.FTZ R8, R37, R10, -R8 ;  /* 0x0000000a25087223 */ /* 0x000fe20000010808 */
[----:B------:R-:W-:Y:S01]  /*5ec0*/  FFMA.FTZ R31, R16, R11, -R31 ;  /* 0x0000000b101f7223 */ /* 0x000fe2000001081f */
[----:B------:R-:W-:-:S04]  /*5ed0*/  IMAD.WIDE.U32 R58, R4, UR10, R58 ;  /* 0x0000000a043a7c25 */ /* 0x000fc8000f8e003a */
[----:B------:R-:W-:Y:S01]  /*5ee0*/  FMUL.FTZ R11, R8, UR20 ;  /* 0x00000014080b7c20 */ /* 0x000fe20008410000 */
[----:B------:R-:W-:Y:S01]  /*5ef0*/  FMUL.FTZ R10, R31, UR20 ;  /* 0x000000141f0a7c20 */ /* 0x000fe20008410000 */
[----:B------:R-:W-:Y:S01]  /*5f00*/  IMAD R9, R4, UR11, R9 ;  /* 0x0000000b04097c24 */ /* 0x000fe2000f8e0209 */
[----:B------:R-:W-:Y:S02]  /*5f10*/  ULDC.64 UR10, c[0x0][0x210] ;  /* 0x00008400000a7ab9 */ /* 0x000fe40000000a00 */
[----:B------:R-:W-:Y:S02]  /*5f20*/  LEA R8, P0, R58, UR10, 0x1 ;  /* 0x0000000a3a087c11 */ /* 0x000fe4000f8008ff */
[----:B------:R-:W-:Y:S02]  /*5f30*/  IADD3 R9, R59, R9, RZ ;  /* 0x000000093b097210 */ /* 0x000fe40007ffe0ff */
[----:B------:R-:W-:Y:S02]  /*5f40*/  F2FP.BF16.F32.PACK_AB R11, R10, R11 ;  /* 0x0000000b0a0b723e */ /* 0x000fe400000010ff */
[----:B------:R-:W-:-:S05]  /*5f50*/  LEA.HI.X R9, R58, UR11, R9, 0x1, P0 ;  /* 0x0000000b3a097c11 */ /* 0x000fca00080f0c09 */
[----:B------:R1:W-:Y:S02]  /*5f60*/  STG.E desc[UR14][R8.64], R11 ;  /* 0x0000000b08007986 */ /* 0x0003e4000c10190e */
.L_x_93:
[----:B------:R-:W-:Y:S05]  /*5f70*/  BSYNC B0 ;  /* 0x0000000000007941 */ /* 0x000fea0003800000 */
.L_x_92:
[----:B------:R-:W-:Y:S02]  /*5f80*/  UIADD3 UR16, UR18, UR16, URZ ;  /* 0x0000001012107290 */ /* 0x000fe4000fffe03f */
[----:B------:R-:W-:Y:S02]  /*5f90*/  UIADD3 UR4, UR4, 0x1, URZ ;  /* 0x0000000104047890 */ /* 0x000fe4000fffe03f */
[----:B------:R-:W-:-:S06]  /*5fa0*/  UISETP.GE.AND UP0, UPT, UR16, UR5, UPT ;  /* 0x000000051000728c */ /* 0x000fcc000bf06270 */
[----:B------:R-:W-:-:S13]  /*5fb0*/  PLOP3.LUT P0, PT, PT, PT, UP0, 0x80, 0x0 ;  /* 0x000000000000781c */ /* 0x000fda0003f0f008 */
[----:B------:R-:W-:Y:S05]  /*5fc0*/  @!P0 BRA `(.L_x_94) ;  /* 0xffffffa000d48947 */ /* 0x000fea000383ffff */
.L_x_43:
[----:B------:R-:W2:Y:S01]  /*5fd0*/  LDC R4, c[0x0][0xc] ;  /* 0x00000300ff047b82 */ /* 0x000ea20000000800 */
[----:B------:R-:W-:Y:S01]  /*5fe0*/  ISETP.NE.AND P2, PT, R53, RZ, PT ;  /* 0x000000ff3500720c */ /* 0x000fe20003f45270 */
[----:B------:R-:W-:Y:S06]  /*5ff0*/  BSSY B0, `(.L_x_95) ;  /* 0x0000015000007945 */ /* 0x000fec0003800000 */
[----:B------:R-:W3:Y:S08]  /*6000*/  LDC R7, c[0x0][0x10] ;  /* 0x00000400ff077b82 */ /* 0x000ef00000000800 */
[----:B------:R-:W4:Y:S01]  /*6010*/  LDC.64 R2, c[0x0][0x258] ;  /* 0x00009600ff027b82 */ /* 0x000f220000000a00 */
[----:B--2---:R-:W-:-:S02]  /*6020*/  IADD3 R0, R4, -0x1, RZ ;  /* 0xffffffff04007810 */ /* 0x004fc40007ffe0ff */
[----:B------:R-:W-:Y:S02]  /*6030*/  ISETP.NE.AND P1, PT, R4, 0x1, PT ;  /* 0x000000010400780c */ /* 0x000fe40003f25270 */
[----:B------:R-:W-:Y:S02]  /*6040*/  ISETP.NE.AND P0, PT, R0, UR13, PT ;  /* 0x0000000d00007c0c */ /* 0x000fe4000bf05270 */
[C---:B---3--:R-:W-:Y:S02]  /*6050*/  IADD3 R5, R7.reuse, -0x1, RZ ;  /* 0xffffffff07057810 */ /* 0x048fe40007ffe0ff */
        /* <DEDUP_REMOVED lines=14> */
.L_x_96:
[----:B------:R-:W-:Y:S05]  /*6140*/  BSYNC B0 ;  /* 0x0000000000007941 */ /* 0x000fea0003800000 */
.L_x_95:
[----:B------:R-:W-:Y:S05]  /*6150*/  @P0 EXIT ;  /* 0x000000000000094d */ /* 0x000fea0003800000 */
[----:B------:R-:W-:Y:S05]  /*6160*/  @P2 BRA `(.L_x_97) ;  /* 0x0000000000202947 */ /* 0x000fea0003800000 */
[----:B------:R-:W-:-:S05]  /*6170*/  IMAD R0, R4, R7, RZ ;  /* 0x0000000704007224 */ /* 0x000fca00078e02ff */
[----:B------:R-:W-:-:S13]  /*6180*/  ISETP.NE.AND P0, PT, R0, -0x1, PT ;  /* 0xffffffff0000780c */ /* 0x000fda0003f05270 */
[----:B------:R-:W-:Y:S05]  /*6190*/  @!P0 BRA `(.L_x_97) ;  /* 0x0000000000148947 */ /* 0x000fea0003800000 */
.L_x_98:
[----:B--2---:R-:W2:Y:S04]  /*61a0*/  LDG.E.STRONG.GPU R5, desc[UR14][R2.64] ;  /* 0x0000000e02057981 */ /* 0x004ea8000c1ef900 */
[----:B--2---:R-:W-:Y:S01]  /*61b0*/  CCTL.IVALL ;  /* 0x00000000ff00798f */ /* 0x004fe20002000000 */
[----:B------:R-:W-:Y:S05]  /*61c0*/  YIELD ;  /* 0x0000000000007946 */ /* 0x000fea0003800000 */
[----:B------:R-:W-:-:S13]  /*61d0*/  ISETP.NE.AND P0, PT, R5, R0, PT ;  /* 0x000000000500720c */ /* 0x000fda0003f05270 */
[----:B------:R-:W-:Y:S05]  /*61e0*/  @P0 BRA `(.L_x_98) ;  /* 0xfffffffc00ec0947 */ /* 0x000fea000383ffff */
.L_x_97:
        /* <DEDUP_REMOVED lines=13> */
[----:B0-----:R-:W0:Y:S01]  /*62c0*/  LDC.64 R14, c[0x0][0x218] ;  /* 0x00008600ff0e7b82 */ /* 0x001e220000000a00 */
[----:B------:R-:W-:Y:S01]  /*62d0*/  SHF.L.U64.HI R23, R22, 0x2, R23 ;  /* 0x0000000216177819 */ /* 0x000fe20000010217 */
[----:B------:R-:W-:Y:S01]  /*62e0*/  ULDC.64 UR4, c[0x0][0x268] ;  /* 0x00009a0000047ab9 */ /* 0x000fe20000000a00 */
[----:B------:R-:W-:Y:S02]  /*62f0*/  IADD3 R5, R3, R5, RZ ;  /* 0x0000000503057210 */ /* 0x000fe40007ffe0ff */
[----:B------:R-:W-:Y:S02]  /*6300*/  SHF.L.U64.HI R31, R24, 0x2, R25 ;  /* 0x00000002181f7819 */ /* 0x000fe40000010219 */
[----:B------:R-:W-:Y:S01]  /*6310*/  LEA.HI R2, P0, R5, R2, RZ, 0x1 ;  /* 0x0000000205027211 */ /* 0x000fe200078108ff */
[----:B------:R-:W2:Y:S03]  /*6320*/  LDC.64 R16, c[0x0][0x220] ;  /* 0x00008800ff107b82 */ /* 0x000ea60000000a00 */
[----:B------:R-:W-:-:S04]  /*6330*/  IADD3.X R5, RZ, R5, RZ, P0, !PT ;  /* 0x00000005ff057210 */ /* 0x000fc800007fe4ff */
[--C-:B------:R-:W-:Y:S02]  /*6340*/  SHF.R.S64 R27, R2, 0x1, R5.reuse ;  /* 0x00000001021b7819 */ /* 0x100fe40000001005 */
[----:B------:R-:W-:-:S04]  /*6350*/  SHF.R.S32.HI R2, RZ, 0x1, R5 ;  /* 0x00000001ff027819 */ /* 0x000fc80000011405 */
[----:B------:R-:W-:-:S07]  /*6360*/  SHF.L.U64.HI R29, R27, 0x2, R2 ;  /* 0x000000021b1d7819 */ /* 0x000fce0000010202 */
.L_x_99:
[----:B------:R-:W-:-:S04]  /*6370*/  LEA R6, P0, R53, UR4, 0x2 ;  /* 0x0000000435067c11 */ /* 0x000fc8000f8010ff */
[----:B------:R-:W-:Y:S02]  /*6380*/  LEA.HI.X R7, R53, UR5, R0, 0x2, P0 ;  /* 0x0000000535077c11 */ /* 0x000fe400080f1400 */
[-C--:B-1----:R-:W-:Y:S02]  /*6390*/  LEA R8, P0, R24, R6.reuse, 0x2 ;  /* 0x0000000618087211 */ /* 0x082fe400078010ff */
[-C--:B------:R-:W-:Y:S01]  /*63a0*/  LEA R12, P1, R22, R6.reuse, 0x2 ;  /* 0x00000006160c7211 */ /* 0x080fe200078210ff */
[----:B---3--:R-:W3:Y:S01]  /*63b0*/  LDG.E R18, desc[UR14][R6.64] ;  /* 0x0000000e06127981 */ /* 0x008ee2000c1e1900 */
[----:B------:R-:W-:Y:S02]  /*63c0*/  LEA R10, P2, R27, R6, 0x2 ;  /* 0x000000061b0a7211 */ /* 0x000fe400078410ff */
[----:B------:R-:W-:Y:S02]  /*63d0*/  IADD3.X R9, R7, R31, RZ, P0, !PT ;  /* 0x0000001f07097210 */ /* 0x000fe400007fe4ff */
[----:B------:R-:W-:-:S02]  /*63e0*/  IADD3.X R13, R23, R7, RZ, P1, !PT ;  /* 0x00000007170d7210 */ /* 0x000fc40000ffe4ff */
[----:B------:R-:W-:Y:S01]  /*63f0*/  IADD3.X R11, R7, R29, RZ, P2, !PT ;  /* 0x0000001d070b7210 */ /* 0x000fe200017fe4ff */
[----:B------:R-:W3:Y:S04]  /*6400*/  LDG.E R19, desc[UR14][R8.64] ;  /* 0x0000000e08137981 */ /* 0x000ee8000c1e1900 */
[----:B------:R-:W4:Y:S04]  /*6410*/  LDG.E R20, desc[UR14][R12.64] ;  /* 0x0000000e0c147981 */ /* 0x000f28000c1e1900 */
[----:B------:R-:W4:Y:S01]  /*6420*/  LDG.E R21, desc[UR14][R10.64] ;  /* 0x0000000e0a157981 */ /* 0x000f22000c1e1900 */
[----:B------:R-:W-:-:S02]  /*6430*/  SHF.L.U32 R5, R53, 0x1, RZ ;  /* 0x0000000135057819 */ /* 0x000fc400000006ff */
[----:B------:R-:W-:-:S03]  /*6440*/  IADD3 R53, R53, 0x200, RZ ;  /* 0x0000020035357810 */ /* 0x000fc60007ffe0ff */
[----:B0-----:R-:W-:-:S04]  /*6450*/  IMAD.WIDE R2, R5, 0x4, R14 ;  /* 0x0000000405027825 */ /* 0x001fc800078e020e */
[----:B--2---:R-:W-:Y:S01]  /*6460*/  IMAD.WIDE R4, R5, 0x4, R16 ;  /* 0x0000000405047825 */ /* 0x004fe200078e0210 */
[----:B------:R-:W-:Y:S02]  /*6470*/  ISETP.GT.U32.AND P0, PT, R24, R53, PT ;  /* 0x000000351800720c */ /* 0x000fe40003f04070 */
[----:B------:R-:W-:-:S04]  /*6480*/  SHF.R.S32.HI R0, RZ, 0x1f, R53 ;  /* 0x0000001fff007819 */ /* 0x000fc80000011435 */
[----:B------:R-:W-:Y:S01]  /*6490*/  ISETP.GT.AND.EX P0, PT, R25, R0, PT, P0 ;  /* 0x000000001900720c */ /* 0x000fe20003f04300 */
[----:B---3--:R3:W-:Y:S04]  /*64a0*/  STG.E.64 desc[UR14][R2.64], R18 ;  /* 0x0000001202007986 */ /* 0x0087e8000c101b0e */
[----:B----4-:R3:W-:Y:S08]  /*64b0*/  STG.E.64 desc[UR14][R4.64], R20 ;  /* 0x0000001404007986 */ /* 0x0107f0000c101b0e */
[----:B------:R-:W-:Y:S05]  /*64c0*/  @P0 BRA `(.L_x_99) ;  /* 0xfffffffc00a80947 */ /* 0x000fea000383ffff */
[----:B------:R-:W-:Y:S05]  /*64d0*/  EXIT ;  /* 0x000000000000794d */ /* 0x000fea0003800000 */
.L_x_100:
        /* <DEDUP_REMOVED lines=10> */
.L_x_5217:


//--------------------- .text._Z35group_norm_nhwc_bwd_one_pass_kernelI11Bf16IOFp32WLi256ELi64ELi512EEv26Group_norm_nhwc_bwd_params --------------------------
	.section	.text._Z35group_norm_nhwc_bwd_one_pass_kernelI11Bf16IOFp32WLi256ELi64ELi512EEv26Group_norm_nhwc_bwd_params,"ax",@progbits
	.align	128
        .global         _Z35group_norm_nhwc_bwd_one_pass_kernelI11Bf16IOFp32WLi256ELi64ELi512EEv26Group_norm_nhwc_bwd_params
        .type           _Z35group_norm_nhwc_bwd_one_pass_kernelI11Bf16IOFp32WLi256ELi64ELi512EEv26Group_norm_nhwc_bwd_params,@function
        .size           _Z35group_norm_nhwc_bwd_one_pass_kernelI11Bf16IOFp32WLi256ELi64ELi512EEv26Group_norm_nhwc_bwd_params,(.L_x_5218 - _Z35group_norm_nhwc_bwd_one_pass_kernelI11Bf16IOFp32WLi256ELi64ELi512EEv26Group_norm_nhwc_bwd_params)
        .other          _Z35group_norm_nhwc_bwd_one_pass_kernelI11Bf16IOFp32WLi256ELi64ELi512EEv26Group_norm_nhwc_bwd_params,@"STO_CUDA_ENTRY STV_DEFAULT"
_Z35group_norm_nhwc_bwd_one_pass_kernelI11Bf16IOFp32WLi256ELi64ELi512EEv26Group_norm_nhwc_bwd_params:
.text._Z35group_norm_nhwc_bwd_one_pass_kernelI11Bf16IOFp32WLi256ELi64ELi512EEv26Group_norm_nhwc_bwd_params:
[----:B------:R-:W-:Y:S01]  /*0000*/  LDC R1, c[0x0][0x28] ;  /* 0x00000a00ff017b82 */ /* 0x000fe20000000800 */
[----:B------:R-:W0:Y:S01]  /*0010*/  S2R R10, SR_CTAID.Y ;  /* 0x00000000000a7919 */ /* 0x000e220000002600 */
[----:B------:R-:W-:Y:S01]  /*0020*/  ULDC UR4, c[0x0][0x2a0] ;  /* 0x0000a80000047ab9 */ /* 0x000fe20000000800 */
[----:B------:R-:W-:-:S05]  /*0030*/  ULDC UR5, c[0x0][0x270] ;  /* 0x00009c0000057ab9 */ /* 0x000fca0000000800 */
[----:B------:R-:W1:Y:S01]  /*0040*/  S2UR UR7, SR_CTAID.X ;  /* 0x00000000000779c3 */ /* 0x000e620000002500 */
[----:B------:R-:W-:Y:S01]  /*0050*/  UIMAD UR4, UR4, UR5, URZ ;  /* 0x00000005040472a4 */ /* 0x000fe2000f8e023f */
[----:B------:R-:W2:Y:S01]  /*0060*/  S2R R82, SR_TID.X ;  /* 0x0000000000527919 */ /* 0x000ea20000002100 */
[----:B------:R-:W-:-:S04]  /*0070*/  ULDC.64 UR8, c[0x0][0x208] ;  /* 0x0000820000087ab9 */ /* 0x000fc80000000a00 */
[----:B0-----:R-:W-:-:S13]  /*0080*/  ISETP.GE.AND P0, PT, R10, UR4, PT ;  /* 0x000000040a007c0c */ /* 0x001fda000bf06270 */
[----:B-12---:R-:W-:Y:S05]  /*0090*/  @P0 BRA `(.L_x_101) ;  /* 0x0000009c00180947 */ /* 0x006fea0003800000 */
[----:B------:R-:W0:Y:S01]  /*00a0*/  LDC R3, c[0x0][0x2ac] ;  /* 0x0000ab00ff037b82 */ /* 0x000e220000000800 */
[--C-:B------:R-:W-:Y:S01]  /*00b0*/  SHF.R.U32.HI R8, RZ, 0x5, R82.reuse ;  /* 0x00000005ff087819 */ /* 0x100fe20000011652 */
[----:B------:R-:W-:Y:S01]  /*00c0*/  ULDC.64 UR10, c[0x0][0x290] ;  /* 0x0000a400000a7ab9 */ /* 0x000fe20000000a00 */
[C---:B------:R-:W-:Y:S01]  /*00d0*/  ISETP.GE.U32.AND P1, PT, R82.reuse, 0x200, PT ;  /* 0x000002005200780c */ /* 0x040fe20003f26070 */
[----:B------:R-:W-:Y:S01]  /*00e0*/  UMOV UR5, 0x400 ;  /* 0x0000040000057882 */ /* 0x000fe20000000000 */
[----:B------:R-:W-:Y:S01]  /*00f0*/  LOP3.LUT R83, R83, 0xffffffbf, RZ, 0xc0, !PT ;  /* 0xffffffbf53537812 */ /* 0x000fe200078ec0ff */
[----:B------:R-:W-:Y:S01]  /*0100*/  HFMA2.MMA R79, -RZ, RZ, 0, 0 ;  /* 0x00000000ff4f7435 */ /* 0x000fe200000001ff */
[----:B------:R-:W-:Y:S01]  /*0110*/  SHF.R.S32.HI R11, RZ, 0x1f, R82 ;  /* 0x0000001fff0b7819 */ /* 0x000fe20000011452 */
[----:B------:R-:W1:Y:S01]  /*0120*/  S2UR UR6, SR_CgaCtaId ;  /* 0x00000000000679c3 */ /* 0x000e620000008800 */
[----:B------:R-:W-:Y:S02]  /*0130*/  SHF.L.U32 R13, R82, 0x1, RZ ;  /* 0x00000001520d7819 */ /* 0x000fe400000006ff */
[----:B------:R-:W-:-:S02]  /*0140*/  LEA.HI R12, R11, R82, RZ, 0x5 ;  /* 0x000000520b0c7211 */ /* 0x000fc400078f28ff */
[----:B------:R-:W-:Y:S02]  /*0150*/  LOP3.LUT R11, R13, 0x3e, RZ, 0xc0, !PT ;  /* 0x0000003e0d0b7812 */ /* 0x000fe400078ec0ff */
[----:B------:R-:W-:Y:S02]  /*0160*/  SHF.R.S32.HI R15, RZ, 0x5, R12 ;  /* 0x00000005ff0f7819 */ /* 0x000fe4000001140c */
[----:B------:R-:W-:Y:S01]  /*0170*/  MOV R78, R10 ;  /* 0x0000000a004e7202 */ /* 0x000fe20000000f00 */
[----:B0-----:R-:W-:-:S05]  /*0180*/  IMAD R8, R3, UR7, R8 ;  /* 0x0000000703087c24 */ /* 0x001fca000f8e0208 */
[C---:B------:R-:W-:Y:S02]  /*0190*/  IADD3 R0, R8.reuse, 0x30, RZ ;  /* 0x0000003008007810 */ /* 0x040fe40007ffe0ff */
[----:B------:R-:W-:Y:S01]  /*01a0*/  IADD3 R2, R8, 0x40, RZ ;  /* 0x0000004008027810 */ /* 0x000fe20007ffe0ff */
[----:B-1----:R-:W-:Y:S01]  /*01b0*/  ULEA UR5, UR6, UR5, 0x18 ;  /* 0x0000000506057291 */ /* 0x002fe2000f8ec03f */
[----:B------:R-:W-:Y:S02]  /*01c0*/  ISETP.LT.U32.AND P0, PT, R0, UR10, PT ;  /* 0x0000000a00007c0c */ /* 0x000fe4000bf01070 */
[----:B------:R-:W-:Y:S02]  /*01d0*/  SHF.R.S32.HI R0, RZ, 0x1f, R0 ;  /* 0x0000001fff007819 */ /* 0x000fe40000011400 */
[----:B------:R-:W-:Y:S02]  /*01e0*/  ISETP.LT.U32.AND P2, PT, R2, UR10, PT ;  /* 0x0000000a02007c0c */ /* 0x000fe4000bf41070 */
[----:B------:R-:W-:-:S02]  /*01f0*/  ISETP.LT.AND.EX P0, PT, R0, UR11, !P1, P0 ;  /* 0x0000000b00007c0c */ /* 0x000fc4000cf01300 */
[----:B------:R-:W-:Y:S02]  /*0200*/  SHF.R.S32.HI R2, RZ, 0x1f, R2 ;  /* 0x0000001fff027819 */ /* 0x000fe40000011402 */
[----:B------:R-:W-:Y:S02]  /*0210*/  IADD3 R3, R8, 0x50, RZ ;  /* 0x0000005008037810 */ /* 0x000fe40007ffe0ff */
[----:B------:R-:W-:Y:S02]  /*0220*/  ISETP.LT.AND.EX P2, PT, R2, UR11, !P1, P2 ;  /* 0x0000000b02007c0c */ /* 0x000fe4000cf41320 */
[----:B------:R-:W-:Y:S02]  /*0230*/  ISETP.LT.U32.AND P3, PT, R3, UR10, PT ;  /* 0x0000000a03007c0c */ /* 0x000fe4000bf61070 */
[----:B------:R-:W-:Y:S02]  /*0240*/  SHF.R.S32.HI R3, RZ, 0x1f, R3 ;  /* 0x0000001fff037819 */ /* 0x000fe40000011403 */
[----:B------:R-:W-:-:S02]  /*0250*/  IADD3 R0, R8, 0x60, RZ ;  /* 0x0000006008007810 */ /* 0x000fc40007ffe0ff */
[----:B------:R-:W-:Y:S02]  /*0260*/  @P0 LOP3.LUT R83, R83, 0x40, RZ, 0xfc, !PT ;  /* 0x0000004053530812 */ /* 0x000fe400078efcff */
[----:B------:R-:W-:Y:S02]  /*0270*/  ISETP.LT.AND.EX P0, PT, R3, UR11, !P1, P3 ;  /* 0x0000000b03007c0c */ /* 0x000fe4000cf01330 */
[----:B------:R-:W-:Y:S02]  /*0280*/  LOP3.LUT R83, R83, 0xffffffdf, RZ, 0xc0, !PT ;  /* 0xffffffdf53537812 */ /* 0x000fe400078ec0ff */
[----:B------:R-:W-:Y:S02]  /*0290*/  ISETP.LT.U32.AND P3, PT, R0, UR10, PT ;  /* 0x0000000a00007c0c */ /* 0x000fe4000bf61070 */
[----:B------:R-:W-:Y:S02]  /*02a0*/  SHF.R.S32.HI R0, RZ, 0x1f, R0 ;  /* 0x0000001fff007819 */ /* 0x000fe40000011400 */
[----:B------:R-:W-:-:S02]  /*02b0*/  @P2 LOP3.LUT R83, R83, 0x20, RZ, 0xfc, !PT ;  /* 0x0000002053532812 */ /* 0x000fc400078efcff */
[----:B------:R-:W-:Y:S02]  /*02c0*/  IADD3 R2, R8, 0x70, RZ ;  /* 0x0000007008027810 */ /* 0x000fe40007ffe0ff */
        /* <DEDUP_REMOVED lines=14> */
[----:B------:R-:W-:Y:S02]  /*03b0*/  SHF.R.S32.HI R2, RZ, 0x1f, R0 ;  /* 0x0000001fff027819 */ /* 0x000fe40000011400 */
[----:B------:R-:W-:Y:S02]  /*03c0*/  ISETP.LT.U32.AND P5, PT, R0, UR10, PT ;  /* 0x0000000a00007c0c */ /* 0x000fe4000bfa1070 */
[----:B------:R-:W-:-:S02]  /*03d0*/  IADD3 R3, R8, 0xa0, RZ ;  /* 0x000000a008037810 */ /* 0x000fc40007ffe0ff */
[----:B------:R-:W-:Y:S02]  /*03e0*/  @P2 LOP3.LUT R83, R83, 0x4, RZ, 0xfc, !PT ;  /* 0x0000000453532812 */ /* 0x000fe400078efcff */
[----:B------:R-:W-:Y:S02]  /*03f0*/  ISETP.LT.AND.EX P5, PT, R2, UR11, !P1, P5 ;  /* 0x0000000b02007c0c */ /* 0x000fe4000cfa1350 */
[----:B------:R-:W-:Y:S02]  /*0400*/  IADD3 R2, R8, 0xb0, RZ ;  /* 0x000000b008027810 */ /* 0x000fe40007ffe0ff */
[----:B------:R-:W-:Y:S02]  /*0410*/  SHF.R.S32.HI R0, RZ, 0x1f, R3 ;  /* 0x0000001fff007819 */ /* 0x000fe40000011403 */
[----:B------:R-:W-:Y:S02]  /*0420*/  ISETP.LT.U32.AND P4, PT, R3, UR10, PT ;  /* 0x0000000a03007c0c */ /* 0x000fe4000bf81070 */
[----:B------:R-:W-:-:S02]  /*0430*/  LOP3.LUT R83, R83, 0xfffffffd, RZ, 0xc0, !PT ;  /* 0xfffffffd53537812 */ /* 0x000fc400078ec0ff */
[----:B------:R-:W-:Y:S02]  /*0440*/  ISETP.LT.AND.EX P4, PT, R0, UR11, !P1, P4 ;  /* 0x0000000b00007c0c */ /* 0x000fe4000cf81340 */
[----:B------:R-:W-:Y:S02]  /*0450*/  SHF.R.S32.HI R0, RZ, 0x1f, R2 ;  /* 0x0000001fff007819 */ /* 0x000fe40000011402 */
[----:B------:R-:W-:Y:S02]  /*0460*/  ISETP.LT.U32.AND P3, PT, R2, UR10, PT ;  /* 0x0000000a02007c0c */ /* 0x000fe4000bf61070 */
[----:B------:R-:W-:Y:S01]  /*0470*/  @P0 LOP3.LUT R83, R83, 0x2, RZ, 0xfc, !PT ;  /* 0x0000000253530812 */ /* 0x000fe200078efcff */
[----:B------:R-:W0:Y:S01]  /*0480*/  LDC.64 R2, c[0x0][0x288] ;  /* 0x0000a200ff027b82 */ /* 0x000e220000000a00 */
[----:B------:R-:W-:Y:S02]  /*0490*/  SHF.R.S32.HI R9, RZ, 0x1f, R8 ;  /* 0x0000001fff097819 */ /* 0x000fe40000011408 */
[----:B------:R-:W-:-:S02]  /*04a0*/  ISETP.LT.U32.AND P0, PT, R8, UR10, PT ;  /* 0x0000000a08007c0c */ /* 0x000fc4000bf01070 */
[C---:B------:R-:W-:Y:S02]  /*04b0*/  IADD3 R6, R8.reuse, 0x10, RZ ;  /* 0x0000001008067810 */ /* 0x040fe40007ffe0ff */
[----:B------:R-:W-:Y:S02]  /*04c0*/  ISETP.LT.AND.EX P0, PT, R9, UR11, !P1, P0 ;  /* 0x0000000b09007c0c */ /* 0x000fe4000cf01300 */
[----:B------:R-:W-:Y:S02]  /*04d0*/  LOP3.LUT R83, R83, 0xffffff7f, RZ, 0xc0, !PT ;  /* 0xffffff7f53537812 */ /* 0x000fe400078ec0ff */
[----:B------:R-:W-:Y:S02]  /*04e0*/  IADD3 R4, R8, 0x20, RZ ;  /* 0x0000002008047810 */ /* 0x000fe40007ffe0ff */
[----:B------:R-:W-:Y:S02]  /*04f0*/  SHF.R.S32.HI R7, RZ, 0x1f, R6 ;  /* 0x0000001fff077819 */ /* 0x000fe40000011406 */
[----:B------:R-:W-:-:S02]  /*0500*/  ISETP.LT.U32.AND P2, PT, R6, UR10, PT ;  /* 0x0000000a06007c0c */ /* 0x000fc4000bf41070 */
[----:B------:R-:W-:Y:S02]  /*0510*/  SHF.R.S32.HI R5, RZ, 0x1f, R4 ;  /* 0x0000001fff057819 */ /* 0x000fe40000011404 */
[----:B------:R-:W-:Y:S02]  /*0520*/  ISETP.LT.AND.EX P3, PT, R0, UR11, !P1, P3 ;  /* 0x0000000b00007c0c */ /* 0x000fe4000cf61330 */
[----:B------:R-:W-:Y:S01]  /*0530*/  @P0 LOP3.LUT R83, R83, 0x80, RZ, 0xfc, !PT ;  /* 0x0000008053530812 */ /* 0x000fe200078efcff */
[----:B------:R-:W1:Y:S01]  /*0540*/  S2R R0, SR_LANEID ;  /* 0x0000000000007919 */ /* 0x000e620000000000 */
[----:B------:R-:W-:Y:S01]  /*0550*/  ISETP.LT.U32.AND P0, PT, R4, UR10, PT ;  /* 0x0000000a04007c0c */ /* 0x000fe2000bf01070 */
[----:B------:R-:W-:Y:S01]  /*0560*/  ULDC.U8 UR10, c[0x0][0x2a4] ;  /* 0x0000a900000a7ab9 */ /* 0x000fe20000000000 */
[----:B------:R-:W-:Y:S02]  /*0570*/  ISETP.LT.AND.EX P2, PT, R7, UR11, !P1, P2 ;  /* 0x0000000b07007c0c */ /* 0x000fe4000cf41320 */
[----:B------:R-:W-:-:S02]  /*0580*/  ISETP.LT.AND.EX P1, PT, R5, UR11, !P1, P0 ;  /* 0x0000000b05007c0c */ /* 0x000fc4000cf21300 */
[C---:B0-----:R-:W-:Y:S02]  /*0590*/  LEA.HI R16, P0, R3.reuse, R2, RZ, 0x1 ;  /* 0x0000000203107211 */ /* 0x041fe400078108ff */
[-C--:B------:R-:W-:Y:S02]  /*05a0*/  LEA R17, R3, R3.reuse, 0x1 ;  /* 0x0000000303117211 */ /* 0x080fe400078e08ff */
[----:B------:R-:W-:Y:S01]  /*05b0*/  IADD3.X R19, RZ, R3, RZ, P0, !PT ;  /* 0x00000003ff137210 */ /* 0x000fe200007fe4ff */
[----:B------:R-:W-:Y:S01]  /*05c0*/  IMAD.WIDE.U32 R2, R2, 0x3, RZ ;  /* 0x0000000302027825 */ /* 0x000fe200078e00ff */
[----:B------:R-:W-:Y:S02]  /*05d0*/  LEA R15, R15, UR5, 0x3 ;  /* 0x000000050f0f7c11 */ /* 0x000fe4000f8e18ff */
[----:B------:R-:W-:Y:S02]  /*05e0*/  SHF.R.S64 R12, R16, 0x1, R19 ;  /* 0x00000001100c7819 */ /* 0x000fe40000001013 */
[----:B------:R-:W-:-:S02]  /*05f0*/  IADD3 R17, R3, R17, RZ ;  /* 0x0000001103117210 */ /* 0x000fc40007ffe0ff */
[----:B------:R-:W0:Y:S01]  /*0600*/  LDC R3, c[0x0][0x10] ;  /* 0x00000400ff037b82 */ /* 0x000e220000000800 */
[----:B------:R-:W-:Y:S02]  /*0610*/  SHF.R.S32.HI R19, RZ, 0x1, R19 ;  /* 0x00000001ff137819 */ /* 0x000fe40000011413 */
[----:B------:R-:W-:Y:S02]  /*0620*/  LEA.HI R14, P0, R17, R2, RZ, 0x1 ;  /* 0x00000002110e7211 */ /* 0x000fe400078108ff */
[----:B------:R-:W-:Y:S02]  /*0630*/  SHF.L.U64.HI R16, R12, 0x2, R19 ;  /* 0x000000020c107819 */ /* 0x000fe40000010213 */
[----:B------:R-:W-:Y:S01]  /*0640*/  IADD3.X R17, RZ, R17, RZ, P0, !PT ;  /* 0x00000011ff117210 */ /* 0x000fe200007fe4ff */
[----:B------:R-:W2:Y:S03]  /*0650*/  LDC R2, c[0x0][0xc] ;  /* 0x00000300ff027b82 */ /* 0x000ea60000000800 */
[----:B------:R-:W-:-:S02]  /*0660*/  SHF.R.S64 R13, R14, 0x1, R17 ;  /* 0x000000010e0d7819 */ /* 0x000fc40000001011 */
[----:B------:R-:W-:Y:S02]  /*0670*/  SHF.R.S32.HI R18, RZ, 0x1, R17 ;  /* 0x00000001ff127819 */ /* 0x000fe40000011411 */
[----:B------:R-:W-:Y:S02]  /*0680*/  IADD3 R14, R8, 0xf0, RZ ;  /* 0x000000f0080e7810 */ /* 0x000fe40007ffe0ff */
[----:B------:R-:W-:Y:S01]  /*0690*/  SHF.L.U64.HI R17, R13, 0x2, R18 ;  /* 0x000000020d117819 */ /* 0x000fe20000010212 */
[----:B0-----:R-:W-:Y:S01]  /*06a0*/  IMAD R80, R3, UR7, R10 ;  /* 0x0000000703507c24 */ /* 0x001fe2000f8e020a */
[----:B-12---:R-:W-:-:S07]  /*06b0*/  LOP3.LUT R81, R2, 0x3, RZ, 0xc0, !PT ;  /* 0x0000000302517812 */ /* 0x006fce00078ec0ff */
.L_x_184:
[----:B0-----:R-:W0:Y:S01]  /*06c0*/  LDC R25, c[0x0][0x2a0] ;  /* 0x0000a800ff197b82 */ /* 0x001e220000000800 */
[----:B------:R-:W-:Y:S01]  /*06d0*/  LOP3.LUT P6, RZ, R83, 0x80, RZ, 0xc0, !PT ;  /* 0x0000008053ff7812 */ /* 0x000fe200078cc0ff */
[----:B------:R-:W-:Y:S01]  /*06e0*/  ULDC.64 UR12, c[0x0][0x298] ;  /* 0x0000a600000c7ab9 */ /* 0x000fe20000000a00 */
[----:B------:R-:W-:Y:S02]  /*06f0*/  P2R R90, PR, RZ, 0x4 ;  /* 0x00000004ff5a7803 */ /* 0x000fe40000000000 */
[----:B------:R-:W-:Y:S02]  /*0700*/  IADD3 R67, R8, 0xc0, RZ ;  /* 0x000000c008437810 */ /* 0x000fe40007ffe0ff */
[----:B------:R-:W-:Y:S01]  /*0710*/  P2R R86, PR, RZ, 0x20 ;  /* 0x00000020ff567803 */ /* 0x000fe20000000000 */
[----:B-1----:R-:W1:Y:S08]  /*0720*/  @P2 LDC.64 R68, c[0x0][0x230] ;  /* 0x00008c00ff442b82 */ /* 0x002e700000000a00 */
[----:B------:R-:W2:Y:S01]  /*0730*/  @P6 LDC.64 R72, c[0x0][0x230] ;  /* 0x00008c00ff486b82 */ /* 0x000ea20000000a00 */
[----:B0-----:R-:W-:-:S07]  /*0740*/  IABS R23, R25 ;  /* 0x0000001900177213 */ /* 0x001fce0000000000 */
[----:B------:R-:W0:Y:S01]  /*0750*/  @P1 LDC.64 R60, c[0x0][0x230] ;  /* 0x00008c00ff3c1b82 */ /* 0x000e220000000a00 */
[----:B------:R-:W3:Y:S07]  /*0760*/  I2F.RP R20, R23 ;  /* 0x0000001700147306 */ /* 0x000eee0000209400 */
[----:B------:R-:W4:Y:S08]  /*0770*/  @P5 LDC.64 R36, c[0x0][0x230] ;  /* 0x00008c00ff245b82 */ /* 0x000f300000000a00 */
[----:B------:R-:W4:Y:S01]  /*0780*/  @P4 LDC.64 R32, c[0x0][0x230] ;  /* 0x00008c00ff204b82 */ /* 0x000f220000000a00 */
[----:B---3--:R-:W3:Y:S07]  /*0790*/  MUFU.RCP R20, R20 ;  /* 0x0000001400147308 */ /* 0x008eee0000001000 */
[----:B------:R-:W4:Y:S01]  /*07a0*/  @P3 LDC.64 R28, c[0x0][0x230] ;  /* 0x00008c00ff1c3b82 */ /* 0x000f220000000a00 */
[----:B---3--:R-:W-:-:S04]  /*07b0*/  IADD3 R18, R20, 0xffffffe, RZ ;  /* 0x0ffffffe14127810 */ /* 0x008fc80007ffe0ff */
[----:B------:R3:W1:Y:S02]  /*07c0*/  F2I.FTZ.U32.TRUNC.NTZ R19, R18 ;  /* 0x0000001200137305 */ /* 0x000664000021f000 */
[----:B---3--:R-:W-:Y:S02]  /*07d0*/  MOV R18, RZ ;  /* 0x000000ff00127202 */ /* 0x008fe40000000f00 */
[----:B-1----:R-:W-:-:S05]  /*07e0*/  IADD3 R22, RZ, -R19, RZ ;  /* 0x80000013ff167210 */ /* 0x002fca0007ffe0ff */
[----:B------:R-:W-:Y:S01]  /*07f0*/  IMAD R21, R22, R23, RZ ;  /* 0x0000001716157224 */ /* 0x000fe200078e02ff */
[----:B------:R-:W-:-:S03]  /*0800*/  IABS R22, R78 ;  /* 0x0000004e00167213 */ /* 0x000fc60000000000 */
[----:B------:R-:W-:Y:S01]  /*0810*/  IMAD.HI.U32 R19, R19, R21, R18 ;  /* 0x0000001513137227 */ /* 0x000fe200078e0012 */
[----:B------:R-:W-:-:S05]  /*0820*/  LOP3.LUT R18, R78, R25, RZ, 0x3c, !PT ;  /* 0x000000194e127212 */ /* 0x000fca00078e3cff */
[----:B------:R-:W-:-:S05]  /*0830*/  IMAD.HI.U32 R19, R19, R22, RZ ;  /* 0x0000001613137227 */ /* 0x000fca00078e00ff */
[----:B------:R-:W-:-:S05]  /*0840*/  IADD3 R20, -R19, RZ, RZ ;  /* 0x000000ff13147210 */ /* 0x000fca0007ffe1ff */
[----:B------:R-:W-:-:S05]  /*0850*/  IMAD R20, R23, R20, R22 ;  /* 0x0000001417147224 */ /* 0x000fca00078e0216 */
[----:B------:R-:W-:-:S13]  /*0860*/  ISETP.GT.U32.AND P0, PT, R23, R20, PT ;  /* 0x000000141700720c */ /* 0x000fda0003f04070 */
[-C--:B------:R-:W-:Y:S02]  /*0870*/  @!P0 IADD3 R20, R20, -R23.reuse, RZ ;  /* 0x8000001714148210 */ /* 0x080fe40007ffe0ff */
[----:B------:R-:W-:Y:S02]  /*0880*/  @!P0 IADD3 R19, R19, 0x1, RZ ;  /* 0x0000000113138810 */ /* 0x000fe40007ffe0ff */
[----:B------:R-:W-:Y:S02]  /*0890*/  IADD3 R21, R20, -R23, RZ ;  /* 0x8000001714157210 */ /* 0x000fe40007ffe0ff */
[----:B------:R-:W-:-:S04]  /*08a0*/  ISETP.GT.U32.AND P0, PT, R23, R20, PT ;  /* 0x000000141700720c */ /* 0x000fc80003f04070 */
[----:B------:R-:W-:Y:S02]  /*08b0*/  SEL R21, R21, R20, !P0 ;  /* 0x0000001415157207 */ /* 0x000fe40004000000 */
[----:B------:R-:W-:Y:S02]  /*08c0*/  ISETP.GE.U32.AND P0, PT, R20, R23, PT ;  /* 0x000000171400720c */ /* 0x000fe40003f06070 */
[----:B------:R-:W1:Y:S11]  /*08d0*/  @P6 LDC.64 R22, c[0x0][0x288] ;  /* 0x0000a200ff166b82 */ /* 0x000e760000000a00 */
[----:B------:R-:W-:-:S02]  /*08e0*/  @P0 IADD3 R19, R19, 0x1, RZ ;  /* 0x0000000113130810 */ /* 0x000fc40007ffe0ff */
[----:B------:R-:W-:-:S13]  /*08f0*/  ISETP.GE.AND P0, PT, R78, RZ, PT ;  /* 0x000000ff4e00720c */ /* 0x000fda0003f06270 */
[----:B------:R-:W-:Y:S02]  /*0900*/  @!P0 IADD3 R21, -R21, RZ, RZ ;  /* 0x000000ff15158210 */ /* 0x000fe40007ffe1ff */
[----:B------:R-:W-:Y:S02]  /*0910*/  ISETP.GE.AND P0, PT, R18, RZ, PT ;  /* 0x000000ff1200720c */ /* 0x000fe40003f06270 */
[----:B------:R-:W-:-:S11]  /*0920*/  LOP3.LUT R18, RZ, R25, RZ, 0x33, !PT ;  /* 0x00000019ff127212 */ /* 0x000fd600078e33ff */
[----:B------:R-:W-:Y:S02]  /*0930*/  @!P0 IADD3 R19, -R19, RZ, RZ ;  /* 0x000000ff13138210 */ /* 0x000fe40007ffe1ff */
[----:B------:R-:W-:Y:S02]  /*0940*/  ISETP.NE.AND P0, PT, R25, RZ, PT ;  /* 0x000000ff1900720c */ /* 0x000fe40003f05270 */
[----:B------:R-:W-:Y:S02]  /*0950*/  IADD3 R25, R8, 0x40, RZ ;  /* 0x0000004008197810 */ /* 0x000fe40007ffe0ff */
[C---:B------:R-:W-:Y:S02]  /*0960*/  SEL R108, R18.reuse, R21, !P0 ;  /* 0x00000015126c7207 */ /* 0x040fe40004000000 */
[----:B------:R-:W-:Y:S02]  /*0970*/  SEL R19, R18, R19, !P0 ;  /* 0x0000001312137207 */ /* 0x000fe40004000000 */
[----:B------:R-:W-:-:S02]  /*0980*/  LEA R20, R108, R11, 0x6 ;  /* 0x0000000b6c147211 */ /* 0x000fc400078e30ff */
[----:B------:R-:W-:Y:S02]  /*0990*/  SHF.R.S32.HI R18, RZ, 0x1f, R19 ;  /* 0x0000001fff127819 */ /* 0x000fe40000011413 */
[----:B------:R-:W-:-:S03]  /*09a0*/  SHF.R.S32.HI R21, RZ, 0x1f, R20 ;  /* 0x0000001fff157819 */ /* 0x000fc60000011414 */
[----:B------:R-:W-:Y:S02]  /*09b0*/  IMAD R18, R18, UR12, RZ ;  /* 0x0000000c12127c24 */ /* 0x000fe4000f8e02ff */
[----:B------:R-:W-:-:S04]  /*09c0*/  IMAD.WIDE.U32 R110, R19, UR12, R20 ;  /* 0x0000000c136e7c25 */ /* 0x000fc8000f8e0014 */
[----:B------:R-:W-:Y:S01]  /*09d0*/  IMAD R113, R19, UR13, R18 ;  /* 0x0000000d13717c24 */ /* 0x000fe2000f8e0212 */
[----:B------:R-:W-:Y:S01]  /*09e0*/  @P6 MOV R112, R110 ;  /* 0x0000006e00706202 */ /* 0x000fe20000000f00 */
[-C--:B-1----:R-:W-:Y:S01]  /*09f0*/  @P6 IMAD R18, R9, R22.reuse, RZ ;  /* 0x0000001609126224 */ /* 0x082fe200078e02ff */
[----:B------:R-:W-:Y:S02]  /*0a00*/  ULDC.64 UR12, c[0x0][0x290] ;  /* 0x0000a400000c7ab9 */ /* 0x000fe40000000a00 */
[----:B------:R-:W-:Y:S01]  /*0a10*/  IADD3 R113, R111, R113, RZ ;  /* 0x000000716f717210 */ /* 0x000fe20007ffe0ff */
[C---:B------:R-:W-:Y:S02]  /*0a20*/  @P6 IMAD R23, R8.reuse, R23, R18 ;  /* 0x0000001708176224 */ /* 0x040fe400078e0212 */
[----:B------:R-:W-:-:S05]  /*0a30*/  @P6 IMAD.WIDE.U32 R18, R8, R22, R112 ;  /* 0x0000001608126225 */ /* 0x000fca00078e0070 */
[----:B------:R-:W-:Y:S02]  /*0a40*/  @P6 IADD3 R19, R19, R23, RZ ;  /* 0x0000001713136210 */ /* 0x000fe40007ffe0ff */
[----:B------:R-:W1:Y:S01]  /*0a50*/  @P6 LDC.64 R22, c[0x0][0x228] ;  /* 0x00008a00ff166b82 */ /* 0x000e620000000a00 */
[C---:B------:R-:W-:Y:S02]  /*0a60*/  @P6 SHF.L.U32 R71, R18.reuse, 0x1, RZ ;  /* 0x0000000112476819 */ /* 0x040fe400000006ff */
[----:B------:R-:W-:Y:S02]  /*0a70*/  @P6 SHF.L.U64.HI R18, R18, 0x1, R19 ;  /* 0x0000000112126819 */ /* 0x000fe40000010213 */
[----:B--2---:R-:W-:Y:S02]  /*0a80*/  @P6 IADD3 R72, P0, R71, R72, RZ ;  /* 0x0000004847486210 */ /* 0x004fe40007f1e0ff */
[----:B------:R-:W-:Y:S02]  /*0a90*/  @P2 MOV R19, R113 ;  /* 0x0000007100132202 */ /* 0x000fe40000000f00 */
[----:B------:R-:W-:-:S02]  /*0aa0*/  @P6 IADD3.X R73, R18, R73, RZ, P0, !PT ;  /* 0x0000004912496210 */ /* 0x000fc400007fe4ff */
[----:B-1----:R-:W-:-:S04]  /*0ab0*/  @P6 IADD3 R70, P0, R71, R22, RZ ;  /* 0x0000001647466210 */ /* 0x002fc80007f1e0ff */
[----:B------:R-:W-:Y:S02]  /*0ac0*/  @P6 IADD3.X R71, R18, R23, RZ, P0, !PT ;  /* 0x0000001712476210 */ /* 0x000fe400007fe4ff */
[----:B------:R-:W1:Y:S01]  /*0ad0*/  @P2 LDC.64 R22, c[0x0][0x288] ;  /* 0x0000a200ff162b82 */ /* 0x000e620000000a00 */
[----:B------:R-:W-:-:S13]  /*0ae0*/  LOP3.LUT P6, RZ, R83, 0x10, RZ, 0xc0, !PT ;  /* 0x0000001053ff7812 */ /* 0x000fda00078cc0ff */
[----:B------:R-:W2:Y:S01]  /*0af0*/  @P6 LDC.64 R52, c[0x0][0x230] ;  /* 0x00008c00ff346b82 */ /* 0x000ea20000000a00 */
[----:B-1----:R-:W-:-:S04]  /*0b00*/  @P2 IMAD R18, R7, R22, RZ ;  /* 0x0000001607122224 */ /* 0x002fc800078e02ff */
[----:B------:R-:W-:Y:S01]  /*0b10*/  @P2 IMAD R23, R6, R23, R18 ;  /* 0x0000001706172224 */ /* 0x000fe200078e0212 */
[----:B------:R-:W-:-:S05]  /*0b20*/  @P2 MOV R18, R110 ;  /* 0x0000006e00122202 */ /* 0x000fca0000000f00 */
[----:B------:R-:W-:-:S05]  /*0b30*/  @P2 IMAD.WIDE.U32 R18, R6, R22, R18 ;  /* 0x0000001606122225 */ /* 0x000fca00078e0012 */
[----:B------:R-:W-:Y:S02]  /*0b40*/  @P2 IADD3 R19, R19, R23, RZ ;  /* 0x0000001713132210 */ /* 0x000fe40007ffe0ff */
[----:B------:R-:W1:Y:S01]  /*0b50*/  @P2 LDC.64 R22, c[0x0][0x228] ;  /* 0x00008a00ff162b82 */ /* 0x000e620000000a00 */
[C---:B------:R-:W-:Y:S02]  /*0b60*/  @P2 SHF.L.U32 R63, R18.reuse, 0x1, RZ ;  /* 0x00000001123f2819 */ /* 0x040fe400000006ff */
[----:B------:R-:W-:Y:S02]  /*0b70*/  @P2 SHF.L.U64.HI R18, R18, 0x1, R19 ;  /* 0x0000000112122819 */ /* 0x000fe40000010213 */
[----:B------:R-:W-:Y:S02]  /*0b80*/  @P2 IADD3 R68, P0, R63, R68, RZ ;  /* 0x000000443f442210 */ /* 0x000fe40007f1e0ff */
[----:B------:R-:W-:Y:S02]  /*0b90*/  @P1 MOV R19, R113 ;  /* 0x0000007100131202 */ /* 0x000fe40000000f00 */
[----:B------:R-:W-:-:S02]  /*0ba0*/  @P2 IADD3.X R69, R18, R69, RZ, P0, !PT ;  /* 0x0000004512452210 */ /* 0x000fc400007fe4ff */
[----:B-1----:R-:W-:-:S04]  /*0bb0*/  @P2 IADD3 R62, P0, R63, R22, RZ ;  /* 0x000000163f3e2210 */ /* 0x002fc80007f1e0ff */
[----:B------:R-:W-:Y:S02]  /*0bc0*/  @P2 IADD3.X R63, R18, R23, RZ, P0, !PT ;  /* 0x00000017123f2210 */ /* 0x000fe400007fe4ff */
[----:B------:R-:W1:Y:S01]  /*0bd0*/  @P1 LDC.64 R22, c[0x0][0x288] ;  /* 0x0000a200ff161b82 */ /* 0x000e620000000a00 */
[----:B------:R-:W-:-:S13]  /*0be0*/  LOP3.LUT P2, RZ, R83, 0x20, RZ, 0xc0, !PT ;  /* 0x0000002053ff7812 */ /* 0x000fda000784c0ff */
[----:B------:R-:W3:Y:S01]  /*0bf0*/  @P2 LDC.64 R56, c[0x0][0x230] ;  /* 0x00008c00ff382b82 */ /* 0x000ee20000000a00 */
        /* <DEDUP_REMOVED lines=8> */
[----:B0-----:R-:W-:Y:S02]  /*0c80*/  @P1 IADD3 R60, P0, R59, R60, RZ ;  /* 0x0000003c3b3c1210 */ /* 0x001fe40007f1e0ff */
[----:B------:R-:W-:Y:S02]  /*0c90*/  SHF.R.S32.HI R19, RZ, 0x1f, R25 ;  /* 0x0000001fff137819 */ /* 0x000fe40000011419 */
[----:B------:R-:W-:-:S02]  /*0ca0*/  @P1 IADD3.X R61, R18, R61, RZ, P0, !PT ;  /* 0x0000003d123d1210 */ /* 0x000fc400007fe4ff */
[----:B-1----:R-:W-:-:S04]  /*0cb0*/  @P1 IADD3 R58, P0, R59, R22, RZ ;  /* 0x000000163b3a1210 */ /* 0x002fc80007f1e0ff */
[----:B------:R-:W-:Y:S02]  /*0cc0*/  @P1 IADD3.X R59, R18, R23, RZ, P0, !PT ;  /* 0x00000017123b1210 */ /* 0x000fe400007fe4ff */
[----:B------:R-:W0:Y:S02]  /*0cd0*/  @P2 LDC.64 R22, c[0x0][0x288] ;  /* 0x0000a200ff162b82 */ /* 0x000e240000000a00 */
[----:B0-----:R-:W-:Y:S01]  /*0ce0*/  @P2 IMAD R18, R19, R22, RZ ;  /* 0x0000001613122224 */ /* 0x001fe200078e02ff */
[----:B------:R-:W-:-:S03]  /*0cf0*/  @P2 MOV R19, R113 ;  /* 0x0000007100132202 */ /* 0x000fc60000000f00 */
[----:B------:R-:W-:Y:S01]  /*0d00*/  @P2 IMAD R23, R25, R23, R18 ;  /* 0x0000001719172224 */ /* 0x000fe200078e0212 */
[----:B------:R-:W-:-:S05]  /*0d10*/  @P2 MOV R18, R110 ;  /* 0x0000006e00122202 */ /* 0x000fca0000000f00 */
[----:B------:R-:W-:Y:S01]  /*0d20*/  @P2 IMAD.WIDE.U32 R18, R25, R22, R18 ;  /* 0x0000001619122225 */ /* 0x000fe200078e0012 */
[----:B------:R-:W-:-:S04]  /*0d30*/  IADD3 R25, R8, 0x50, RZ ;  /* 0x0000005008197810 */ /* 0x000fc80007ffe0ff */
[----:B------:R-:W-:Y:S02]  /*0d40*/  @P2 IADD3 R19, R19, R23, RZ ;  /* 0x0000001713132210 */ /* 0x000fe40007ffe0ff */
[----:B------:R-:W0:Y:S01]  /*0d50*/  @P2 LDC.64 R22, c[0x0][0x228] ;  /* 0x00008a00ff162b82 */ /* 0x000e220000000a00 */
[C---:B------:R-:W-:Y:S02]  /*0d60*/  @P2 SHF.L.U32 R55, R18.reuse, 0x1, RZ ;  /* 0x0000000112372819 */ /* 0x040fe400000006ff */
[----:B------:R-:W-:Y:S02]  /*0d70*/  @P2 SHF.L.U64.HI R18, R18, 0x1, R19 ;  /* 0x0000000112122819 */ /* 0x000fe40000010213 */
[----:B---3--:R-:W-:Y:S02]  /*0d80*/  @P2 IADD3 R56, P0, R55, R56, RZ ;  /* 0x0000003837382210 */ /* 0x008fe40007f1e0ff */
[----:B------:R-:W-:Y:S02]  /*0d90*/  SHF.R.S32.HI R19, RZ, 0x1f, R25 ;  /* 0x0000001fff137819 */ /* 0x000fe40000011419 */
[----:B------:R-:W-:-:S02]  /*0da0*/  @P2 IADD3.X R57, R18, R57, RZ, P0, !PT ;  /* 0x0000003912392210 */ /* 0x000fc400007fe4ff */
[----:B0-----:R-:W-:-:S04]  /*0db0*/  @P2 IADD3 R54, P0, R55, R22, RZ ;  /* 0x0000001637362210 */ /* 0x001fc80007f1e0ff */
[----:B------:R-:W-:Y:S02]  /*0dc0*/  @P2 IADD3.X R55, R18, R23, RZ, P0, !PT ;  /* 0x0000001712372210 */ /* 0x000fe400007fe4ff */
[----:B------:R-:W0:Y:S01]  /*0dd0*/  @P6 LDC.64 R22, c[0x0][0x288] ;  /* 0x0000a200ff166b82 */ /* 0x000e220000000a00 */
[----:B------:R-:W-:-:S13]  /*0de0*/  LOP3.LUT P2, RZ, R83, 0x8, RZ, 0xc0, !PT ;  /* 0x0000000853ff7812 */ /* 0x000fda000784c0ff */
[----:B------:R-:W1:Y:S01]  /*0df0*/  @P2 LDC.64 R48, c[0x0][0x230] ;  /* 0x00008c00ff302b82 */ /* 0x000e620000000a00 */
        /* <DEDUP_REMOVED lines=10> */
[----:B--2---:R-:W-:Y:S02]  /*0ea0*/  @P6 IADD3 R52, P0, R51, R52, RZ ;  /* 0x0000003433346210 */ /* 0x004fe40007f1e0ff */
[----:B------:R-:W-:Y:S02]  /*0eb0*/  SHF.R.S32.HI R19, RZ, 0x1f, R25 ;  /* 0x0000001fff137819 */ /* 0x000fe40000011419 */
[----:B------:R-:W-:-:S02]  /*0ec0*/  @P6 IADD3.X R53, R18, R53, RZ, P0, !PT ;  /* 0x0000003512356210 */ /* 0x000fc400007fe4ff */
[----:B0-----:R-:W-:-:S04]  /*0ed0*/  @P6 IADD3 R50, P0, R51, R22, RZ ;  /* 0x0000001633326210 */ /* 0x001fc80007f1e0ff */
[----:B------:R-:W-:Y:S02]  /*0ee0*/  @P6 IADD3.X R51, R18, R23, RZ, P0, !PT ;  /* 0x0000001712336210 */ /* 0x000fe400007fe4ff */
[----:B------:R-:W0:Y:S01]  /*0ef0*/  @P2 LDC.64 R22, c[0x0][0x288] ;  /* 0x0000a200ff162b82 */ /* 0x000e220000000a00 */
[----:B------:R-:W-:-:S13]  /*0f00*/  LOP3.LUT P6, RZ, R83, 0x4, RZ, 0xc0, !PT ;  /* 0x0000000453ff7812 */ /* 0x000fda00078cc0ff */
[----:B------:R-:W2:Y:S01]  /*0f10*/  @P6 LDC.64 R44, c[0x0][0x230] ;  /* 0x00008c00ff2c6b82 */ /* 0x000ea20000000a00 */
        /* <DEDUP_REMOVED lines=10> */
[----:B-1----:R-:W-:Y:S02]  /*0fc0*/  @P2 IADD3 R48, P0, R47, R48, RZ ;  /* 0x000000302f302210 */ /* 0x002fe40007f1e0ff */
        /* <DEDUP_REMOVED lines=39> */
[C---:B------:R-:W-:Y:S02]  /*1240*/  IADD3 R77, R8.reuse, 0xd0, RZ ;  /* 0x000000d0084d7810 */ /* 0x040fe40007ffe0ff */
[----:B------:R-:W-:Y:S02]  /*1250*/  IADD3 R93, R8, 0x30, RZ ;  /* 0x00000030085d7810 */ /* 0x000fe40007ffe0ff */
[----:B------:R-:W-:Y:S02]  /*1260*/  CS2R R96, SRZ ;  /* 0x0000000000607805 */ /* 0x000fe4000001ff00 */
[----:B------:R-:W-:Y:S02]  /*1270*/  CS2R R98, SRZ ;  /* 0x0000000000627805 */ /* 0x000fe4000001ff00 */
[----:B------:R-:W-:-:S02]  /*1280*/  CS2R R94, SRZ ;  /* 0x00000000005e7805 */ /* 0x000fc4000001ff00 */
[----:B------:R-:W-:Y:S01]  /*1290*/  LOP3.LUT P2, RZ, R83, 0x80, RZ, 0xc0, !PT ;  /* 0x0000008053ff7812 */ /* 0x000fe2000784c0ff */
        /* <DEDUP_REMOVED lines=10> */
[----:B----4-:R-:W-:Y:S02]  /*1340*/  @P5 IADD3 R36, P0, R35, R36, RZ ;  /* 0x0000002423245210 */ /* 0x010fe40007f1e0ff */
[----:B------:R-:W-:Y:S02]  /*1350*/  SHF.R.S32.HI R19, RZ, 0x1f, R25 ;  /* 0x0000001fff137819 */ /* 0x000fe40000011419 */
[----:B------:R-:W-:-:S02]  /*1360*/  @P5 IADD3.X R37, R18, R37, RZ, P0, !PT ;  /* 0x0000002512255210 */ /* 0x000fc400007fe4ff */
[----:B0-----:R-:W-:-:S04]  /*1370*/  @P5 IADD3 R34, P0, R35, R22, RZ ;  /* 0x0000001623225210 */ /* 0x001fc80007f1e0ff */
[----:B------:R-:W-:Y:S02]  /*1380*/  @P5 IADD3.X R35, R18, R23, RZ, P0, !PT ;  /* 0x0000001712235210 */ /* 0x000fe400007fe4ff */
[----:B------:R-:W0:Y:S01]  /*1390*/  @P4 LDC.64 R22, c[0x0][0x288] ;  /* 0x0000a200ff164b82 */ /* 0x000e220000000a00 */
[----:B------:R-:W-:Y:S02]  /*13a0*/  SHF.R.S32.HI R91, RZ, 0x1f, R93 ;  /* 0x0000001fff5b7819 */ /* 0x000fe4000001145d */
[----:B------:R-:W-:-:S04]  /*13b0*/  LOP3.LUT P5, RZ, R83, 0x4, RZ, 0xc0, !PT ;  /* 0x0000000453ff7812 */ /* 0x000fc800078ac0ff */
[----:B------:R-:W-:Y:S02]  /*13c0*/  P2R R87, PR, RZ, 0x20 ;  /* 0x00000020ff577803 */ /* 0x000fe40000000000 */
[----:B------:R-:W-:-:S04]  /*13d0*/  LOP3.LUT P5, RZ, R83, 0x8, RZ, 0xc0, !PT ;  /* 0x0000000853ff7812 */ /* 0x000fc800078ac0ff */
[----:B------:R-:W-:Y:S02]  /*13e0*/  P2R R88, PR, RZ, 0x20 ;  /* 0x00000020ff587803 */ /* 0x000fe40000000000 */
[----:B------:R-:W-:-:S04]  /*13f0*/  LOP3.LUT P5, RZ, R83, 0x10, RZ, 0xc0, !PT ;  /* 0x0000001053ff7812 */ /* 0x000fc800078ac0ff */
[----:B------:R-:W-:Y:S02]  /*1400*/  P2R R89, PR, RZ, 0x20 ;  /* 0x00000020ff597803 */ /* 0x000fe40000000000 */
[----:B------:R-:W-:Y:S01]  /*1410*/  LOP3.LUT P5, RZ, R83, 0x20, RZ, 0xc0, !PT ;  /* 0x0000002053ff7812 */ /* 0x000fe200078ac0ff */
[----:B0-----:R-:W-:Y:S01]  /*1420*/  @P4 IMAD R18, R19, R22, RZ ;  /* 0x0000001613124224 */ /* 0x001fe200078e02ff */
[----:B------:R-:W-:-:S03]  /*1430*/  @P4 MOV R19, R113 ;  /* 0x0000007100134202 */ /* 0x000fc60000000f00 */
[----:B------:R-:W-:Y:S01]  /*1440*/  @P4 IMAD R23, R25, R23, R18 ;  /* 0x0000001719174224 */ /* 0x000fe200078e0212 */
[----:B------:R-:W-:-:S05]  /*1450*/  @P4 MOV R18, R110 ;  /* 0x0000006e00124202 */ /* 0x000fca0000000f00 */
[----:B------:R-:W-:Y:S01]  /*1460*/  @P4 IMAD.WIDE.U32 R18, R25, R22, R18 ;  /* 0x0000001619124225 */ /* 0x000fe200078e0012 */
[----:B------:R-:W-:Y:S01]  /*1470*/  IADD3 R25, R8, 0xb0, RZ ;  /* 0x000000b008197810 */ /* 0x000fe20007ffe0ff */
[----:B------:R-:W5:Y:S03]  /*1480*/  @P5 LDG.E R97, desc[UR8][R56.64] ;  /* 0x0000000838615981 */ /* 0x000f66000c1e1900 */
[----:B------:R-:W-:Y:S01]  /*1490*/  @P4 IADD3 R19, R19, R23, RZ ;  /* 0x0000001713134210 */ /* 0x000fe20007ffe0ff */
[----:B------:R-:W5:Y:S01]  /*14a0*/  @P5 LDG.E R96, desc[UR8][R54.64] ;  /* 0x0000000836605981 */ /* 0x000f62000c1e1900 */
[----:B------:R-:W0:Y:S01]  /*14b0*/  @P4 LDC.64 R22, c[0x0][0x228] ;  /* 0x00008a00ff164b82 */ /* 0x000e220000000a00 */
[C---:B------:R-:W-:Y:S02]  /*14c0*/  @P4 SHF.L.U32 R31, R18.reuse, 0x1, RZ ;  /* 0x00000001121f4819 */ /* 0x040fe400000006ff */
[----:B------:R-:W-:-:S02]  /*14d0*/  @P4 SHF.L.U64.HI R18, R18, 0x1, R19 ;  /* 0x0000000112124819 */ /* 0x000fc40000010213 */
[C---:B------:R-:W-:Y:S02]  /*14e0*/  @P4 IADD3 R32, P0, R31.reuse, R32, RZ ;  /* 0x000000201f204210 */ /* 0x040fe40007f1e0ff */
[----:B------:R-:W-:Y:S02]  /*14f0*/  SHF.R.S32.HI R19, RZ, 0x1f, R25 ;  /* 0x0000001fff137819 */ /* 0x000fe40000011419 */
[----:B------:R-:W-:Y:S02]  /*1500*/  @P4 IADD3.X R33, R18, R33, RZ, P0, !PT ;  /* 0x0000002112214210 */ /* 0x000fe400007fe4ff */
[----:B0-----:R-:W-:-:S04]  /*1510*/  @P4 IADD3 R30, P0, R31, R22, RZ ;  /* 0x000000161f1e4210 */ /* 0x001fc80007f1e0ff */
[----:B------:R-:W-:Y:S02]  /*1520*/  @P4 IADD3.X R31, R18, R23, RZ, P0, !PT ;  /* 0x00000017121f4210 */ /* 0x000fe400007fe4ff */
[----:B------:R-:W0:Y:S02]  /*1530*/  @P3 LDC.64 R22, c[0x0][0x288] ;  /* 0x0000a200ff163b82 */ /* 0x000e240000000a00 */
[----:B0-----:R-:W-:Y:S01]  /*1540*/  @P3 IMAD R18, R19, R22, RZ ;  /* 0x0000001613123224 */ /* 0x001fe200078e02ff */
[----:B------:R-:W-:-:S03]  /*1550*/  @P3 MOV R19, R113 ;  /* 0x0000007100133202 */ /* 0x000fc60000000f00 */
[----:B------:R-:W-:Y:S01]  /*1560*/  @P3 IMAD R23, R25, R23, R18 ;  /* 0x0000001719173224 */ /* 0x000fe200078e0212 */
[----:B------:R-:W-:-:S05]  /*1570*/  @P3 MOV R18, R110 ;  /* 0x0000006e00123202 */ /* 0x000fca0000000f00 */
[----:B------:R-:W-:Y:S02]  /*1580*/  @P3 IMAD.WIDE.U32 R18, R25, R22, R18 ;  /* 0x0000001619123225 */ /* 0x000fe400078e0012 */
[----:B------:R-:W0:Y:S03]  /*1590*/  @P3 LDC.64 R24, c[0x0][0x228] ;  /* 0x00008a00ff183b82 */ /* 0x000e260000000a00 */
[----:B------:R-:W-:Y:S02]  /*15a0*/  @P3 IADD3 R19, R19, R23, RZ ;  /* 0x0000001713133210 */ /* 0x000fe40007ffe0ff */
[C---:B------:R-:W-:Y:S02]  /*15b0*/  @P3 SHF.L.U32 R23, R18.reuse, 0x1, RZ ;  /* 0x0000000112173819 */ /* 0x040fe400000006ff */
[----:B------:R-:W-:Y:S02]  /*15c0*/  @P3 SHF.L.U64.HI R18, R18, 0x1, R19 ;  /* 0x0000000112123819 */ /* 0x000fe40000010213 */
[----:B------:R-:W1:Y:S01]  /*15d0*/  LDC R19, c[0x0][0x2ac] ;  /* 0x0000ab00ff137b82 */ /* 0x000e620000000800 */
[----:B------:R-:W-:-:S04]  /*15e0*/  @P3 IADD3 R28, P0, R23, R28, RZ ;  /* 0x0000001c171c3210 */ /* 0x000fc80007f1e0ff */
[C---:B------:R-:W-:Y:S02]  /*15f0*/  @P3 IADD3.X R29, R18.reuse, R29, RZ, P0, !PT ;  /* 0x0000001d121d3210 */ /* 0x040fe400007fe4ff */
[----:B0-----:R-:W-:Y:S02]  /*1600*/  @P3 IADD3 R22, P0, R23, R24, RZ ;  /* 0x0000001817163210 */ /* 0x001fe40007f1e0ff */
[----:B------:R-:W-:Y:S02]  /*1610*/  SHF.R.U32.HI R24, RZ, 0x5, R82 ;  /* 0x00000005ff187819 */ /* 0x000fe40000011652 */
[----:B------:R-:W-:Y:S02]  /*1620*/  @P3 IADD3.X R23, R18, R25, RZ, P0, !PT ;  /* 0x0000001912173210 */ /* 0x000fe400007fe4ff */
[----:B------:R-:W-:Y:S01]  /*1630*/  SHF.R.S32.HI R25, RZ, 0x1f, R67 ;  /* 0x0000001fff197819 */ /* 0x000fe20000011443 */
[----:B-1----:R-:W-:-:S05]  /*1640*/  IMAD R24, R19, UR7, R24 ;  /* 0x0000000713187c24 */ /* 0x002fca000f8e0218 */
[----:B------:R-:W-:-:S04]  /*1650*/  IADD3 R18, R24, 0xc0, RZ ;  /* 0x000000c018127810 */ /* 0x000fc80007ffe0ff */
[----:B------:R-:W-:Y:S02]  /*1660*/  SHF.R.S32.HI R19, RZ, 0x1f, R18 ;  /* 0x0000001fff137819 */ /* 0x000fe40000011412 */
[----:B------:R-:W-:-:S04]  /*1670*/  ISETP.GE.U32.AND P0, PT, R18, UR12, PT ;  /* 0x0000000c12007c0c */ /* 0x000fc8000bf06070 */
[----:B------:R-:W-:-:S04]  /*1680*/  ISETP.GE.AND.EX P0, PT, R19, UR13, PT, P0 ;  /* 0x0000000d13007c0c */ /* 0x000fc8000bf06300 */
[----:B------:R-:W-:-:S13]  /*1690*/  ISETP.LT.U32.AND P0, PT, R82, 0x200, !P0 ;  /* 0x000002005200780c */ /* 0x000fda0004701070 */
[----:B------:R-:W0:Y:S01]  /*16a0*/  @P0 LDC.64 R64, c[0x0][0x288] ;  /* 0x0000a200ff400b82 */ /* 0x000e220000000a00 */
[----:B------:R-:W-:-:S07]  /*16b0*/  @P0 MOV R27, R113 ;  /* 0x00000071001b0202 */ /* 0x000fce0000000f00 */
[----:B------:R-:W1:Y:S01]  /*16c0*/  @P0 LDC.64 R18, c[0x0][0x230] ;  /* 0x00008c00ff120b82 */ /* 0x000e620000000a00 */
[----:B0-----:R-:W-:-:S04]  /*16d0*/  @P0 IMAD R26, R25, R64, RZ ;  /* 0x00000040191a0224 */ /* 0x001fc800078e02ff */
[----:B------:R-:W-:Y:S01]  /*16e0*/  @P0 IMAD R25, R67, R65, R26 ;  /* 0x0000004143190224 */ /* 0x000fe200078e021a */
[----:B------:R-:W-:-:S05]  /*16f0*/  @P0 MOV R26, R110 ;  /* 0x0000006e001a0202 */ /* 0x000fca0000000f00 */
[----:B------:R-:W-:-:S05]  /*1700*/  @P0 IMAD.WIDE.U32 R26, R67, R64, R26 ;  /* 0x00000040431a0225 */ /* 0x000fca00078e001a */
[----:B------:R-:W-:Y:S02]  /*1710*/  @P0 IADD3 R25, R27, R25, RZ ;  /* 0x000000191b190210 */ /* 0x000fe40007ffe0ff */
[C---:B------:R-:W-:Y:S02]  /*1720*/  @P0 SHF.L.U32 R75, R26.reuse, 0x1, RZ ;  /* 0x000000011a4b0819 */ /* 0x040fe400000006ff */
[----:B------:R-:W-:Y:S02]  /*1730*/  @P0 SHF.L.U64.HI R26, R26, 0x1, R25 ;  /* 0x000000011a1a0819 */ /* 0x000fe40000010219 */
[----:B-1----:R-:W-:-:S04]  /*1740*/  @P0 IADD3 R64, P6, R75, R18, RZ ;  /* 0x000000124b400210 */ /* 0x002fc80007fde0ff */
[----:B------:R-:W-:Y:S02]  /*1750*/  @P0 IADD3.X R65, R26, R19, RZ, P6, !PT ;  /* 0x000000131a410210 */ /* 0x000fe400037fe4ff */
[----:B------:R-:W0:Y:S01]  /*1760*/  @P0 LDC.64 R18, c[0x0][0x228] ;  /* 0x00008a00ff120b82 */ /* 0x000e220000000a00 */
[----:B------:R-:W-:Y:S02]  /*1770*/  IADD3 R25, R24, 0xd0, RZ ;  /* 0x000000d018197810 */ /* 0x000fe40007ffe0ff */
[----:B0-----:R-:W-:-:S04]  /*1780*/  @P0 IADD3 R74, P6, R75, R18, RZ ;  /* 0x000000124b4a0210 */ /* 0x001fc80007fde0ff */
[----:B------:R-:W-:Y:S02]  /*1790*/  @P0 IADD3.X R75, R26, R19, RZ, P6, !PT ;  /* 0x000000131a4b0210 */ /* 0x000fe400037fe4ff */
[----:B------:R-:W-:Y:S02]  /*17a0*/  CS2R R18, SRZ ;  /* 0x0000000000127805 */ /* 0x000fe4000001ff00 */
[----:B------:R-:W-:-:S04]  /*17b0*/  SHF.R.S32.HI R26, RZ, 0x1f, R25 ;  /* 0x0000001fff1a7819 */ /* 0x000fc80000011419 */
[----:B------:R0:W5:Y:S04]  /*17c0*/  @P0 LDG.E R18, desc[UR8][R64.64] ;  /* 0x0000000840120981 */ /* 0x000168000c1e1900 */
[----:B------:R1:W5:Y:S01]  /*17d0*/  @P0 LDG.E R19, desc[UR8][R74.64] ;  /* 0x000000084a130981 */ /* 0x000362000c1e1900 */
[----:B------:R-:W-:Y:S02]  /*17e0*/  ISETP.GE.U32.AND P0, PT, R25, UR12, PT ;  /* 0x0000000c19007c0c */ /* 0x000fe4000bf06070 */
[----:B------:R-:W-:Y:S02]  /*17f0*/  SHF.R.S32.HI R25, RZ, 0x1f, R77 ;  /* 0x0000001fff197819 */ /* 0x000fe4000001144d */
[----:B------:R-:W-:-:S04]  /*1800*/  ISETP.GE.AND.EX P0, PT, R26, UR13, PT, P0 ;  /* 0x0000000d1a007c0c */ /* 0x000fc8000bf06300 */
[----:B------:R-:W-:-:S13]  /*1810*/  ISETP.LT.U32.AND P0, PT, R82, 0x200, !P0 ;  /* 0x000002005200780c */ /* 0x000fda0004701070 */
[----:B------:R-:W2:Y:S01]  /*1820*/  @P0 LDC.64 R66, c[0x0][0x288] ;  /* 0x0000a200ff420b82 */ /* 0x000ea20000000a00 */
[----:B0-----:R-:W-:-:S07]  /*1830*/  @P0 MOV R65, R113 ;  /* 0x0000007100410202 */ /* 0x001fce0000000f00 */
[----:B------:R-:W0:Y:S01]  /*1840*/  @P0 LDC.64 R26, c[0x0][0x230] ;  /* 0x00008c00ff1a0b82 */ /* 0x000e220000000a00 */
[----:B--2---:R-:W-:-:S04]  /*1850*/  @P0 IMAD R64, R25, R66, RZ ;  /* 0x0000004219400224 */ /* 0x004fc800078e02ff */
[----:B------:R-:W-:Y:S01]  /*1860*/  @P0 IMAD R25, R77, R67, R64 ;  /* 0x000000434d190224 */ /* 0x000fe200078e0240 */
[----:B------:R-:W-:-:S05]  /*1870*/  @P0 MOV R64, R110 ;  /* 0x0000006e00400202 */ /* 0x000fca0000000f00 */
[----:B------:R-:W-:Y:S02]  /*1880*/  @P0 IMAD.WIDE.U32 R66, R77, R66, R64 ;  /* 0x000000424d420225 */ /* 0x000fe400078e0040 */
[----:B------:R-:W2:Y:S03]  /*1890*/  @P0 LDC.64 R64, c[0x0][0x228] ;  /* 0x00008a00ff400b82 */ /* 0x000ea60000000a00 */
[----:B------:R-:W-:Y:S02]  /*18a0*/  @P0 IADD3 R25, R67, R25, RZ ;  /* 0x0000001943190210 */ /* 0x000fe40007ffe0ff */
[C---:B------:R-:W-:Y:S02]  /*18b0*/  @P0 SHF.L.U32 R77, R66.reuse, 0x1, RZ ;  /* 0x00000001424d0819 */ /* 0x040fe400000006ff */
[----:B------:R-:W-:Y:S02]  /*18c0*/  @P0 SHF.L.U64.HI R66, R66, 0x1, R25 ;  /* 0x0000000142420819 */ /* 0x000fe40000010219 */
[----:B0-----:R-:W-:-:S04]  /*18d0*/  @P0 IADD3 R26, P6, R77, R26, RZ ;  /* 0x0000001a4d1a0210 */ /* 0x001fc80007fde0ff */
[----:B------:R-:W-:Y:S02]  /*18e0*/  @P0 IADD3.X R27, R66, R27, RZ, P6, !PT ;  /* 0x0000001b421b0210 */ /* 0x000fe400037fe4ff */
[----:B------:R-:W-:Y:S02]  /*18f0*/  IADD3 R25, R24, 0xe0, RZ ;  /* 0x000000e018197810 */ /* 0x000fe40007ffe0ff */
[----:B--2---:R-:W-:-:S04]  /*1900*/  @P0 IADD3 R76, P6, R77, R64, RZ ;  /* 0x000000404d4c0210 */ /* 0x004fc80007fde0ff */
[----:B------:R-:W-:Y:S02]  /*1910*/  @P0 IADD3.X R77, R66, R65, RZ, P6, !PT ;  /* 0x00000041424d0210 */ /* 0x000fe400037fe4ff */
[----:B------:R-:W-:Y:S02]  /*1920*/  CS2R R64, SRZ ;  /* 0x0000000000407805 */ /* 0x000fe4000001ff00 */
[----:B------:R-:W-:-:S04]  /*1930*/  SHF.R.S32.HI R66, RZ, 0x1f, R25 ;  /* 0x0000001fff427819 */ /* 0x000fc80000011419 */
[----:B------:R0:W5:Y:S04]  /*1940*/  @P0 LDG.E R64, desc[UR8][R26.64] ;  /* 0x000000081a400981 */ /* 0x000168000c1e1900 */
[----:B------:R2:W5:Y:S01]  /*1950*/  @P0 LDG.E R65, desc[UR8][R76.64] ;  /* 0x000000084c410981 */ /* 0x000562000c1e1900 */
[----:B------:R-:W-:Y:S02]  /*1960*/  ISETP.GE.U32.AND P0, PT, R25, UR12, PT ;  /* 0x0000000c19007c0c */ /* 0x000fe4000bf06070 */
[----:B------:R-:W-:Y:S02]  /*1970*/  IADD3 R25, R8, 0xe0, RZ ;  /* 0x000000e008197810 */ /* 0x000fe40007ffe0ff */
[----:B------:R-:W-:Y:S02]  /*1980*/  ISETP.GE.AND.EX P0, PT, R66, UR13, PT, P0 ;  /* 0x0000000d42007c0c */ /* 0x000fe4000bf06300 */
[----:B------:R-:W-:-:S02]  /*1990*/  SHF.R.S32.HI R85, RZ, 0x1f, R25 ;  /* 0x0000001fff557819 */ /* 0x000fc40000011419 */
[----:B------:R-:W-:-:S13]  /*19a0*/  ISETP.LT.U32.AND P0, PT, R82, 0x200, !P0 ;  /* 0x000002005200780c */ /* 0x000fda0004701070 */
[----:B-1----:R-:W1:Y:S01]  /*19b0*/  @P0 LDC.64 R74, c[0x0][0x288] ;  /* 0x0000a200ff4a0b82 */ /* 0x002e620000000a00 */
[----:B0-----:R-:W-:-:S07]  /*19c0*/  @P0 MOV R27, R113 ;  /* 0x00000071001b0202 */ /* 0x001fce0000000f00 */
[----:B------:R-:W0:Y:S08]  /*19d0*/  @P0 LDC.64 R66, c[0x0][0x230] ;  /* 0x00008c00ff420b82 */ /* 0x000e300000000a00 */
[----:B--2---:R-:W2:Y:S01]  /*19e0*/  @P0 LDC.64 R76, c[0x0][0x228] ;  /* 0x00008a00ff4c0b82 */ /* 0x004ea20000000a00 */
[----:B-1----:R-:W-:-:S04]  /*19f0*/  @P0 IMAD R26, R85, R74, RZ ;  /* 0x0000004a551a0224 */ /* 0x002fc800078e02ff */
[----:B------:R-:W-:Y:S01]  /*1a00*/  @P0 IMAD R75, R25, R75, R26 ;  /* 0x0000004b194b0224 */ /* 0x000fe200078e021a */
[----:B------:R-:W-:-:S05]  /*1a10*/  @P0 MOV R26, R110 ;  /* 0x0000006e001a0202 */ /* 0x000fca0000000f00 */
[----:B------:R-:W-:-:S05]  /*1a20*/  @P0 IMAD.WIDE.U32 R26, R25, R74, R26 ;  /* 0x0000004a191a0225 */ /* 0x000fca00078e001a */
[----:B------:R-:W-:Y:S02]  /*1a30*/  @P0 IADD3 R27, R27, R75, RZ ;  /* 0x0000004b1b1b0210 */ /* 0x000fe40007ffe0ff */
[----:B------:R-:W-:Y:S02]  /*1a40*/  CS2R R74, SRZ ;  /* 0x00000000004a7805 */ /* 0x000fe4000001ff00 */
[C---:B------:R-:W-:Y:S02]  /*1a50*/  @P0 SHF.L.U32 R25, R26.reuse, 0x1, RZ ;  /* 0x000000011a190819 */ /* 0x040fe400000006ff */
[----:B------:R-:W-:Y:S02]  /*1a60*/  @P0 SHF.L.U64.HI R26, R26, 0x1, R27 ;  /* 0x000000011a1a0819 */ /* 0x000fe4000001021b */
[----:B0-----:R-:W-:-:S04]  /*1a70*/  @P0 IADD3 R66, P6, R25, R66, RZ ;  /* 0x0000004219420210 */ /* 0x001fc80007fde0ff */
[----:B------:R-:W-:Y:S02]  /*1a80*/  @P0 IADD3.X R67, R26, R67, RZ, P6, !PT ;  /* 0x000000431a430210 */ /* 0x000fe400037fe4ff */
[----:B--2---:R-:W-:Y:S02]  /*1a90*/  @P0 IADD3 R76, P6, R25, R76, RZ ;  /* 0x0000004c194c0210 */ /* 0x004fe40007fde0ff */
[----:B------:R-:W-:Y:S01]  /*1aa0*/  IADD3 R24, R24, 0xf0, RZ ;  /* 0x000000f018187810 */ /* 0x000fe20007ffe0ff */
[----:B------:R0:W5:Y:S01]  /*1ab0*/  @P0 LDG.E R74, desc[UR8][R66.64] ;  /* 0x00000008424a0981 */ /* 0x000162000c1e1900 */
[----:B------:R-:W-:Y:S02]  /*1ac0*/  @P0 IADD3.X R77, R26, R77, RZ, P6, !PT ;  /* 0x0000004d1a4d0210 */ /* 0x000fe400037fe4ff */
[----:B------:R-:W-:-:S03]  /*1ad0*/  SHF.R.S32.HI R25, RZ, 0x1f, R24 ;  /* 0x0000001fff197819 */ /* 0x000fc60000011418 */
[----:B------:R1:W5:Y:S01]  /*1ae0*/  @P0 LDG.E R75, desc[UR8][R76.64] ;  /* 0x000000084c4b0981 */ /* 0x000362000c1e1900 */
[----:B------:R-:W-:-:S04]  /*1af0*/  ISETP.GE.U32.AND P0, PT, R24, UR12, PT ;  /* 0x0000000c18007c0c */ /* 0x000fc8000bf06070 */
[----:B------:R-:W-:-:S04]  /*1b00*/  ISETP.GE.AND.EX P0, PT, R25, UR13, PT, P0 ;  /* 0x0000000d19007c0c */ /* 0x000fc8000bf06300 */
[----:B------:R-:W-:-:S13]  /*1b10*/  ISETP.LT.U32.AND P0, PT, R82, 0x200, !P0 ;  /* 0x000002005200780c */ /* 0x000fda0004701070 */
[----:B------:R-:W2:Y:S01]  /*1b20*/  @P0 LDC.64 R26, c[0x0][0x288] ;  /* 0x0000a200ff1a0b82 */ /* 0x000ea20000000a00 */
[----:B------:R-:W-:-:S07]  /*1b30*/  SHF.R.S32.HI R85, RZ, 0x1f, R14 ;  /* 0x0000001fff557819 */ /* 0x000fce000001140e */
[----:B------:R-:W3:Y:S01]  /*1b40*/  @P0 LDC.64 R24, c[0x0][0x230] ;  /* 0x00008c00ff180b82 */ /* 0x000ee20000000a00 */
[----:B0-----:R-:W-:Y:S02]  /*1b50*/  @P0 MOV R66, R110 ;  /* 0x0000006e00420202 */ /* 0x001fe40000000f00 */
[----:B------:R-:W-:Y:S01]  /*1b60*/  @P0 MOV R67, R113 ;  /* 0x0000007100430202 */ /* 0x000fe20000000f00 */
[----:B--2---:R-:W-:-:S04]  /*1b70*/  @P0 IMAD R84, R85, R26, RZ ;  /* 0x0000001a55540224 */ /* 0x004fc800078e02ff */
[C---:B------:R-:W-:Y:S02]  /*1b80*/  @P0 IMAD R27, R14.reuse, R27, R84 ;  /* 0x0000001b0e1b0224 */ /* 0x040fe400078e0254 */
[----:B------:R-:W0:Y:S01]  /*1b90*/  @P0 LDC.64 R84, c[0x0][0x228] ;  /* 0x00008a00ff540b82 */ /* 0x000e220000000a00 */
[----:B------:R-:W-:-:S05]  /*1ba0*/  @P0 IMAD.WIDE.U32 R66, R14, R26, R66 ;  /* 0x0000001a0e420225 */ /* 0x000fca00078e0042 */
[----:B------:R-:W-:Y:S02]  /*1bb0*/  @P0 IADD3 R67, R67, R27, RZ ;  /* 0x0000001b43430210 */ /* 0x000fe40007ffe0ff */
[C---:B------:R-:W-:Y:S02]  /*1bc0*/  @P0 SHF.L.U32 R27, R66.reuse, 0x1, RZ ;  /* 0x00000001421b0819 */ /* 0x040fe400000006ff */
[----:B------:R-:W-:Y:S02]  /*1bd0*/  @P0 SHF.L.U64.HI R66, R66, 0x1, R67 ;  /* 0x0000000142420819 */ /* 0x000fe40000010243 */
[----:B---3--:R-:W-:-:S04]  /*1be0*/  @P0 IADD3 R24, P6, R27, R24, RZ ;  /* 0x000000181b180210 */ /* 0x008fc80007fde0ff */
[----:B------:R-:W-:Y:S02]  /*1bf0*/  @P0 IADD3.X R25, R66, R25, RZ, P6, !PT ;  /* 0x0000001942190210 */ /* 0x000fe400037fe4ff */
[----:B0-----:R-:W-:-:S04]  /*1c00*/  @P0 IADD3 R84, P6, R27, R84, RZ ;  /* 0x000000541b540210 */ /* 0x001fc80007fde0ff */
[----:B------:R-:W-:Y:S02]  /*1c10*/  @P0 IADD3.X R85, R66, R85, RZ, P6, !PT ;  /* 0x0000005542550210 */ /* 0x000fe400037fe4ff */
[----:B------:R-:W-:-:S13]  /*1c20*/  LOP3.LUT P6, RZ, R83, 0x40, RZ, 0xc0, !PT ;  /* 0x0000004053ff7812 */ /* 0x000fda00078cc0ff */
[----:B------:R-:W0:Y:S01]  /*1c30*/  @P6 LDC.64 R66, c[0x0][0x288] ;  /* 0x0000a200ff426b82 */ /* 0x000e220000000a00 */
[----:B-1----:R-:W-:-:S06]  /*1c40*/  CS2R R76, SRZ ;  /* 0x00000000004c7805 */ /* 0x002fcc000001ff00 */
[----:B------:R1:W5:Y:S01]  /*1c50*/  @P0 LDG.E R76, desc[UR8][R24.64] ;  /* 0x00000008184c0981 */ /* 0x000362000c1e1900 */
[----:B------:R-:W2:Y:S03]  /*1c60*/  @P6 LDC.64 R26, c[0x0][0x230] ;  /* 0x00008c00ff1a6b82 */ /* 0x000ea60000000a00 */
[----:B------:R3:W5:Y:S01]  /*1c70*/  @P0 LDG.E R77, desc[UR8][R84.64] ;  /* 0x00000008544d0981 */ /* 0x000762000c1e1900 */
[----:B-1----:R-:W-:Y:S02]  /*1c80*/  @P6 MOV R24, R110 ;  /* 0x0000006e00186202 */ /* 0x002fe40000000f00 */
[----:B------:R-:W-:Y:S01]  /*1c90*/  @P6 MOV R25, R113 ;  /* 0x0000007100196202 */ /* 0x000fe20000000f00 */
[----:B0-----:R-:W-:-:S04]  /*1ca0*/  @P6 IMAD R92, R91, R66, RZ ;  /* 0x000000425b5c6224 */ /* 0x001fc800078e02ff */
[C---:B------:R-:W-:Y:S02]  /*1cb0*/  @P6 IMAD R91, R93.reuse, R67, R92 ;  /* 0x000000435d5b6224 */ /* 0x040fe400078e025c */
[----:B------:R-:W-:Y:S02]  /*1cc0*/  @P6 IMAD.WIDE.U32 R66, R93, R66, R24 ;  /* 0x000000425d426225 */ /* 0x000fe400078e0018 */
[----:B------:R-:W0:Y:S03]  /*1cd0*/  @P6 LDC.64 R24, c[0x0][0x228] ;  /* 0x00008a00ff186b82 */ /* 0x000e260000000a00 */
[----:B------:R-:W-:Y:S02]  /*1ce0*/  @P6 IADD3 R91, R67, R91, RZ ;  /* 0x0000005b435b6210 */ /* 0x000fe40007ffe0ff */
[C---:B------:R-:W-:Y:S02]  /*1cf0*/  @P6 SHF.L.U32 R67, R66.reuse, 0x1, RZ ;  /* 0x0000000142436819 */ /* 0x040fe400000006ff */
[----:B------:R-:W-:-:S02]  /*1d00*/  @P6 SHF.L.U64.HI R66, R66, 0x1, R91 ;  /* 0x0000000142426819 */ /* 0x000fc4000001025b */
[----:B--2---:R-:W-:-:S04]  /*1d10*/  @P6 IADD3 R26, P0, R67, R26, RZ ;  /* 0x0000001a431a6210 */ /* 0x004fc80007f1e0ff */
[----:B------:R-:W-:Y:S02]  /*1d20*/  @P6 IADD3.X R27, R66, R27, RZ, P0, !PT ;  /* 0x0000001b421b6210 */ /* 0x000fe400007fe4ff */
[----:B0-----:R-:W-:-:S04]  /*1d30*/  @P6 IADD3 R24, P0, R67, R24, RZ ;  /* 0x0000001843186210 */ /* 0x001fc80007f1e0ff */
[----:B------:R-:W-:Y:S02]  /*1d40*/  @P6 IADD3.X R25, R66, R25, RZ, P0, !PT ;  /* 0x0000001942196210 */ /* 0x000fe400007fe4ff */
[----:B------:R-:W0:Y:S01]  /*1d50*/  LDC.64 R66, c[0x0][0x248] ;  /* 0x00009200ff427b82 */ /* 0x000e220000000a00 */
[----:B------:R-:W-:Y:S02]  /*1d60*/  ISETP.NE.AND P5, PT, R89, RZ, PT ;  /* 0x000000ff5900720c */ /* 0x000fe40003fa5270 */
[----:B------:R-:W-:Y:S02]  /*1d70*/  CS2R R92, SRZ ;  /* 0x00000000005c7805 */ /* 0x000fe4000001ff00 */
[----:B------:R-:W-:Y:S02]  /*1d80*/  CS2R R104, SRZ ;  /* 0x0000000000687805 */ /* 0x000fe4000001ff00 */
[----:B------:R-:W-:Y:S02]  /*1d90*/  MOV R107, 0x3f800000 ;  /* 0x3f800000006b7802 */ /* 0x000fe40000000f00 */
[----:B------:R-:W-:-:S02]  /*1da0*/  CS2R R102, SRZ ;  /* 0x0000000000667805 */ /* 0x000fc4000001ff00 */
[----:B------:R-:W-:Y:S01]  /*1db0*/  CS2R R100, SRZ ;  /* 0x0000000000647805 */ /* 0x000fe2000001ff00 */
[----:B------:R-:W5:Y:S04]  /*1dc0*/  @P6 LDG.E R99, desc[UR8][R24.64] ;  /* 0x0000000818636981 */ /* 0x000f68000c1e1900 */
[----:B------:R-:W5:Y:S04]  /*1dd0*/  @P2 LDG.E R105, desc[UR8][R72.64] ;  /* 0x0000000848692981 */ /* 0x000f68000c1e1900 */
[----:B------:R-:W5:Y:S04]  /*1de0*/  @P5 LDG.E R98, desc[UR8][R52.64] ;  /* 0x0000000834625981 */ /* 0x000f68000c1e1900 */
[----:B------:R-:W5:Y:S01]  /*1df0*/  @P5 LDG.E R95, desc[UR8][R50.64] ;  /* 0x00000008325f5981 */ /* 0x000f62000c1e1900 */
[----:B0-----:R-:W-:-:S03]  /*1e00*/  IMAD.WIDE R66, R78, 0x8, R66 ;  /* 0x000000084e427825 */ /* 0x001fc600078e0242 */
[----:B------:R0:W5:Y:S04]  /*1e10*/  @P2 LDG.E R104, desc[UR8][R70.64] ;  /* 0x0000000846682981 */ /* 0x000168000c1e1900 */
[----:B------:R-:W5:Y:S04]  /*1e20*/  @P1 LDG.E R101, desc[UR8][R60.64] ;  /* 0x000000083c651981 */ /* 0x000f68000c1e1900 */
[----:B------:R-:W3:Y:S01]  /*1e30*/  LDG.E.64 R66, desc[UR8][R66.64] ;  /* 0x0000000842427981 */ /* 0x000ee2000c1e1b00 */
[----:B------:R-:W-:Y:S02]  /*1e40*/  ISETP.NE.AND P5, PT, R88, RZ, PT ;  /* 0x000000ff5800720c */ /* 0x000fe40003fa5270 */
[----:B------:R-:W-:-:S02]  /*1e50*/  ISETP.NE.AND P2, PT, R90, RZ, PT ;  /* 0x000000ff5a00720c */ /* 0x000fc40003f45270 */
[----:B------:R-:W-:Y:S01]  /*1e60*/  CS2R R90, SRZ ;  /* 0x00000000005a7805 */ /* 0x000fe2000001ff00 */
[----:B------:R-:W5:Y:S04]  /*1e70*/  @P1 LDG.E R100, desc[UR8][R58.64] ;  /* 0x000000083a641981 */ /* 0x000f68000c1e1900 */
[----:B------:R-:W5:Y:S04]  /*1e80*/  @P6 LDG.E R102, desc[UR8][R26.64] ;  /* 0x000000081a666981 */ /* 0x000f68000c1e1900 */
[----:B------:R-:W5:Y:S04]  /*1e90*/  @P5 LDG.E R93, desc[UR8][R48.64] ;  /* 0x00000008305d5981 */ /* 0x000f68000c1e1900 */
[----:B------:R-:W5:Y:S01]  /*1ea0*/  @P5 LDG.E R92, desc[UR8][R46.64] ;  /* 0x000000082e5c5981 */ /* 0x000f62000c1e1900 */
[----:B------:R-:W-:-:S03]  /*1eb0*/  ISETP.NE.AND P5, PT, R87, RZ, PT ;  /* 0x000000ff5700720c */ /* 0x000fc60003fa5270 */
[----:B------:R-:W5:Y:S10]  /*1ec0*/  @P2 LDG.E R103, desc[UR8][R62.64] ;  /* 0x000000083e672981 */ /* 0x000f74000c1e1900 */
[----:B------:R-:W5:Y:S04]  /*1ed0*/  @P5 LDG.E R94, desc[UR8][R44.64] ;  /* 0x000000082c5e5981 */ /* 0x000f68000c1e1900 */
[----:B------:R-:W5:Y:S01]  /*1ee0*/  @P5 LDG.E R91, desc[UR8][R42.64] ;  /* 0x000000082a5b5981 */ /* 0x000f62000c1e1900 */
[----:B------:R-:W-:-:S02]  /*1ef0*/  ISETP.NE.AND P5, PT, R86, RZ, PT ;  /* 0x000000ff5600720c */ /* 0x000fc40003fa5270 */
[----:B------:R-:W-:-:S06]  /*1f00*/  CS2R R86, SRZ ;  /* 0x0000000000567805 */ /* 0x000fcc000001ff00 */
[----:B------:R-:W5:Y:S05]  /*1f10*/  @P3 LDG.E R86, desc[UR8][R28.64] ;  /* 0x000000081c563981 */ /* 0x000f6a000c1e1900 */
[----:B------:R-:W5:Y:S04]  /*1f20*/  @P5 LDG.E R90, desc[UR8][R36.64] ;  /* 0x00000008245a5981 */ /* 0x000f68000c1e1900 */
[----:B------:R-:W5:Y:S01]  /*1f30*/  @P5 LDG.E R87, desc[UR8][R34.64] ;  /* 0x0000000822575981 */ /* 0x000f62000c1e1900 */
[----:B---3--:R-:W-:-:S05]  /*1f40*/  FFMA.FTZ R85, -R66, R66, R67 ;  /* 0x0000004242557223 */ /* 0x008fca0000010143 */
[----:B------:R-:W-:-:S13]  /*1f50*/  FSETP.GTU.FTZ.AND P0, PT, R85, RZ, PT ;  /* 0x000000ff5500720b */ /* 0x000fda0003f1c000 */
[----:B------:R-:W1:Y:S01]  /*1f60*/  @P0 LDC R84, c[0x0][0x250] ;  /* 0x00009400ff540b82 */ /* 0x000e620000000800 */
[----:B------:R-:W-:-:S06]  /*1f70*/  MOV R67, RZ ;  /* 0x000000ff00437202 */ /* 0x000fcc0000000f00 */
[----:B------:R-:W5:Y:S01]  /*1f80*/  @P3 LDG.E R67, desc[UR8][R22.64] ;  /* 0x0000000816433981 */ /* 0x000f62000c1e1900 */
[----:B-1----:R-:W-:-:S04]  /*1f90*/  @P0 FADD.FTZ R84, R85, R84 ;  /* 0x0000005455540221 */ /* 0x002fc80000010000 */
[----:B------:R1:W2:Y:S02]  /*1fa0*/  @P0 MUFU.RSQ R107, R84 ;  /* 0x00000054006b0308 */ /* 0x0002a40000001400 */
[----:B-1----:R-:W-:-:S06]  /*1fb0*/  CS2R R84, SRZ ;  /* 0x0000000000547805 */ /* 0x002fcc000001ff00 */
[----:B------:R-:W5:Y:S04]  /*1fc0*/  @P4 LDG.E R85, desc[UR8][R32.64] ;  /* 0x0000000820554981 */ /* 0x000f68000c1e1900 */
[----:B------:R-:W5:Y:S01]  /*1fd0*/  @P4 LDG.E R84, desc[UR8][R30.64] ;  /* 0x000000081e544981 */ /* 0x000f62000c1e1900 */
[----:B------:R-:W-:Y:S02]  /*1fe0*/  LOP3.LUT P0, RZ, R83, 0x2, RZ, 0xc0, !PT ;  /* 0x0000000253ff7812 */ /* 0x000fe4000780c0ff */
[----:B------:R-:W-:Y:S02]  /*1ff0*/  CS2R R88, SRZ ;  /* 0x0000000000587805 */ /* 0x000fe4000001ff00 */
[----:B------:R-:W-:Y:S01]  /*2000*/  MOV R106, RZ ;  /* 0x000000ff006a7202 */ /* 0x000fe20000000f00 */
[----:B------:R-:W-:Y:S01]  /*2010*/  BSSY B0, `(.L_x_102) ;  /* 0x0000013000007945 */ /* 0x000fe20003800000 */
[----:B0-----:R-:W-:-:S04]  /*2020*/  CS2R R70, SRZ ;  /* 0x0000000000467805 */ /* 0x001fc8000001ff00 */
[----:B------:R0:W5:Y:S04]  /*2030*/  @P2 LDG.E R106, desc[UR8][R68.64] ;  /* 0x00000008446a2981 */ /* 0x000168000c1e1900 */
[----:B------:R1:W5:Y:S04]  /*2040*/  @P0 LDG.E R89, desc[UR8][R40.64] ;  /* 0x0000000828590981 */ /* 0x000368000c1e1900 */
[----:B------:R1:W5:Y:S01]  /*2050*/  @P0 LDG.E R88, desc[UR8][R38.64] ;  /* 0x0000000826580981 */ /* 0x000362000c1e1900 */
[----:B------:R-:W-:Y:S02]  /*2060*/  ISETP.GT.U32.AND P0, PT, R82, 0x1ff, PT ;  /* 0x000001ff5200780c */ /* 0x000fe40003f04070 */
[----:B0-----:R-:W-:-:S11]  /*2070*/  CS2R R68, SRZ ;  /* 0x0000000000447805 */ /* 0x001fd6000001ff00 */
[----:B-12---:R-:W-:Y:S05]  /*2080*/  @P0 BRA `(.L_x_103) ;  /* 0x00000000002c0947 */ /* 0x006fea0003800000 */
        /* <DEDUP_REMOVED lines=11> */
.L_x_103:
[----:B------:R-:W-:Y:S05]  /*2140*/  BSYNC B0 ;  /* 0x0000000000007941 */ /* 0x000fea0003800000 */
.L_x_102:
[----:B------:R-:W-:Y:S02]  /*2150*/  ISETP.NE.AND P0, PT, RZ, UR10, PT ;  /* 0x0000000aff007c0c */ /* 0x000fe4000bf05270 */
[C---:B-----5:R-:W-:Y:S02]  /*2160*/  PRMT R20, R105.reuse, 0x7632, R20 ;  /* 0x0000763269147816 */ /* 0x060fe40000000014 */
[----:B------:R-:W-:Y:S02]  /*2170*/  SHF.L.U32 R21, R105, 0x10, RZ ;  /* 0x0000001069157819 */ /* 0x000fe400000006ff */
[----:B0-----:R-:W-:Y:S02]  /*2180*/  PRMT R22, R104, 0x7632, R22 ;  /* 0x0000763268167816 */ /* 0x001fe40000000016 */
[----:B------:R-:W-:Y:S02]  /*2190*/  PRMT R24, R106, 0x7632, R24 ;  /* 0x000076326a187816 */ /* 0x000fe40000000018 */
[----:B------:R-:W-:Y:S01]  /*21a0*/  SHF.L.U32 R25, R20, 0x10, RZ ;  /* 0x0000001014197819 */ /* 0x000fe200000006ff */
[----:B------:R-:W-:Y:S01]  /*21b0*/  FADD.FTZ R20, -R66, R21 ;  /* 0x0000001542147221 */ /* 0x000fe20000010100 */
[----:B------:R-:W-:-:S02]  /*21c0*/  SHF.L.U32 R29, R106, 0x10, RZ ;  /* 0x000000106a1d7819 */ /* 0x000fc400000006ff */
[----:B------:R-:W-:Y:S01]  /*21d0*/  SHF.L.U32 R27, R22, 0x10, RZ ;  /* 0x00000010161b7819 */ /* 0x000fe200000006ff */
[----:B------:R-:W-:Y:S01]  /*21e0*/  FADD.FTZ R22, -R66, R25 ;  /* 0x0000001942167221 */ /* 0x000fe20000010100 */
[----:B------:R-:W-:Y:S01]  /*21f0*/  SHF.L.U32 R31, R24, 0x10, RZ ;  /* 0x00000010181f7819 */ /* 0x000fe200000006ff */
[----:B------:R-:W-:Y:S01]  /*2200*/  FADD.FTZ R36, -R66, R29 ;  /* 0x0000001d42247221 */ /* 0x000fe20000010100 */
[----:B------:R-:W-:Y:S01]  /*2210*/  PRMT R28, R103, 0x7632, R28 ;  /* 0x00007632671c7816 */ /* 0x000fe2000000001c */
[-C--:B------:R-:W-:Y:S01]  /*2220*/  FMUL.FTZ R21, R20, R107.reuse ;  /* 0x0000006b14157220 */ /* 0x080fe20000410000 */
[----:B------:R-:W-:Y:S01]  /*2230*/  LOP3.LUT R83, R83, 0xfffffeff, RZ, 0xc0, !PT ;  /* 0xfffffeff53537812 */ /* 0x000fe200078ec0ff */
[----:B------:R-:W-:Y:S01]  /*2240*/  FADD.FTZ R38, -R66, R31 ;  /* 0x0000001f42267221 */ /* 0x000fe20000010100 */
[----:B------:R-:W-:Y:S01]  /*2250*/  SHF.L.U32 R26, R104, 0x10, RZ ;  /* 0x00000010681a7819 */ /* 0x000fe200000006ff */
[----:B------:R-:W-:Y:S01]  /*2260*/  FMUL.FTZ R22, R22, R107 ;  /* 0x0000006b16167220 */ /* 0x000fe20000410000 */
[----:B------:R-:W-:-:S02]  /*2270*/  SHF.L.U32 R23, R103, 0x10, RZ ;  /* 0x0000001067177819 */ /* 0x000fc400000006ff */
        /* <DEDUP_REMOVED lines=21> */
.L_x_104:
[----:B------:R-:W-:Y:S01]  /*23d0*/  FMUL.FTZ R20, R26, R68 ;  /* 0x000000441a147220 */ /* 0x000fe20000410000 */
[----:B------:R-:W-:Y:S01]  /*23e0*/  FFMA.FTZ R40, R21, R26, RZ ;  /* 0x0000001a15287223 */ /* 0x000fe200000100ff */
[----:B------:R-:W-:Y:S01]  /*23f0*/  FMUL.FTZ R39, R36, R107 ;  /* 0x0000006b24277220 */ /* 0x000fe20000410000 */
[----:B------:R-:W-:Y:S01]  /*2400*/  FMUL.FTZ R25, R27, R69 ;  /* 0x000000451b197220 */ /* 0x000fe20000410000 */
[----:B------:R-:W-:Y:S01]  /*2410*/  FFMA.FTZ R21, R21, R20, RZ ;  /* 0x0000001415157223 */ /* 0x000fe200000100ff */
[----:B------:R-:W-:Y:S01]  /*2420*/  FADD.FTZ R20, RZ, R20 ;  /* 0x00000014ff147221 */ /* 0x000fe20000010000 */
[----:B------:R-:W-:Y:S01]  /*2430*/  FMUL.FTZ R38, R38, R107 ;  /* 0x0000006b26267220 */ /* 0x000fe20000410000 */
        /* <DEDUP_REMOVED lines=19> */
.L_x_105:
[----:B------:R-:W-:Y:S01]  /*2570*/  FADD.FTZ R26, RZ, R26 ;  /* 0x0000001aff1a7221 */ /* 0x000fe20000010000 */
[----:B------:R-:W-:Y:S01]  /*2580*/  FADD.FTZ R29, R25, R20 ;  /* 0x00000014191d7221 */ /* 0x000fe20000010000 */
[----:B------:R-:W-:Y:S01]  /*2590*/  FFMA.FTZ R40, R39, R23, R40 ;  /* 0x0000001727287223 */ /* 0x000fe20000010028 */
[----:B------:R-:W-:Y:S01]  /*25a0*/  FMUL.FTZ R20, R23, R68 ;  /* 0x0000004417147220 */ /* 0x000fe20000410000 */
[----:B------:R-:W-:Y:S01]  /*25b0*/  FADD.FTZ R72, R26, R23 ;  /* 0x000000171a487221 */ /* 0x000fe20000010000 */
[C---:B------:R-:W-:Y:S01]  /*25c0*/  FFMA.FTZ R23, R22.reuse, R27, RZ ;  /* 0x0000001b16177223 */ /* 0x040fe200000100ff */
[----:B------:R-:W-:Y:S01]  /*25d0*/  FFMA.FTZ R21, R22, R25, R21 ;  /* 0x0000001916157223 */ /* 0x000fe20000010015 */
[----:B------:R-:W-:Y:S01]  /*25e0*/  FADD.FTZ R27, RZ, R27 ;  /* 0x0000001bff1b7221 */ /* 0x000fe20000010000 */
[C---:B------:R-:W-:Y:S01]  /*25f0*/  PRMT R22, R101.reuse, 0x7632, R22 ;  /* 0x0000763265167816 */ /* 0x040fe20000000016 */
[----:B------:R-:W-:Y:S01]  /*2600*/  FFMA.FTZ R63, R38, R24, R23 ;  /* 0x00000018263f7223 */ /* 0x000fe20000010017 */
[----:B------:R-:W-:Y:S01]  /*2610*/  SHF.L.U32 R25, R101, 0x10, RZ ;  /* 0x0000001065197819 */ /* 0x000fe200000006ff */
[----:B------:R-:W-:Y:S01]  /*2620*/  FADD.FTZ R35, R27, R24 ;  /* 0x000000181b237221 */ /* 0x000fe20000010000 */
[----:B------:R-:W-:Y:S01]  /*2630*/  SHF.L.U32 R27, R22, 0x10, RZ ;  /* 0x00000010161b7819 */ /* 0x000fe200000006ff */
[----:B------:R-:W-:Y:S01]  /*2640*/  FFMA.FTZ R21, R39, R20, R21 ;  /* 0x0000001427157223 */ /* 0x000fe20000010015 */
[----:B------:R-:W-:Y:S01]  /*2650*/  FMUL.FTZ R24, R24, R69 ;  /* 0x0000004518187220 */ /* 0x000fe20000410000 */
[--C-:B------:R-:W-:Y:S01]  /*2660*/  FADD.FTZ R23, R29, R20.reuse ;  /* 0x000000141d177221 */ /* 0x100fe20000010000 */
[----:B------:R-:W-:Y:S01]  /*2670*/  PRMT R20, R100, 0x7632, R20 ;  /* 0x0000763264147816 */ /* 0x000fe20000000014 */
[C---:B------:R-:W-:Y:S01]  /*2680*/  FADD.FTZ R22, -R66.reuse, R25 ;  /* 0x0000001942167221 */ /* 0x040fe20000010100 */
[----:B------:R-:W-:Y:S01]  /*2690*/  FADD.FTZ R26, -R66, R27 ;  /* 0x0000001b421a7221 */ /* 0x000fe20000010100 */
[----:B------:R-:W-:Y:S01]  /*26a0*/  FFMA.FTZ R37, R38, R24, R21 ;  /* 0x0000001826257223 */ /* 0x000fe20000010015 */
[----:B------:R-:W-:Y:S01]  /*26b0*/  SHF.L.U32 R21, R100, 0x10, RZ ;  /* 0x0000001064157819 */ /* 0x000fe200000006ff */
[-C--:B------:R-:W-:Y:S01]  /*26c0*/  FMUL.FTZ R39, R22, R107.reuse ;  /* 0x0000006b16277220 */ /* 0x080fe20000410000 */
[----:B------:R-:W-:Y:S01]  /*26d0*/  SHF.L.U32 R20, R20, 0x10, RZ ;  /* 0x0000001014147819 */ /* 0x000fe200000006ff */
        /* <DEDUP_REMOVED lines=20> */
.L_x_106:
[----:B------:R-:W-:Y:S01]  /*2820*/  FADD.FTZ R23, R24, R23 ;  /* 0x0000001718177221 */ /* 0x000fe20000010000 */
[C---:B------:R-:W-:Y:S01]  /*2830*/  PRMT R24, R102.reuse, 0x7632, R24 ;  /* 0x0000763266187816 */ /* 0x040fe20000000018 */
[----:B------:R-:W-:Y:S01]  /*2840*/  FMUL.FTZ R22, R21, R68 ;  /* 0x0000004415167220 */ /* 0x000fe20000410000 */
[----:B------:R-:W-:Y:S01]  /*2850*/  SHF.L.U32 R25, R102, 0x10, RZ ;  /* 0x0000001066197819 */ /* 0x000fe200000006ff */
[----:B------:R-:W-:Y:S01]  /*2860*/  FADD.FTZ R72, R72, R21 ;  /* 0x0000001548487221 */ /* 0x000fe20000010000 */
[----:B------:R-:W-:Y:S01]  /*2870*/  SHF.L.U32 R27, R24, 0x10, RZ ;  /* 0x00000010181b7819 */ /* 0x000fe200000006ff */
[C---:B------:R-:W-:Y:S01]  /*2880*/  FFMA.FTZ R116, R39.reuse, R21, R40 ;  /* 0x0000001527747223 */ /* 0x040fe20000010028 */
[----:B------:R-:W-:Y:S01]  /*2890*/  FFMA.FTZ R21, R39, R22, R37 ;  /* 0x0000001627157223 */ /* 0x000fe20000010025 */
[----:B------:R-:W-:Y:S01]  /*28a0*/  FADD.FTZ R62, R35, R20 ;  /* 0x00000014233e7221 */ /* 0x000fe20000010000 */
[----:B------:R-:W-:Y:S01]  /*28b0*/  FFMA.FTZ R63, R34, R20, R63 ;  /* 0x00000014223f7223 */ /* 0x000fe2000001003f */
[----:B------:R-:W-:Y:S01]  /*28c0*/  FADD.FTZ R23, R23, R22 ;  /* 0x0000001617177221 */ /* 0x000fe20000010000 */
[----:B------:R-:W-:Y:S01]  /*28d0*/  FMUL.FTZ R20, R20, R69 ;  /* 0x0000004514147220 */ /* 0x000fe20000410000 */
[----:B------:R-:W-:Y:S01]  /*28e0*/  PRMT R61, R99, 0x7632, R61 ;  /* 0x00007632633d7816 */ /* 0x000fe2000000003d */
[C---:B------:R-:W-:Y:S01]  /*28f0*/  FADD.FTZ R22, -R66.reuse, R25 ;  /* 0x0000001942167221 */ /* 0x040fe20000010100 */
[----:B------:R-:W-:Y:S01]  /*2900*/  FADD.FTZ R60, -R66, R27 ;  /* 0x0000001b423c7221 */ /* 0x000fe20000010100 */
[----:B------:R-:W-:Y:S01]  /*2910*/  FFMA.FTZ R34, R34, R20, R21 ;  /* 0x0000001422227223 */ /* 0x000fe20000010015 */
[----:B------:R-:W-:Y:S01]  /*2920*/  PRMT R31, R97, 0x7632, R31 ;  /* 0x00007632611f7816 */ /* 0x000fe2000000001f */
[-C--:B------:R-:W-:Y:S01]  /*2930*/  FMUL.FTZ R109, R22, R107.reuse ;  /* 0x0000006b166d7220 */ /* 0x080fe20000410000 */
[----:B------:R-:W-:Y:S01]  /*2940*/  SHF.L.U32 R73, R99, 0x10, RZ ;  /* 0x0000001063497819 */ /* 0x000fe200000006ff */
[----:B------:R-:W-:Y:S01]  /*2950*/  FMUL.FTZ R60, R60, R107 ;  /* 0x0000006b3c3c7220 */ /* 0x000fe20000410000 */
        /* <DEDUP_REMOVED lines=20> */
.L_x_107:
[----:B------:R-:W-:Y:S01]  /*2aa0*/  SHF.L.U32 R25, R97, 0x10, RZ ;  /* 0x0000001061197819 */ /* 0x000fe200000006ff */
[----:B------:R-:W-:Y:S01]  /*2ab0*/  FADD.FTZ R23, R20, R23 ;  /* 0x0000001714177221 */ /* 0x000fe20000010000 */
[----:B------:R-:W-:Y:S01]  /*2ac0*/  SHF.L.U32 R31, R31, 0x10, RZ ;  /* 0x000000101f1f7819 */ /* 0x000fe200000006ff */
[----:B------:R-:W-:Y:S01]  /*2ad0*/  FMUL.FTZ R22, R73, R68 ;  /* 0x0000004449167220 */ /* 0x000fe20000410000 */
[----:B------:R-:W-:Y:S01]  /*2ae0*/  PRMT R58, R96, 0x7632, R58 ;  /* 0x00007632603a7816 */ /* 0x000fe2000000003a */
[----:B------:R-:W-:Y:S01]  /*2af0*/  FADD.FTZ R20, -R66, R25 ;  /* 0x0000001942147221 */ /* 0x000fe20000010100 */
[----:B------:R-:W-:Y:S01]  /*2b00*/  SHF.L.U32 R59, R96, 0x10, RZ ;  /* 0x00000010603b7819 */ /* 0x000fe200000006ff */
[----:B------:R-:W-:Y:S01]  /*2b10*/  FADD.FTZ R56, -R66, R31 ;  /* 0x0000001f42387221 */ /* 0x000fe20000010100 */
[----:B------:R-:W-:Y:S01]  /*2b20*/  FFMA.FTZ R21, R109, R22, R34 ;  /* 0x000000166d157223 */ /* 0x000fe20000010022 */
[----:B------:R-:W-:Y:S01]  /*2b30*/  FMUL.FTZ R57, R20, R107 ;  /* 0x0000006b14397220 */ /* 0x000fe20000410000 */
[----:B------:R-:W-:Y:S01]  /*2b40*/  FADD.FTZ R23, R23, R22 ;  /* 0x0000001617177221 */ /* 0x000fe20000010000 */
[----:B------:R-:W-:Y:S01]  /*2b50*/  SHF.L.U32 R58, R58, 0x10, RZ ;  /* 0x000000103a3a7819 */ /* 0x000fe200000006ff */
[----:B------:R-:W-:Y:S01]  /*2b60*/  FMUL.FTZ R20, R61, R69 ;  /* 0x000000453d147220 */ /* 0x000fe20000410000 */
        /* <DEDUP_REMOVED lines=20> */
.L_x_108:
[----:B------:R-:W-:Y:S01]  /*2cb0*/  FFMA.FTZ R24, R60, R20, R21 ;  /* 0x000000143c187223 */ /* 0x000fe20000010015 */
[----:B------:R-:W-:Y:S01]  /*2cc0*/  FADD.FTZ R23, R20, R23 ;  /* 0x0000001714177221 */ /* 0x000fe20000010000 */
[C---:B------:R-:W-:Y:S01]  /*2cd0*/  PRMT R20, R98.reuse, 0x7632, R20 ;  /* 0x0000763262147816 */ /* 0x040fe20000000014 */
[----:B------:R-:W-:Y:S01]  /*2ce0*/  FMUL.FTZ R22, R59, R68 ;  /* 0x000000443b167220 */ /* 0x000fe20000410000 */
[----:B------:R-:W-:Y:S02]  /*2cf0*/  SHF.L.U32 R25, R98, 0x10, RZ ;  /* 0x0000001062197819 */ /* 0x000fe400000006ff */
[----:B------:R-:W-:Y:S01]  /*2d00*/  SHF.L.U32 R27, R20, 0x10, RZ ;  /* 0x00000010141b7819 */ /* 0x000fe200000006ff */
[----:B------:R-:W-:Y:S01]  /*2d10*/  FFMA.FTZ R21, R57, R22, R24 ;  /* 0x0000001639157223 */ /* 0x000fe20000010018 */
[----:B------:R-:W-:Y:S01]  /*2d20*/  PRMT R54, R95, 0x7632, R54 ;  /* 0x000076325f367816 */ /* 0x000fe20000000036 */
[C---:B------:R-:W-:Y:S01]  /*2d30*/  FADD.FTZ R20, -R66.reuse, R25 ;  /* 0x0000001942147221 */ /* 0x040fe20000010100 */
[----:B------:R-:W-:Y:S01]  /*2d40*/  FADD.FTZ R23, R23, R22 ;  /* 0x0000001617177221 */ /* 0x000fe20000010000 */
[----:B------:R-:W-:Y:S01]  /*2d50*/  FADD.FTZ R52, -R66, R27 ;  /* 0x0000001b42347221 */ /* 0x000fe20000010100 */
[----:B------:R-:W-:Y:S01]  /*2d60*/  SHF.L.U32 R55, R95, 0x10, RZ ;  /* 0x000000105f377819 */ /* 0x000fe200000006ff */
[----:B------:R-:W-:Y:S01]  /*2d70*/  FMUL.FTZ R53, R20, R107 ;  /* 0x0000006b14357220 */ /* 0x000fe20000410000 */
[----:B------:R-:W-:Y:S01]  /*2d80*/  PRMT R30, R93, 0x7632, R30 ;  /* 0x000076325d1e7816 */ /* 0x000fe2000000001e */
[----:B------:R-:W-:Y:S01]  /*2d90*/  FMUL.FTZ R20, R58, R69 ;  /* 0x000000453a147220 */ /* 0x000fe20000410000 */
        /* <DEDUP_REMOVED lines=21> */
.L_x_109:
[----:B------:R-:W-:Y:S01]  /*2ef0*/  SHF.L.U32 R25, R93, 0x10, RZ ;  /* 0x000000105d197819 */ /* 0x000fe200000006ff */
[----:B------:R-:W-:Y:S01]  /*2f00*/  FFMA.FTZ R24, R56, R20, R21 ;  /* 0x0000001438187223 */ /* 0x000fe20000010015 */
[----:B------:R-:W-:Y:S01]  /*2f10*/  SHF.L.U32 R27, R30, 0x10, RZ ;  /* 0x000000101e1b7819 */ /* 0x000fe200000006ff */
[----:B------:R-:W-:Y:S01]  /*2f20*/  FADD.FTZ R23, R20, R23 ;  /* 0x0000001714177221 */ /* 0x000fe20000010000 */
[----:B------:R-:W-:Y:S01]  /*2f30*/  FMUL.FTZ R22, R55, R68 ;  /* 0x0000004437167220 */ /* 0x000fe20000410000 */
[----:B------:R-:W-:Y:S01]  /*2f40*/  FADD.FTZ R20, -R66, R25 ;  /* 0x0000001942147221 */ /* 0x000fe20000010100 */
[----:B------:R-:W-:Y:S01]  /*2f50*/  PRMT R50, R92, 0x7632, R50 ;  /* 0x000076325c327816 */ /* 0x000fe20000000032 */
[----:B------:R-:W-:Y:S01]  /*2f60*/  FADD.FTZ R48, -R66, R27 ;  /* 0x0000001b42307221 */ /* 0x000fe20000010100 */
[----:B------:R-:W-:Y:S01]  /*2f70*/  FFMA.FTZ R21, R53, R22, R24 ;  /* 0x0000001635157223 */ /* 0x000fe20000010018 */
[----:B------:R-:W-:Y:S01]  /*2f80*/  FMUL.FTZ R49, R20, R107 ;  /* 0x0000006b14317220 */ /* 0x000fe20000410000 */
[----:B------:R-:W-:Y:S01]  /*2f90*/  FADD.FTZ R23, R23, R22 ;  /* 0x0000001617177221 */ /* 0x000fe20000010000 */
[----:B------:R-:W-:Y:S01]  /*2fa0*/  SHF.L.U32 R51, R92, 0x10, RZ ;  /* 0x000000105c337819 */ /* 0x000fe200000006ff */
        /* <DEDUP_REMOVED lines=22> */
.L_x_110:
        /* <DEDUP_REMOVED lines=36> */
.L_x_111:
        /* <DEDUP_REMOVED lines=34> */
.L_x_112:
[--C-:B------:R-:W-:Y:S01]  /*3570*/  FADD.FTZ R27, R20, R23.reuse ;  /* 0x00000017141b7221 */ /* 0x100fe20000010000 */
[----:B------:R-:W-:Y:S01]  /*3580*/  PRMT R23, R90, 0x7632, R23 ;  /* 0x000076325a177816 */ /* 0x000fe20000000017 */
[----:B------:R-:W-:Y:S01]  /*3590*/  FFMA.FTZ R24, R44, R20, R21 ;  /* 0x000000142c187223 */ /* 0x000fe20000010015 */
[----:B------:R-:W-:Y:S01]  /*35a0*/  FMUL.FTZ R22, R43, R68 ;  /* 0x000000442b167220 */ /* 0x000fe20000410000 */
[----:B------:R-:W-:Y:S02]  /*35b0*/  SHF.L.U32 R25, R90, 0x10, RZ ;  /* 0x000000105a197819 */ /* 0x000fe400000006ff */
[----:B------:R-:W-:Y:S01]  /*35c0*/  SHF.L.U32 R23, R23, 0x10, RZ ;  /* 0x0000001017177819 */ /* 0x000fe200000006ff */
[----:B------:R-:W-:Y:S01]  /*35d0*/  FFMA.FTZ R21, R41, R22, R24 ;  /* 0x0000001629157223 */ /* 0x000fe20000010018 */
[----:B------:R-:W-:Y:S01]  /*35e0*/  PRMT R38, R87, 0x7632, R38 ;  /* 0x0000763257267816 */ /* 0x000fe20000000026 */
[C---:B------:R-:W-:Y:S01]  /*35f0*/  FADD.FTZ R24, -R66.reuse, R25 ;  /* 0x0000001942187221 */ /* 0x040fe20000010100 */
[--C-:B------:R-:W-:Y:S01]  /*3600*/  FADD.FTZ R20, R27, R22.reuse ;  /* 0x000000161b147221 */ /* 0x100fe20000010000 */
        /* <DEDUP_REMOVED lines=26> */
.L_x_113:
[----:B------:R-:W-:Y:S01]  /*37b0*/  FFMA.FTZ R26, R40, R23, R21 ;  /* 0x00000017281a7223 */ /* 0x000fe20000010015 */
[----:B------:R-:W-:Y:S01]  /*37c0*/  FADD.FTZ R27, R23, R20 ;  /* 0x00000014171b7221 */ /* 0x000fe20000010000 */
[----:B------:R-:W-:Y:S01]  /*37d0*/  SHF.L.U32 R23, R85, 0x10, RZ ;  /* 0x0000001055177819 */ /* 0x000fe200000006ff */
[----:B------:R-:W-:Y:S01]  /*37e0*/  FMUL.FTZ R24, R39, R68 ;  /* 0x0000004427187220 */ /* 0x000fe20000410000 */
[----:B------:R-:W-:Y:S02]  /*37f0*/  SHF.L.U32 R25, R22, 0x10, RZ ;  /* 0x0000001016197819 */ /* 0x000fe400000006ff */
[----:B------:R-:W-:Y:S01]  /*3800*/  PRMT R34, R84, 0x7632, R34 ;  /* 0x0000763254227816 */ /* 0x000fe20000000022 */
[C---:B------:R-:W-:Y:S01]  /*3810*/  FADD.FTZ R22, -R66.reuse, R23 ;  /* 0x0000001742167221 */ /* 0x040fe20000010100 */
[----:B------:R-:W-:Y:S01]  /*3820*/  FFMA.FTZ R21, R37, R24, R26 ;  /* 0x0000001825157223 */ /* 0x000fe2000001001a */
[----:B------:R-:W-:Y:S01]  /*3830*/  FADD.FTZ R32, -R66, R25 ;  /* 0x0000001942207221 */ /* 0x000fe20000010100 */
[----:B------:R-:W-:Y:S01]  /*3840*/  FADD.FTZ R20, R27, R24 ;  /* 0x000000181b147221 */ /* 0x000fe20000010000 */
[----:B------:R-:W-:Y:S01]  /*3850*/  SHF.L.U32 R35, R84, 0x10, RZ ;  /* 0x0000001054237819 */ /* 0x000fe200000006ff */
[----:B------:R-:W-:Y:S01]  /*3860*/  FMUL.FTZ R33, R22, R107 ;  /* 0x0000006b16217220 */ /* 0x000fe20000410000 */
        /* <DEDUP_REMOVED lines=22> */
.L_x_114:
        /* <DEDUP_REMOVED lines=36> */
.L_x_115:
[----:B------:R-:W-:Y:S01]  /*3c10*/  FFMA.FTZ R26, R32, R23, R21 ;  /* 0x00000017201a7223 */ /* 0x000fe20000010015 */
[----:B------:R-:W-:Y:S01]  /*3c20*/  FADD.FTZ R27, R23, R20 ;  /* 0x00000014171b7221 */ /* 0x000fe20000010000 */
[----:B------:R-:W-:Y:S01]  /*3c30*/  FMUL.FTZ R24, R31, R68 ;  /* 0x000000441f187220 */ /* 0x000fe20000410000 */
[----:B------:R-:W-:Y:S02]  /*3c40*/  SHF.L.U32 R23, R18, 0x10, RZ ;  /* 0x0000001012177819 */ /* 0x000fe400000006ff */
[----:B------:R-:W-:Y:S01]  /*3c50*/  SHF.L.U32 R25, R22, 0x10, RZ ;  /* 0x0000001016197819 */ /* 0x000fe200000006ff */
[----:B------:R-:W-:Y:S01]  /*3c60*/  FFMA.FTZ R21, R29, R24, R26 ;  /* 0x000000181d157223 */ /* 0x000fe2000001001a */
[----:B------:R-:W-:Y:S01]  /*3c70*/  FADD.FTZ R20, R27, R24 ;  /* 0x000000181b147221 */ /* 0x000fe20000010000 */
[C---:B------:R-:W-:Y:S01]  /*3c80*/  PRMT R26, R19.reuse, 0x7632, R26 ;  /* 0x00007632131a7816 */ /* 0x040fe2000000001a */
[C---:B------:R-:W-:Y:S01]  /*3c90*/  FADD.FTZ R22, -R66.reuse, R23 ;  /* 0x0000001742167221 */ /* 0x040fe20000010100 */
[----:B------:R-:W-:Y:S01]  /*3ca0*/  FADD.FTZ R24, -R66, R25 ;  /* 0x0000001942187221 */ /* 0x000fe20000010100 */
[----:B------:R-:W-:Y:S01]  /*3cb0*/  SHF.L.U32 R27, R19, 0x10, RZ ;  /* 0x00000010131b7819 */ /* 0x000fe200000006ff */
[----:B------:R-:W-:Y:S01]  /*3cc0*/  FMUL.FTZ R23, R30, R69 ;  /* 0x000000451e177220 */ /* 0x000fe20000410000 */
[----:B------:R-:W-:Y:S01]  /*3cd0*/  SHF.L.U32 R26, R26, 0x10, RZ ;  /* 0x000000101a1a7819 */ /* 0x000fe200000006ff */
[-C--:B------:R-:W-:Y:S01]  /*3ce0*/  FMUL.FTZ R25, R22, R107.reuse ;  /* 0x0000006b16197220 */ /* 0x080fe20000410000 */
        /* <DEDUP_REMOVED lines=20> */
.L_x_116:
        /* <DEDUP_REMOVED lines=11> */
[C---:B------:R-:W-:Y:S01]  /*3ee0*/  FADD.FTZ R20, -R66.reuse, R23 ;  /* 0x0000001742147221 */ /* 0x040fe20000010100 */
[C---:B------:R-:W-:Y:S01]  /*3ef0*/  PRMT R22, R65.reuse, 0x7632, R22 ;  /* 0x0000763241167816 */ /* 0x040fe20000000016 */
[----:B------:R-:W-:Y:S01]  /*3f00*/  FADD.FTZ R118, -R66, R117 ;  /* 0x0000007542767221 */ /* 0x000fe20000010100 */
        /* <DEDUP_REMOVED lines=23> */
.L_x_117:
[----:B------:R-:W-:Y:S01]  /*4080*/  FMUL.FTZ R120, R23, R68 ;  /* 0x0000004417787220 */ /* 0x000fe20000410000 */
[----:B------:R-:W-:Y:S01]  /*4090*/  FADD.FTZ R118, R72, R73 ;  /* 0x0000004948767221 */ /* 0x000fe20000010000 */
[----:B------:R-:W-:Y:S01]  /*40a0*/  PRMT R72, R74, 0x7632, R72 ;  /* 0x000076324a487816 */ /* 0x000fe20000000048 */
[----:B------:R-:W-:Y:S01]  /*40b0*/  FFMA.FTZ R116, R109, R73, R116 ;  /* 0x000000496d747223 */ /* 0x000fe20000010074 */
[----:B------:R-:W-:Y:S01]  /*40c0*/  FFMA.FTZ R73, R21, R120, R114 ;  /* 0x0000007815497223 */ /* 0x000fe20000010072 */
[----:B------:R-:W-:Y:S01]  /*40d0*/  FADD.FTZ R120, R115, R120 ;  /* 0x0000007873787221 */ /* 0x000fe20000010000 */
[----:B------:R-:W-:Y:S01]  /*40e0*/  FMUL.FTZ R109, R22, R69 ;  /* 0x00000045166d7220 */ /* 0x000fe20000410000 */
[----:B------:R-:W-:Y:S02]  /*40f0*/  SHF.L.U32 R115, R74, 0x10, RZ ;  /* 0x000000104a737819 */ /* 0x000fe400000006ff */
[----:B------:R-:W-:Y:S01]  /*4100*/  SHF.L.U32 R117, R72, 0x10, RZ ;  /* 0x0000001048757819 */ /* 0x000fe200000006ff */
[----:B------:R-:W-:Y:S01]  /*4110*/  FFMA.FTZ R72, R20, R109, R73 ;  /* 0x0000006d14487223 */ /* 0x000fe20000010049 */
[--C-:B------:R-:W-:Y:S01]  /*4120*/  FADD.FTZ R73, R109, R120.reuse ;  /* 0x000000786d497221 */ /* 0x100fe20000010000 */
[C---:B------:R-:W-:Y:S01]  /*4130*/  PRMT R120, R75.reuse, 0x7632, R120 ;  /* 0x000076324b787816 */ /* 0x040fe20000000078 */
[C---:B------:R-:W-:Y:S01]  /*4140*/  FADD.FTZ R114, -R66.reuse, R115 ;  /* 0x0000007342727221 */ /* 0x040fe20000010100 */
[----:B------:R-:W-:Y:S01]  /*4150*/  FADD.FTZ R122, -R66, R117 ;  /* 0x00000075427a7221 */ /* 0x000fe20000010100 */
[----:B------:R-:W-:-:S02]  /*4160*/  SHF.L.U32 R117, R75, 0x10, RZ ;  /* 0x000000104b757819 */ /* 0x000fc400000006ff */
        /* <DEDUP_REMOVED lines=22> */
.L_x_118:
[----:B------:R-:W-:Y:S01]  /*42d0*/  FMUL.FTZ R114, R117, R68 ;  /* 0x0000004475727220 */ /* 0x000fe20000410000 */
[----:B------:R-:W-:-:S03]  /*42e0*/  SHF.L.U32 R119, R76, 0x10, RZ ;  /* 0x000000104c777819 */ /* 0x000fc600000006ff */
[----:B------:R-:W-:Y:S01]  /*42f0*/  FFMA.FTZ R109, R115, R114, R72 ;  /* 0x00000072736d7223 */ /* 0x000fe20000010048 */
[----:B------:R-:W-:Y:S01]  /*4300*/  FADD.FTZ R114, R73, R114 ;  /* 0x0000007249727221 */ /* 0x000fe20000010000 */
[----:B------:R-:W-:Y:S01]  /*4310*/  FMUL.FTZ R73, R120, R69 ;  /* 0x0000004578497220 */ /* 0x000fe20000410000 */
[----:B------:R-:W-:-:S03]  /*4320*/  FADD.FTZ R124, -R66, R119 ;  /* 0x00000077427c7221 */ /* 0x000fc60000010100 */
[--C-:B------:R-:W-:Y:S01]  /*4330*/  FFMA.FTZ R72, R122, R73, R109.reuse ;  /* 0x000000497a487223 */ /* 0x100fe2000001006d */
[----:B------:R-:W-:Y:S01]  /*4340*/  PRMT R109, R76, 0x7632, R109 ;  /* 0x000076324c6d7816 */ /* 0x000fe2000000006d */
[--C-:B------:R-:W-:Y:S01]  /*4350*/  FADD.FTZ R73, R73, R114.reuse ;  /* 0x0000007249497221 */ /* 0x100fe20000010000 */
[----:B------:R-:W-:Y:S01]  /*4360*/  PRMT R114, R77, 0x7632, R114 ;  /* 0x000076324d727816 */ /* 0x000fe20000000072 */
[----:B------:R-:W-:Y:S01]  /*4370*/  FMUL.FTZ R119, R124, R107 ;  /* 0x0000006b7c777220 */ /* 0x000fe20000410000 */
[----:B------:R-:W-:Y:S02]  /*4380*/  SHF.L.U32 R109, R109, 0x10, RZ ;  /* 0x000000106d6d7819 */ /* 0x000fe400000006ff */
[----:B------:R-:W-:-:S03]  /*4390*/  SHF.L.U32 R114, R114, 0x10, RZ ;  /* 0x0000001072727819 */ /* 0x000fc600000006ff */
[----:B------:R-:W-:-:S04]  /*43a0*/  FADD.FTZ R109, -R66, R109 ;  /* 0x0000006d426d7221 */ /* 0x000fc80000010100 */
[----:B------:R-:W-:Y:S01]  /*43b0*/  FMUL.FTZ R124, R109, R107 ;  /* 0x0000006b6d7c7220 */ /* 0x000fe20000410000 */
[----:B------:R-:W-:Y:S01]  /*43c0*/  SHF.L.U32 R109, R77, 0x10, RZ ;  /* 0x000000104d6d7819 */ /* 0x000fe200000006ff */
        /* <DEDUP_REMOVED lines=19> */
.L_x_119:
[----:B------:R-:W-:Y:S01]  /*4500*/  FMUL.FTZ R121, R109, R68 ;  /* 0x000000446d797220 */ /* 0x000fe20000410000 */
[----:B------:R-:W-:Y:S01]  /*4510*/  ISETP.GT.AND P0, PT, R0, 0x1e, PT ;  /* 0x0000001e0000780c */ /* 0x000fe20003f04270 */
[----:B------:R-:W-:Y:S01]  /*4520*/  FFMA.FTZ R63, R60, R61, R63 ;  /* 0x0000003d3c3f7223 */ /* 0x000fe2000001003f */
[----:B------:R-:W-:Y:S01]  /*4530*/  FADD.FTZ R61, R62, R61 ;  /* 0x0000003d3e3d7221 */ /* 0x000fe20000010000 */
[----:B------:R-:W-:Y:S01]  /*4540*/  FFMA.FTZ R123, R119, R121, R72 ;  /* 0x00000079777b7223 */ /* 0x000fe20000010048 */
[----:B------:R-:W-:Y:S01]  /*4550*/  FADD.FTZ R121, R73, R121 ;  /* 0x0000007949797221 */ /* 0x000fe20000010000 */
[----:B------:R-:W-:Y:S01]  /*4560*/  FMUL.FTZ R73, R114, R69 ;  /* 0x0000004572497220 */ /* 0x000fe20000410000 */
[----:B------:R-:W-:Y:S01]  /*4570*/  FFMA.FTZ R116, R57, R59, R116 ;  /* 0x0000003b39747223 */ /* 0x000fe20000010074 */
[----:B------:R-:W-:Y:S01]  /*4580*/  FADD.FTZ R118, R118, R59 ;  /* 0x0000003b76767221 */ /* 0x000fe20000010000 */
[----:B------:R-:W-:Y:S01]  /*4590*/  FFMA.FTZ R63, R56, R58, R63 ;  /* 0x0000003a383f7223 */ /* 0x000fe2000001003f */
[----:B------:R-:W-:Y:S01]  /*45a0*/  FFMA.FTZ R72, R124, R73, R123 ;  /* 0x000000497c487223 */ /* 0x000fe2000001007b */
[----:B------:R-:W-:Y:S01]  /*45b0*/  FADD.FTZ R73, R73, R121 ;  /* 0x0000007949497221 */ /* 0x000fe20000010000 */
[----:B------:R-:W-:Y:S01]  /*45c0*/  FADD.FTZ R61, R61, R58 ;  /* 0x0000003a3d3d7221 */ /* 0x000fe20000010000 */
[----:B------:R-:W-:Y:S01]  /*45d0*/  FFMA.FTZ R116, R53, R55, R116 ;  /* 0x0000003735747223 */ /* 0x000fe20000010074 */
[----:B------:R-:W-:Y:S01]  /*45e0*/  FADD.FTZ R118, R118, R55 ;  /* 0x0000003776767221 */ /* 0x000fe20000010000 */
[----:B------:R-:W0:Y:S01]  /*45f0*/  SHFL.DOWN PT, R121, R72, 0x1, 0x1f ;  /* 0x08201f0048797f89 */ /* 0x000e2200000e0000 */
[----:B------:R-:W-:Y:S01]  /*4600*/  FFMA.FTZ R63, R52, R54, R63 ;  /* 0x00000036343f7223 */ /* 0x000fe2000001003f */
[----:B------:R-:W-:Y:S01]  /*4610*/  FADD.FTZ R61, R61, R54 ;  /* 0x000000363d3d7221 */ /* 0x000fe20000010000 */
[----:B------:R-:W-:Y:S01]  /*4620*/  FFMA.FTZ R116, R49, R51, R116 ;  /* 0x0000003331747223 */ /* 0x000fe20000010074 */
[----:B------:R-:W1:Y:S01]  /*4630*/  SHFL.DOWN PT, R123, R73, 0x1, 0x1f ;  /* 0x08201f00497b7f89 */ /* 0x000e6200000e0000 */
[----:B------:R-:W-:Y:S01]  /*4640*/  FADD.FTZ R118, R118, R51 ;  /* 0x0000003376767221 */ /* 0x000fe20000010000 */
[----:B------:R-:W-:Y:S01]  /*4650*/  FFMA.FTZ R63, R48, R50, R63 ;  /* 0x00000032303f7223 */ /* 0x000fe2000001003f */
[----:B------:R-:W-:Y:S01]  /*4660*/  FADD.FTZ R61, R61, R50 ;  /* 0x000000323d3d7221 */ /* 0x000fe20000010000 */
[----:B------:R-:W-:Y:S01]  /*4670*/  FFMA.FTZ R116, R45, R47, R116 ;  /* 0x0000002f2d747223 */ /* 0x000fe20000010074 */
[----:B------:R-:W-:Y:S01]  /*4680*/  FADD.FTZ R118, R118, R47 ;  /* 0x0000002f76767221 */ /* 0x000fe20000010000 */
[----:B------:R-:W-:Y:S01]  /*4690*/  FFMA.FTZ R63, R44, R46, R63 ;  /* 0x0000002e2c3f7223 */ /* 0x000fe2000001003f */
[----:B------:R-:W-:Y:S01]  /*46a0*/  FADD.FTZ R61, R61, R46 ;  /* 0x0000002e3d3d7221 */ /* 0x000fe20000010000 */
[----:B------:R-:W2:Y:S01]  /*46b0*/  S2UR UR11, SR_CgaCtaId ;  /* 0x00000000000b79c3 */ /* 0x000ea20000008800 */
[----:B------:R-:W-:Y:S01]  /*46c0*/  FFMA.FTZ R116, R41, R43, R116 ;  /* 0x0000002b29747223 */ /* 0x000fe20000010074 */
[----:B------:R-:W-:Y:S01]  /*46d0*/  FADD.FTZ R118, R118, R43 ;  /* 0x0000002b76767221 */ /* 0x000fe20000010000 */
        /* <DEDUP_REMOVED lines=9> */
[----:B0-----:R-:W-:Y:S01]  /*4770*/  @!P0 FADD.FTZ R72, R72, R121 ;  /* 0x0000007948488221 */ /* 0x001fe20000010000 */
[----:B------:R-:W-:Y:S01]  /*4780*/  FADD.FTZ R61, R61, R34 ;  /* 0x000000223d3d7221 */ /* 0x000fe20000010000 */
[----:B------:R-:W-:Y:S01]  /*4790*/  FFMA.FTZ R116, R29, R31, R116 ;  /* 0x0000001f1d747223 */ /* 0x000fe20000010074 */
[----:B------:R-:W-:Y:S01]  /*47a0*/  FADD.FTZ R118, R118, R31 ;  /* 0x0000001f76767221 */ /* 0x000fe20000010000 */
[----:B-1----:R-:W-:Y:S01]  /*47b0*/  @!P0 FADD.FTZ R73, R73, R123 ;  /* 0x0000007b49498221 */ /* 0x002fe20000010000 */
[----:B------:R-:W0:Y:S01]  /*47c0*/  SHFL.DOWN PT, R121, R72, 0x2, 0x1f ;  /* 0x08401f0048797f89 */ /* 0x000e2200000e0000 */
[----:B------:R-:W-:Y:S01]  /*47d0*/  ISETP.GT.AND P0, PT, R0, 0x1d, PT ;  /* 0x0000001d0000780c */ /* 0x000fe20003f04270 */
[----:B------:R-:W-:Y:S01]  /*47e0*/  FFMA.FTZ R63, R28, R30, R63 ;  /* 0x0000001e1c3f7223 */ /* 0x000fe2000001003f */
[----:B------:R-:W-:Y:S01]  /*47f0*/  FADD.FTZ R61, R61, R30 ;  /* 0x0000001e3d3d7221 */ /* 0x000fe20000010000 */
[----:B------:R-:W1:Y:S01]  /*4800*/  SHFL.DOWN PT, R123, R73, 0x2, 0x1f ;  /* 0x08401f00497b7f89 */ /* 0x000e6200000e0000 */
[----:B------:R-:W-:Y:S01]  /*4810*/  FFMA.FTZ R116, R25, R27, R116 ;  /* 0x0000001b19747223 */ /* 0x000fe20000010074 */
[----:B------:R-:W-:Y:S01]  /*4820*/  FADD.FTZ R118, R118, R27 ;  /* 0x0000001b76767221 */ /* 0x000fe20000010000 */
[----:B------:R-:W-:Y:S01]  /*4830*/  FFMA.FTZ R63, R24, R26, R63 ;  /* 0x0000001a183f7223 */ /* 0x000fe2000001003f */
[----:B------:R-:W-:Y:S01]  /*4840*/  FADD.FTZ R61, R61, R26 ;  /* 0x0000001a3d3d7221 */ /* 0x000fe20000010000 */
[----:B------:R-:W-:Y:S01]  /*4850*/  UMOV UR6, 0x400 ;  /* 0x0000040000067882 */ /* 0x000fe20000000000 */
[----:B------:R-:W-:Y:S01]  /*4860*/  FFMA.FTZ R116, R21, R23, R116 ;  /* 0x0000001715747223 */ /* 0x000fe20000010074 */
[----:B------:R-:W-:Y:S01]  /*4870*/  UIADD3 UR5, UR6, 0xa0, URZ ;  /* 0x000000a006057890 */ /* 0x000fe2000fffe03f */
[----:B------:R-:W-:Y:S01]  /*4880*/  FADD.FTZ R118, R118, R23 ;  /* 0x0000001776767221 */ /* 0x000fe20000010000 */
[----:B------:R-:W-:Y:S01]  /*4890*/  FFMA.FTZ R63, R20, R22, R63 ;  /* 0x00000016143f7223 */ /* 0x000fe2000001003f */
[----:B------:R-:W-:Y:S01]  /*48a0*/  FADD.FTZ R61, R61, R22 ;  /* 0x000000163d3d7221 */ /* 0x000fe20000010000 */
[----:B--2---:R-:W-:Y:S01]  /*48b0*/  ULEA UR5, UR11, UR5, 0x18 ;  /* 0x000000050b057291 */ /* 0x004fe2000f8ec03f */
        /* <DEDUP_REMOVED lines=8> */
[----:B0-----:R-:W-:Y:S01]  /*4940*/  @!P0 FADD.FTZ R72, R72, R121 ;  /* 0x0000007948488221 */ /* 0x001fe20000010000 */
[----:B------:R-:W-:Y:S01]  /*4950*/  LEA R109, R82, UR5, 0x4 ;  /* 0x00000005526d7c11 */ /* 0x000fe2000f8e20ff */
[----:B------:R-:W0:Y:S01]  /*4960*/  LDC.64 R114, c[0x0][0x268] ;  /* 0x00009a00ff727b82 */ /* 0x000e220000000a00 */
[----:B------:R-:W-:Y:S01]  /*4970*/  BSSY B0, `(.L_x_120) ;  /* 0x000003f000007945 */ /* 0x000fe20003800000 */
[----:B-1----:R-:W-:Y:S01]  /*4980*/  @!P0 FADD.FTZ R73, R73, R123 ;  /* 0x0000007b49498221 */ /* 0x002fe20000010000 */
[----:B------:R-:W1:Y:S01]  /*4990*/  SHFL.DOWN PT, R121, R72, 0x4, 0x1f ;  /* 0x08801f0048797f89 */ /* 0x000e6200000e0000 */
[----:B------:R-:W-:-:S02]  /*49a0*/  ISETP.GT.AND P0, PT, R0, 0x1b, PT ;  /* 0x0000001b0000780c */ /* 0x000fc40003f04270 */
[----:B------:R-:W-:Y:S01]  /*49b0*/  LEA R108, R108, R82, 0x5 ;  /* 0x000000526c6c7211 */ /* 0x000fe200078e28ff */
[----:B------:R-:W2:Y:S04]  /*49c0*/  SHFL.DOWN PT, R123, R73, 0x4, 0x1f ;  /* 0x08801f00497b7f89 */ /* 0x000ea800000e0000 */
[----:B------:R-:W-:Y:S06]  /*49d0*/  STS.128 [R109], R52 ;  /* 0x000000346d007388 */ /* 0x000fec0000000c00 */
[----:B-1----:R-:W-:Y:S01]  /*49e0*/  @!P0 FADD.FTZ R72, R72, R121 ;  /* 0x0000007948488221 */ /* 0x002fe20000010000 */
[----:B--2---:R-:W-:-:S04]  /*49f0*/  @!P0 FADD.FTZ R73, R73, R123 ;  /* 0x0000007b49498221 */ /* 0x004fc80000010000 */
[----:B------:R-:W1:Y:S01]  /*4a00*/  SHFL.DOWN PT, R121, R72, 0x8, 0x1f ;  /* 0x09001f0048797f89 */ /* 0x000e6200000e0000 */
[----:B------:R-:W-:-:S03]  /*4a10*/  ISETP.GT.AND P0, PT, R0, 0x17, PT ;  /* 0x000000170000780c */ /* 0x000fc60003f04270 */
[----:B------:R-:W2:Y:S10]  /*4a20*/  SHFL.DOWN PT, R123, R73, 0x8, 0x1f ;  /* 0x09001f00497b7f89 */ /* 0x000eb400000e0000 */
[----:B-1----:R-:W-:Y:S01]  /*4a30*/  @!P0 FADD.FTZ R72, R72, R121 ;  /* 0x0000007948488221 */ /* 0x002fe20000010000 */
[----:B--2---:R-:W-:-:S04]  /*4a40*/  @!P0 FADD.FTZ R73, R73, R123 ;  /* 0x0000007b49498221 */ /* 0x004fc80000010000 */
[----:B------:R-:W1:Y:S01]  /*4a50*/  SHFL.DOWN PT, R121, R72, 0x10, 0x1f ;  /* 0x0a001f0048797f89 */ /* 0x000e6200000e0000 */
[----:B------:R-:W-:-:S03]  /*4a60*/  ISETP.GT.AND P0, PT, R0, 0xf, PT ;  /* 0x0000000f0000780c */ /* 0x000fc60003f04270 */
[----:B------:R-:W2:Y:S10]  /*4a70*/  SHFL.DOWN PT, R123, R73, 0x10, 0x1f ;  /* 0x0a001f00497b7f89 */ /* 0x000eb400000e0000 */
[----:B-1----:R-:W-:Y:S01]  /*4a80*/  @!P0 FADD.FTZ R72, R72, R121 ;  /* 0x0000007948488221 */ /* 0x002fe20000010000 */
[----:B--2---:R-:W-:Y:S01]  /*4a90*/  @!P0 FADD.FTZ R73, R73, R123 ;  /* 0x0000007b49498221 */ /* 0x004fe20000010000 */
[----:B------:R-:W-:-:S13]  /*4aa0*/  ISETP.NE.AND P0, PT, R0, RZ, PT ;  /* 0x000000ff0000720c */ /* 0x000fda0003f05270 */
[----:B------:R1:W-:Y:S01]  /*4ab0*/  @!P0 STS.64 [R15+0x10], R72 ;  /* 0x000010480f008388 */ /* 0x0003e20000000a00 */
[----:B------:R-:W-:Y:S01]  /*4ac0*/  BAR.SYNC.DEFER_BLOCKING 0x0 ;  /* 0x0000000000007b1d */ /* 0x000fe20000010000 */
[----:B------:R-:W-:-:S13]  /*4ad0*/  ISETP.NE.AND P0, PT, R82, RZ, PT ;  /* 0x000000ff5200720c */ /* 0x000fda0003f05270 */
[----:B01----:R-:W-:Y:S05]  /*4ae0*/  @P0 BRA `(.L_x_121) ;  /* 0x00000000009c0947 */ /* 0x003fea0003800000 */
[----:B------:R-:W-:-:S09]  /*4af0*/  ULEA UR5, UR11, UR6, 0x18 ;  /* 0x000000060b057291 */ /* 0x000fd2000f8ec03f */
[----:B------:R-:W0:Y:S04]  /*4b00*/  LDS.64 R40, [UR5+0x18] ;  /* 0x00001805ff287984 */ /* 0x000e280008000a00 */
[----:B------:R-:W1:Y:S04]  /*4b10*/  LDS.128 R20, [UR5+0x20] ;  /* 0x00002005ff147984 */ /* 0x000e680008000c00 */
[----:B------:R-:W2:Y:S04]  /*4b20*/  LDS.128 R24, [UR5+0x30] ;  /* 0x00003005ff187984 */ /* 0x000ea80008000c00 */
[----:B------:R-:W3:Y:S04]  /*4b30*/  LDS.128 R36, [UR5+0x40] ;  /* 0x00004005ff247984 */ /* 0x000ee80008000c00 */
[----:B------:R-:W4:Y:S04]  /*4b40*/  LDS.128 R32, [UR5+0x50] ;  /* 0x00005005ff207984 */ /* 0x000f280008000c00 */
[----:B------:R-:W5:Y:S01]  /*4b50*/  LDS.128 R28, [UR5+0x60] ;  /* 0x00006005ff1c7984 */ /* 0x000f620008000c00 */
[----:B0-----:R-:W-:Y:S01]  /*4b60*/  FADD.FTZ R43, R72, R40 ;  /* 0x00000028482b7221 */ /* 0x001fe20000010000 */
[----:B------:R-:W-:-:S03]  /*4b70*/  FADD.FTZ R44, R73, R41 ;  /* 0x00000029492c7221 */ /* 0x000fc60000010000 */
[----:B-1----:R-:W-:Y:S01]  /*4b80*/  FADD.FTZ R45, R43, R20 ;  /* 0x000000142b2d7221 */ /* 0x002fe20000010000 */
[----:B------:R-:W-:Y:S01]  /*4b90*/  FADD.FTZ R44, R44, R21 ;  /* 0x000000152c2c7221 */ /* 0x000fe20000010000 */
[----:B------:R-:W0:Y:S02]  /*4ba0*/  LDS.128 R40, [UR5+0x70] ;  /* 0x00007005ff287984 */ /* 0x000e240008000c00 */
[----:B------:R-:W-:Y:S01]  /*4bb0*/  FADD.FTZ R45, R45, R22 ;  /* 0x000000162d2d7221 */ /* 0x000fe20000010000 */
[----:B------:R-:W-:Y:S02]  /*4bc0*/  FADD.FTZ R44, R44, R23 ;  /* 0x000000172c2c7221 */ /* 0x000fe40000010000 */
[----:B------:R-:W1:Y:S01]  /*4bd0*/  LDS.128 R20, [UR5+0x80] ;  /* 0x00008005ff147984 */ /* 0x000e620008000c00 */
[----:B--2---:R-:W-:Y:S01]  /*4be0*/  FADD.FTZ R45, R45, R24 ;  /* 0x000000182d2d7221 */ /* 0x004fe20000010000 */
[----:B------:R-:W-:-:S03]  /*4bf0*/  FADD.FTZ R44, R44, R25 ;  /* 0x000000192c2c7221 */ /* 0x000fc60000010000 */
[----:B------:R-:W-:Y:S01]  /*4c00*/  FADD.FTZ R45, R45, R26 ;  /* 0x0000001a2d2d7221 */ /* 0x000fe20000010000 */
[----:B------:R-:W-:-:S03]  /*4c10*/  FADD.FTZ R44, R44, R27 ;  /* 0x0000001b2c2c7221 */ /* 0x000fc60000010000 */
[----:B---3--:R-:W-:Y:S01]  /*4c20*/  FADD.FTZ R45, R45, R36 ;  /* 0x000000242d2d7221 */ /* 0x008fe20000010000 */
[----:B------:R-:W-:-:S03]  /*4c30*/  FADD.FTZ R44, R44, R37 ;  /* 0x000000252c2c7221 */ /* 0x000fc60000010000 */
[----:B------:R-:W-:Y:S01]  /*4c40*/  FADD.FTZ R45, R45, R38 ;  /* 0x000000262d2d7221 */ /* 0x000fe20000010000 */
[----:B------:R-:W-:-:S03]  /*4c50*/  FADD.FTZ R44, R44, R39 ;  /* 0x000000272c2c7221 */ /* 0x000fc60000010000 */
        /* <DEDUP_REMOVED lines=15> */
[----:B------:R-:W-:-:S07]  /*4d50*/  FADD.FTZ R73, R44, R23 ;  /* 0x000000172c497221 */ /* 0x000fce0000010000 */
.L_x_121:
[----:B------:R-:W-:Y:S05]  /*4d60*/  BSYNC B0 ;  /* 0x0000000000007941 */ /* 0x000fea0003800000 */
.L_x_120:
        /* <DEDUP_REMOVED lines=9> */
[----:B------:R-:W3:Y:S04]  /*4e00*/  LDS.128 R24, [R109+0x800] ;  /* 0x000800006d187984 */ /* 0x000ee80000000c00 */
[----:B------:R-:W4:Y:S04]  /*4e10*/  LDS.128 R28, [R109+0xa00] ;  /* 0x000a00006d1c7984 */ /* 0x000f280000000c00 */
[----:B------:R-:W5:Y:S04]  /*4e20*/  LDS.128 R32, [R109+0xc00] ;  /* 0x000c00006d207984 */ /* 0x000f680000000c00 */
[----:B------:R-:W5:Y:S04]  /*4e30*/  LDS.128 R36, [R109+0xe00] ;  /* 0x000e00006d247984 */ /* 0x000f680000000c00 */
[----:B------:R-:W5:Y:S04]  /*4e40*/  LDS.128 R40, [R109+0x1000] ;  /* 0x001000006d287984 */ /* 0x000f680000000c00 */
[----:B------:R-:W5:Y:S04]  /*4e50*/  LDS.128 R44, [R109+0x1200] ;  /* 0x001200006d2c7984 */ /* 0x000f680000000c00 */
        /* <DEDUP_REMOVED lines=21> */
[----:B----4-:R-:W-:Y:S01]  /*4fb0*/  FADD.FTZ R117, R117, R28 ;  /* 0x0000001c75757221 */ /* 0x010fe20000010000 */
[----:B------:R-:W-:Y:S01]  /*4fc0*/  FADD.FTZ R28, R24, R29 ;  /* 0x0000001d181c7221 */ /* 0x000fe20000010000 */
[----:B------:R-:W-:Y:S01]  /*4fd0*/  FADD.FTZ R119, R119, R30 ;  /* 0x0000001e77777221 */ /* 0x000fe20000010000 */
[----:B------:R-:W4:Y:S01]  /*4fe0*/  LDS.128 R24, [R109+0x1e00] ;  /* 0x001e00006d187984 */ /* 0x000f220000000c00 */
[----:B------:R-:W-:Y:S01]  /*4ff0*/  FADD.FTZ R116, R116, R31 ;  /* 0x0000001f74747221 */ /* 0x000fe20000010000 */
[----:B-----5:R-:W-:Y:S01]  /*5000*/  FADD.FTZ R117, R117, R32 ;  /* 0x0000002075757221 */ /* 0x020fe20000010000 */
[----:B------:R-:W-:Y:S01]  /*5010*/  FADD.FTZ R28, R28, R33 ;  /* 0x000000211c1c7221 */ /* 0x000fe20000010000 */
        /* <DEDUP_REMOVED lines=33> */
[----:B------:R-:W-:Y:S01]  /*5230*/  FADD.FTZ R116, R116, R59 ;  /* 0x0000003b74747221 */ /* 0x000fe20000010000 */
[----:B----4-:R-:W-:Y:S01]  /*5240*/  FADD.FTZ R52, R117, R24 ;  /* 0x0000001875347221 */ /* 0x010fe20000010000 */
[----:B------:R-:W-:Y:S01]  /*5250*/  FADD.FTZ R53, R28, R25 ;  /* 0x000000191c357221 */ /* 0x000fe20000010000 */
[----:B------:R-:W-:Y:S01]  /*5260*/  FADD.FTZ R54, R119, R26 ;  /* 0x0000001a77367221 */ /* 0x000fe20000010000 */
[----:B------:R-:W-:-:S07]  /*5270*/  FADD.FTZ R55, R116, R27 ;  /* 0x0000001b74377221 */ /* 0x000fce0000010000 */
.L_x_123:
[----:B------:R-:W-:Y:S05]  /*5280*/  BSYNC B0 ;  /* 0x0000000000007941 */ /* 0x000fea0003800000 */
.L_x_122:
[----:B------:R-:W-:Y:S01]  /*5290*/  BSSY B0, `(.L_x_124) ;  /* 0x0000010000007945 */ /* 0x000fe20003800000 */
[----:B------:R-:W-:Y:S01]  /*52a0*/  PRMT R23, R105, 0x7632, R23 ;  /* 0x0000763269177816 */ /* 0x000fe20000000017 */
[----:B------:R-:W-:Y:S01]  /*52b0*/  IMAD.WIDE R108, R108, 0x4, R114 ;  /* 0x000000046c6c7825 */ /* 0x000fe200078e0272 */
[----:B------:R-:W-:Y:S01]  /*52c0*/  PRMT R22, R104, 0x7632, R22 ;  /* 0x0000763268167816 */ /* 0x000fe20000000016 */
[----:B------:R-:W-:Y:S06]  /*52d0*/  @P6 BRA `(.L_x_125) ;  /* 0x00000000002c6947 */ /* 0x000fec0003800000 */
[----:B------:R-:W0:Y:S01]  /*52e0*/  LDC.64 R20, c[0x0][0x288] ;  /* 0x0000a200ff147b82 */ /* 0x000e220000000a00 */
[----:B------:R-:W-:Y:S01]  /*52f0*/  LEA R28, P6, R12, R108, 0x2 ;  /* 0x0000006c0c1c7211 */ /* 0x000fe200078c10ff */
[----:B------:R1:W-:Y:S03]  /*5300*/  REDG.E.ADD.F32.FTZ.RN.STRONG.GPU desc[UR8][R108.64], R52 ;  /* 0x000000346c0079a6 */ /* 0x0003e6000c10f388 */
[----:B------:R-:W-:Y:S02]  /*5310*/  IADD3.X R29, R109, R16, RZ, P6, !PT ;  /* 0x000000106d1d7210 */ /* 0x000fe400037fe4ff */
[----:B------:R-:W-:-:S03]  /*5320*/  LEA R24, P6, R13, R108, 0x2 ;  /* 0x0000006c0d187211 */ /* 0x000fc600078c10ff */
[----:B------:R1:W-:Y:S01]  /*5330*/  REDG.E.ADD.F32.FTZ.RN.STRONG.GPU desc[UR8][R28.64], R53 ;  /* 0x000000351c0079a6 */ /* 0x0003e2000c10f388 */
[----:B------:R-:W-:Y:S02]  /*5340*/  IADD3.X R25, R109, R17, RZ, P6, !PT ;  /* 0x000000116d197210 */ /* 0x000fe400037fe4ff */
[----:B0-----:R-:W-:-:S04]  /*5350*/  LEA R26, P6, R20, R108, 0x2 ;  /* 0x0000006c141a7211 */ /* 0x001fc800078c10ff */
[----:B------:R-:W-:-:S05]  /*5360*/  LEA.HI.X R27, R20, R109, R21, 0x2, P6 ;  /* 0x0000006d141b7211 */ /* 0x000fca00030f1415 */
[----:B------:R1:W-:Y:S04]  /*5370*/  REDG.E.ADD.F32.FTZ.RN.STRONG.GPU desc[UR8][R26.64], R54 ;  /* 0x000000361a0079a6 */ /* 0x0003e8000c10f388 */
[----:B------:R1:W-:Y:S02]  /*5380*/  REDG.E.ADD.F32.FTZ.RN.STRONG.GPU desc[UR8][R24.64], R55 ;  /* 0x00000037180079a6 */ /* 0x0003e4000c10f388 */
.L_x_125:
[----:B------:R-:W-:Y:S05]  /*5390*/  BSYNC B0 ;  /* 0x0000000000007941 */ /* 0x000fea0003800000 */
.L_x_124:
[----:B------:R-:W-:Y:S02]  /*53a0*/  ISETP.GE.U32.AND P6, PT, R2, 0x2, PT ;  /* 0x000000020200780c */ /* 0x000fe40003fc6070 */
[----:B-1----:R-:W-:Y:S02]  /*53b0*/  PRMT R53, R106, 0x7632, R53 ;  /* 0x000076326a357816 */ /* 0x002fe40000000035 */
        /* <DEDUP_REMOVED lines=28> */
[----:B------:R-:W-:Y:S01]  /*5580*/  PRMT R48, R99, 0x7632, R48 ;  /* 0x0000763263307816 */ /* 0x000fe20000000030 */
[----:B------:R-:W-:Y:S06]  /*5590*/  @!P6 BRA `(.L_x_126) ;  /* 0x0000001000a8e947 */ /* 0x000fec0003800000 */
[----:B------:R-:W0:Y:S01]  /*55a0*/  LDC.64 R20, c[0x0][0x258] ;  /* 0x00009600ff147b82 */ /* 0x000e220000000a00 */
[----:B------:R-:W-:-:S05]  /*55b0*/  LOP3.LUT R54, R79, 0x1, RZ, 0xc0, !PT ;  /* 0x000000014f367812 */ /* 0x000fca00078ec0ff */
[----:B------:R-:W-:Y:S02]  /*55c0*/  IMAD R55, R54, R3, RZ ;  /* 0x0000000336377224 */ /* 0x000fe400078e02ff */
[----:B------:R-:W1:Y:S02]  /*55d0*/  LDC.64 R56, c[0x0][0x260] ;  /* 0x00009800ff387b82 */ /* 0x000e640000000a00 */
[C---:B------:R-:W-:Y:S01]  /*55e0*/  IMAD R54, R55.reuse, R2, RZ ;  /* 0x0000000237367224 */ /* 0x040fe200078e02ff */
[----:B------:R-:W-:-:S04]  /*55f0*/  IADD3 R55, R55, R10, RZ ;  /* 0x0000000a37377210 */ /* 0x000fc80007ffe0ff */
[----:B------:R-:W-:Y:S01]  /*5600*/  SHF.L.U32 R59, R54, 0x1, RZ ;  /* 0x00000001363b7819 */ /* 0x000fe200000006ff */
[----:B0-----:R-:W-:-:S04]  /*5610*/  IMAD.WIDE.U32 R20, R55, 0x4, R20 ;  /* 0x0000000437147825 */ /* 0x001fc800078e0014 */
[----:B-1----:R-:W-:Y:S01]  /*5620*/  IMAD.WIDE R56, R59, 0x4, R56 ;  /* 0x000000043b387825 */ /* 0x002fe200078e0238 */
[----:B------:R-:W-:Y:S06]  /*5630*/  @P0 BRA `(.L_x_127) ;  /* 0x0000000000680947 */ /* 0x000fec0003800000 */
[----:B------:R-:W0:Y:S01]  /*5640*/  S2R R0, SR_LANEID ;  /* 0x0000000000007919 */ /* 0x000e220000000000 */
[C---:B------:R-:W-:Y:S01]  /*5650*/  LEA R54, P6, R80.reuse, R56, 0x3 ;  /* 0x0000003850367211 */ /* 0x040fe200078c18ff */
[----:B------:R-:W-:Y:S01]  /*5660*/  HFMA2.MMA R58, -RZ, RZ, 0, 5.9604644775390625e-08 ;  /* 0x00000001ff3a7435 */ /* 0x000fe200000001ff */
[----:B------:R-:W-:Y:S01]  /*5670*/  VOTEU.ANY UR5, UPT, PT ;  /* 0x0000000000057886 */ /* 0x000fe200038e0100 */
[----:B------:R-:W-:Y:S01]  /*5680*/  P2R R60, PR, RZ, 0x1 ;  /* 0x00000001ff3c7803 */ /* 0x000fe20000000000 */
[----:B------:R-:W-:Y:S01]  /*5690*/  UPOPC UR6, UR5 ;  /* 0x00000005000672bf */ /* 0x000fe20008000000 */
[----:B------:R-:W-:Y:S01]  /*56a0*/  LEA.HI.X R55, R80, R57, RZ, 0x3, P6 ;  /* 0x0000003950377211 */ /* 0x000fe200030f1cff */
[----:B------:R-:W-:Y:S01]  /*56b0*/  UFLO.U32 UR5, UR5 ;  /* 0x00000005000572bd */ /* 0x000fe200080e0000 */
[----:B------:R-:W-:-:S03]  /*56c0*/  LOP3.LUT P6, RZ, R79, 0x2, RZ, 0xc0, !PT ;  /* 0x000000024fff7812 */ /* 0x000fc600078cc0ff */
[----:B------:R1:W-:Y:S01]  /*56d0*/  STG.E.64 desc[UR8][R54.64], R72 ;  /* 0x0000004836007986 */ /* 0x0003e2000c101b08 */
[----:B------:R-:W-:Y:S02]  /*56e0*/  SEL R61, R2, RZ, !P6 ;  /* 0x000000ff023d7207 */ /* 0x000fe40007000000 */
[----:B------:R-:W-:Y:S02]  /*56f0*/  SEL R58, R58, 0xffffffff, !P6 ;  /* 0xffffffff3a3a7807 */ /* 0x000fe40007000000 */
[----:B------:R-:W-:-:S03]  /*5700*/  ISETP.NE.AND P6, PT, R61, -0x1, PT ;  /* 0xffffffff3d00780c */ /* 0x000fc60003fc5270 */
[----:B------:R-:W-:Y:S01]  /*5710*/  IMAD R59, R58, UR6, RZ ;  /* 0x000000063a3b7c24 */ /* 0x000fe2000f8e02ff */
[----:B0-----:R-:W-:-:S13]  /*5720*/  ISETP.EQ.U32.AND P0, PT, R0, UR5, PT ;  /* 0x0000000500007c0c */ /* 0x001fda000bf02070 */
[----:B------:R-:W-:Y:S06]  /*5730*/  @P0 MEMBAR.ALL.GPU ;  /* 0x0000000000000992 */ /* 0x000fec000000a000 */
[----:B------:R-:W-:-:S00]  /*5740*/  @P0 ERRBAR ;  /* 0x00000000000009ab */ /* 0x000fc00000000000 */
[----:B------:R-:W-:Y:S06]  /*5750*/  @P0 CGAERRBAR ;  /* 0x00000000000005ab */ /* 0x000fec0000000000 */
[----:B------:R1:W-:Y:S01]  /*5760*/  @P0 REDG.E.ADD.S32.STRONG.GPU desc[UR8][R20.64], R59 ;  /* 0x0000003b1400098e */ /* 0x0003e2000c10e388 */
[----:B------:R-:W-:Y:S01]  /*5770*/  ISETP.NE.AND P0, PT, R60, RZ, PT ;  /* 0x000000ff3c00720c */ /* 0x000fe20003f05270 */
[----:B------:R-:W-:-:S12]  /*5780*/  @!P6 BRA `(.L_x_127) ;  /* 0x000000000014e947 */ /* 0x000fd80003800000 */
.L_x_128:
[----:B-1----:R-:W2:Y:S04]  /*5790*/  LDG.E.STRONG.GPU R54, desc[UR8][R20.64] ;  /* 0x0000000814367981 */ /* 0x002ea8000c1ef900 */
[----:B--2---:R-:W-:Y:S01]  /*57a0*/  CCTL.IVALL ;  /* 0x00000000ff00798f */ /* 0x004fe20002000000 */
[----:B------:R-:W-:Y:S05]  /*57b0*/  YIELD ;  /* 0x0000000000007946 */ /* 0x000fea0003800000 */
[----:B------:R-:W-:-:S13]  /*57c0*/  ISETP.NE.AND P6, PT, R54, R61, PT ;  /* 0x0000003d3600720c */ /* 0x000fda0003fc5270 */
[----:B------:R-:W-:Y:S05]  /*57d0*/  @P6 BRA `(.L_x_128) ;  /* 0xfffffffc00ec6947 */ /* 0x000fea000383ffff */
.L_x_127:
[----:B------:R-:W-:Y:S01]  /*57e0*/  ISETP.NE.AND P6, PT, R2, RZ, PT ;  /* 0x000000ff0200720c */ /* 0x000fe20003fc5270 */
[----:B------:R-:W-:Y:S05]  /*57f0*/  WARPSYNC.ALL ;  /* 0x0000000000007948 */ /* 0x000fea0003800000 */
[----:B------:R-:W-:Y:S07]  /*5800*/  BAR.SYNC.DEFER_BLOCKING 0x0 ;  /* 0x0000000000007b1d */ /* 0x000fee0000010000 */
[----:B------:R-:W-:Y:S05]  /*5810*/  @!P6 BRA `(.L_x_126) ;  /* 0x000000100008e947 */ /* 0x000fea0003800000 */
[----:B-1----:R-:W-:Y:S02]  /*5820*/  IADD3 R20, R2, -0x1, RZ ;  /* 0xffffffff02147810 */ /* 0x002fe40007ffe0ff */
[----:B------:R-:W-:Y:S02]  /*5830*/  MOV R55, RZ ;  /* 0x000000ff00377202 */ /* 0x000fe40000000f00 */
[----:B------:R-:W-:-:S13]  /*5840*/  ISETP.GE.U32.AND P6, PT, R20, 0x3, PT ;  /* 0x000000031400780c */ /* 0x000fda0003fc6070 */
[----:B------:R-:W-:Y:S05]  /*5850*/  @!P6 BRA `(.L_x_129) ;  /* 0x0000000c0088e947 */ /* 0x000fea0003800000 */
[----:B------:R-:W-:Y:S01]  /*5860*/  IADD3 R54, -R81, R2, RZ ;  /* 0x0000000251367210 */ /* 0x000fe20007ffe1ff */
[----:B------:R-:W-:-:S03]  /*5870*/  HFMA2.MMA R55, -RZ, RZ, 0, 0 ;  /* 0x00000000ff377435 */ /* 0x000fc600000001ff */
[----:B------:R-:W-:-:S13]  /*5880*/  ISETP.GT.AND P6, PT, R54, RZ, PT ;  /* 0x000000ff3600720c */ /* 0x000fda0003fc4270 */
[----:B------:R-:W-:Y:S05]  /*5890*/  @!P6 BRA `(.L_x_130) ;  /* 0x0000000800fce947 */ /* 0x000fea0003800000 */
[----:B------:R-:W-:Y:S02]  /*58a0*/  P2R R20, PR, RZ, 0x1 ;  /* 0x00000001ff147803 */ /* 0x000fe40000000000 */
[----:B------:R-:W-:Y:S02]  /*58b0*/  ISETP.GT.AND P6, PT, R54, 0xc, PT ;  /* 0x0000000c3600780c */ /* 0x000fe40003fc4270 */
[----:B------:R-:W-:Y:S02]  /*58c0*/  PLOP3.LUT P0, PT, PT, PT, PT, 0x80, 0x0 ;  /* 0x000000000000781c */ /* 0x000fe40003f0f070 */
[----:B------:R-:W-:-:S11]  /*58d0*/  LOP3.LUT R83, R83, 0xfffffffe, RZ, 0xc0, !PT ;  /* 0xfffffffe53537812 */ /* 0x000fd600078ec0ff */
[----:B------:R-:W-:Y:S02]  /*58e0*/  @P0 LOP3.LUT R83, R83, 0x1, RZ, 0xfc, !PT ;  /* 0x0000000153530812 */ /* 0x000fe400078efcff */
[----:B------:R-:W-:Y:S01]  /*58f0*/  ISETP.NE.AND P0, PT, R20, RZ, PT ;  /* 0x000000ff1400720c */ /* 0x000fe20003f05270 */
[----:B------:R-:W-:-:S12]  /*5900*/  @!P6 BRA `(.L_x_131) ;  /* 0x0000000400d8e947 */ /* 0x000fd80003800000 */
[----:B------:R-:W-:Y:S02]  /*5910*/  PLOP3.LUT P6, PT, PT, PT, PT, 0x8, 0x0 ;  /* 0x000000000000781c */ /* 0x000fe40003fce170 */
[----:B------:R-:W-:-:S11]  /*5920*/  LOP3.LUT R83, R83, 0xfffffffe, RZ, 0xc0, !PT ;  /* 0xfffffffe53537812 */ /* 0x000fd600078ec0ff */
[----:B------:R-:W-:-:S07]  /*5930*/  @P6 LOP3.LUT R83, R83, 0x1, RZ, 0xfc, !PT ;  /* 0x0000000153536812 */ /* 0x000fce00078efcff */
.L_x_132:
[----:B------:R-:W-:-:S13]  /*5940*/  ISETP.EQ.OR P6, PT, R55, UR7, P0 ;  /* 0x0000000737007c0c */ /* 0x000fda00087c2670 */
[----:B------:R-:W-:-:S04]  /*5950*/  @!P6 IMAD R59, R3, R55, R10 ;  /* 0x00000037033be224 */ /* 0x000fc800078e020a */
[----:B------:R-:W-:-:S05]  /*5960*/  @!P6 IMAD.WIDE.U32 R58, R59, 0x8, R56 ;  /* 0x000000083b3ae825 */ /* 0x000fca00078e0038 */
[----:B------:R-:W2:Y:S01]  /*5970*/  @!P6 LDG.E.64 R20, desc[UR8][R58.64] ;  /* 0x000000083a14e981 */ /* 0x000ea2000c1e1b00 */
[----:B------:R-:W-:Y:S01]  /*5980*/  IADD3 R61, R55, 0x1, RZ ;  /* 0x00000001373d7810 */ /* 0x000fe20007ffe0ff */
[----:B--2---:R-:W-:Y:S01]  /*5990*/  @!P6 FADD.FTZ R72, R72, R20 ;  /* 0x000000144848e221 */ /* 0x004fe20000010000 */
[----:B------:R-:W-:Y:S02]  /*59a0*/  @!P6 FADD.FTZ R73, R73, R21 ;  /* 0x000000154949e221 */ /* 0x000fe40000010000 */
[----:B------:R-:W-:-:S13]  /*59b0*/  ISETP.EQ.OR P6, PT, R61, UR7, P0 ;  /* 0x000000073d007c0c */ /* 0x000fda00087c2670 */
[----:B------:R-:W-:-:S04]  /*59c0*/  @!P6 IMAD R61, R3, R61, R10 ;  /* 0x0000003d033de224 */ /* 0x000fc800078e020a */
[----:B------:R-:W-:-:S05]  /*59d0*/  @!P6 IMAD.WIDE.U32 R60, R61, 0x8, R56 ;  /* 0x000000083d3ce825 */ /* 0x000fca00078e0038 */
[----:B------:R-:W2:Y:S02]  /*59e0*/  @!P6 LDG.E.64 R20, desc[UR8][R60.64] ;  /* 0x000000083c14e981 */ /* 0x000ea4000c1e1b00 */
[----:B--2---:R-:W-:Y:S01]  /*59f0*/  @!P6 FADD.FTZ R72, R72, R20 ;  /* 0x000000144848e221 */ /* 0x004fe20000010000 */
[----:B------:R-:W-:Y:S01]  /*5a00*/  IADD3 R20, R55, 0x2, RZ ;  /* 0x0000000237147810 */ /* 0x000fe20007ffe0ff */
[----:B------:R-:W-:-:S03]  /*5a10*/  @!P6 FADD.FTZ R73, R73, R21 ;  /* 0x000000154949e221 */ /* 0x000fc60000010000 */
        /* <DEDUP_REMOVED lines=93> */
[----:B------:R-:W-:-:S06]  /*5ff0*/  @!P6 IMAD.WIDE.U32 R20, R21, 0x8, R56 ;  /* 0x000000081514e825 */ /* 0x000fcc00078e0038 */
[----:B------:R-:W2:Y:S01]  /*6000*/  @!P6 LDG.E.64 R20, desc[UR8][R20.64] ;  /* 0x000000081414e981 */ /* 0x000ea2000c1e1b00 */
[----:B------:R-:W-:Y:S02]  /*6010*/  IADD3 R54, R54, -0x10, RZ ;  /* 0xfffffff036367810 */ /* 0x000fe40007ffe0ff */
[----:B------:R-:W-:Y:S01]  /*6020*/  IADD3 R55, R55, 0x10, RZ ;  /* 0x0000001037377810 */ /* 0x000fe20007ffe0ff */
[----:B--2---:R-:W-:Y:S01]  /*6030*/  @!P6 FADD.FTZ R72, R72, R20 ;  /* 0x000000144848e221 */ /* 0x004fe20000010000 */
[----:B------:R-:W-:Y:S01]  /*6040*/  @!P6 FADD.FTZ R73, R73, R21 ;  /* 0x000000154949e221 */ /* 0x000fe20000010000 */
[----:B------:R-:W-:-:S13]  /*6050*/  ISETP.GT.AND P6, PT, R54, 0xc, PT ;  /* 0x0000000c3600780c */ /* 0x000fda0003fc4270 */
[----:B------:R-:W-:Y:S05]  /*6060*/  @P6 BRA `(.L_x_132) ;  /* 0xfffffff800346947 */ /* 0x000fea000383ffff */
.L_x_131:
[----:B------:R-:W-:-:S13]  /*6070*/  ISETP.GT.AND P6, PT, R54, 0x4, PT ;  /* 0x000000043600780c */ /* 0x000fda0003fc4270 */
[----:B------:R-:W-:Y:S05]  /*6080*/  @!P6 BRA `(.L_x_133) ;  /* 0x0000000000f4e947 */ /* 0x000fea0003800000 */
        /* <DEDUP_REMOVED lines=54> */
[----:B------:R-:W-:Y:S02]  /*63f0*/  LOP3.LUT R83, R83, 0xfffffffe, RZ, 0xc0, !PT ;  /* 0xfffffffe53537812 */ /* 0x000fe400078ec0ff */
[----:B------:R-:W-:Y:S02]  /*6400*/  IADD3 R54, R54, -0x4, RZ ;  /* 0xfffffffc36367810 */ /* 0x000fe40007ffe0ff */
[----:B------:R-:W-:Y:S01]  /*6410*/  IADD3 R55, R55, 0x4, RZ ;  /* 0x0000000437377810 */ /* 0x000fe20007ffe0ff */
[----:B--2---:R-:W-:Y:S01]  /*6420*/  @!P6 FADD.FTZ R72, R72, R20 ;  /* 0x000000144848e221 */ /* 0x004fe20000010000 */
[----:B------:R-:W-:Y:S01]  /*6430*/  @!P6 FADD.FTZ R73, R73, R21 ;  /* 0x000000154949e221 */ /* 0x000fe20000010000 */
[----:B------:R-:W-:-:S13]  /*6440*/  PLOP3.LUT P6, PT, PT, PT, PT, 0x8, 0x0 ;  /* 0x000000000000781c */ /* 0x000fda0003fce170 */
[----:B------:R-:W-:-:S07]  /*6450*/  @P6 LOP3.LUT R83, R83, 0x1, RZ, 0xfc, !PT ;  /* 0x0000000153536812 */ /* 0x000fce00078efcff */
.L_x_133:
[----:B------:R-:W-:-:S04]  /*6460*/  LOP3.LUT P6, RZ, R83, 0x1, RZ, 0xc0, !PT ;  /* 0x0000000153ff7812 */ /* 0x000fc800078cc0ff */
[----:B------:R-:W-:-:S13]  /*6470*/  ISETP.NE.OR P6, PT, R54, RZ, P6 ;  /* 0x000000ff3600720c */ /* 0x000fda00037c5670 */
[----:B------:R-:W-:Y:S05]  /*6480*/  @!P6 BRA `(.L_x_129) ;  /* 0x00000000007ce947 */ /* 0x000fea0003800000 */
.L_x_130:
        /* <DEDUP_REMOVED lines=29> */
[----:B------:R-:W-:-:S13]  /*6660*/  ISETP.NE.AND P6, PT, R54, RZ, PT ;  /* 0x000000ff3600720c */ /* 0x000fda0003fc5270 */
[----:B------:R-:W-:Y:S05]  /*6670*/  @P6 BRA `(.L_x_130) ;  /* 0xfffffffc00846947 */ /* 0x000fea000383ffff */
.L_x_129:
[----:B------:R-:W-:-:S13]  /*6680*/  ISETP.NE.AND P6, PT, R81, RZ, PT ;  /* 0x000000ff5100720c */ /* 0x000fda0003fc5270 */
[----:B------:R-:W-:Y:S05]  /*6690*/  @!P6 BRA `(.L_x_126) ;  /* 0x000000000068e947 */ /* 0x000fea0003800000 */
[----:B------:R-:W-:Y:S01]  /*66a0*/  ISETP.EQ.OR P6, PT, R55, UR7, P0 ;  /* 0x0000000737007c0c */ /* 0x000fe200087c2670 */
[----:B------:R-:W-:-:S12]  /*66b0*/  BSSY B0, `(.L_x_134) ;  /* 0x0000007000007945 */ /* 0x000fd80003800000 */
[----:B------:R-:W-:Y:S05]  /*66c0*/  @P6 BRA `(.L_x_135) ;  /* 0x0000000000146947 */ /* 0x000fea0003800000 */
[----:B------:R-:W-:-:S04]  /*66d0*/  IMAD R21, R3, R55, R10 ;  /* 0x0000003703157224 */ /* 0x000fc800078e020a */
[----:B------:R-:W-:-:S06]  /*66e0*/  IMAD.WIDE.U32 R20, R21, 0x8, R56 ;  /* 0x0000000815147825 */ /* 0x000fcc00078e0038 */
[----:B------:R-:W2:Y:S02]  /*66f0*/  LDG.E.64 R20, desc[UR8][R20.64] ;  /* 0x0000000814147981 */ /* 0x000ea4000c1e1b00 */
[----:B--2---:R-:W-:Y:S01]  /*6700*/  FADD.FTZ R72, R72, R20 ;  /* 0x0000001448487221 */ /* 0x004fe20000010000 */
[----:B------:R-:W-:-:S07]  /*6710*/  FADD.FTZ R73, R73, R21 ;  /* 0x0000001549497221 */ /* 0x000fce0000010000 */
.L_x_135:
[----:B------:R-:W-:Y:S05]  /*6720*/  BSYNC B0 ;  /* 0x0000000000007941 */ /* 0x000fea0003800000 */
.L_x_134:
[----:B------:R-:W-:-:S13]  /*6730*/  ISETP.NE.AND P6, PT, R81, 0x1, PT ;  /* 0x000000015100780c */ /* 0x000fda0003fc5270 */
[----:B------:R-:W-:Y:S05]  /*6740*/  @!P6 BRA `(.L_x_126) ;  /* 0x00000000003ce947 */ /* 0x000fea0003800000 */
[----:B------:R-:W-:-:S04]  /*6750*/  IADD3 R59, R55, 0x1, RZ ;  /* 0x00000001373b7810 */ /* 0x000fc80007ffe0ff */
[----:B------:R-:W-:-:S13]  /*6760*/  ISETP.EQ.OR P6, PT, R59, UR7, P0 ;  /* 0x000000073b007c0c */ /* 0x000fda00087c2670 */
[----:B------:R-:W-:-:S04]  /*6770*/  @!P6 IMAD R59, R59, R3, R10 ;  /* 0x000000033b3be224 */ /* 0x000fc800078e020a */
[----:B------:R-:W-:-:S05]  /*6780*/  @!P6 IMAD.WIDE.U32 R58, R59, 0x8, R56 ;  /* 0x000000083b3ae825 */ /* 0x000fca00078e0038 */
[----:B------:R-:W2:Y:S02]  /*6790*/  @!P6 LDG.E.64 R20, desc[UR8][R58.64] ;  /* 0x000000083a14e981 */ /* 0x000ea4000c1e1b00 */
[----:B--2---:R-:W-:Y:S01]  /*67a0*/  @!P6 FADD.FTZ R73, R73, R21 ;  /* 0x000000154949e221 */ /* 0x004fe20000010000 */
[----:B------:R-:W-:Y:S01]  /*67b0*/  IADD3 R21, R55, 0x2, RZ ;  /* 0x0000000237157810 */ /* 0x000fe20007ffe0ff */
[----:B------:R-:W-:-:S03]  /*67c0*/  @!P6 FADD.FTZ R72, R72, R20 ;  /* 0x000000144848e221 */ /* 0x000fc60000010000 */
[----:B------:R-:W-:-:S04]  /*67d0*/  ISETP.EQ.OR P6, PT, R21, UR7, P0 ;  /* 0x0000000715007c0c */ /* 0x000fc800087c2670 */
[----:B------:R-:W-:-:S13]  /*67e0*/  ISETP.EQ.OR P6, PT, R81, 0x2, P6 ;  /* 0x000000025100780c */ /* 0x000fda00037c2670 */
[----:B------:R-:W-:-:S04]  /*67f0*/  @!P6 IMAD R21, R21, R3, R10 ;  /* 0x000000031515e224 */ /* 0x000fc800078e020a */
[----:B------:R-:W-:-:S06]  /*6800*/  @!P6 IMAD.WIDE.U32 R20, R21, 0x8, R56 ;  /* 0x000000081514e825 */ /* 0x000fcc00078e0038 */
[----:B------:R-:W2:Y:S02]  /*6810*/  @!P6 LDG.E.64 R20, desc[UR8][R20.64] ;  /* 0x000000081414e981 */ /* 0x000ea4000c1e1b00 */
[----:B--2---:R-:W-:Y:S01]  /*6820*/  @!P6 FADD.FTZ R72, R72, R20 ;  /* 0x000000144848e221 */ /* 0x004fe20000010000 */
[----:B------:R-:W-:-:S07]  /*6830*/  @!P6 FADD.FTZ R73, R73, R21 ;  /* 0x000000154949e221 */ /* 0x000fce0000010000 */
.L_x_126:
[----:B------:R-:W0:Y:S01]  /*6840*/  S2UR UR6, SR_CgaCtaId ;  /* 0x00000000000679c3 */ /* 0x000e220000008800 */
[----:B------:R-:W-:Y:S01]  /*6850*/  UMOV UR5, 0x400 ;  /* 0x0000040000057882 */ /* 0x000fe20000000000 */
[----:B------:R-:W-:Y:S02]  /*6860*/  ISETP.NE.AND P6, PT, RZ, UR10, PT ;  /* 0x0000000aff007c0c */ /* 0x000fe4000bfc5270 */
[----:B------:R-:W-:Y:S02]  /*6870*/  SHF.L.U32 R105, R105, 0x10, RZ ;  /* 0x0000001069697819 */ /* 0x000fe400000006ff */
[----:B------:R-:W-:Y:S02]  /*6880*/  SHF.L.U32 R23, R23, 0x10, RZ ;  /* 0x0000001017177819 */ /* 0x000fe400000006ff */
[----:B-1----:R-:W1:Y:S01]  /*6890*/  LDC R54, c[0x0][0x2ac] ;  /* 0x0000ab00ff367b82 */ /* 0x002e620000000800 */
[----:B------:R-:W-:Y:S02]  /*68a0*/  SHF.L.U32 R59, R104, 0x10, RZ ;  /* 0x00000010683b7819 */ /* 0x000fe400000006ff */
[----:B------:R-:W-:Y:S01]  /*68b0*/  FADD.FTZ R60, -R66, R23 ;  /* 0x00000017423c7221 */ /* 0x000fe20000010100 */
[----:B------:R-:W-:-:S02]  /*68c0*/  SHF.L.U32 R58, R22, 0x10, RZ ;  /* 0x00000010163a7819 */ /* 0x000fc400000006ff */
[----:B------:R-:W-:Y:S01]  /*68d0*/  SHF.L.U32 R57, R106, 0x10, RZ ;  /* 0x000000106a397819 */ /* 0x000fe200000006ff */
[----:B------:R-:W-:Y:S01]  /*68e0*/  FMUL.FTZ R60, R60, R107 ;  /* 0x0000006b3c3c7220 */ /* 0x000fe20000410000 */
[----:B------:R-:W-:Y:S01]  /*68f0*/  SHF.L.U32 R53, R53, 0x10, RZ ;  /* 0x0000001035357819 */ /* 0x000fe200000006ff */
[----:B0-----:R-:W-:-:S09]  /*6900*/  ULEA UR5, UR6, UR5, 0x18 ;  /* 0x0000000506057291 */ /* 0x001fd2000f8ec03f */
[----:B------:R-:W-:Y:S01]  /*6910*/  @!P0 STS.64 [UR5+0x98], R72 ;  /* 0x00009848ff008988 */ /* 0x000fe20008000a05 */
[----:B------:R-:W-:Y:S06]  /*6920*/  BAR.SYNC.DEFER_BLOCKING 0x0 ;  /* 0x0000000000007b1d */ /* 0x000fec0000010000 */
[----:B------:R-:W0:Y:S01]  /*6930*/  LDS.64 R20, [UR5+0x98] ;  /* 0x00009805ff147984 */ /* 0x000e220008000a00 */
[----:B------:R-:W-:Y:S02]  /*6940*/  ULDC UR5, c[0x0][0x2bc] ;  /* 0x0000af0000057ab9 */ /* 0x000fe40000000800 */
[----:B0-----:R-:W-:Y:S01]  /*6950*/  FMUL.FTZ R55, R20, UR5 ;  /* 0x0000000514377c20 */ /* 0x001fe20008410000 */
[----:B------:R-:W-:Y:S01]  /*6960*/  FADD.FTZ R20, -R66, R105 ;  /* 0x0000006942147221 */ /* 0x000fe20000010100 */
[----:B------:R-:W-:-:S03]  /*6970*/  FMUL.FTZ R56, R21, UR5 ;  /* 0x0000000515387c20 */ /* 0x000fc60008410000 */
[----:B------:R-:W-:Y:S01]  /*6980*/  FMUL.FTZ R61, R20, R107 ;  /* 0x0000006b143d7220 */ /* 0x000fe20000410000 */
[----:B-1----:R-:W-:Y:S06]  /*6990*/  @!P6 BRA `(.L_x_136) ;  /* 0x000000000048e947 */ /* 0x002fec0003800000 */
        /* <DEDUP_REMOVED lines=18> */
.L_x_136:
[----:B------:R-:W-:Y:S01]  /*6ac0*/  LOP3.LUT P0, RZ, R83, 0x80, RZ, 0xc0, !PT ;  /* 0x0000008053ff7812 */ /* 0x000fe2000780c0ff */
[----:B------:R-:W-:-:S12]  /*6ad0*/  BSSY B0, `(.L_x_137) ;  /* 0x0000014000007945 */ /* 0x000fd80003800000 */
[----:B------:R-:W-:Y:S05]  /*6ae0*/  @!P0 BRA `(.L_x_138) ;  /* 0x0000000000488947 */ /* 0x000fea0003800000 */
[----:B------:R-:W-:Y:S01]  /*6af0*/  ULDC.64 UR12, c[0x0][0x288] ;  /* 0x0000a200000c7ab9 */ /* 0x000fe20000000a00 */
[----:B------:R-:W-:Y:S01]  /*6b00*/  MOV R20, R110 ;  /* 0x0000006e00147202 */ /* 0x000fe20000000f00 */
        /* <DEDUP_REMOVED lines=12> */
[-C--:B------:R-:W-:Y:S01]  /*6bd0*/  FMUL.FTZ R21, R20, R107.reuse ;  /* 0x0000006b14157220 */ /* 0x080fe20000410000 */
[----:B------:R-:W-:-:S05]  /*6be0*/  FMUL.FTZ R20, R58, R107 ;  /* 0x0000006b3a147220 */ /* 0x000fca0000410000 */
[----:B------:R-:W-:-:S05]  /*6bf0*/  F2FP.BF16.F32.PACK_AB R21, R20, R21 ;  /* 0x000000151415723e */ /* 0x000fca00000010ff */
[----:B------:R0:W-:Y:S02]  /*6c00*/  STG.E desc[UR8][R22.64], R21 ;  /* 0x0000001516007986 */ /* 0x0001e4000c101908 */
.L_x_138:
[----:B------:R-:W-:Y:S05]  /*6c10*/  BSYNC B0 ;  /* 0x0000000000007941 */ /* 0x000fea0003800000 */
.L_x_137:
[----:B------:R-:W-:Y:S01]  /*6c20*/  ISETP.NE.AND P6, PT, RZ, UR10, PT ;  /* 0x0000000aff007c0c */ /* 0x000fe2000bfc5270 */
[C---:B0-----:R-:W-:Y:S01]  /*6c30*/  FADD.FTZ R22, -R66.reuse, R57 ;  /* 0x0000003942167221 */ /* 0x041fe20000010100 */
[----:B------:R-:W-:Y:S01]  /*6c40*/  FADD.FTZ R20, -R66, R53 ;  /* 0x0000003542147221 */ /* 0x000fe20000010100 */
[----:B------:R-:W-:Y:S02]  /*6c50*/  SHF.L.U32 R103, R103, 0x10, RZ ;  /* 0x0000001067677819 */ /* 0x000fe400000006ff */
[----:B------:R-:W-:Y:S01]  /*6c60*/  SHF.L.U32 R52, R52, 0x10, RZ ;  /* 0x0000001034347819 */ /* 0x000fe200000006ff */
[-C--:B------:R-:W-:Y:S01]  /*6c70*/  FMUL.FTZ R61, R22, R107.reuse ;  /* 0x0000006b163d7220 */ /* 0x080fe20000410000 */
[----:B------:R-:W-:Y:S01]  /*6c80*/  SHF.L.U32 R101, R101, 0x10, RZ ;  /* 0x0000001065657819 */ /* 0x000fe200000006ff */
[----:B------:R-:W-:Y:S01]  /*6c90*/  FMUL.FTZ R62, R20, R107 ;  /* 0x0000006b143e7220 */ /* 0x000fe20000410000 */
        /* <DEDUP_REMOVED lines=20> */
.L_x_139:
[----:B------:R-:W-:Y:S04]  /*6de0*/  BSSY B0, `(.L_x_140) ;  /* 0x0000014000007945 */ /* 0x000fe80003800000 */
        /* <DEDUP_REMOVED lines=19> */
.L_x_141:
[----:B------:R-:W-:Y:S05]  /*6f20*/  BSYNC B0 ;  /* 0x0000000000007941 */ /* 0x000fea0003800000 */
.L_x_140:
[C---:B0-----:R-:W-:Y:S01]  /*6f30*/  FADD.FTZ R22, -R66.reuse, R101 ;  /* 0x0000006542167221 */ /* 0x041fe20000010100 */
[----:B------:R-:W-:Y:S01]  /*6f40*/  FADD.FTZ R20, -R66, R51 ;  /* 0x0000003342147221 */ /* 0x000fe20000010100 */
[----:B------:R-:W-:Y:S02]  /*6f50*/  SHF.L.U32 R53, R100, 0x10, RZ ;  /* 0x0000001064357819 */ /* 0x000fe400000006ff */
[----:B------:R-:W-:Y:S01]  /*6f60*/  SHF.L.U32 R50, R50, 0x10, RZ ;  /* 0x0000001032327819 */ /* 0x000fe200000006ff */
        /* <DEDUP_REMOVED lines=23> */
.L_x_142:
        /* <DEDUP_REMOVED lines=20> */
.L_x_144:
[----:B------:R-:W-:Y:S05]  /*7220*/  BSYNC B0 ;  /* 0x0000000000007941 */ /* 0x000fea0003800000 */
.L_x_143:
        /* <DEDUP_REMOVED lines=27> */
.L_x_145:
[----:B------:R-:W-:Y:S01]  /*73e0*/  LOP3.LUT P0, RZ, R83, 0x40, RZ, 0xc0, !PT ;  /* 0x0000004053ff7812 */ /* 0x000fe2000780c0ff */
[----:B------:R-:W-:-:S12]  /*73f0*/  BSSY B0, `(.L_x_146) ;  /* 0x0000016000007945 */ /* 0x000fd80003800000 */
[----:B------:R-:W-:Y:S05]  /*7400*/  @!P0 BRA `(.L_x_147) ;  /* 0x0000000000508947 */ /* 0x000fea0003800000 */
[----:B------:R-:W-:Y:S01]  /*7410*/  IADD3 R23, R8, 0x30, RZ ;  /* 0x0000003008177810 */ /* 0x000fe20007ffe0ff */
[----:B------:R-:W-:Y:S01]  /*7420*/  ULDC.64 UR12, c[0x0][0x288] ;  /* 0x0000a200000c7ab9 */ /* 0x000fe20000000a00 */
[----:B------:R-:W-:Y:S02]  /*7430*/  MOV R20, R110 ;  /* 0x0000006e00147202 */ /* 0x000fe40000000f00 */
[----:B------:R-:W-:Y:S02]  /*7440*/  SHF.R.S32.HI R22, RZ, 0x1f, R23 ;  /* 0x0000001fff167819 */ /* 0x000fe40000011417 */
[----:B------:R-:W-:-:S03]  /*7450*/  MOV R21, R113 ;  /* 0x0000007100157202 */ /* 0x000fc60000000f00 */
[----:B------:R-:W-:Y:S02]  /*7460*/  IMAD R22, R22, UR12, RZ ;  /* 0x0000000c16167c24 */ /* 0x000fe4000f8e02ff */
[----:B------:R-:W-:-:S04]  /*7470*/  IMAD.WIDE.U32 R20, R23, UR12, R20 ;  /* 0x0000000c17147c25 */ /* 0x000fc8000f8e0014 */
[----:B------:R-:W-:Y:S01]  /*7480*/  IMAD R23, R23, UR13, R22 ;  /* 0x0000000d17177c24 */ /* 0x000fe2000f8e0216 */
[----:B------:R-:W-:Y:S02]  /*7490*/  ULDC.64 UR12, c[0x0][0x210] ;  /* 0x00008400000c7ab9 */ /* 0x000fe40000000a00 */
[----:B------:R-:W-:Y:S02]  /*74a0*/  LEA R22, P0, R20, UR12, 0x1 ;  /* 0x0000000c14167c11 */ /* 0x000fe4000f8008ff */
[----:B------:R-:W-:Y:S01]  /*74b0*/  IADD3 R23, R21, R23, RZ ;  /* 0x0000001715177210 */ /* 0x000fe20007ffe0ff */
[----:B------:R-:W-:-:S03]  /*74c0*/  FFMA.FTZ R21, R55, R58, R56 ;  /* 0x0000003a37157223 */ /* 0x000fc60000010038 */
[----:B------:R-:W-:Y:S01]  /*74d0*/  LEA.HI.X R23, R20, UR13, R23, 0x1, P0 ;  /* 0x0000000d14177c11 */ /* 0x000fe200080f0c17 */
[----:B------:R-:W-:Y:S01]  /*74e0*/  FFMA.FTZ R20, R55, R57, R56 ;  /* 0x0000003937147223 */ /* 0x000fe20000010038 */
[----:B------:R-:W-:-:S03]  /*74f0*/  FFMA.FTZ R48, R48, R69, -R21 ;  /* 0x0000004530307223 */ /* 0x000fc60000010815 */
[----:B------:R-:W-:-:S04]  /*7500*/  FFMA.FTZ R20, R99, R68, -R20 ;  /* 0x0000004463147223 */ /* 0x000fc80000010814 */
[-C--:B------:R-:W-:Y:S01]  /*7510*/  FMUL.FTZ R21, R20, R107.reuse ;  /* 0x0000006b14157220 */ /* 0x080fe20000410000 */
[----:B------:R-:W-:-:S05]  /*7520*/  FMUL.FTZ R20, R48, R107 ;  /* 0x0000006b30147220 */ /* 0x000fca0000410000 */
[----:B------:R-:W-:-:S05]  /*7530*/  F2FP.BF16.F32.PACK_AB R21, R20, R21 ;  /* 0x000000151415723e */ /* 0x000fca00000010ff */
[----:B------:R0:W-:Y:S02]  /*7540*/  STG.E desc[UR8][R22.64], R21 ;  /* 0x0000001516007986 */ /* 0x0001e4000c101908 */
.L_x_147:
[----:B------:R-:W-:Y:S05]  /*7550*/  BSYNC B0 ;  /* 0x0000000000007941 */ /* 0x000fea0003800000 */
.L_x_146:
        /* <DEDUP_REMOVED lines=28> */
.L_x_148:
        /* <DEDUP_REMOVED lines=23> */
.L_x_150:
[----:B------:R-:W-:Y:S05]  /*7890*/  BSYNC B0 ;  /* 0x0000000000007941 */ /* 0x000fea0003800000 */
.L_x_149:
        /* <DEDUP_REMOVED lines=28> */
.L_x_151:
        /* <DEDUP_REMOVED lines=23> */
.L_x_153:
[----:B------:R-:W-:Y:S05]  /*7bd0*/  BSYNC B0 ;  /* 0x0000000000007941 */ /* 0x000fea0003800000 */
.L_x_152:
        /* <DEDUP_REMOVED lines=28> */
.L_x_154:
        /* <DEDUP_REMOVED lines=23> */
.L_x_156:
[----:B------:R-:W-:Y:S05]  /*7f10*/  BSYNC B0 ;  /* 0x0000000000007941 */ /* 0x000fea0003800000 */
.L_x_155:
        /* <DEDUP_REMOVED lines=28> */
.L_x_157:
        /* <DEDUP_REMOVED lines=23> */
.L_x_159:
[----:B------:R-:W-:Y:S05]  /*8250*/  BSYNC B0 ;  /* 0x0000000000007941 */ /* 0x000fea0003800000 */
.L_x_158:
        /* <DEDUP_REMOVED lines=28> */
.L_x_160:
        /* <DEDUP_REMOVED lines=23> */
.L_x_162:
[----:B------:R-:W-:Y:S05]  /*8590*/  BSYNC B0 ;  /* 0x0000000000007941 */ /* 0x000fea0003800000 */
.L_x_161:
[----:B------:R-:W-:Y:S01]  /*85a0*/  ISETP.NE.AND P6, PT, RZ, UR10, PT ;  /* 0x0000000aff007c0c */ /* 0x000fe2000bfc5270 */
[C---:B------:R-:W-:Y:S01]  /*85b0*/  FADD.FTZ R22, -R66.reuse, R49 ;  /* 0x0000003142167221 */ /* 0x040fe20000010100 */
[----:B0-----:R-:W-:Y:S01]  /*85c0*/  FADD.FTZ R20, -R66, R45 ;  /* 0x0000002d42147221 */ /* 0x001fe20000010100 */
[----:B------:R-:W-:Y:S02]  /*85d0*/  SHF.L.U32 R87, R87, 0x10, RZ ;  /* 0x0000001057577819 */ /* 0x000fe400000006ff */
[----:B------:R-:W-:Y:S01]  /*85e0*/  SHF.L.U32 R36, R36, 0x10, RZ ;  /* 0x0000001024247819 */ /* 0x000fe200000006ff */
[-C--:B------:R-:W-:Y:S01]  /*85f0*/  FMUL.FTZ R43, R22, R107.reuse ;  /* 0x0000006b162b7220 */ /* 0x080fe20000410000 */
[----:B------:R-:W-:Y:S01]  /*8600*/  SHF.L.U32 R85, R85, 0x10, RZ ;  /* 0x0000001055557819 */ /* 0x000fe200000006ff */
[----:B------:R-:W-:-:S05]  /*8610*/  FMUL.FTZ R42, R20, R107 ;  /* 0x0000006b142a7220 */ /* 0x000fca0000410000 */
        /* <DEDUP_REMOVED lines=19> */
.L_x_163:
[----:B------:R-:W-:Y:S04]  /*8750*/  BSSY B0, `(.L_x_164) ;  /* 0x0000016000007945 */ /* 0x000fe80003800000 */
        /* <DEDUP_REMOVED lines=21> */
.L_x_165:
[----:B------:R-:W-:Y:S05]  /*88b0*/  BSYNC B0 ;  /* 0x0000000000007941 */ /* 0x000fea0003800000 */
.L_x_164:
[----:B------:R-:W-:Y:S01]  /*88c0*/  SHF.L.U32 R35, R35, 0x10, RZ ;  /* 0x0000001023237819 */ /* 0x000fe200000006ff */
[----:B------:R-:W-:Y:S01]  /*88d0*/  FADD.FTZ R22, -R66, R85 ;  /* 0x0000005542167221 */ /* 0x000fe20000010100 */
[----:B------:R-:W-:Y:S02]  /*88e0*/  SHF.L.U32 R37, R84, 0x10, RZ ;  /* 0x0000001054257819 */ /* 0x000fe400000006ff */
[----:B------:R-:W-:Y:S01]  /*88f0*/  SHF.L.U32 R34, R34, 0x10, RZ ;  /* 0x0000001022227819 */ /* 0x000fe200000006ff */
[----:B0-----:R-:W-:Y:S01]  /*8900*/  FADD.FTZ R20, -R66, R35 ;  /* 0x0000002342147221 */ /* 0x001fe20000010100 */
[----:B------:R-:W-:Y:S01]  /*8910*/  SHF.L.U32 R45, R86, 0x10, RZ ;  /* 0x00000010562d7819 */ /* 0x000fe200000006ff */
[-C--:B------:R-:W-:Y:S01]  /*8920*/  FMUL.FTZ R43, R22, R107.reuse ;  /* 0x0000006b162b7220 */ /* 0x080fe20000410000 */
[----:B------:R-:W-:Y:S01]  /*8930*/  SHF.L.U32 R41, R33, 0x10, RZ ;  /* 0x0000001021297819 */ /* 0x000fe200000006ff */
[----:B------:R-:W-:Y:S01]  /*8940*/  FMUL.FTZ R40, R20, R107 ;  /* 0x0000006b14287220 */ /* 0x000fe20000410000 */
[----:B------:R-:W-:Y:S01]  /*8950*/  SHF.R.U32.HI R47, RZ, 0x5, R82 ;  /* 0x00000005ff2f7819 */ /* 0x000fe20000011652 */
        /* <DEDUP_REMOVED lines=19> */
.L_x_166:
        /* <DEDUP_REMOVED lines=22> */
.L_x_168:
[----:B------:R-:W-:Y:S05]  /*8bf0*/  BSYNC B0 ;  /* 0x0000000000007941 */ /* 0x000fea0003800000 */
.L_x_167:
[C---:B------:R-:W-:Y:S01]  /*8c00*/  FADD.FTZ R22, -R66.reuse, R45 ;  /* 0x0000002d42167221 */ /* 0x040fe20000010100 */
[----:B0-----:R-:W-:Y:S01]  /*8c10*/  FADD.FTZ R20, -R66, R41 ;  /* 0x0000002942147221 */ /* 0x001fe20000010100 */
[----:B------:R-:W-:Y:S01]  /*8c20*/  IMAD R54, R54, UR7, R47 ;  /* 0x0000000736367c24 */ /* 0x000fe2000f8e022f */
        /* <DEDUP_REMOVED lines=24> */
.L_x_169:
        /* <DEDUP_REMOVED lines=9> */
[----:B------:R-:W-:Y:S02]  /*8e40*/  IMAD R21, R33, UR13, R18 ;  /* 0x0000000d21157c24 */ /* 0x000fe4000f8e0212 */
[----:B------:R-:W-:Y:S01]  /*8e50*/  FFMA.FTZ R18, R55, R39, R56 ;  /* 0x0000002737127223 */ /* 0x000fe20000010038 */
[----:B------:R-:W-:Y:S02]  /*8e60*/  ULDC.64 UR12, c[0x0][0x210] ;  /* 0x00008400000c7ab9 */ /* 0x000fe40000000a00 */
[----:B------:R-:W-:Y:S01]  /*8e70*/  LEA R20, P0, R22, UR12, 0x1 ;  /* 0x0000000c16147c11 */ /* 0x000fe2000f8008ff */
[----:B------:R-:W-:Y:S01]  /*8e80*/  FFMA.FTZ R18, R67, R68, -R18 ;  /* 0x0000004443127223 */ /* 0x000fe20000010812 */
[----:B------:R-:W-:Y:S01]  /*8e90*/  IADD3 R21, R23, R21, RZ ;  /* 0x0000001517157210 */ /* 0x000fe20007ffe0ff */
[----:B------:R-:W-:-:S03]  /*8ea0*/  FFMA.FTZ R23, R55, R34, R56 ;  /* 0x0000002237177223 */ /* 0x000fc60000010038 */
[----:B------:R-:W-:Y:S01]  /*8eb0*/  LEA.HI.X R21, R22, UR13, R21, 0x1, P0 ;  /* 0x0000000d16157c11 */ /* 0x000fe200080f0c15 */
[----:B------:R-:W-:Y:S01]  /*8ec0*/  FFMA.FTZ R32, R32, R69, -R23 ;  /* 0x0000004520207223 */ /* 0x000fe20000010817 */
[----:B------:R-:W-:-:S03]  /*8ed0*/  FMUL.FTZ R23, R18, R107 ;  /* 0x0000006b12177220 */ /* 0x000fc60000410000 */
[----:B------:R-:W-:-:S05]  /*8ee0*/  FMUL.FTZ R18, R32, R107 ;  /* 0x0000006b20127220 */ /* 0x000fca0000410000 */
[----:B------:R-:W-:-:S05]  /*8ef0*/  F2FP.BF16.F32.PACK_AB R23, R18, R23 ;  /* 0x000000171217723e */ /* 0x000fca00000010ff */
[----:B------:R0:W-:Y:S02]  /*8f00*/  STG.E desc[UR8][R20.64], R23 ;  /* 0x0000001714007986 */ /* 0x0001e4000c101908 */
.L_x_171:
[----:B------:R-:W-:Y:S05]  /*8f10*/  BSYNC B0 ;  /* 0x0000000000007941 */ /* 0x000fea0003800000 */
.L_x_170:
[----:B------:R-:W-:Y:S01]  /*8f20*/  SHF.L.U32 R31, R31, 0x10, RZ ;  /* 0x000000101f1f7819 */ /* 0x000fe200000006ff */
[----:B0-----:R-:W-:Y:S01]  /*8f30*/  FADD.FTZ R20, -R66, R41 ;  /* 0x0000002942147221 */ /* 0x001fe20000010100 */
[----:B------:R-:W-:Y:S01]  /*8f40*/  IADD3 R38, R54, 0xc0, RZ ;  /* 0x000000c036267810 */ /* 0x000fe20007ffe0ff */
[----:B------:R-:W-:Y:S01]  /*8f50*/  ULDC.64 UR12, c[0x0][0x290] ;  /* 0x0000a400000c7ab9 */ /* 0x000fe20000000a00 */
[----:B------:R-:W-:Y:S01]  /*8f60*/  SHF.L.U32 R23, R19, 0x10, RZ ;  /* 0x0000001013177819 */ /* 0x000fe200000006ff */
[----:B------:R-:W-:Y:S01]  /*8f70*/  FADD.FTZ R18, -R66, R31 ;  /* 0x0000001f42127221 */ /* 0x000fe20000010100 */
[----:B------:R-:W-:Y:S01]  /*8f80*/  SHF.L.U32 R30, R30, 0x10, RZ ;  /* 0x000000101e1e7819 */ /* 0x000fe200000006ff */
[-C--:B------:R-:W-:Y:S01]  /*8f90*/  FMUL.FTZ R37, R20, R107.reuse ;  /* 0x0000006b14257220 */ /* 0x080fe20000410000 */
[----:B------:R-:W-:Y:S01]  /*8fa0*/  SHF.R.S32.HI R39, RZ, 0x1f, R38 ;  /* 0x0000001fff277819 */ /* 0x000fe20000011426 */
        /* <DEDUP_REMOVED lines=20> */
.L_x_172:
[----:B------:R-:W-:Y:S01]  /*90f0*/  ISETP.GE.U32.AND P0, PT, R38, UR12, PT ;  /* 0x0000000c26007c0c */ /* 0x000fe2000bf06070 */
[----:B------:R-:W-:Y:S01]  /*9100*/  BSSY B0, `(.L_x_173) ;  /* 0x000001a000007945 */ /* 0x000fe20003800000 */
[----:B------:R-:W-:Y:S02]  /*9110*/  SHF.L.U32 R31, R64, 0x10, RZ ;  /* 0x00000010401f7819 */ /* 0x000fe400000006ff */
[----:B------:R-:W-:Y:S02]  /*9120*/  ISETP.GE.AND.EX P0, PT, R39, UR13, PT, P0 ;  /* 0x0000000d27007c0c */ /* 0x000fe4000bf06300 */
[----:B------:R-:W-:Y:S02]  /*9130*/  SHF.L.U32 R29, R29, 0x10, RZ ;  /* 0x000000101d1d7819 */ /* 0x000fe400000006ff */
[----:B------:R-:W-:-:S13]  /*9140*/  ISETP.LT.U32.AND P0, PT, R82, 0x200, !P0 ;  /* 0x000002005200780c */ /* 0x000fda0004701070 */
        /* <DEDUP_REMOVED lines=21> */
.L_x_174:
[----:B------:R-:W-:Y:S05]  /*92a0*/  BSYNC B0 ;  /* 0x0000000000007941 */ /* 0x000fea0003800000 */
.L_x_173:
[----:B------:R-:W-:Y:S01]  /*92b0*/  FADD.FTZ R20, -R66, R31 ;  /* 0x0000001f42147221 */ /* 0x000fe20000010100 */
[----:B------:R-:W-:Y:S01]  /*92c0*/  IADD3 R34, R54, 0xd0, RZ ;  /* 0x000000d036227810 */ /* 0x000fe20007ffe0ff */
[----:B0-----:R-:W-:Y:S01]  /*92d0*/  FADD.FTZ R18, -R66, R29 ;  /* 0x0000001d42127221 */ /* 0x001fe20000010100 */
[----:B------:R-:W-:Y:S01]  /*92e0*/  SHF.L.U32 R65, R65, 0x10, RZ ;  /* 0x0000001041417819 */ /* 0x000fe200000006ff */
[-C--:B------:R-:W-:Y:S01]  /*92f0*/  FMUL.FTZ R33, R20, R107.reuse ;  /* 0x0000006b14217220 */ /* 0x080fe20000410000 */
[----:B------:R-:W-:Y:S01]  /*9300*/  SHF.L.U32 R28, R28, 0x10, RZ ;  /* 0x000000101c1c7819 */ /* 0x000fe200000006ff */
[----:B------:R-:W-:Y:S01]  /*9310*/  FMUL.FTZ R32, R18, R107 ;  /* 0x0000006b12207220 */ /* 0x000fe20000410000 */
[----:B------:R-:W-:Y:S01]  /*9320*/  SHF.R.S32.HI R35, RZ, 0x1f, R34 ;  /* 0x0000001fff237819 */ /* 0x000fe20000011422 */
        /* <DEDUP_REMOVED lines=19> */
.L_x_175:
        /* <DEDUP_REMOVED lines=27> */
.L_x_177:
[----:B------:R-:W-:Y:S05]  /*9610*/  BSYNC B0 ;  /* 0x0000000000007941 */ /* 0x000fea0003800000 */
.L_x_176:
        /* <DEDUP_REMOVED lines=27> */
.L_x_178:
[----:B------:R-:W-:Y:S01]  /*97d0*/  ISETP.GE.U32.AND P0, PT, R32, UR12, PT ;  /* 0x0000000c20007c0c */ /* 0x000fe2000bf06070 */
[----:B------:R-:W-:Y:S01]  /*97e0*/  BSSY B0, `(.L_x_179) ;  /* 0x000001c000007945 */ /* 0x000fe20003800000 */
[----:B------:R-:W-:Y:S02]  /*97f0*/  SHF.L.U32 R19, R76, 0x10, RZ ;  /* 0x000000104c137819 */ /* 0x000fe400000006ff */
[----:B------:R-:W-:Y:S02]  /*9800*/  ISETP.GE.AND.EX P0, PT, R33, UR13, PT, P0 ;  /* 0x0000000d21007c0c */ /* 0x000fe4000bf06300 */
[----:B------:R-:W-:Y:S01]  /*9810*/  SHF.L.U32 R25, R25, 0x10, RZ ;  /* 0x0000001019197819 */ /* 0x000fe200000006ff */
[----:B------:R-:W-:Y:S01]  /*9820*/  FADD.FTZ R28, -R66, R19 ;  /* 0x00000013421c7221 */ /* 0x000fe20000010100 */
[----:B------:R-:W-:-:S03]  /*9830*/  ISETP.LT.U32.AND P0, PT, R82, 0x200, !P0 ;  /* 0x000002005200780c */ /* 0x000fc60004701070 */
[----:B------:R-:W-:-:S10]  /*9840*/  FADD.FTZ R66, -R66, R25 ;  /* 0x0000001942427221 */ /* 0x000fd40000010100 */
        /* <DEDUP_REMOVED lines=21> */
.L_x_180:
[----:B------:R-:W-:Y:S05]  /*99a0*/  BSYNC B0 ;  /* 0x0000000000007941 */ /* 0x000fea0003800000 */
.L_x_179:
[----:B------:R-:W-:Y:S01]  /*99b0*/  IADD3 R54, R54, 0xf0, RZ ;  /* 0x000000f036367810 */ /* 0x000fe20007ffe0ff */
[-C--:B------:R-:W-:Y:S01]  /*99c0*/  FMUL.FTZ R27, R28, R107.reuse ;  /* 0x0000006b1c1b7220 */ /* 0x080fe20000410000 */
[----:B------:R-:W-:Y:S01]  /*99d0*/  SHF.L.U32 R77, R77, 0x10, RZ ;  /* 0x000000104d4d7819 */ /* 0x000fe200000006ff */
[----:B------:R-:W-:Y:S01]  /*99e0*/  FMUL.FTZ R66, R66, R107 ;  /* 0x0000006b42427220 */ /* 0x000fe20000410000 */
[----:B------:R-:W-:Y:S02]  /*99f0*/  SHF.L.U32 R24, R24, 0x10, RZ ;  /* 0x0000001018187819 */ /* 0x000fe400000006ff */
[----:B------:R-:W-:Y:S01]  /*9a00*/  SHF.R.S32.HI R28, RZ, 0x1f, R54 ;  /* 0x0000001fff1c7819 */ /* 0x000fe20000011436 */
        /* <DEDUP_REMOVED lines=19> */
.L_x_181:
[----:B------:R-:W-:Y:S01]  /*9b40*/  ISETP.GE.U32.AND P0, PT, R54, UR12, PT ;  /* 0x0000000c36007c0c */ /* 0x000fe2000bf06070 */
[----:B------:R-:W-:Y:S03]  /*9b50*/  BSSY B0, `(.L_x_182) ;  /* 0x0000016000007945 */ /* 0x000fe60003800000 */
[----:B------:R-:W-:-:S04]  /*9b60*/  ISETP.GE.AND.EX P0, PT, R28, UR13, PT, P0 ;  /* 0x0000000d1c007c0c */ /* 0x000fc8000bf06300 */
[----:B------:R-:W-:-:S13]  /*9b70*/  ISETP.LT.U32.AND P0, PT, R82, 0x200, !P0 ;  /* 0x000002005200780c */ /* 0x000fda0004701070 */
[----:B------:R-:W-:Y:S05]  /*9b80*/  @!P0 BRA `(.L_x_183) ;  /* 0x0000000000488947 */ /* 0x000fea0003800000 */
[----:B0-----:R-:W-:Y:S01]  /*9b90*/  SHF.R.S32.HI R19, RZ, 0x1f, R14 ;  /* 0x0000001fff137819 */ /* 0x001fe2000001140e */
[----:B------:R-:W-:Y:S01]  /*9ba0*/  ULDC.64 UR12, c[0x0][0x288] ;  /* 0x0000a200000c7ab9 */ /* 0x000fe20000000a00 */
[----:B------:R-:W-:Y:S01]  /*9bb0*/  MOV R111, R113 ;  /* 0x00000071006f7202 */ /* 0x000fe20000000f00 */
[C-C-:B------:R-:W-:Y:S01]  /*9bc0*/  FFMA.FTZ R20, R55.reuse, R27, R56.reuse ;  /* 0x0000001b37147223 */ /* 0x140fe20000010038 */
[----:B------:R-:W-:Y:S01]  /*9bd0*/  FFMA.FTZ R55, R55, R66, R56 ;  /* 0x0000004237377223 */ /* 0x000fe20000010038 */
[----:B------:R-:W-:Y:S02]  /*9be0*/  IMAD R19, R19, UR12, RZ ;  /* 0x0000000c13137c24 */ /* 0x000fe4000f8e02ff */
[----:B------:R-:W-:-:S04]  /*9bf0*/  IMAD.WIDE.U32 R110, R14, UR12, R110 ;  /* 0x0000000c0e6e7c25 */ /* 0x000fc8000f8e006e */
[----:B------:R-:W-:Y:S01]  /*9c00*/  FFMA.FTZ R20, R77, R68, -R20 ;  /* 0x000000444d147223 */ /* 0x000fe20000010814 */
[----:B------:R-:W-:Y:S01]  /*9c10*/  FFMA.FTZ R24, R24, R69, -R55 ;  /* 0x0000004518187223 */ /* 0x000fe20000010837 */
[----:B------:R-:W-:Y:S01]  /*9c20*/  IMAD R19, R14, UR13, R19 ;  /* 0x0000000d0e137c24 */ /* 0x000fe2000f8e0213 */
[----:B------:R-:W-:Y:S01]  /*9c30*/  ULDC.64 UR12, c[0x0][0x210] ;  /* 0x00008400000c7ab9 */ /* 0x000fe20000000a00 */
[-C--:B------:R-:W-:Y:S01]  /*9c40*/  FMUL.FTZ R20, R20, R107.reuse ;  /* 0x0000006b14147220 */ /* 0x080fe20000410000 */
[----:B------:R-:W-:Y:S01]  /*9c50*/  FMUL.FTZ R21, R24, R107 ;  /* 0x0000006b18157220 */ /* 0x000fe20000410000 */
[----:B------:R-:W-:Y:S02]  /*9c60*/  LEA R18, P0, R110, UR12, 0x1 ;  /* 0x0000000c6e127c11 */ /* 0x000fe4000f8008ff */
[----:B------:R-:W-:Y:S02]  /*9c70*/  IADD3 R19, R111, R19, RZ ;  /* 0x000000136f137210 */ /* 0x000fe40007ffe0ff */
[----:B------:R-:W-:-:S02]  /*9c80*/  F2FP.BF16.F32.PACK_AB R21, R21, R20 ;  /* 0x000000141515723e */ /* 0x000fc400000010ff */
[----:B------:R-:W-:-:S05]  /*9c90*/  LEA.HI.X R19, R110, UR13, R19, 0x1, P0 ;  /* 0x0000000d6e137c11 */ /* 0x000fca00080f0c13 */
[----:B------:R1:W-:Y:S02]  /*9ca0*/  STG.E desc[UR8][R18.64], R21 ;  /* 0x0000001512007986 */ /* 0x0003e4000c101908 */
.L_x_183:
[----:B------:R-:W-:Y:S05]  /*9cb0*/  BSYNC B0 ;  /* 0x0000000000007941 */ /* 0x000fea0003800000 */
.L_x_182:
[----:B------:R-:W-:Y:S02]  /*9cc0*/  IADD3 R78, R3, R78, RZ ;  /* 0x0000004e034e7210 */ /* 0x000fe40007ffe0ff */
[----:B------:R-:W-:Y:S02]  /*9cd0*/  IADD3 R79, R79, 0x1, RZ ;  /* 0x000000014f4f7810 */ /* 0x000fe40007ffe0ff */
[----:B------:R-:W-:-:S13]  /*9ce0*/  ISETP.GE.AND P0, PT, R78, UR4, PT ;  /* 0x000000044e007c0c */ /* 0x000fda000bf06270 */
[----:B------:R-:W-:Y:S05]  /*9cf0*/  @!P0 BRA `(.L_x_184) ;  /* 0xffffff6800708947 */ /* 0x000fea000383ffff */
.L_x_101:
        /* <DEDUP_REMOVED lines=23> */
.L_x_186:
[----:B------:R-:W-:Y:S05]  /*9e70*/  BSYNC B0 ;  /* 0x0000000000007941 */ /* 0x000fea0003800000 */
.L_x_185:
[----:B------:R-:W-:Y:S05]  /*9e80*/  @P0 EXIT ;  /* 0x000000000000094d */ /* 0x000fea0003800000 */
[----:B------:R-:W-:Y:S05]  /*9e90*/  @P2 BRA `(.L_x_187) ;  /* 0x0000000000202947 */ /* 0x000fea0003800000 */
[----:B------:R-:W-:-:S05]  /*9ea0*/  IMAD R0, R4, R7, RZ ;  /* 0x0000000704007224 */ /* 0x000fca00078e02ff */
[----:B------:R-:W-:-:S13]  /*9eb0*/  ISETP.NE.AND P0, PT, R0, -0x1, PT ;  /* 0xffffffff0000780c */ /* 0x000fda0003f05270 */
[----:B------:R-:W-:Y:S05]  /*9ec0*/  @!P0 BRA `(.L_x_187) ;  /* 0x0000000000148947 */ /* 0x000fea0003800000 */
.L_x_188:
[----:B--2---:R-:W2:Y:S04]  /*9ed0*/  LDG.E.STRONG.GPU R5, desc[UR8][R2.64] ;  /* 0x0000000802057981 */ /* 0x004ea8000c1ef900 */
[----:B--2---:R-:W-:Y:S01]  /*9ee0*/  CCTL.IVALL ;  /* 0x00000000ff00798f */ /* 0x004fe20002000000 */
[----:B------:R-:W-:Y:S05]  /*9ef0*/  YIELD ;  /* 0x0000000000007946 */ /* 0x000fea0003800000 */
[----:B------:R-:W-:-:S13]  /*9f00*/  ISETP.NE.AND P0, PT, R5, R0, PT ;  /* 0x000000000500720c */ /* 0x000fda0003f05270 */
[----:B------:R-:W-:Y:S05]  /*9f10*/  @P0 BRA `(.L_x_188) ;  /* 0xfffffffc00ec0947 */ /* 0x000fea000383ffff */
.L_x_187:
[----:B------:R-:W-:Y:S05]  /*9f20*/  WARPSYNC.ALL ;  /* 0x0000000000007948 */ /* 0x000fea0003800000 */
[----:B------:R-:W3:Y:S08]  /*9f30*/  LDC.64 R22, c[0x0][0x288] ;  /* 0x0000a200ff167b82 */ /* 0x000ef00000000a00 */
[----:B------:R-:W-:Y:S01]  /*9f40*/  BAR.SYNC.DEFER_BLOCKING 0x0 ;  /* 0x0000000000007b1d */ /* 0x000fe20000010000 */
[----:B---3--:R-:W-:-:S04]  /*9f50*/  LEA.HI R0, P0, R23, R22, RZ, 0x1 ;  /* 0x0000001617007211 */ /* 0x008fc800078108ff */
[----:B--2---:R-:W-:-:S04]  /*9f60*/  IADD3.X R3, RZ, R23, RZ, P0, !PT ;  /* 0x00000017ff037210 */ /* 0x004fc800007fe4ff */
[--C-:B------:R-:W-:Y:S02]  /*9f70*/  SHF.R.S64 R25, R0, 0x1, R3.reuse ;  /* 0x0000000100197819 */ /* 0x100fe40000001003 */
[----:B------:R-:W-:Y:S02]  /*9f80*/  SHF.R.S32.HI R0, RZ, 0x1f, R82 ;  /* 0x0000001fff007819 */ /* 0x000fe40000011452 */
[----:B------:R-:W-:Y:S02]  /*9f90*/  SHF.R.S32.HI R27, RZ, 0x1, R3 ;  /* 0x00000001ff1b7819 */ /* 0x000fe40000011403 */
[----:B------:R-:W-:-:S04]  /*9fa0*/  ISETP.GT.U32.AND P0, PT, R25, R82, PT ;  /* 0x000000521900720c */ /* 0x000fc80003f04070 */
[----:B------:R-:W-:-:S13]  /*9fb0*/  ISETP.GT.AND.EX P0, PT, R27, R0, PT, P0 ;  /* 0x000000001b00720c */ /* 0x000fda0003f04300 */
[----:B------:R-:W-:Y:S05]  /*9fc0*/  @!P0 EXIT ;  /* 0x000000000000894d */ /* 0x000fea0003800000 */
[C---:B------:R-:W-:Y:S01]  /*9fd0*/  IMAD.WIDE.U32 R2, R22.reuse, 0x3, RZ ;  /* 0x0000000316027825 */ /* 0x040fe200078e00ff */
[----:B------:R-:W-:Y:S01]  /*9fe0*/  LEA R5, R23, R23, 0x1 ;  /* 0x0000001717057211 */ /* 0x000fe200078e08ff */
[----:B------:R-:W2:Y:S01]  /*9ff0*/  LDC.64 R14, c[0x0][0x218] ;  /* 0x00008600ff0e7b82 */ /* 0x000ea20000000a00 */
[----:B------:R-:W-:Y:S01]  /*a000*/  SHF.L.U64.HI R23, R22, 0x2, R23 ;  /* 0x0000000216177819 */ /* 0x000fe20000010217 */
[----:B------:R-:W-:Y:S01]  /*a010*/  ULDC.64 UR4, c[0x0][0x268] ;  /* 0x00009a0000047ab9 */ /* 0x000fe20000000a00 */
[----:B------:R-:W-:Y:S02]  /*a020*/  IADD3 R5, R3, R5, RZ ;  /* 0x0000000503057210 */ /* 0x000fe40007ffe0ff */
[----:B------:R-:W-:Y:S02]  /*a030*/  SHF.L.U64.HI R33, R25, 0x2, R27 ;  /* 0x0000000219217819 */ /* 0x000fe4000001021b */
[----:B------:R-:W-:Y:S01]  /*a040*/  LEA.HI R2, P0, R5, R2, RZ, 0x1 ;  /* 0x0000000205027211 */ /* 0x000fe200078108ff */
[----:B------:R-:W3:Y:S03]  /*a050*/  LDC.64 R16, c[0x0][0x220] ;  /* 0x00008800ff107b82 */ /* 0x000ee60000000a00 */
[----:B------:R-:W-:-:S04]  /*a060*/  IADD3.X R5, RZ, R5, RZ, P0, !PT ;  /* 0x00000005ff057210 */ /* 0x000fc800007fe4ff */
[--C-:B------:R-:W-:Y:S02]  /*a070*/  SHF.R.S64 R29, R2, 0x1, R5.reuse ;  /* 0x00000001021d7819 */ /* 0x100fe40000001005 */
[----:B------:R-:W-:-:S04]  /*a080*/  SHF.R.S32.HI R2, RZ, 0x1, R5 ;  /* 0x00000001ff027819 */ /* 0x000fc80000011405 */
[----:B------:R-:W-:-:S07]  /*a090*/  SHF.L.U64.HI R31, R29, 0x2, R2 ;  /* 0x000000021d1f7819 */ /* 0x000fce0000010202 */
.L_x_189:
[----:B------:R-:W-:-:S04]  /*a0a0*/  LEA R6, P0, R82, UR4, 0x2 ;  /* 0x0000000452067c11 */ /* 0x000fc8000f8010ff */
[----:B------:R-:W-:Y:S02]  /*a0b0*/  LEA.HI.X R7, R82, UR5, R0, 0x2, P0 ;  /* 0x0000000552077c11 */ /* 0x000fe400080f1400 */
[-C--:B------:R-:W-:Y:S02]  /*a0c0*/  LEA R8, P0, R25, R6.reuse, 0x2 ;  /* 0x0000000619087211 */ /* 0x080fe400078010ff */
[-C--:B------:R-:W-:Y:S01]  /*a0d0*/  LEA R12, P1, R22, R6.reuse, 0x2 ;  /* 0x00000006160c7211 */ /* 0x080fe200078210ff */
[----:B01--4-:R-:W4:Y:S01]  /*a0e0*/  LDG.E R18, desc[UR8][R6.64] ;  /* 0x0000000806127981 */ /* 0x013f22000c1e1900 */
[----:B------:R-:W-:Y:S02]  /*a0f0*/  LEA R10, P2, R29, R6, 0x2 ;  /* 0x000000061d0a7211 */ /* 0x000fe400078410ff */
[----:B------:R-:W-:Y:S02]  /*a100*/  IADD3.X R9, R7, R33, RZ, P0, !PT ;  /* 0x0000002107097210 */ /* 0x000fe400007fe4ff */
[----:B------:R-:W-:-:S02]  /*a110*/  IADD3.X R13, R23, R7, RZ, P1, !PT ;  /* 0x00000007170d7210 */ /* 0x000fc40000ffe4ff */
[----:B------:R-:W-:Y:S01]  /*a120*/  IADD3.X R11, R7, R31, RZ, P2, !PT ;  /* 0x0000001f070b7210 */ /* 0x000fe200017fe4ff */
[----:B------:R-:W4:Y:S04]  /*a130*/  LDG.E R19, desc[UR8][R8.64] ;  /* 0x0000000808137981 */ /* 0x000f28000c1e1900 */
[----:B------:R-:W5:Y:S04]  /*a140*/  LDG.E R20, desc[UR8][R12.64] ;  /* 0x000000080c147981 */ /* 0x000f68000c1e1900 */
[----:B------:R-:W5:Y:S01]  /*a150*/  LDG.E R21, desc[UR8][R10.64] ;  /* 0x000000080a157981 */ /* 0x000f62000c1e1900 */
[----:B------:R-:W-:-:S02]  /*a160*/  SHF.L.U32 R5, R82, 0x1, RZ ;  /* 0x0000000152057819 */ /* 0x000fc400000006ff */
[----:B------:R-:W-:-:S03]  /*a170*/  IADD3 R82, R82, 0x200, RZ ;  /* 0x0000020052527810 */ /* 0x000fc60007ffe0ff */
[----:B--2---:R-:W-:-:S04]  /*a180*/  IMAD.WIDE R2, R5, 0x4, R14 ;  /* 0x0000000405027825 */ /* 0x004fc800078e020e */
[----:B---3--:R-:W-:Y:S01]  /*a190*/  IMAD.WIDE R4, R5, 0x4, R16 ;  /* 0x0000000405047825 */ /* 0x008fe200078e0210 */
[----:B------:R-:W-:Y:S02]  /*a1a0*/  ISETP.GT.U32.AND P0, PT, R25, R82, PT ;  /* 0x000000521900720c */ /* 0x000fe40003f04070 */
[----:B------:R-:W-:-:S04]  /*a1b0*/  SHF.R.S32.HI R0, RZ, 0x1f, R82 ;  /* 0x0000001fff007819 */ /* 0x000fc80000011452 */
[----:B------:R-:W-:Y:S01]  /*a1c0*/  ISETP.GT.AND.EX P0, PT, R27, R0, PT, P0 ;  /* 0x000000001b00720c */ /* 0x000fe20003f04300 */
[----:B----4-:R4:W-:Y:S04]  /*a1d0*/  STG.E.64 desc[UR8][R2.64], R18 ;  /* 0x0000001202007986 */ /* 0x0109e8000c101b08 */
[----:B-----5:R4:W-:Y:S08]  /*a1e0*/  STG.E.64 desc[UR8][R4.64], R20 ;  /* 0x0000001404007986 */ /* 0x0209f0000c101b08 */
[----:B------:R-:W-:Y:S05]  /*a1f0*/  @P0 BRA `(.L_x_189) ;  /* 0xfffffffc00a80947 */ /* 0x000fea000383ffff */
[----:B------:R-:W-:Y:S05]  /*a200*/  EXIT ;  /* 0x000000000000794d */ /* 0x000fea0003800000 */
.L_x_190:
        /* <DEDUP_REMOVED lines=15> */
.L_x_5218:


//--------------------- .text._Z35group_norm_nhwc_bwd_one_pass_kernelI11Bf16IOFp32WLi512ELi64ELi512EEv26Group_norm_nhwc_bwd_params --------------------------
	.section	.text._Z35group_norm_nhwc_bwd_one_pass_kernelI11Bf16IOFp32WLi512ELi64ELi512EEv26Group_norm_nhwc_bwd_params,"ax",@progbits
	.align	128
        .global         _Z35group_norm_nhwc_bwd_one_pass_kernelI11Bf16IOFp32WLi512ELi64ELi512EEv26Group_norm_nhwc_bwd_params
        .type           _Z35group_norm_nhwc_bwd_one_pass_kernelI11Bf16IOFp32WLi512ELi64ELi512EEv26Group_norm_nhwc_bwd_params,@function
        .size           _Z35group_norm_nhwc_bwd_one_pass_kernelI11Bf16IOFp32WLi512ELi64ELi512EEv26Group_norm_nhwc_bwd_params,(.L_x_5219 - _Z35group_norm_nhwc_bwd_one_pass_kernelI11Bf16IOFp32WLi512ELi64ELi512EEv26Group_norm_nhwc_bwd_params)
        .other          _Z35group_norm_nhwc_bwd_one_pass_kernelI11Bf16IOFp32WLi512ELi64ELi512EEv26Group_norm_nhwc_bwd_params,@"STO_CUDA_ENTRY STV_DEFAULT"
_Z35group_norm_nhwc_bwd_one_pass_kernelI11Bf16IOFp32WLi512ELi64ELi512EEv26Group_norm_nhwc_bwd_params:
.text._Z35group_norm_nhwc_bwd_one_pass_kernelI11Bf16IOFp32WLi512ELi64ELi512EEv26Group_norm_nhwc_bwd_params:
[----:B------:R-:W0:Y:S08]  /*0000*/  LDC R1, c[0x0][0x28] ;  /* 0x00000a00ff017b82 */ /* 0x000e300000000800 */
[----:B------:R-:W1:Y:S01]  /*0010*/  S2UR UR6, SR_CTAID.Y ;  /* 0x00000000000679c3 */ /* 0x000e620000002600 */
[----:B------:R-:W-:Y:S01]  /*0020*/  ULDC UR4, c[0x0][0x2a0] ;  /* 0x0000a80000047ab9 */ /* 0x000fe20000000800 */
[----:B------:R-:W-:Y:S01]  /*0030*/  ULDC UR5, c[0x0][0x270] ;  /* 0x00009c0000057ab9 */ /* 0x000fe20000000800 */
[----:B------:R-:W2:Y:S01]  /*0040*/  S2R R0, SR_TID.X ;  /* 0x0000000000007919 */ /* 0x000ea20000002100 */
[----:B------:R-:W-:Y:S01]  /*0050*/  UIMAD UR4, UR4, UR5, URZ ;  /* 0x00000005040472a4 */ /* 0x000fe2000f8e023f */
[----:B0-----:R-:W-:Y:S01]  /*0060*/  IADD3 R1, R1, -0x88, RZ ;  /* 0xffffff7801017810 */ /* 0x001fe20007ffe0ff */
[----:B------:R-:W-:-:S02]  /*0070*/  ULDC.64 UR16, c[0x0][0x208] ;  /* 0x0000820000107ab9 */ /* 0x000fc40000000a00 */
[----:B------:R-:W0:Y:S01]  /*0080*/  S2UR UR18, SR_CTAID.X ;  /* 0x00000000001279c3 */ /* 0x000e220000002500 */
[----:B-1----:R-:W-:-:S04]  /*0090*/  MOV R2, UR6 ;  /* 0x0000000600027c02 */ /* 0x002fc80008000f00 */
[----:B------:R-:W-:-:S13]  /*00a0*/  ISETP.GE.AND P0, PT, R2, UR4, PT ;  /* 0x0000000402007c0c */ /* 0x000fda000bf06270 */
[----:B--2---:R-:W-:Y:S05]  /*00b0*/  @P0 BRA `(.L_x_191) ;  /* 0x0000012000980947 */ /* 0x004fea0003800000 */
[----:B------:R-:W0:Y:S01]  /*00c0*/  LDC R6, c[0x0][0x2ac] ;  /* 0x0000ab00ff067b82 */ /* 0x000e220000000800 */
[----:B------:R-:W-:Y:S01]  /*00d0*/  SHF.R.U32.HI R3, RZ, 0x5, R0 ;  /* 0x00000005ff037819 */ /* 0x000fe20000011600 */
[----:B------:R-:W-:Y:S01]  /*00e0*/  ULDC.64 UR4, c[0x0][0x290] ;  /* 0x0000a40000047ab9 */ /* 0x000fe20000000a00 */
[----:B------:R-:W-:Y:S01]  /*00f0*/  ISETP.GE.U32.AND P2, PT, R0, 0x200, PT ;  /* 0x000002000000780c */ /* 0x000fe20003f46070 */
[----:B------:R-:W-:Y:S01]  /*0100*/  ULDC.64 UR8, c[0x0][0x288] ;  /* 0x0000a20000087ab9 */ /* 0x000fe20000000a00 */
[----:B------:R-:W-:Y:S01]  /*0110*/  LOP3.LUT R4, R4, 0xffefffff, RZ, 0xc0, !PT ;  /* 0xffefffff04047812 */ /* 0x000fe200078ec0ff */
[----:B------:R-:W-:Y:S01]  /*0120*/  UIMAD UR11, UR9, 0x3, URZ ;  /* 0x00000003090b78a4 */ /* 0x000fe2000f8e023f */
[----:B------:R-:W-:Y:S01]  /*0130*/  R2UR UR19, R2 ;  /* 0x00000000021372ca */ /* 0x000fe200000e0000 */
[----:B------:R-:W1:Y:S01]  /*0140*/  S2UR UR6, SR_CgaCtaId ;  /* 0x00000000000679c3 */ /* 0x000e620000008800 */
[----:B------:R-:W-:Y:S01]  /*0150*/  ULDC UR20, c[0x0][0x10] ;  /* 0x0000040000147ab9 */ /* 0x000fe20000000800 */
[----:B0-----:R-:W-:-:S05]  /*0160*/  IMAD R3, R6, UR18, R3 ;  /* 0x0000001206037c24 */ /* 0x001fca000f8e0203 */
[C---:B------:R-:W-:Y:S02]  /*0170*/  IADD3 R5, R3.reuse, 0xf0, RZ ;  /* 0x000000f003057810 */ /* 0x040fe40007ffe0ff */
[----:B------:R-:W-:Y:S02]  /*0180*/  IADD3 R6, R3, 0x100, RZ ;  /* 0x0000010003067810 */ /* 0x000fe40007ffe0ff */
        /* <DEDUP_REMOVED lines=28> */
[----:B------:R-:W-:Y:S02]  /*0350*/  ISETP.LT.AND.EX P0, PT, R7, UR5, !P2, P0 ;  /* 0x0000000507007c0c */ /* 0x000fe4000d701300 */
[----:B------:R-:W-:Y:S02]  /*0360*/  LOP3.LUT R4, R4, 0xfffeffff, RZ, 0xc0, !PT ;  /* 0xfffeffff04047812 */ /* 0x000fe400078ec0ff */
[----:B------:R-:W-:Y:S02]  /*0370*/  IADD3 R5, R3, 0x150, RZ ;  /* 0x0000015003057810 */ /* 0x000fe40007ffe0ff */
[----:B------:R-:W-:Y:S02]  /*0380*/  @P1 LOP3.LUT R4, R4, 0x10000, RZ, 0xfc, !PT ;  /* 0x0001000004041812 */ /* 0x000fe400078efcff */
[----:B------:R-:W-:Y:S02]  /*0390*/  SHF.R.S32.HI R6, RZ, 0x1f, R5 ;  /* 0x0000001fff067819 */ /* 0x000fe40000011405 */
[----:B------:R-:W-:-:S02]  /*03a0*/  LOP3.LUT R4, R4, 0xffff7fff, RZ, 0xc0, !PT ;  /* 0xffff7fff04047812 */ /* 0x000fc400078ec0ff */
[----:B------:R-:W-:Y:S02]  /*03b0*/  IADD3 R7, R3, 0x160, RZ ;  /* 0x0000016003077810 */ /* 0x000fe40007ffe0ff */
[----:B------:R-:W-:Y:S02]  /*03c0*/  @P0 LOP3.LUT R4, R4, 0x8000, RZ, 0xfc, !PT ;  /* 0x0000800004040812 */ /* 0x000fe400078efcff */
[----:B------:R-:W-:Y:S02]  /*03d0*/  ISETP.LT.U32.AND P0, PT, R5, UR4, PT ;  /* 0x0000000405007c0c */ /* 0x000fe4000bf01070 */
[----:B------:R-:W-:Y:S02]  /*03e0*/  LOP3.LUT R4, R4, 0xffffbfff, RZ, 0xc0, !PT ;  /* 0xffffbfff04047812 */ /* 0x000fe400078ec0ff */
[----:B------:R-:W-:Y:S02]  /*03f0*/  ISETP.LT.AND.EX P0, PT, R6, UR5, !P2, P0 ;  /* 0x0000000506007c0c */ /* 0x000fe4000d701300 */
[----:B------:R-:W-:-:S02]  /*0400*/  SHF.R.S32.HI R5, RZ, 0x1f, R7 ;  /* 0x0000001fff057819 */ /* 0x000fc40000011407 */
[C---:B------:R-:W-:Y:S02]  /*0410*/  IADD3 R6, R3.reuse, 0x170, RZ ;  /* 0x0000017003067810 */ /* 0x040fe40007ffe0ff */
[----:B------:R-:W-:Y:S02]  /*0420*/  SHF.R.S32.HI R11, RZ, 0x1f, R3 ;  /* 0x0000001fff0b7819 */ /* 0x000fe40000011403 */
[C---:B------:R-:W-:Y:S02]  /*0430*/  IADD3 R32, R3.reuse, 0x10, RZ ;  /* 0x0000001003207810 */ /* 0x040fe40007ffe0ff */
[----:B------:R-:W-:Y:S01]  /*0440*/  IADD3 R30, R3, 0x20, RZ ;  /* 0x00000020031e7810 */ /* 0x000fe20007ffe0ff */
[----:B------:R0:W-:Y:S01]  /*0450*/  STL [R1+0x7c], R11 ;  /* 0x00007c0b01007387 */ /* 0x0001e20000100800 */
[----:B------:R-:W-:Y:S02]  /*0460*/  SHF.R.S32.HI R31, RZ, 0x1f, R32 ;  /* 0x0000001fff1f7819 */ /* 0x000fe40000011420 */
[----:B------:R-:W-:Y:S01]  /*0470*/  @P0 LOP3.LUT R4, R4, 0x4000, RZ, 0xfc, !PT ;  /* 0x0000400004040812 */ /* 0x000fe200078efcff */
[----:B------:R-:W-:Y:S01]  /*0480*/  STL [R1+0x3c], R32 ;  /* 0x00003c2001007387 */ /* 0x000fe20000100800 */
[----:B------:R-:W-:-:S02]  /*0490*/  ISETP.LT.U32.AND P0, PT, R7, UR4, PT ;  /* 0x0000000407007c0c */ /* 0x000fc4000bf01070 */
[----:B------:R-:W-:Y:S01]  /*04a0*/  LOP3.LUT R4, R4, 0xffffdfff, RZ, 0xc0, !PT ;  /* 0xffffdfff04047812 */ /* 0x000fe200078ec0ff */
[----:B------:R-:W-:Y:S01]  /*04b0*/  STL [R1+0x38], R30 ;  /* 0x0000381e01007387 */ /* 0x000fe20000100800 */
[----:B------:R-:W-:Y:S02]  /*04c0*/  ISETP.LT.AND.EX P0, PT, R5, UR5, !P2, P0 ;  /* 0x0000000505007c0c */ /* 0x000fe4000d701300 */
[----:B------:R-:W-:Y:S02]  /*04d0*/  SHF.R.S32.HI R5, RZ, 0x1f, R6 ;  /* 0x0000001fff057819 */ /* 0x000fe40000011406 */
[C---:B------:R-:W-:Y:S02]  /*04e0*/  IADD3 R7, R3.reuse, 0x180, RZ ;  /* 0x0000018003077810 */ /* 0x040fe40007ffe0ff */
[----:B------:R-:W-:Y:S02]  /*04f0*/  SHF.R.S32.HI R29, RZ, 0x1f, R30 ;  /* 0x0000001fff1d7819 */ /* 0x000fe4000001141e */
[----:B------:R-:W-:-:S02]  /*0500*/  IADD3 R28, R3, 0x30, RZ ;  /* 0x00000030031c7810 */ /* 0x000fc40007ffe0ff */
[----:B------:R-:W-:Y:S02]  /*0510*/  IADD3 R26, R3, 0x40, RZ ;  /* 0x00000040031a7810 */ /* 0x000fe40007ffe0ff */
[----:B------:R-:W-:Y:S01]  /*0520*/  SHF.R.S32.HI R27, RZ, 0x1f, R28 ;  /* 0x0000001fff1b7819 */ /* 0x000fe2000001141c */
[----:B------:R-:W-:Y:S01]  /*0530*/  STL [R1+0x34], R28 ;  /* 0x0000341c01007387 */ /* 0x000fe20000100800 */
[----:B------:R-:W-:Y:S02]  /*0540*/  @P0 LOP3.LUT R4, R4, 0x2000, RZ, 0xfc, !PT ;  /* 0x0000200004040812 */ /* 0x000fe400078efcff */
[----:B------:R-:W-:Y:S01]  /*0550*/  ISETP.LT.U32.AND P0, PT, R6, UR4, PT ;  /* 0x0000000406007c0c */ /* 0x000fe2000bf01070 */
[----:B------:R-:W-:Y:S01]  /*0560*/  STL [R1+0x30], R26 ;  /* 0x0000301a01007387 */ /* 0x000fe20000100800 */
[----:B------:R-:W-:Y:S02]  /*0570*/  LOP3.LUT R4, R4, 0xffffefff, RZ, 0xc0, !PT ;  /* 0xffffefff04047812 */ /* 0x000fe400078ec0ff */
[----:B------:R-:W-:-:S02]  /*0580*/  ISETP.LT.AND.EX P1, PT, R5, UR5, !P2, P0 ;  /* 0x0000000505007c0c */ /* 0x000fc4000d721300 */
[----:B------:R-:W-:Y:S02]  /*0590*/  SHF.R.S32.HI R5, RZ, 0x1f, R7 ;  /* 0x0000001fff057819 */ /* 0x000fe40000011407 */
[----:B------:R-:W-:Y:S02]  /*05a0*/  ISETP.LT.U32.AND P0, PT, R7, UR4, PT ;  /* 0x0000000407007c0c */ /* 0x000fe4000bf01070 */
[----:B------:R-:W-:Y:S02]  /*05b0*/  SHF.R.S32.HI R25, RZ, 0x1f, R26 ;  /* 0x0000001fff197819 */ /* 0x000fe4000001141a */
[----:B------:R-:W-:Y:S02]  /*05c0*/  ISETP.LT.AND.EX P0, PT, R5, UR5, !P2, P0 ;  /* 0x0000000505007c0c */ /* 0x000fe4000d701300 */
[C---:B------:R-:W-:Y:S02]  /*05d0*/  IADD3 R24, R3.reuse, 0x50, RZ ;  /* 0x0000005003187810 */ /* 0x040fe40007ffe0ff */
[----:B------:R-:W-:-:S02]  /*05e0*/  IADD3 R22, R3, 0x60, RZ ;  /* 0x0000006003167810 */ /* 0x000fc40007ffe0ff */
[----:B------:R-:W-:Y:S01]  /*05f0*/  @P1 LOP3.LUT R4, R4, 0x1000, RZ, 0xfc, !PT ;  /* 0x0000100004041812 */ /* 0x000fe200078efcff */
[----:B------:R-:W-:Y:S01]  /*0600*/  STL [R1+0x2c], R24 ;  /* 0x00002c1801007387 */ /* 0x000fe20000100800 */
[----:B------:R-:W-:Y:S02]  /*0610*/  SHF.R.S32.HI R23, RZ, 0x1f, R24 ;  /* 0x0000001fff177819 */ /* 0x000fe40000011418 */
[----:B------:R-:W-:Y:S01]  /*0620*/  LOP3.LUT R4, R4, 0xfffff7ff, RZ, 0xc0, !PT ;  /* 0xfffff7ff04047812 */ /* 0x000fe200078ec0ff */
[----:B------:R-:W-:Y:S01]  /*0630*/  STL [R1+0x28], R22 ;  /* 0x0000281601007387 */ /* 0x000fe20000100800 */
[----:B------:R-:W-:Y:S02]  /*0640*/  SHF.R.S32.HI R21, RZ, 0x1f, R22 ;  /* 0x0000001fff157819 */ /* 0x000fe40000011416 */
[----:B------:R-:W-:Y:S02]  /*0650*/  @P0 LOP3.LUT R4, R4, 0x800, RZ, 0xfc, !PT ;  /* 0x0000080004040812 */ /* 0x000fe400078efcff */
[----:B------:R-:W-:-:S02]  /*0660*/  ISETP.LT.U32.AND P0, PT, R3, UR4, PT ;  /* 0x0000000403007c0c */ /* 0x000fc4000bf01070 */
[----:B------:R-:W-:Y:S02]  /*0670*/  LOP3.LUT R4, R4, 0xffdfffff, RZ, 0xc0, !PT ;  /* 0xffdfffff04047812 */ /* 0x000fe400078ec0ff */
[----:B------:R-:W-:Y:S02]  /*0680*/  ISETP.LT.AND.EX P0, PT, R11, UR5, !P2, P0 ;  /* 0x000000050b007c0c */ /* 0x000fe4000d701300 */
[C---:B------:R-:W-:Y:S02]  /*0690*/  IADD3 R20, R3.reuse, 0x70, RZ ;  /* 0x0000007003147810 */ /* 0x040fe40007ffe0ff */
[----:B------:R-:W-:Y:S02]  /*06a0*/  IADD3 R18, R3, 0x80, RZ ;  /* 0x0000008003127810 */ /* 0x000fe40007ffe0ff */
[----:B------:R-:W-:Y:S01]  /*06b0*/  SHF.R.S32.HI R19, RZ, 0x1f, R20 ;  /* 0x0000001fff137819 */ /* 0x000fe20000011414 */
[----:B------:R-:W-:Y:S01]  /*06c0*/  STL [R1+0x24], R20 ;  /* 0x0000241401007387 */ /* 0x000fe20000100800 */
[----:B------:R-:W-:-:S02]  /*06d0*/  SHF.R.S32.HI R17, RZ, 0x1f, R18 ;  /* 0x0000001fff117819 */ /* 0x000fc40000011412 */
[C---:B------:R-:W-:Y:S01]  /*06e0*/  IADD3 R16, R3.reuse, 0x90, RZ ;  /* 0x0000009003107810 */ /* 0x040fe20007ffe0ff */
[----:B------:R-:W-:Y:S01]  /*06f0*/  STL [R1+0x20], R18 ;  /* 0x0000201201007387 */ /* 0x000fe20000100800 */
[----:B------:R-:W-:Y:S02]  /*0700*/  IADD3 R14, R3, 0xa0, RZ ;  /* 0x000000a0030e7810 */ /* 0x000fe40007ffe0ff */
[----:B------:R-:W-:Y:S01]  /*0710*/  @P0 LOP3.LUT R4, R4, 0x200000, RZ, 0xfc, !PT ;  /* 0x0020000004040812 */ /* 0x000fe200078efcff */
[----:B------:R-:W-:Y:S01]  /*0720*/  STL [R1+0x1c], R16 ;  /* 0x00001c1001007387 */ /* 0x000fe20000100800 */
[----:B------:R-:W-:Y:S02]  /*0730*/  ISETP.LT.U32.AND P0, PT, R32, UR4, PT ;  /* 0x0000000420007c0c */ /* 0x000fe4000bf01070 */
[----:B------:R-:W-:Y:S01]  /*0740*/  LOP3.LUT R4, R4, 0xfffffbff, RZ, 0xc0, !PT ;  /* 0xfffffbff04047812 */ /* 0x000fe200078ec0ff */
[----:B------:R-:W-:Y:S01]  /*0750*/  STL [R1+0x18], R14 ;  /* 0x0000180e01007387 */ /* 0x000fe20000100800 */
[----:B------:R-:W-:-:S02]  /*0760*/  ISETP.LT.AND.EX P1, PT, R31, UR5, !P2, P0 ;  /* 0x000000051f007c0c */ /* 0x000fc4000d721300 */
[----:B------:R-:W-:Y:S02]  /*0770*/  ISETP.LT.U32.AND P0, PT, R30, UR4, PT ;  /* 0x000000041e007c0c */ /* 0x000fe4000bf01070 */
[----:B------:R-:W-:Y:S02]  /*0780*/  SHF.R.S32.HI R15, RZ, 0x1f, R16 ;  /* 0x0000001fff0f7819 */ /* 0x000fe40000011410 */
[----:B------:R-:W-:Y:S02]  /*0790*/  ISETP.LT.AND.EX P3, PT, R29, UR5, !P2, P0 ;  /* 0x000000051d007c0c */ /* 0x000fe4000d761300 */
[----:B------:R-:W-:Y:S02]  /*07a0*/  ISETP.LT.U32.AND P0, PT, R28, UR4, PT ;  /* 0x000000041c007c0c */ /* 0x000fe4000bf01070 */
[----:B------:R-:W-:Y:S02]  /*07b0*/  SHF.R.S32.HI R13, RZ, 0x1f, R14 ;  /* 0x0000001fff0d7819 */ /* 0x000fe4000001140e */
[----:B------:R-:W-:-:S02]  /*07c0*/  IADD3 R12, R3, 0xb0, RZ ;  /* 0x000000b0030c7810 */ /* 0x000fc40007ffe0ff */
[----:B------:R-:W-:Y:S02]  /*07d0*/  @P1 LOP3.LUT R4, R4, 0x400, RZ, 0xfc, !PT ;  /* 0x0000040004041812 */ /* 0x000fe400078efcff */
[----:B------:R-:W-:Y:S01]  /*07e0*/  ISETP.LT.AND.EX P1, PT, R27, UR5, !P2, P0 ;  /* 0x000000051b007c0c */ /* 0x000fe2000d721300 */
[----:B------:R-:W-:Y:S01]  /*07f0*/  STL [R1+0x14], R12 ;  /* 0x0000140c01007387 */ /* 0x000fe20000100800 */
[----:B------:R-:W-:Y:S02]  /*0800*/  LOP3.LUT R4, R4, 0xfffffdff, RZ, 0xc0, !PT ;  /* 0xfffffdff04047812 */ /* 0x000fe400078ec0ff */
[----:B------:R-:W-:Y:S02]  /*0810*/  ISETP.LT.U32.AND P0, PT, R26, UR4, PT ;  /* 0x000000041a007c0c */ /* 0x000fe4000bf01070 */
[----:B------:R-:W-:Y:S02]  /*0820*/  @P3 LOP3.LUT R4, R4, 0x200, RZ, 0xfc, !PT ;  /* 0x0000020004043812 */ /* 0x000fe400078efcff */
[----:B------:R-:W-:-:S02]  /*0830*/  ISETP.LT.AND.EX P3, PT, R25, UR5, !P2, P0 ;  /* 0x0000000519007c0c */ /* 0x000fc4000d761300 */
[----:B------:R-:W-:Y:S02]  /*0840*/  LOP3.LUT R4, R4, 0xfffffeff, RZ, 0xc0, !PT ;  /* 0xfffffeff04047812 */ /* 0x000fe400078ec0ff */
[----:B------:R-:W-:Y:S02]  /*0850*/  ISETP.LT.U32.AND P0, PT, R24, UR4, PT ;  /* 0x0000000418007c0c */ /* 0x000fe4000bf01070 */
[----:B------:R-:W-:Y:S02]  /*0860*/  @P1 LOP3.LUT R4, R4, 0x100, RZ, 0xfc, !PT ;  /* 0x0000010004041812 */ /* 0x000fe400078efcff */
[----:B------:R-:W-:Y:S02]  /*0870*/  ISETP.LT.AND.EX P1, PT, R23, UR5, !P2, P0 ;  /* 0x0000000517007c0c */ /* 0x000fe4000d721300 */
[----:B------:R-:W-:Y:S02]  /*0880*/  LOP3.LUT R4, R4, 0xffffff7f, RZ, 0xc0, !PT ;  /* 0xffffff7f04047812 */ /* 0x000fe400078ec0ff */
[----:B------:R-:W-:-:S02]  /*0890*/  ISETP.LT.U32.AND P0, PT, R22, UR4, PT ;  /* 0x0000000416007c0c */ /* 0x000fc4000bf01070 */
[----:B------:R-:W-:Y:S02]  /*08a0*/  @P3 LOP3.LUT R4, R4, 0x80, RZ, 0xfc, !PT ;  /* 0x0000008004043812 */ /* 0x000fe400078efcff */
[----:B------:R-:W-:Y:S02]  /*08b0*/  ISETP.LT.AND.EX P3, PT, R21, UR5, !P2, P0 ;  /* 0x0000000515007c0c */ /* 0x000fe4000d761300 */
        /* <DEDUP_REMOVED lines=15> */
[----:B------:R-:W-:-:S02]  /*09b0*/  IADD3 R10, R3, 0xc0, RZ ;  /* 0x000000c0030a7810 */ /* 0x000fc40007ffe0ff */
[----:B------:R-:W-:Y:S02]  /*09c0*/  ISETP.LT.AND.EX P0, PT, R13, UR5, !P2, P0 ;  /* 0x000000050d007c0c */ /* 0x000fe4000d701300 */
[C---:B------:R-:W-:Y:S01]  /*09d0*/  IADD3 R9, R3.reuse, 0xd0, RZ ;  /* 0x000000d003097810 */ /* 0x040fe20007ffe0ff */
[----:B------:R-:W-:Y:S01]  /*09e0*/  STL [R1+0x10], R10 ;  /* 0x0000100a01007387 */ /* 0x000fe20000100800 */
[----:B------:R-:W-:Y:S02]  /*09f0*/  LOP3.LUT R4, R4, 0xfffffffb, RZ, 0xc0, !PT ;  /* 0xfffffffb04047812 */ /* 0x000fe400078ec0ff */
[----:B------:R-:W-:Y:S01]  /*0a00*/  IADD3 R8, R3, 0xe0, RZ ;  /* 0x000000e003087810 */ /* 0x000fe20007ffe0ff */
[----:B------:R-:W-:Y:S01]  /*0a10*/  STL [R1+0xc], R9 ;  /* 0x00000c0901007387 */ /* 0x000fe20000100800 */
[----:B------:R-:W-:Y:S02]  /*0a20*/  @P1 LOP3.LUT R4, R4, 0x4, RZ, 0xfc, !PT ;  /* 0x0000000404041812 */ /* 0x000fe400078efcff */
[----:B0-----:R-:W-:Y:S01]  /*0a30*/  SHF.R.S32.HI R11, RZ, 0x1f, R12 ;  /* 0x0000001fff0b7819 */ /* 0x001fe2000001140c */
[----:B------:R-:W-:Y:S01]  /*0a40*/  STL [R1+0x40], R8 ;  /* 0x0000400801007387 */ /* 0x000fe20000100800 */
[----:B------:R-:W-:-:S02]  /*0a50*/  LOP3.LUT R4, R4, 0xfffffffd, RZ, 0xc0, !PT ;  /* 0xfffffffd04047812 */ /* 0x000fc400078ec0ff */
[----:B------:R-:W-:Y:S01]  /*0a60*/  SHF.R.S32.HI R7, RZ, 0x1f, R10 ;  /* 0x0000001fff077819 */ /* 0x000fe2000001140a */
[----:B------:R-:W-:Y:S01]  /*0a70*/  STL [R1+0x78], R31 ;  /* 0x0000781f01007387 */ /* 0x000fe20000100800 */
[----:B------:R-:W-:Y:S02]  /*0a80*/  SHF.R.S32.HI R6, RZ, 0x1f, R9 ;  /* 0x0000001fff067819 */ /* 0x000fe40000011409 */
[----:B------:R-:W-:Y:S01]  /*0a90*/  ISETP.LT.U32.AND P5, PT, R12, UR4, PT ;  /* 0x000000040c007c0c */ /* 0x000fe2000bfa1070 */
[----:B------:R-:W-:Y:S01]  /*0aa0*/  STL [R1+0x74], R29 ;  /* 0x0000741d01007387 */ /* 0x000fe20000100800 */
[----:B------:R-:W-:Y:S02]  /*0ab0*/  @P0 LOP3.LUT R4, R4, 0x2, RZ, 0xfc, !PT ;  /* 0x0000000204040812 */ /* 0x000fe400078efcff */
[----:B------:R-:W-:Y:S01]  /*0ac0*/  ISETP.LT.U32.AND P4, PT, R10, UR4, PT ;  /* 0x000000040a007c0c */ /* 0x000fe2000bf81070 */
[----:B------:R-:W-:Y:S01]  /*0ad0*/  STL [R1+0x70], R27 ;  /* 0x0000701b01007387 */ /* 0x000fe20000100800 */
[----:B------:R-:W-:-:S02]  /*0ae0*/  ISETP.LT.U32.AND P3, PT, R9, UR4, PT ;  /* 0x0000000409007c0c */ /* 0x000fc4000bf61070 */
[----:B------:R-:W-:Y:S01]  /*0af0*/  SHF.R.S32.HI R5, RZ, 0x1f, R8 ;  /* 0x0000001fff057819 */ /* 0x000fe20000011408 */
[----:B------:R-:W-:Y:S01]  /*0b00*/  STL [R1+0x6c], R25 ;  /* 0x00006c1901007387 */ /* 0x000fe20000100800 */
[----:B------:R-:W-:Y:S02]  /*0b10*/  ISETP.LT.U32.AND P0, PT, R8, UR4, PT ;  /* 0x0000000408007c0c */ /* 0x000fe4000bf01070 */
[----:B------:R-:W-:Y:S01]  /*0b20*/  ISETP.LT.AND.EX P5, PT, R11, UR5, !P2, P5 ;  /* 0x000000050b007c0c */ /* 0x000fe2000d7a1350 */
[----:B------:R-:W-:Y:S01]  /*0b30*/  STL [R1+0x68], R23 ;  /* 0x0000681701007387 */ /* 0x000fe20000100800 */
[----:B------:R-:W-:Y:S02]  /*0b40*/  ISETP.LT.AND.EX P4, PT, R7, UR5, !P2, P4 ;  /* 0x0000000507007c0c */ /* 0x000fe4000d781340 */
[----:B------:R-:W-:Y:S01]  /*0b50*/  ISETP.LT.AND.EX P3, PT, R6, UR5, !P2, P3 ;  /* 0x0000000506007c0c */ /* 0x000fe2000d761330 */
[----:B------:R-:W-:Y:S01]  /*0b60*/  STL [R1+0x64], R21 ;  /* 0x0000641501007387 */ /* 0x000fe20000100800 */
[----:B------:R-:W-:Y:S01]  /*0b70*/  ISETP.LT.AND.EX P2, PT, R5, UR5, !P2, P0 ;  /* 0x0000000505007c0c */ /* 0x000fe2000d741300 */
[----:B------:R-:W-:-:S02]  /*0b80*/  UIMAD.WIDE.U32 UR4, UR8, 0x3, URZ ;  /* 0x00000003080478a5 */ /* 0x000fc4000f8e003f */
[----:B------:R-:W-:Y:S01]  /*0b90*/  STL [R1+0x60], R19 ;  /* 0x0000601301007387 */ /* 0x000fe20000100800 */
[----:B------:R-:W-:Y:S02]  /*0ba0*/  ULEA.HI UR8, UP0, UR9, UR8, URZ, 0x1 ;  /* 0x0000000809087291 */ /* 0x000fe4000f81083f */
[----:B------:R-:W-:Y:S01]  /*0bb0*/  UIADD3 UR11, UR5, UR11, URZ ;  /* 0x0000000b050b7290 */ /* 0x000fe2000fffe03f */
[----:B------:R-:W-:Y:S01]  /*0bc0*/  STL [R1+0x5c], R17 ;  /* 0x00005c1101007387 */ /* 0x000fe20000100800 */
[----:B------:R-:W-:Y:S01]  /*0bd0*/  UIADD3.X UR10, URZ, UR9, URZ, UP0, !UPT ;  /* 0x000000093f0a7290 */ /* 0x000fe200087fe43f */
[----:B------:R-:W-:Y:S02]  /*0be0*/  UMOV UR5, 0x400 ;  /* 0x0000040000057882 */ /* 0x000fe40000000000 */
[----:B------:R-:W-:Y:S01]  /*0bf0*/  STL [R1+0x58], R15 ;  /* 0x0000580f01007387 */ /* 0x000fe20000100800 */
[----:B-1----:R-:W-:Y:S02]  /*0c00*/  ULEA UR5, UR6, UR5, 0x18 ;  /* 0x0000000506057291 */ /* 0x002fe4000f8ec03f */
[----:B------:R-:W-:Y:S01]  /*0c10*/  ULEA.HI UR9, UP0, UR11, UR4, URZ, 0x1 ;  /* 0x000000040b097291 */ /* 0x000fe2000f81083f */
[----:B------:R-:W-:Y:S01]  /*0c20*/  STL [R1+0x54], R13 ;  /* 0x0000540d01007387 */ /* 0x000fe20000100800 */
[----:B------:R-:W-:-:S02]  /*0c30*/  USHF.R.S64 UR8, UR8, 0x1, UR10 ;  /* 0x0000000108087899 */ /* 0x000fc4000800100a */
[----:B------:R-:W-:Y:S01]  /*0c40*/  UIADD3.X UR11, URZ, UR11, URZ, UP0, !UPT ;  /* 0x0000000b3f0b7290 */ /* 0x000fe200087fe43f */
[----:B------:R-:W-:Y:S01]  /*0c50*/  STL [R1+0x50], R11 ;  /* 0x0000500b01007387 */ /* 0x000fe20000100800 */
[----:B------:R-:W-:Y:S02]  /*0c60*/  USHF.R.S32.HI UR10, URZ, 0x1, UR10 ;  /* 0x000000013f0a7899 */ /* 0x000fe4000801140a */
[----:B------:R-:W-:Y:S01]  /*0c70*/  USHF.R.S64 UR9, UR9, 0x1, UR11 ;  /* 0x0000000109097899 */ /* 0x000fe2000800100b */
[----:B------:R-:W-:Y:S01]  /*0c80*/  STL [R1+0x4c], R7 ;  /* 0x00004c0701007387 */ /* 0x000fe20000100800 */
[----:B------:R-:W-:Y:S02]  /*0c90*/  USHF.R.S32.HI UR11, URZ, 0x1, UR11 ;  /* 0x000000013f0b7899 */ /* 0x000fe4000801140b */
[----:B------:R-:W-:Y:S01]  /*0ca0*/  USHF.L.U64.HI UR10, UR8, 0x2, UR10 ;  /* 0x00000002080a7899 */ /* 0x000fe2000801020a */
[----:B------:R-:W-:Y:S01]  /*0cb0*/  STL [R1+0x48], R6 ;  /* 0x0000480601007387 */ /* 0x000fe20000100800 */
[----:B------:R-:W-:Y:S01]  /*0cc0*/  USHF.L.U64.HI UR11, UR9, 0x2, UR11 ;  /* 0x00000002090b7899 */ /* 0x000fe2000801020b */
[----:B------:R-:W-:-:S02]  /*0cd0*/  UMOV UR4, URZ ;  /* 0x0000003f00047c82 */ /* 0x000fc40008000000 */
[----:B------:R0:W-:Y:S02]  /*0ce0*/  STL [R1+0x44], R5 ;  /* 0x0000440501007387 */ /* 0x0001e40000100800 */
[----:B0-----:R-:W-:-:S04]  /*0cf0*/  SHF.R.S32.HI R5, RZ, 0x1f, R0 ;  /* 0x0000001fff057819 */ /* 0x001fc80000011400 */
[----:B------:R-:W-:-:S04]  /*0d00*/  LEA.HI R5, R5, R0, RZ, 0x5 ;  /* 0x0000000005057211 */ /* 0x000fc800078f28ff */
[----:B------:R-:W-:-:S04]  /*0d10*/  SHF.R.S32.HI R5, RZ, 0x5, R5 ;  /* 0x00000005ff057819 */ /* 0x000fc80000011405 */
[----:B------:R-:W-:-:S05]  /*0d20*/  LEA R5, R5, UR5, 0x3 ;  /* 0x0000000505057c11 */ /* 0x000fca000f8e18ff */
[----:B------:R0:W-:Y:S02]  /*0d30*/  STL [R1+0x80], R5 ;  /* 0x0000800501007387 */ /* 0x0001e40000100800 */
.L_x_338:
[----:B------:R-:W2:Y:S01]  /*0d40*/  LDL R12, [R1+0x7c] ;  /* 0x00007c00010c7983 */ /* 0x000ea20000100800 */
[----:B------:R-:W-:-:S03]  /*0d50*/  ULDC UR13, c[0x0][0x2a0] ;  /* 0x0000a800000d7ab9 */ /* 0x000fc60000000800 */
[----:B------:R-:W3:Y:S04]  /*0d60*/  LDL R11, [R1+0x78] ;  /* 0x00007800010b7983 */ /* 0x000ee80000100800 */
[----:B------:R-:W4:Y:S01]  /*0d70*/  LDL R14, [R1+0x3c] ;  /* 0x00003c00010e7983 */ /* 0x000f220000100800 */
[----:B0-----:R-:W-:Y:S01]  /*0d80*/  MOV R6, UR13 ;  /* 0x0000000d00067c02 */ /* 0x001fe20008000f00 */
[----:B------:R-:W-:Y:S01]  /*0d90*/  UMOV UR6, URZ ;  /* 0x0000003f00067c82 */ /* 0x000fe20008000000 */
[----:B------:R-:W-:Y:S01]  /*0da0*/  IABS R8, UR19 ;  /* 0x0000001300087c13 */ /* 0x000fe20008000000 */
[----:B------:R-:W-:Y:S01]  /*0db0*/  UISETP.GE.AND UP0, UPT, UR19, URZ, UPT ;  /* 0x0000003f1300728c */ /* 0x000fe2000bf06270 */
[----:B------:R-:W-:Y:S01]  /*0dc0*/  IABS R6, R6 ;  /* 0x0000000600067213 */ /* 0x000fe20000000000 */
[----:B------:R-:W4:Y:S01]  /*0dd0*/  LDL R13, [R1+0x74] ;  /* 0x00007400010d7983 */ /* 0x000f220000100800 */
[----:B------:R-:W-:Y:S01]  /*0de0*/  R2UR UR12, R8 ;  /* 0x00000000080c72ca */ /* 0x000fe200000e0000 */
[----:B------:R-:W1:Y:S01]  /*0df0*/  @P5 LDC.64 R96, c[0x0][0x228] ;  /* 0x00008a00ff605b82 */ /* 0x000e620000000a00 */
[----:B------:R-:W-:Y:S01]  /*0e00*/  R2UR UR14, R6 ;  /* 0x00000000060e72ca */ /* 0x000fe200000e0000 */
[----:B------:R-:W4:Y:S01]  /*0e10*/  LDL R17, [R1+0x5c] ;  /* 0x00005c0001117983 */ /* 0x000f220000100800 */
[----:B------:R-:W-:-:S02]  /*0e20*/  P2R R10, PR, RZ, 0x8 ;  /* 0x00000008ff0a7803 */ /* 0x000fc40000000000 */
[C---:B------:R-:W-:Y:S01]  /*0e30*/  LOP3.LUT P3, RZ, R4.reuse, 0x200000, RZ, 0xc0, !PT ;  /* 0x0020000004ff7812 */ /* 0x040fe2000786c0ff */
[----:B------:R-:W4:Y:S01]  /*0e40*/  LDL R15, [R1+0x20] ;  /* 0x00002000010f7983 */ /* 0x000f220000100800 */
[C---:B------:R-:W-:Y:S01]  /*0e50*/  LOP3.LUT P1, RZ, R4.reuse, 0x400, RZ, 0xc0, !PT ;  /* 0x0000040004ff7812 */ /* 0x040fe2000782c0ff */
[----:B------:R-:W1:Y:S01]  /*0e60*/  @P4 LDC.64 R94, c[0x0][0x230] ;  /* 0x00008c00ff5e4b82 */ /* 0x000e620000000a00 */
[----:B0-----:R-:W-:Y:S01]  /*0e70*/  P2R R5, PR, RZ, 0x4 ;  /* 0x00000004ff057803 */ /* 0x001fe20000000000 */
[----:B------:R-:W4:Y:S01]  /*0e80*/  LDL R16, [R1+0x1c] ;  /* 0x00001c0001107983 */ /* 0x000f220000100800 */
[----:B------:R-:W-:-:S03]  /*0e90*/  LOP3.LUT P6, RZ, R4, 0x80000, RZ, 0xc0, !PT ;  /* 0x0008000004ff7812 */ /* 0x000fc600078cc0ff */
[----:B------:R-:W0:Y:S01]  /*0ea0*/  I2F.RP R6, UR14 ;  /* 0x0000000e00067d06 */ /* 0x000e220008209400 */
[----:B------:R-:W4:Y:S01]  /*0eb0*/  LDL R18, [R1+0x54] ;  /* 0x0000540001127983 */ /* 0x000f220000100800 */
[----:B------:R-:W1:Y:S03]  /*0ec0*/  @P4 LDC.64 R68, c[0x0][0x228] ;  /* 0x00008a00ff444b82 */ /* 0x000e660000000a00 */
[----:B------:R-:W4:Y:S04]  /*0ed0*/  LDL R20, [R1+0xc] ;  /* 0x00000c0001147983 */ /* 0x000f280000100800 */
[----:B------:R-:W4:Y:S01]  /*0ee0*/  LDL R19, [R1+0x44] ;  /* 0x0000440001137983 */ /* 0x000f220000100800 */
[----:B------:R-:W2:Y:S01]  /*0ef0*/  @P3 LDC.64 R8, c[0x0][0x288] ;  /* 0x0000a200ff083b82 */ /* 0x000ea20000000a00 */
[----:B0-----:R-:W0:Y:S07]  /*0f00*/  MUFU.RCP R6, R6 ;  /* 0x0000000600067308 */ /* 0x001e2e0000001000 */
[----:B------:R-:W1:Y:S08]  /*0f10*/  @P3 LDC.64 R116, c[0x0][0x230] ;  /* 0x00008c00ff743b82 */ /* 0x000e700000000a00 */
[----:B------:R-:W4:Y:S01]  /*0f20*/  @P1 LDC.64 R80, c[0x0][0x230] ;  /* 0x00008c00ff501b82 */ /* 0x000f220000000a00 */
[----:B0-----:R-:W-:-:S02]  /*0f30*/  IADD3 R7, R6, 0xffffffe, RZ ;  /* 0x0ffffffe06077810 */ /* 0x001fc40007ffe0ff */
[----:B------:R-:W-:-:S04]  /*0f40*/  SHF.L.U32 R6, R0, 0x1, RZ ;  /* 0x0000000100067819 */ /* 0x000fc800000006ff */
[----:B------:R-:W0:Y:S01]  /*0f50*/  F2I.FTZ.U32.TRUNC.NTZ R7, R7 ;  /* 0x0000000700077305 */ /* 0x000e22000021f000 */
[----:B------:R-:W-:Y:S02]  /*0f60*/  LOP3.LUT R6, R6, 0x3e, RZ, 0xc0, !PT ;  /* 0x0000003e06067812 */ /* 0x000fe400078ec0ff */
[----:B0-----:R-:W-:-:S13]  /*0f70*/  R2UR UR7, R7 ;  /* 0x00000000070772ca */ /* 0x001fda00000e0000 */
[----:B------:R-:W-:-:S04]  /*0f80*/  UIADD3 UR5, URZ, -UR7, URZ ;  /* 0x800000073f057290 */ /* 0x000fc8000fffe03f */
[----:B------:R-:W-:-:S04]  /*0f90*/  UIMAD UR5, UR5, UR14, URZ ;  /* 0x0000000e050572a4 */ /* 0x000fc8000f8e023f */
[----:B------:R-:W-:-:S04]  /*0fa0*/  UIMAD.WIDE.U32 UR6, UR7, UR5, UR6 ;  /* 0x00000005070672a5 */ /* 0x000fc8000f8e0006 */
[----:B------:R-:W-:-:S04]  /*0fb0*/  UIMAD.WIDE.U32 UR6, UR7, UR12, URZ ;  /* 0x0000000c070672a5 */ /* 0x000fc8000f8e003f */
[----:B------:R-:W-:-:S04]  /*0fc0*/  UIADD3 UR5, -UR7, URZ, URZ ;  /* 0x0000003f07057290 */ /* 0x000fc8000fffe13f */
[----:B------:R-:W-:Y:S02]  /*0fd0*/  UIMAD UR5, UR14, UR5, UR12 ;  /* 0x000000050e0572a4 */ /* 0x000fe4000f8e020c */
[----:B------:R-:W-:Y:S02]  /*0fe0*/  ULOP3.LUT UR12, UR19, UR13, URZ, 0x3c, !UPT ;  /* 0x0000000d130c7292 */ /* 0x000fe4000f8e3c3f */
[----:B------:R-:W-:-:S11]  /*0ff0*/  UISETP.GT.U32.AND UP2, UPT, UR14, UR5, UPT ;  /* 0x000000050e00728c */ /* 0x000fd6000bf44070 */
[----:B------:R-:W-:Y:S02]  /*1000*/  @!UP2 UIADD3 UR5, UR5, -UR14, URZ ;  /* 0x8000000e0505a290 */ /* 0x000fe4000fffe03f */
[----:B------:R-:W-:Y:S02]  /*1010*/  @!UP2 UIADD3 UR7, UR7, 0x1, URZ ;  /* 0x000000010707a890 */ /* 0x000fe4000fffe03f */
[----:B------:R-:W-:Y:S02]  /*1020*/  UISETP.GE.U32.AND UP1, UPT, UR5, UR14, UPT ;  /* 0x0000000e0500728c */ /* 0x000fe4000bf26070 */
[----:B------:R-:W-:Y:S02]  /*1030*/  UIADD3 UR6, UR5, -UR14, URZ ;  /* 0x8000000e05067290 */ /* 0x000fe4000fffe03f */
[----:B------:R-:W-:Y:S02]  /*1040*/  UISETP.GT.U32.AND UP3, UPT, UR14, UR5, UPT ;  /* 0x000000050e00728c */ /* 0x000fe4000bf64070 */
[----:B------:R-:W-:-:S02]  /*1050*/  UISETP.GE.AND UP2, UPT, UR12, URZ, UPT ;  /* 0x0000003f0c00728c */ /* 0x000fc4000bf46270 */
[----:B------:R-:W-:Y:S02]  /*1060*/  USEL UR5, UR6, UR5, !UP3 ;  /* 0x0000000506057287 */ /* 0x000fe4000d800000 */
[----:B------:R-:W-:Y:S02]  /*1070*/  ULOP3.LUT UR6, URZ, UR13, URZ, 0x33, !UPT ;  /* 0x0000000d3f067292 */ /* 0x000fe4000f8e333f */
[----:B------:R-:W-:Y:S02]  /*1080*/  @UP1 UIADD3 UR7, UR7, 0x1, URZ ;  /* 0x0000000107071890 */ /* 0x000fe4000fffe03f */
[----:B------:R-:W-:Y:S02]  /*1090*/  UISETP.NE.AND UP1, UPT, UR13, URZ, UPT ;  /* 0x0000003f0d00728c */ /* 0x000fe4000bf25270 */
[----:B------:R-:W-:Y:S02]  /*10a0*/  @!UP0 UIADD3 UR5, -UR5, URZ, URZ ;  /* 0x0000003f05058290 */ /* 0x000fe4000fffe13f */
[----:B------:R-:W-:-:S02]  /*10b0*/  @!UP2 UIADD3 UR7, -UR7, URZ, URZ ;  /* 0x0000003f0707a290 */ /* 0x000fc4000fffe13f */
[----:B------:R-:W-:Y:S02]  /*10c0*/  USEL UR12, UR6, UR5, !UP1 ;  /* 0x00000005060c7287 */ /* 0x000fe4000c800000 */
[----:B------:R-:W-:Y:S01]  /*10d0*/  USEL UR6, UR6, UR7, !UP1 ;  /* 0x0000000706067287 */ /* 0x000fe2000c800000 */
[----:B------:R-:W-:-:S03]  /*10e0*/  ULDC.64 UR14, c[0x0][0x298] ;  /* 0x0000a600000e7ab9 */ /* 0x000fc60000000a00 */
[----:B------:R-:W-:Y:S01]  /*10f0*/  MOV R33, UR12 ;  /* 0x0000000c00217c02 */ /* 0x000fe20008000f00 */
[----:B------:R-:W-:Y:S01]  /*1100*/  USHF.R.S32.HI UR5, URZ, 0x1f, UR6 ;  /* 0x0000001f3f057899 */ /* 0x000fe20008011406 */
[----:B------:R-:W-:Y:S02]  /*1110*/  MOV R25, UR14 ;  /* 0x0000000e00197c02 */ /* 0x000fe40008000f00 */
[----:B------:R-:W-:Y:S01]  /*1120*/  LEA R32, R33, R6, 0x6 ;  /* 0x0000000621207211 */ /* 0x000fe200078e30ff */
[----:B------:R-:W-:-:S03]  /*1130*/  UIMAD UR5, UR5, UR14, URZ ;  /* 0x0000000e050572a4 */ /* 0x000fc6000f8e023f */
[--C-:B------:R-:W-:Y:S01]  /*1140*/  SHF.R.S32.HI R33, RZ, 0x1f, R32.reuse ;  /* 0x0000001fff217819 */ /* 0x100fe20000011420 */
[----:B------:R-:W-:Y:S02]  /*1150*/  UIMAD UR5, UR6, UR15, UR5 ;  /* 0x0000000f060572a4 */ /* 0x000fe4000f8e0205 */
[----:B------:R-:W-:Y:S01]  /*1160*/  IMAD.WIDE.U32 R24, R25, UR6, R32 ;  /* 0x0000000619187c25 */ /* 0x000fe2000f8e0020 */
[----:B------:R-:W-:Y:S01]  /*1170*/  LOP3.LUT P2, RZ, R4, 0x200, RZ, 0xc0, !PT ;  /* 0x0000020004ff7812 */ /* 0x000fe2000784c0ff */
[----:B------:R-:W-:-:S03]  /*1180*/  ULDC.64 UR6, c[0x0][0x290] ;  /* 0x0000a40000067ab9 */ /* 0x000fc60000000a00 */
[----:B------:R-:W-:Y:S02]  /*1190*/  IADD3 R27, R25, UR5, RZ ;  /* 0x00000005191b7c10 */ /* 0x000fe4000fffe0ff */
[----:B------:R-:W-:-:S07]  /*11a0*/  @P3 MOV R26, R24 ;  /* 0x00000018001a3202 */ /* 0x000fce0000000f00 */
[----:B------:R-:W0:Y:S01]  /*11b0*/  @P2 LDC.64 R112, c[0x0][0x230] ;  /* 0x00008c00ff702b82 */ /* 0x000e220000000a00 */
[-C--:B--2---:R-:W-:Y:S02]  /*11c0*/  @P3 IMAD R6, R12, R8.reuse, RZ ;  /* 0x000000080c063224 */ /* 0x084fe400078e02ff */
[----:B------:R-:W2:Y:S02]  /*11d0*/  LDL R12, [R1+0x38] ;  /* 0x00003800010c7983 */ /* 0x000ea40000100800 */
[C---:B------:R-:W-:Y:S02]  /*11e0*/  @P3 IMAD R9, R3.reuse, R9, R6 ;  /* 0x0000000903093224 */ /* 0x040fe400078e0206 */
[----:B------:R-:W-:-:S05]  /*11f0*/  @P3 IMAD.WIDE.U32 R6, R3, R8, R26 ;  /* 0x0000000803063225 */ /* 0x000fca00078e001a */
[----:B------:R-:W-:Y:S02]  /*1200*/  @P3 IADD3 R7, R7, R9, RZ ;  /* 0x0000000907073210 */ /* 0x000fe40007ffe0ff */
[----:B------:R-:W0:Y:S01]  /*1210*/  @P3 LDC.64 R8, c[0x0][0x228] ;  /* 0x00008a00ff083b82 */ /* 0x000e220000000a00 */
[C---:B------:R-:W-:Y:S02]  /*1220*/  @P3 SHF.L.U32 R115, R6.reuse, 0x1, RZ ;  /* 0x0000000106733819 */ /* 0x040fe400000006ff */
[----:B------:R-:W-:Y:S02]  /*1230*/  @P3 SHF.L.U64.HI R6, R6, 0x1, R7 ;  /* 0x0000000106063819 */ /* 0x000fe40000010207 */
[----:B-1----:R-:W-:-:S04]  /*1240*/  @P3 IADD3 R116, P0, R115, R116, RZ ;  /* 0x0000007473743210 */ /* 0x002fc80007f1e0ff */
[----:B------:R-:W-:Y:S02]  /*1250*/  @P3 IADD3.X R117, R6, R117, RZ, P0, !PT ;  /* 0x0000007506753210 */ /* 0x000fe400007fe4ff */
[----:B0-----:R-:W-:-:S04]  /*1260*/  @P3 IADD3 R114, P0, R115, R8, RZ ;  /* 0x0000000873723210 */ /* 0x001fc80007f1e0ff */
[----:B------:R-:W-:Y:S02]  /*1270*/  @P3 IADD3.X R115, R6, R9, RZ, P0, !PT ;  /* 0x0000000906733210 */ /* 0x000fe400007fe4ff */
[----:B------:R-:W3:Y:S01]  /*1280*/  @P1 LDC.64 R8, c[0x0][0x288] ;  /* 0x0000a200ff081b82 */ /* 0x000ee20000000a00 */
[----:B------:R-:W-:Y:S01]  /*1290*/  @P1 MOV R7, R27 ;  /* 0x0000001b00071202 */ /* 0x000fe20000000f00 */
[----:B---3--:R-:W-:Y:S02]  /*12a0*/  @P1 IMAD R6, R11, R8, RZ ;  /* 0x000000080b061224 */ /* 0x008fe400078e02ff */
[----:B------:R-:W3:Y:S02]  /*12b0*/  LDL R11, [R1+0x70] ;  /* 0x00007000010b7983 */ /* 0x000ee40000100800 */
[----:B----4-:R-:W-:Y:S01]  /*12c0*/  @P1 IMAD R9, R14, R9, R6 ;  /* 0x000000090e091224 */ /* 0x010fe200078e0206 */
[----:B------:R-:W-:-:S05]  /*12d0*/  @P1 MOV R6, R24 ;  /* 0x0000001800061202 */ /* 0x000fca0000000f00 */
[----:B------:R-:W-:Y:S02]  /*12e0*/  @P1 IMAD.WIDE.U32 R6, R14, R8, R6 ;  /* 0x000000080e061225 */ /* 0x000fe400078e0006 */
[----:B------:R-:W4:Y:S03]  /*12f0*/  LDL R14, [R1+0x34] ;  /* 0x00003400010e7983 */ /* 0x000f260000100800 */
[----:B------:R-:W-:Y:S02]  /*1300*/  @P1 IADD3 R7, R7, R9, RZ ;  /* 0x0000000907071210 */ /* 0x000fe40007ffe0ff */
[----:B------:R-:W0:Y:S01]  /*1310*/  @P1 LDC.64 R8, c[0x0][0x228] ;  /* 0x00008a00ff081b82 */ /* 0x000e220000000a00 */
[C---:B------:R-:W-:Y:S02]  /*1320*/  @P1 SHF.L.U32 R53, R6.reuse, 0x1, RZ ;  /* 0x0000000106351819 */ /* 0x040fe400000006ff */
[----:B------:R-:W-:-:S02]  /*1330*/  @P1 SHF.L.U64.HI R6, R6, 0x1, R7 ;  /* 0x0000000106061819 */ /* 0x000fc40000010207 */
[----:B------:R-:W-:-:S04]  /*1340*/  @P1 IADD3 R80, P0, R53, R80, RZ ;  /* 0x0000005035501210 */ /* 0x000fc80007f1e0ff */
[----:B------:R-:W-:Y:S02]  /*1350*/  @P1 IADD3.X R81, R6, R81, RZ, P0, !PT ;  /* 0x0000005106511210 */ /* 0x000fe400007fe4ff */
[----:B0-----:R-:W-:-:S04]  /*1360*/  @P1 IADD3 R52, P0, R53, R8, RZ ;  /* 0x0000000835341210 */ /* 0x001fc80007f1e0ff */
[----:B------:R-:W-:Y:S02]  /*1370*/  @P1 IADD3.X R53, R6, R9, RZ, P0, !PT ;  /* 0x0000000906351210 */ /* 0x000fe400007fe4ff */
[----:B------:R-:W0:Y:S01]  /*1380*/  @P2 LDC.64 R8, c[0x0][0x288] ;  /* 0x0000a200ff082b82 */ /* 0x000e220000000a00 */
[----:B------:R-:W-:Y:S01]  /*1390*/  @P2 MOV R7, R27 ;  /* 0x0000001b00072202 */ /* 0x000fe20000000f00 */
[----:B0-----:R-:W-:Y:S02]  /*13a0*/  @P2 IMAD R6, R13, R8, RZ ;  /* 0x000000080d062224 */ /* 0x001fe400078e02ff */
[----:B------:R-:W4:Y:S01]  /*13b0*/  LDL R13, [R1+0x6c] ;  /* 0x00006c00010d7983 */ /* 0x000f220000100800 */
[----:B------:R-:W-:-:S13]  /*13c0*/  LOP3.LUT P1, RZ, R4, 0x100, RZ, 0xc0, !PT ;  /* 0x0000010004ff7812 */ /* 0x000fda000782c0ff */
[----:B------:R-:W0:Y:S01]  /*13d0*/  @P1 LDC.64 R78, c[0x0][0x230] ;  /* 0x00008c00ff4e1b82 */ /* 0x000e220000000a00 */
[----:B--2---:R-:W-:Y:S01]  /*13e0*/  @P2 IMAD R9, R12, R9, R6 ;  /* 0x000000090c092224 */ /* 0x004fe200078e0206 */
[----:B------:R-:W-:-:S05]  /*13f0*/  @P2 MOV R6, R24 ;  /* 0x0000001800062202 */ /* 0x000fca0000000f00 */
[----:B------:R-:W-:Y:S02]  /*1400*/  @P2 IMAD.WIDE.U32 R6, R12, R8, R6 ;  /* 0x000000080c062225 */ /* 0x000fe400078e0006 */
[----:B------:R-:W2:Y:S03]  /*1410*/  LDL R12, [R1+0x30] ;  /* 0x00003000010c7983 */ /* 0x000ea60000100800 */
[----:B------:R-:W-:Y:S02]  /*1420*/  @P2 IADD3 R7, R7, R9, RZ ;  /* 0x0000000907072210 */ /* 0x000fe40007ffe0ff */
[----:B------:R-:W1:Y:S01]  /*1430*/  @P2 LDC.64 R8, c[0x0][0x228] ;  /* 0x00008a00ff082b82 */ /* 0x000e620000000a00 */
[C---:B------:R-:W-:Y:S02]  /*1440*/  @P2 SHF.L.U32 R111, R6.reuse, 0x1, RZ ;  /* 0x00000001066f2819 */ /* 0x040fe400000006ff */
[----:B------:R-:W-:-:S02]  /*1450*/  @P2 SHF.L.U64.HI R6, R6, 0x1, R7 ;  /* 0x0000000106062819 */ /* 0x000fc40000010207 */
[----:B------:R-:W-:-:S04]  /*1460*/  @P2 IADD3 R112, P0, R111, R112, RZ ;  /* 0x000000706f702210 */ /* 0x000fc80007f1e0ff */
[----:B------:R-:W-:Y:S02]  /*1470*/  @P2 IADD3.X R113, R6, R113, RZ, P0, !PT ;  /* 0x0000007106712210 */ /* 0x000fe400007fe4ff */
[----:B-1----:R-:W-:-:S04]  /*1480*/  @P2 IADD3 R110, P0, R111, R8, RZ ;  /* 0x000000086f6e2210 */ /* 0x002fc80007f1e0ff */
        /* <DEDUP_REMOVED lines=10> */
[----:B------:R-:W1:Y:S01]  /*1530*/  @P1 LDC.64 R8, c[0x0][0x228] ;  /* 0x00008a00ff081b82 */ /* 0x000e620000000a00 */
[----:B------:R-:W-:Y:S02]  /*1540*/  @P1 SHF.L.U32 R51, R6, 0x1, RZ ;  /* 0x0000000106331819 */ /* 0x000fe400000006ff */
[----:B------:R-:W-:-:S02]  /*1550*/  LOP3.LUT P2, RZ, R4, 0x80, RZ, 0xc0, !PT ;  /* 0x0000008004ff7812 */ /* 0x000fc4000784c0ff */
[----:B------:R-:W-:Y:S02]  /*1560*/  @P1 SHF.L.U64.HI R6, R6, 0x1, R7 ;  /* 0x0000000106061819 */ /* 0x000fe40000010207 */
[----:B0-----:R-:W-:-:S04]  /*1570*/  @P1 IADD3 R78, P0, R51, R78, RZ ;  /* 0x0000004e334e1210 */ /* 0x001fc80007f1e0ff */
[----:B------:R-:W-:-:S05]  /*1580*/  @P1 IADD3.X R79, R6, R79, RZ, P0, !PT ;  /* 0x0000004f064f1210 */ /* 0x000fca00007fe4ff */
[----:B------:R-:W0:Y:S01]  /*1590*/  @P2 LDC.64 R108, c[0x0][0x230] ;  /* 0x00008c00ff6c2b82 */ /* 0x000e220000000a00 */
[----:B-1----:R-:W-:-:S04]  /*15a0*/  @P1 IADD3 R50, P0, R51, R8, RZ ;  /* 0x0000000833321210 */ /* 0x002fc80007f1e0ff */
[----:B------:R-:W-:-:S03]  /*15b0*/  @P1 IADD3.X R51, R6, R9, RZ, P0, !PT ;  /* 0x0000000906331210 */ /* 0x000fc600007fe4ff */
[----:B------:R-:W1:Y:S01]  /*15c0*/  @P2 LDC.64 R8, c[0x0][0x288] ;  /* 0x0000a200ff082b82 */ /* 0x000e620000000a00 */
[----:B------:R-:W-:Y:S01]  /*15d0*/  @P2 MOV R7, R27 ;  /* 0x0000001b00072202 */ /* 0x000fe20000000f00 */
[----:B-1----:R-:W-:Y:S01]  /*15e0*/  @P2 IMAD R6, R13, R8, RZ ;  /* 0x000000080d062224 */ /* 0x002fe200078e02ff */
[----:B------:R-:W-:Y:S01]  /*15f0*/  LOP3.LUT P1, RZ, R4, 0x40, RZ, 0xc0, !PT ;  /* 0x0000004004ff7812 */ /* 0x000fe2000782c0ff */
[----:B------:R-:W4:-:S12]  /*1600*/  LDL R13, [R1+0x64] ;  /* 0x00006400010d7983 */ /* 0x000f180000100800 */
[----:B------:R-:W1:Y:S01]  /*1610*/  @P1 LDC.64 R22, c[0x0][0x230] ;  /* 0x00008c00ff161b82 */ /* 0x000e620000000a00 */
        /* <DEDUP_REMOVED lines=8> */
[----:B0-----:R-:W-:-:S04]  /*16a0*/  @P2 IADD3 R108, P0, R77, R108, RZ ;  /* 0x0000006c4d6c2210 */ /* 0x001fc80007f1e0ff */
        /* <DEDUP_REMOVED lines=13> */
[----:B------:R-:W-:Y:S02]  /*1780*/  @P1 SHF.L.U32 R107, R6, 0x1, RZ ;  /* 0x00000001066b1819 */ /* 0x000fe400000006ff */
[----:B------:R-:W-:-:S02]  /*1790*/  LOP3.LUT P2, RZ, R4, 0x20, RZ, 0xc0, !PT ;  /* 0x0000002004ff7812 */ /* 0x000fc4000784c0ff */
[----:B------:R-:W-:Y:S02]  /*17a0*/  @P1 SHF.L.U64.HI R6, R6, 0x1, R7 ;  /* 0x0000000106061819 */ /* 0x000fe40000010207 */
[----:B------:R-:W-:-:S04]  /*17b0*/  @P1 IADD3 R22, P0, R107, R22, RZ ;  /* 0x000000166b161210 */ /* 0x000fc80007f1e0ff */
[----:B------:R-:W-:-:S05]  /*17c0*/  @P1 IADD3.X R23, R6, R23, RZ, P0, !PT ;  /* 0x0000001706171210 */ /* 0x000fca00007fe4ff */
[----:B------:R-:W1:Y:S01]  /*17d0*/  @P2 LDC.64 R48, c[0x0][0x230] ;  /* 0x00008c00ff302b82 */ /* 0x000e620000000a00 */
[----:B0-----:R-:W-:-:S04]  /*17e0*/  @P1 IADD3 R106, P0, R107, R8, RZ ;  /* 0x000000086b6a1210 */ /* 0x001fc80007f1e0ff */
[----:B------:R-:W-:-:S03]  /*17f0*/  @P1 IADD3.X R107, R6, R9, RZ, P0, !PT ;  /* 0x00000009066b1210 */ /* 0x000fc600007fe4ff */
[----:B------:R-:W0:Y:S01]  /*1800*/  @P2 LDC.64 R8, c[0x0][0x288] ;  /* 0x0000a200ff082b82 */ /* 0x000e220000000a00 */
[----:B------:R-:W-:Y:S02]  /*1810*/  @P2 MOV R7, R27 ;  /* 0x0000001b00072202 */ /* 0x000fe40000000f00 */
[----:B------:R-:W-:Y:S01]  /*1820*/  LOP3.LUT P1, RZ, R4, 0x10, RZ, 0xc0, !PT ;  /* 0x0000001004ff7812 */ /* 0x000fe2000782c0ff */
[----:B0-----:R-:W-:-:S04]  /*1830*/  @P2 IMAD R6, R13, R8, RZ ;  /* 0x000000080d062224 */ /* 0x001fc800078e02ff */
[----:B--2---:R-:W-:Y:S01]  /*1840*/  @P2 IMAD R9, R12, R9, R6 ;  /* 0x000000090c092224 */ /* 0x004fe200078e0206 */
[----:B------:R-:W-:-:S05]  /*1850*/  @P2 MOV R6, R24 ;  /* 0x0000001800062202 */ /* 0x000fca0000000f00 */
[----:B------:R-:W-:Y:S02]  /*1860*/  @P2 IMAD.WIDE.U32 R6, R12, R8, R6 ;  /* 0x000000080c062225 */ /* 0x000fe400078e0006 */
[----:B------:R-:W3:Y:S03]  /*1870*/  @P1 LDC.64 R12, c[0x0][0x288] ;  /* 0x0000a200ff0c1b82 */ /* 0x000ee60000000a00 */
[----:B------:R-:W-:-:S05]  /*1880*/  @P2 IADD3 R7, R7, R9, RZ ;  /* 0x0000000907072210 */ /* 0x000fca0007ffe0ff */
[----:B------:R-:W0:Y:S01]  /*1890*/  @P2 LDC.64 R8, c[0x0][0x228] ;  /* 0x00008a00ff082b82 */ /* 0x000e220000000a00 */
[C---:B------:R-:W-:Y:S02]  /*18a0*/  @P2 SHF.L.U32 R75, R6.reuse, 0x1, RZ ;  /* 0x00000001064b2819 */ /* 0x040fe400000006ff */
[----:B------:R-:W-:Y:S02]  /*18b0*/  @P2 SHF.L.U64.HI R6, R6, 0x1, R7 ;  /* 0x0000000106062819 */ /* 0x000fe40000010207 */
[----:B-1----:R-:W-:-:S04]  /*18c0*/  @P2 IADD3 R48, P0, R75, R48, RZ ;  /* 0x000000304b302210 */ /* 0x002fc80007f1e0ff */
[----:B------:R-:W-:Y:S02]  /*18d0*/  @P2 IADD3.X R49, R6, R49, RZ, P0, !PT ;  /* 0x0000003106312210 */ /* 0x000fe400007fe4ff */
[----:B------:R-:W-:Y:S02]  /*18e0*/  @P1 MOV R7, R27 ;  /* 0x0000001b00071202 */ /* 0x000fe40000000f00 */
[----:B0-----:R-:W-:-:S04]  /*18f0*/  @P2 IADD3 R74, P0, R75, R8, RZ ;  /* 0x000000084b4a2210 */ /* 0x001fc80007f1e0ff */
[----:B------:R-:W-:Y:S02]  /*1900*/  @P2 IADD3.X R75, R6, R9, RZ, P0, !PT ;  /* 0x00000009064b2210 */ /* 0x000fe400007fe4ff */
[----:B------:R-:W0:Y:S01]  /*1910*/  @P1 LDC.64 R8, c[0x0][0x230] ;  /* 0x00008c00ff081b82 */ /* 0x000e220000000a00 */
[----:B---3--:R-:W-:-:S04]  /*1920*/  @P1 IMAD R6, R11, R12, RZ ;  /* 0x0000000c0b061224 */ /* 0x008fc800078e02ff */
[----:B----4-:R-:W-:Y:S01]  /*1930*/  @P1 IMAD R11, R14, R13, R6 ;  /* 0x0000000d0e0b1224 */ /* 0x010fe200078e0206 */
[----:B------:R-:W-:-:S05]  /*1940*/  @P1 MOV R6, R24 ;  /* 0x0000001800061202 */ /* 0x000fca0000000f00 */
[----:B------:R-:W-:Y:S02]  /*1950*/  @P1 IMAD.WIDE.U32 R6, R14, R12, R6 ;  /* 0x0000000c0e061225 */ /* 0x000fe400078e0006 */
[----:B------:R-:W2:Y:S01]  /*1960*/  LDL R14, [R1+0x58] ;  /* 0x00005800010e7983 */ /* 0x000ea20000100800 */
[----:B------:R-:W1:Y:S01]  /*1970*/  @P1 LDC.64 R12, c[0x0][0x228] ;  /* 0x00008a00ff0c1b82 */ /* 0x000e620000000a00 */
[----:B------:R-:W-:Y:S02]  /*1980*/  LOP3.LUT P3, RZ, R4, 0x8, RZ, 0xc0, !PT ;  /* 0x0000000804ff7812 */ /* 0x000fe4000786c0ff */
[----:B------:R-:W-:Y:S02]  /*1990*/  @P1 IADD3 R7, R7, R11, RZ ;  /* 0x0000000b07071210 */ /* 0x000fe40007ffe0ff */
[C---:B------:R-:W-:Y:S02]  /*19a0*/  @P1 SHF.L.U32 R105, R6.reuse, 0x1, RZ ;  /* 0x0000000106691819 */ /* 0x040fe400000006ff */
[----:B------:R-:W-:-:S02]  /*19b0*/  @P1 SHF.L.U64.HI R6, R6, 0x1, R7 ;  /* 0x0000000106061819 */ /* 0x000fc40000010207 */
[----:B0-----:R-:W-:-:S04]  /*19c0*/  @P1 IADD3 R8, P0, R105, R8, RZ ;  /* 0x0000000869081210 */ /* 0x001fc80007f1e0ff */
[----:B------:R-:W-:Y:S01]  /*19d0*/  @P1 IADD3.X R9, R6, R9, RZ, P0, !PT ;  /* 0x0000000906091210 */ /* 0x000fe200007fe4ff */
[----:B------:R-:W0:Y:S01]  /*19e0*/  @P3 LDC.64 R102, c[0x0][0x230] ;  /* 0x00008c00ff663b82 */ /* 0x000e220000000a00 */
[----:B-1----:R-:W-:-:S04]  /*19f0*/  @P1 IADD3 R104, P0, R105, R12, RZ ;  /* 0x0000000c69681210 */ /* 0x002fc80007f1e0ff */
[----:B------:R-:W-:-:S03]  /*1a00*/  @P1 IADD3.X R105, R6, R13, RZ, P0, !PT ;  /* 0x0000000d06691210 */ /* 0x000fc600007fe4ff */
[----:B------:R-:W1:Y:S01]  /*1a10*/  @P3 LDC.64 R12, c[0x0][0x288] ;  /* 0x0000a200ff0c3b82 */ /* 0x000e620000000a00 */
[----:B------:R-:W-:Y:S01]  /*1a20*/  @P3 MOV R7, R27 ;  /* 0x0000001b00073202 */ /* 0x000fe20000000f00 */
[----:B-1----:R-:W-:Y:S02]  /*1a30*/  @P3 IMAD R6, R17, R12, RZ ;  /* 0x0000000c11063224 */ /* 0x002fe400078e02ff */
[----:B------:R-:W3:Y:S02]  /*1a40*/  LDL R17, [R1+0x18] ;  /* 0x0000180001117983 */ /* 0x000ee40000100800 */
[----:B------:R-:W-:Y:S01]  /*1a50*/  @P3 IMAD R11, R15, R13, R6 ;  /* 0x0000000d0f0b3224 */ /* 0x000fe200078e0206 */
[----:B------:R-:W-:-:S05]  /*1a60*/  @P3 MOV R6, R24 ;  /* 0x0000001800063202 */ /* 0x000fca0000000f00 */
[----:B------:R-:W-:Y:S02]  /*1a70*/  @P3 IMAD.WIDE.U32 R6, R15, R12, R6 ;  /* 0x0000000c0f063225 */ /* 0x000fe400078e0006 */
[----:B------:R-:W1:Y:S01]  /*1a80*/  @P3 LDC.64 R12, c[0x0][0x228] ;  /* 0x00008a00ff0c3b82 */ /* 0x000e620000000a00 */
[----:B------:R-:W-:Y:S02]  /*1a90*/  LOP3.LUT P2, RZ, R4, 0x4, RZ, 0xc0, !PT ;  /* 0x0000000404ff7812 */ /* 0x000fe4000784c0ff */
[----:B------:R-:W-:Y:S02]  /*1aa0*/  @P3 IADD3 R7, R7, R11, RZ ;  /* 0x0000000b07073210 */ /* 0x000fe40007ffe0ff */
[C---:B------:R-:W-:Y:S02]  /*1ab0*/  @P3 SHF.L.U32 R73, R6.reuse, 0x1, RZ ;  /* 0x0000000106493819 */ /* 0x040fe400000006ff */
[----:B------:R-:W-:Y:S02]  /*1ac0*/  @P3 SHF.L.U64.HI R6, R6, 0x1, R7 ;  /* 0x0000000106063819 */ /* 0x000fe40000010207 */
[----:B0-----:R-:W-:-:S04]  /*1ad0*/  @P3 IADD3 R102, P0, R73, R102, RZ ;  /* 0x0000006649663210 */ /* 0x001fc80007f1e0ff */
[----:B------:R-:W-:Y:S01]  /*1ae0*/  @P3 IADD3.X R103, R6, R103, RZ, P0, !PT ;  /* 0x0000006706673210 */ /* 0x000fe200007fe4ff */
[----:B------:R-:W0:Y:S01]  /*1af0*/  @P2 LDC.64 R100, c[0x0][0x228] ;  /* 0x00008a00ff642b82 */ /* 0x000e220000000a00 */
[----:B-1----:R-:W-:-:S04]  /*1b00*/  @P3 IADD3 R72, P0, R73, R12, RZ ;  /* 0x0000000c49483210 */ /* 0x002fc80007f1e0ff */
[----:B------:R-:W-:-:S03]  /*1b10*/  @P3 IADD3.X R73, R6, R13, RZ, P0, !PT ;  /* 0x0000000d06493210 */ /* 0x000fc600007fe4ff */
[----:B------:R-:W2:Y:S01]  /*1b20*/  @P2 LDC.64 R6, c[0x0][0x288] ;  /* 0x0000a200ff062b82 */ /* 0x000ea20000000a00 */
[----:B------:R-:W-:Y:S02]  /*1b30*/  @P2 MOV R13, R27 ;  /* 0x0000001b000d2202 */ /* 0x000fe40000000f00 */
[----:B------:R-:W-:-:S05]  /*1b40*/  ISETP.NE.AND P3, PT, R10, RZ, PT ;  /* 0x000000ff0a00720c */ /* 0x000fca0003f65270 */
[----:B------:R-:W1:Y:S01]  /*1b50*/  @P2 LDC.64 R10, c[0x0][0x230] ;  /* 0x00008c00ff0a2b82 */ /* 0x000e620000000a00 */
[----:B------:R-:W-:-:S07]  /*1b60*/  LOP3.LUT P1, RZ, R4, 0x2, RZ, 0xc0, !PT ;  /* 0x0000000204ff7812 */ /* 0x000fce000782c0ff */
[----:B------:R-:W4:Y:S08]  /*1b70*/  @P3 LDC.64 R92, c[0x0][0x228] ;  /* 0x00008a00ff5c3b82 */ /* 0x000f300000000a00 */
[----:B------:R-:W4:Y:S08]  /*1b80*/  @P1 LDC.64 R98, c[0x0][0x230] ;  /* 0x00008c00ff621b82 */ /* 0x000f300000000a00 */
[----:B------:R-:W4:Y:S01]  /*1b90*/  @P1 LDC.64 R70, c[0x0][0x228] ;  /* 0x00008a00ff461b82 */ /* 0x000f220000000a00 */
[----:B--2---:R-:W-:-:S02]  /*1ba0*/  @P2 IMAD R12, R14, R6, RZ ;  /* 0x000000060e0c2224 */ /* 0x004fc400078e02ff */
[----:B------:R-:W2:Y:S02]  /*1bb0*/  LDL R14, [R1+0x50] ;  /* 0x00005000010e7983 */ /* 0x000ea40000100800 */
[----:B------:R-:W-:Y:S01]  /*1bc0*/  @P2 IMAD R15, R16, R7, R12 ;  /* 0x00000007100f2224 */ /* 0x000fe200078e020c */
[----:B------:R-:W-:-:S05]  /*1bd0*/  @P2 MOV R12, R24 ;  /* 0x00000018000c2202 */ /* 0x000fca0000000f00 */
[----:B------:R-:W-:Y:S02]  /*1be0*/  @P2 IMAD.WIDE.U32 R6, R16, R6, R12 ;  /* 0x0000000610062225 */ /* 0x000fe400078e000c */
[----:B------:R-:W2:Y:S03]  /*1bf0*/  LDL R16, [R1+0x14] ;  /* 0x0000140001107983 */ /* 0x000ea60000100800 */
[----:B------:R-:W-:Y:S02]  /*1c00*/  @P2 IADD3 R13, R7, R15, RZ ;  /* 0x0000000f070d2210 */ /* 0x000fe40007ffe0ff */
[C---:B------:R-:W-:Y:S02]  /*1c10*/  @P2 SHF.L.U32 R7, R6.reuse, 0x1, RZ ;  /* 0x0000000106072819 */ /* 0x040fe400000006ff */
[----:B------:R-:W-:Y:S02]  /*1c20*/  @P2 SHF.L.U64.HI R6, R6, 0x1, R13 ;  /* 0x0000000106062819 */ /* 0x000fe4000001020d */
[----:B-1----:R-:W-:-:S04]  /*1c30*/  @P2 IADD3 R10, P0, R7, R10, RZ ;  /* 0x0000000a070a2210 */ /* 0x002fc80007f1e0ff */
[----:B------:R-:W-:Y:S02]  /*1c40*/  @P2 IADD3.X R11, R6, R11, RZ, P0, !PT ;  /* 0x0000000b060b2210 */ /* 0x000fe400007fe4ff */
[----:B0-----:R-:W-:-:S04]  /*1c50*/  @P2 IADD3 R100, P0, R7, R100, RZ ;  /* 0x0000006407642210 */ /* 0x001fc80007f1e0ff */
[----:B------:R-:W-:Y:S02]  /*1c60*/  @P2 IADD3.X R101, R6, R101, RZ, P0, !PT ;  /* 0x0000006506652210 */ /* 0x000fe400007fe4ff */
[----:B------:R-:W0:Y:S02]  /*1c70*/  @P1 LDC.64 R6, c[0x0][0x288] ;  /* 0x0000a200ff061b82 */ /* 0x000e240000000a00 */
[----:B0-----:R-:W-:Y:S02]  /*1c80*/  @P1 IMAD R12, R18, R6, RZ ;  /* 0x00000006120c1224 */ /* 0x001fe400078e02ff */
[----:B------:R-:W2:Y:S01]  /*1c90*/  LDL R18, [R1+0x4c] ;  /* 0x00004c0001127983 */ /* 0x000ea20000100800 */
[----:B------:R-:W-:Y:S01]  /*1ca0*/  ISETP.NE.AND P2, PT, R5, RZ, PT ;  /* 0x000000ff0500720c */ /* 0x000fe20003f45270 */
[----:B---3--:R-:W-:Y:S01]  /*1cb0*/  @P1 IMAD R5, R17, R7, R12 ;  /* 0x0000000711051224 */ /* 0x008fe200078e020c */
[----:B------:R-:W-:Y:S02]  /*1cc0*/  @P1 MOV R12, R24 ;  /* 0x00000018000c1202 */ /* 0x000fe40000000f00 */
[----:B------:R-:W-:-:S03]  /*1cd0*/  @P1 MOV R13, R27 ;  /* 0x0000001b000d1202 */ /* 0x000fc60000000f00 */
[----:B------:R-:W-:Y:S02]  /*1ce0*/  @P1 IMAD.WIDE.U32 R6, R17, R6, R12 ;  /* 0x0000000611061225 */ /* 0x000fe400078e000c */
[----:B------:R-:W3:Y:S01]  /*1cf0*/  LDL R17, [R1+0x10] ;  /* 0x0000100001117983 */ /* 0x000ee20000100800 */
[----:B------:R-:W-:Y:S01]  /*1d00*/  @P5 MOV R15, R27 ;  /* 0x0000001b000f5202 */ /* 0x000fe20000000f00 */
[----:B------:R-:W0:Y:S01]  /*1d10*/  @P5 LDC.64 R12, c[0x0][0x230] ;  /* 0x00008c00ff0c5b82 */ /* 0x000e220000000a00 */
[----:B------:R-:W-:Y:S02]  /*1d20*/  @P1 IADD3 R7, R7, R5, RZ ;  /* 0x0000000507071210 */ /* 0x000fe40007ffe0ff */
[C---:B------:R-:W-:Y:S02]  /*1d30*/  @P1 SHF.L.U32 R5, R6.reuse, 0x1, RZ ;  /* 0x0000000106051819 */ /* 0x040fe400000006ff */
[----:B------:R-:W-:Y:S02]  /*1d40*/  @P1 SHF.L.U64.HI R6, R6, 0x1, R7 ;  /* 0x0000000106061819 */ /* 0x000fe40000010207 */
[----:B----4-:R-:W-:Y:S01]  /*1d50*/  @P1 IADD3 R98, P0, R5, R98, RZ ;  /* 0x0000006205621210 */ /* 0x010fe20007f1e0ff */
[----:B------:R-:W1:Y:S03]  /*1d60*/  @P2 LDC.64 R90, c[0x0][0x230] ;  /* 0x00008c00ff5a2b82 */ /* 0x000e660000000a00 */
[----:B------:R-:W-:-:S02]  /*1d70*/  @P1 IADD3.X R99, R6, R99, RZ, P0, !PT ;  /* 0x0000006306631210 */ /* 0x000fc400007fe4ff */
[----:B------:R-:W-:-:S03]  /*1d80*/  @P1 IADD3 R70, P0, R5, R70, RZ ;  /* 0x0000004605461210 */ /* 0x000fc60007f1e0ff */
[----:B------:R-:W4:Y:S01]  /*1d90*/  @P2 LDC.64 R66, c[0x0][0x228] ;  /* 0x00008a00ff422b82 */ /* 0x000f220000000a00 */
[----:B------:R-:W-:-:S07]  /*1da0*/  @P1 IADD3.X R71, R6, R71, RZ, P0, !PT ;  /* 0x0000004706471210 */ /* 0x000fce00007fe4ff */
[----:B------:R-:W2:Y:S02]  /*1db0*/  @P5 LDC.64 R6, c[0x0][0x288] ;  /* 0x0000a200ff065b82 */ /* 0x000ea40000000a00 */
[----:B--2---:R-:W-:-:S04]  /*1dc0*/  @P5 IMAD R14, R14, R6, RZ ;  /* 0x000000060e0e5224 */ /* 0x004fc800078e02ff */
[----:B------:R-:W-:Y:S01]  /*1dd0*/  @P5 IMAD R7, R16, R7, R14 ;  /* 0x0000000710075224 */ /* 0x000fe200078e020e */
[----:B------:R-:W-:-:S05]  /*1de0*/  @P5 MOV R14, R24 ;  /* 0x00000018000e5202 */ /* 0x000fca0000000f00 */
[----:B------:R-:W-:Y:S02]  /*1df0*/  @P5 IMAD.WIDE.U32 R14, R16, R6, R14 ;  /* 0x00000006100e5225 */ /* 0x000fe400078e000e */
[----:B------:R-:W2:Y:S03]  /*1e00*/  LDL R16, [R1+0x48] ;  /* 0x0000480001107983 */ /* 0x000ea60000100800 */
[----:B------:R-:W-:Y:S02]  /*1e10*/  @P5 IADD3 R7, R15, R7, RZ ;  /* 0x000000070f075210 */ /* 0x000fe40007ffe0ff */
[C---:B------:R-:W-:Y:S02]  /*1e20*/  @P5 SHF.L.U32 R5, R14.reuse, 0x1, RZ ;  /* 0x000000010e055819 */ /* 0x040fe400000006ff */
[----:B------:R-:W-:Y:S02]  /*1e30*/  @P5 SHF.L.U64.HI R14, R14, 0x1, R7 ;  /* 0x000000010e0e5819 */ /* 0x000fe40000010207 */
[----:B------:R-:W1:Y:S01]  /*1e40*/  @P4 LDC.64 R6, c[0x0][0x288] ;  /* 0x0000a200ff064b82 */ /* 0x000e620000000a00 */
[----:B0-----:R-:W-:-:S04]  /*1e50*/  @P5 IADD3 R12, P0, R5, R12, RZ ;  /* 0x0000000c050c5210 */ /* 0x001fc80007f1e0ff */
[----:B------:R-:W-:Y:S02]  /*1e60*/  @P5 IADD3.X R13, R14, R13, RZ, P0, !PT ;  /* 0x0000000d0e0d5210 */ /* 0x000fe400007fe4ff */
[----:B------:R-:W-:-:S04]  /*1e70*/  @P5 IADD3 R96, P0, R5, R96, RZ ;  /* 0x0000006005605210 */ /* 0x000fc80007f1e0ff */
[----:B------:R-:W-:Y:S01]  /*1e80*/  @P5 IADD3.X R97, R14, R97, RZ, P0, !PT ;  /* 0x000000610e615210 */ /* 0x000fe200007fe4ff */
[----:B-1----:R-:W-:Y:S02]  /*1e90*/  @P4 IMAD R14, R18, R6, RZ ;  /* 0x00000006120e4224 */ /* 0x002fe400078e02ff */
[----:B------:R-:W4:Y:S01]  /*1ea0*/  LDL R18, [R1+0x40] ;  /* 0x0000400001127983 */ /* 0x000f220000100800 */
[----:B------:R-:W-:Y:S01]  /*1eb0*/  @P4 MOV R15, R27 ;  /* 0x0000001b000f4202 */ /* 0x000fe20000000f00 */
[----:B---3--:R-:W-:Y:S01]  /*1ec0*/  @P4 IMAD R7, R17, R7, R14 ;  /* 0x0000000711074224 */ /* 0x008fe200078e020e */
[----:B------:R-:W-:-:S05]  /*1ed0*/  @P4 MOV R14, R24 ;  /* 0x00000018000e4202 */ /* 0x000fca0000000f00 */
[----:B------:R-:W-:-:S05]  /*1ee0*/  @P4 IMAD.WIDE.U32 R14, R17, R6, R14 ;  /* 0x00000006110e4225 */ /* 0x000fca00078e000e */
[----:B------:R-:W-:Y:S02]  /*1ef0*/  @P4 IADD3 R7, R15, R7, RZ ;  /* 0x000000070f074210 */ /* 0x000fe40007ffe0ff */
[C---:B------:R-:W-:Y:S02]  /*1f00*/  @P4 SHF.L.U32 R5, R14.reuse, 0x1, RZ ;  /* 0x000000010e054819 */ /* 0x040fe400000006ff */
[----:B------:R-:W-:Y:S02]  /*1f10*/  @P4 SHF.L.U64.HI R14, R14, 0x1, R7 ;  /* 0x000000010e0e4819 */ /* 0x000fe40000010207 */
[----:B------:R-:W2:Y:S01]  /*1f20*/  @P3 LDC.64 R6, c[0x0][0x288] ;  /* 0x0000a200ff063b82 */ /* 0x000ea20000000a00 */
[----:B------:R-:W-:Y:S02]  /*1f30*/  @P4 IADD3 R94, P0, R5, R94, RZ ;  /* 0x0000005e055e4210 */ /* 0x000fe40007f1e0ff */
[----:B------:R-:W-:Y:S02]  /*1f40*/  @P3 MOV R17, R27 ;  /* 0x0000001b00113202 */ /* 0x000fe40000000f00 */
[----:B------:R-:W-:-:S02]  /*1f50*/  @P4 IADD3.X R95, R14, R95, RZ, P0, !PT ;  /* 0x0000005f0e5f4210 */ /* 0x000fc400007fe4ff */
[----:B------:R-:W-:-:S04]  /*1f60*/  @P4 IADD3 R68, P0, R5, R68, RZ ;  /* 0x0000004405444210 */ /* 0x000fc80007f1e0ff */
[----:B------:R-:W-:Y:S02]  /*1f70*/  @P4 IADD3.X R69, R14, R69, RZ, P0, !PT ;  /* 0x000000450e454210 */ /* 0x000fe400007fe4ff */
[----:B------:R-:W0:Y:S01]  /*1f80*/  @P3 LDC.64 R14, c[0x0][0x230] ;  /* 0x00008c00ff0e3b82 */ /* 0x000e220000000a00 */
[C---:B------:R-:W-:Y:S02]  /*1f90*/  LOP3.LUT P1, RZ, R4.reuse, 0x100000, RZ, 0xc0, !PT ;  /* 0x0010000004ff7812 */ /* 0x040fe4000782c0ff */
[----:B------:R-:W-:-:S04]  /*1fa0*/  LOP3.LUT R4, R4, 0xdfffffff, RZ, 0xc0, !PT ;  /* 0xdfffffff04047812 */ /* 0x000fc800078ec0ff */
[----:B------:R-:W-:-:S04]  /*1fb0*/  @P5 LOP3.LUT R4, R4, 0x20000000, RZ, 0xfc, !PT ;  /* 0x2000000004045812 */ /* 0x000fc800078efcff */
[C---:B------:R-:W-:Y:S02]  /*1fc0*/  LOP3.LUT P5, RZ, R4.reuse, 0x20000, RZ, 0xc0, !PT ;  /* 0x0002000004ff7812 */ /* 0x040fe400078ac0ff */
[----:B------:R-:W-:Y:S01]  /*1fd0*/  LOP3.LUT R4, R4, 0xbfffffff, RZ, 0xc0, !PT ;  /* 0xbfffffff04047812 */ /* 0x000fe200078ec0ff */
[----:B------:R-:W1:Y:S03]  /*1fe0*/  @P1 LDC.64 R64, c[0x0][0x228] ;  /* 0x00008a00ff401b82 */ /* 0x000e660000000a00 */
[----:B------:R-:W-:-:S04]  /*1ff0*/  @P4 LOP3.LUT R4, R4, 0x40000000, RZ, 0xfc, !PT ;  /* 0x4000000004044812 */ /* 0x000fc800078efcff */
[----:B------:R-:W-:-:S03]  /*2000*/  LOP3.LUT P4, RZ, R4, 0x40000, RZ, 0xc0, !PT ;  /* 0x0004000004ff7812 */ /* 0x000fc6000788c0ff */
[----:B------:R-:W3:Y:S10]  /*2010*/  @P5 LDC.64 R62, c[0x0][0x228] ;  /* 0x00008a00ff3e5b82 */ /* 0x000ef40000000a00 */
[----:B------:R-:W3:Y:S08]  /*2020*/  @P4 LDC.64 R88, c[0x0][0x230] ;  /* 0x00008c00ff584b82 */ /* 0x000ef00000000a00 */
[----:B------:R-:W3:Y:S01]  /*2030*/  @P4 LDC.64 R86, c[0x0][0x228] ;  /* 0x00008a00ff564b82 */ /* 0x000ee20000000a00 */
[----:B--2---:R-:W-:-:S04]  /*2040*/  @P3 IMAD R16, R16, R6, RZ ;  /* 0x0000000610103224 */ /* 0x004fc800078e02ff */
[----:B------:R-:W-:Y:S01]  /*2050*/  @P3 IMAD R7, R20, R7, R16 ;  /* 0x0000000714073224 */ /* 0x000fe200078e0210 */
[----:B------:R-:W-:-:S05]  /*2060*/  @P3 MOV R16, R24 ;  /* 0x0000001800103202 */ /* 0x000fca0000000f00 */
[----:B------:R-:W-:-:S05]  /*2070*/  @P3 IMAD.WIDE.U32 R16, R20, R6, R16 ;  /* 0x0000000614103225 */ /* 0x000fca00078e0010 */
[----:B------:R-:W-:Y:S02]  /*2080*/  @P3 IADD3 R7, R17, R7, RZ ;  /* 0x0000000711073210 */ /* 0x000fe40007ffe0ff */
[C---:B------:R-:W-:Y:S02]  /*2090*/  @P3 SHF.L.U32 R5, R16.reuse, 0x1, RZ ;  /* 0x0000000110053819 */ /* 0x040fe400000006ff */
[----:B------:R-:W-:Y:S02]  /*20a0*/  @P3 SHF.L.U64.HI R16, R16, 0x1, R7 ;  /* 0x0000000110103819 */ /* 0x000fe40000010207 */
[----:B------:R-:W2:Y:S01]  /*20b0*/  @P2 LDC.64 R6, c[0x0][0x288] ;  /* 0x0000a200ff062b82 */ /* 0x000ea20000000a00 */
[----:B0-----:R-:W-:-:S04]  /*20c0*/  @P3 IADD3 R14, P0, R5, R14, RZ ;  /* 0x0000000e050e3210 */ /* 0x001fc80007f1e0ff */
[----:B------:R-:W-:Y:S02]  /*20d0*/  @P3 IADD3.X R15, R16, R15, RZ, P0, !PT ;  /* 0x0000000f100f3210 */ /* 0x000fe400007fe4ff */
[----:B------:R-:W-:-:S04]  /*20e0*/  @P3 IADD3 R92, P0, R5, R92, RZ ;  /* 0x0000005c055c3210 */ /* 0x000fc80007f1e0ff */
[----:B------:R-:W-:Y:S02]  /*20f0*/  @P3 IADD3.X R93, R16, R93, RZ, P0, !PT ;  /* 0x0000005d105d3210 */ /* 0x000fe400007fe4ff */
[----:B------:R-:W-:Y:S01]  /*2100*/  @P2 MOV R17, R27 ;  /* 0x0000001b00112202 */ /* 0x000fe20000000f00 */
[----:B--2---:R-:W-:-:S04]  /*2110*/  @P2 IMAD R16, R19, R6, RZ ;  /* 0x0000000613102224 */ /* 0x004fc800078e02ff */
[----:B----4-:R-:W-:Y:S01]  /*2120*/  @P2 IMAD R7, R18, R7, R16 ;  /* 0x0000000712072224 */ /* 0x010fe200078e0210 */
[----:B------:R-:W-:-:S05]  /*2130*/  @P2 MOV R16, R24 ;  /* 0x0000001800102202 */ /* 0x000fca0000000f00 */
[----:B------:R-:W-:-:S05]  /*2140*/  @P2 IMAD.WIDE.U32 R16, R18, R6, R16 ;  /* 0x0000000612102225 */ /* 0x000fca00078e0010 */
[----:B------:R-:W-:Y:S02]  /*2150*/  @P2 IADD3 R7, R17, R7, RZ ;  /* 0x0000000711072210 */ /* 0x000fe40007ffe0ff */
[C---:B------:R-:W-:Y:S02]  /*2160*/  @P2 SHF.L.U32 R5, R16.reuse, 0x1, RZ ;  /* 0x0000000110052819 */ /* 0x040fe400000006ff */
[----:B------:R-:W-:Y:S02]  /*2170*/  @P2 SHF.L.U64.HI R16, R16, 0x1, R7 ;  /* 0x0000000110102819 */ /* 0x000fe40000010207 */
[----:B------:R-:W0:Y:S01]  /*2180*/  @P1 LDC.64 R6, c[0x0][0x288] ;  /* 0x0000a200ff061b82 */ /* 0x000e220000000a00 */
[----:B------:R-:W-:-:S04]  /*2190*/  @P2 IADD3 R90, P0, R5, R90, RZ ;  /* 0x0000005a055a2210 */ /* 0x000fc80007f1e0ff */
[----:B------:R-:W-:Y:S02]  /*21a0*/  @P2 IADD3.X R91, R16, R91, RZ, P0, !PT ;  /* 0x0000005b105b2210 */ /* 0x000fe400007fe4ff */
[----:B------:R-:W-:Y:S02]  /*21b0*/  @P2 IADD3 R66, P0, R5, R66, RZ ;  /* 0x0000004205422210 */ /* 0x000fe40007f1e0ff */
[----:B------:R-:W-:-:S04]  /*21c0*/  IADD3 R5, R3, 0xf0, RZ ;  /* 0x000000f003057810 */ /* 0x000fc80007ffe0ff */
[----:B------:R-:W-:Y:S02]  /*21d0*/  SHF.R.S32.HI R19, RZ, 0x1f, R5 ;  /* 0x0000001fff137819 */ /* 0x000fe40000011405 */
[----:B------:R-:W-:Y:S02]  /*21e0*/  @P2 IADD3.X R67, R16, R67, RZ, P0, !PT ;  /* 0x0000004310432210 */ /* 0x000fe400007fe4ff */
[----:B------:R-:W2:Y:S01]  /*21f0*/  @P1 LDC.64 R16, c[0x0][0x230] ;  /* 0x00008c00ff101b82 */ /* 0x000ea20000000a00 */
[----:B0-----:R-:W-:Y:S01]  /*2200*/  @P1 IMAD R18, R19, R6, RZ ;  /* 0x0000000613121224 */ /* 0x001fe200078e02ff */
[----:B------:R-:W-:-:S03]  /*2210*/  @P1 MOV R19, R27 ;  /* 0x0000001b00131202 */ /* 0x000fc60000000f00 */
[----:B------:R-:W-:Y:S01]  /*2220*/  @P1 IMAD R7, R5, R7, R18 ;  /* 0x0000000705071224 */ /* 0x000fe200078e0212 */
[----:B------:R-:W-:-:S05]  /*2230*/  @P1 MOV R18, R24 ;  /* 0x0000001800121202 */ /* 0x000fca0000000f00 */
[----:B------:R-:W-:-:S05]  /*2240*/  @P1 IMAD.WIDE.U32 R18, R5, R6, R18 ;  /* 0x0000000605121225 */ /* 0x000fca00078e0012 */
[----:B------:R-:W-:Y:S02]  /*2250*/  @P1 IADD3 R7, R19, R7, RZ ;  /* 0x0000000713071210 */ /* 0x000fe40007ffe0ff */
[C---:B------:R-:W-:Y:S02]  /*2260*/  @P1 SHF.L.U32 R5, R18.reuse, 0x1, RZ ;  /* 0x0000000112051819 */ /* 0x040fe400000006ff */
[----:B------:R-:W-:Y:S02]  /*2270*/  @P1 SHF.L.U64.HI R18, R18, 0x1, R7 ;  /* 0x0000000112121819 */ /* 0x000fe40000010207 */
[----:B------:R-:W0:Y:S01]  /*2280*/  @P4 LDC.64 R6, c[0x0][0x288] ;  /* 0x0000a200ff064b82 */ /* 0x000e220000000a00 */
[----:B--2---:R-:W-:-:S04]  /*2290*/  @P1 IADD3 R16, P0, R5, R16, RZ ;  /* 0x0000001005101210 */ /* 0x004fc80007f1e0ff */
[----:B------:R-:W-:Y:S02]  /*22a0*/  @P1 IADD3.X R17, R18, R17, RZ, P0, !PT ;  /* 0x0000001112111210 */ /* 0x000fe400007fe4ff */
[----:B-1----:R-:W-:Y:S02]  /*22b0*/  @P1 IADD3 R64, P0, R5, R64, RZ ;  /* 0x0000004005401210 */ /* 0x002fe40007f1e0ff */
[----:B------:R-:W-:-:S04]  /*22c0*/  IADD3 R5, R3, 0x110, RZ ;  /* 0x0000011003057810 */ /* 0x000fc80007ffe0ff */
[----:B------:R-:W-:Y:S02]  /*22d0*/  SHF.R.S32.HI R19, RZ, 0x1f, R5 ;  /* 0x0000001fff137819 */ /* 0x000fe40000011405 */
[----:B------:R-:W-:-:S03]  /*22e0*/  @P1 IADD3.X R65, R18, R65, RZ, P0, !PT ;  /* 0x0000004112411210 */ /* 0x000fc600007fe4ff */
        /* <DEDUP_REMOVED lines=9> */
[----:B---3--:R-:W-:-:S04]  /*2380*/  @P4 IADD3 R88, P0, R5, R88, RZ ;  /* 0x0000005805584210 */ /* 0x008fc80007f1e0ff */
[----:B------:R-:W-:Y:S02]  /*2390*/  @P4 IADD3.X R89, R18, R89, RZ, P0, !PT ;  /* 0x0000005912594210 */ /* 0x000fe400007fe4ff */
[----:B------:R-:W-:Y:S02]  /*23a0*/  @P4 IADD3 R86, P0, R5, R86, RZ ;  /* 0x0000005605564210 */ /* 0x000fe40007f1e0ff */
[----:B------:R-:W-:-:S04]  /*23b0*/  IADD3 R5, R3, 0x120, RZ ;  /* 0x0000012003057810 */ /* 0x000fc80007ffe0ff */
[----:B------:R-:W-:Y:S02]  /*23c0*/  SHF.R.S32.HI R21, RZ, 0x1f, R5 ;  /* 0x0000001fff157819 */ /* 0x000fe40000011405 */
[----:B------:R-:W-:Y:S02]  /*23d0*/  LOP3.LUT R4, R4, 0x7fffffff, RZ, 0xc0, !PT ;  /* 0x7fffffff04047812 */ /* 0x000fe400078ec0ff */
[----:B------:R-:W-:Y:S02]  /*23e0*/  @P4 IADD3.X R87, R18, R87, RZ, P0, !PT ;  /* 0x0000005712574210 */ /* 0x000fe400007fe4ff */
[----:B------:R-:W-:Y:S01]  /*23f0*/  @P3 LOP3.LUT R4, R4, 0x80000000, RZ, 0xfc, !PT ;  /* 0x8000000004043812 */ /* 0x000fe200078efcff */
[----:B------:R-:W1:Y:S01]  /*2400*/  @P5 LDC.64 R18, c[0x0][0x230] ;  /* 0x00008c00ff125b82 */ /* 0x000e620000000a00 */
[----:B0-----:R-:W-:Y:S01]  /*2410*/  @P5 IMAD R20, R21, R6, RZ ;  /* 0x0000000615145224 */ /* 0x001fe200078e02ff */
[----:B------:R-:W-:-:S03]  /*2420*/  @P5 MOV R21, R27 ;  /* 0x0000001b00155202 */ /* 0x000fc60000000f00 */
[----:B------:R-:W-:Y:S01]  /*2430*/  @P5 IMAD R7, R5, R7, R20 ;  /* 0x0000000705075224 */ /* 0x000fe200078e0214 */
[----:B------:R-:W-:Y:S02]  /*2440*/  @P5 MOV R20, R24 ;  /* 0x0000001800145202 */ /* 0x000fe40000000f00 */
[----:B------:R-:W-:-:S03]  /*2450*/  LOP3.LUT P1, RZ, R4, 0x10000, RZ, 0xc0, !PT ;  /* 0x0001000004ff7812 */ /* 0x000fc6000782c0ff */
[----:B------:R-:W-:-:S05]  /*2460*/  @P5 IMAD.WIDE.U32 R20, R5, R6, R20 ;  /* 0x0000000605145225 */ /* 0x000fca00078e0014 */
[----:B------:R-:W-:Y:S02]  /*2470*/  @P5 IADD3 R7, R21, R7, RZ ;  /* 0x0000000715075210 */ /* 0x000fe40007ffe0ff */
[C---:B------:R-:W-:Y:S02]  /*2480*/  @P5 SHF.L.U32 R5, R20.reuse, 0x1, RZ ;  /* 0x0000000114055819 */ /* 0x040fe400000006ff */
[----:B------:R-:W-:Y:S01]  /*2490*/  @P5 SHF.L.U64.HI R20, R20, 0x1, R7 ;  /* 0x0000000114145819 */ /* 0x000fe20000010207 */
[----:B------:R-:W0:Y:S08]  /*24a0*/  @P1 LDC.64 R84, c[0x0][0x230] ;  /* 0x00008c00ff541b82 */ /* 0x000e300000000a00 */
[----:B------:R-:W2:Y:S01]  /*24b0*/  @P1 LDC.64 R6, c[0x0][0x288] ;  /* 0x0000a200ff061b82 */ /* 0x000ea20000000a00 */
[----:B-1----:R-:W-:-:S04]  /*24c0*/  @P5 IADD3 R18, P0, R5, R18, RZ ;  /* 0x0000001205125210 */ /* 0x002fc80007f1e0ff */
[----:B------:R-:W-:Y:S02]  /*24d0*/  @P5 IADD3.X R19, R20, R19, RZ, P0, !PT ;  /* 0x0000001314135210 */ /* 0x000fe400007fe4ff */
[----:B------:R-:W-:Y:S01]  /*24e0*/  @P5 IADD3 R62, P0, R5, R62, RZ ;  /* 0x0000003e053e5210 */ /* 0x000fe20007f1e0ff */
[----:B------:R-:W1:Y:S01]  /*24f0*/  @P1 LDC.64 R60, c[0x0][0x228] ;  /* 0x00008a00ff3c1b82 */ /* 0x000e620000000a00 */
[----:B------:R-:W-:-:S04]  /*2500*/  IADD3 R5, R3, 0x130, RZ ;  /* 0x0000013003057810 */ /* 0x000fc80007ffe0ff */
[----:B------:R-:W-:Y:S02]  /*2510*/  SHF.R.S32.HI R21, RZ, 0x1f, R5 ;  /* 0x0000001fff157819 */ /* 0x000fe40000011405 */
[----:B------:R-:W-:-:S03]  /*2520*/  @P5 IADD3.X R63, R20, R63, RZ, P0, !PT ;  /* 0x0000003f143f5210 */ /* 0x000fc600007fe4ff */
[----:B--2---:R-:W-:Y:S01]  /*2530*/  @P1 IMAD R20, R21, R6, RZ ;  /* 0x0000000615141224 */ /* 0x004fe200078e02ff */
        /* <DEDUP_REMOVED lines=8> */
[----:B------:R-:W2:Y:S08]  /*25c0*/  @P3 LDC.64 R58, c[0x0][0x228] ;  /* 0x00008a00ff3a3b82 */ /* 0x000eb00000000a00 */
[----:B------:R-:W3:Y:S01]  /*25d0*/  @P3 LDC.64 R6, c[0x0][0x288] ;  /* 0x0000a200ff063b82 */ /* 0x000ee20000000a00 */
[----:B0-----:R-:W-:-:S04]  /*25e0*/  @P1 IADD3 R84, P0, R5, R84, RZ ;  /* 0x0000005405541210 */ /* 0x001fc80007f1e0ff */
[----:B------:R-:W-:Y:S02]  /*25f0*/  @P1 IADD3.X R85, R20, R85, RZ, P0, !PT ;  /* 0x0000005514551210 */ /* 0x000fe400007fe4ff */
[----:B-1----:R-:W-:Y:S02]  /*2600*/  @P1 IADD3 R60, P0, R5, R60, RZ ;  /* 0x0000003c053c1210 */ /* 0x002fe40007f1e0ff */
[----:B------:R-:W-:-:S04]  /*2610*/  IADD3 R5, R3, 0x140, RZ ;  /* 0x0000014003057810 */ /* 0x000fc80007ffe0ff */
[----:B------:R-:W-:Y:S02]  /*2620*/  SHF.R.S32.HI R29, RZ, 0x1f, R5 ;  /* 0x0000001fff1d7819 */ /* 0x000fe40000011405 */
[----:B------:R-:W-:Y:S02]  /*2630*/  LOP3.LUT R83, R83, 0xfffffffe, RZ, 0xc0, !PT ;  /* 0xfffffffe53537812 */ /* 0x000fe400078ec0ff */
[----:B------:R-:W-:Y:S02]  /*2640*/  @P1 IADD3.X R61, R20, R61, RZ, P0, !PT ;  /* 0x0000003d143d1210 */ /* 0x000fe400007fe4ff */
[----:B------:R-:W0:Y:S01]  /*2650*/  @P3 LDC.64 R20, c[0x0][0x230] ;  /* 0x00008c00ff143b82 */ /* 0x000e220000000a00 */
[----:B---3--:R-:W-:Y:S01]  /*2660*/  @P3 IMAD R28, R29, R6, RZ ;  /* 0x000000061d1c3224 */ /* 0x008fe200078e02ff */
[----:B------:R-:W-:-:S03]  /*2670*/  @P3 MOV R29, R27 ;  /* 0x0000001b001d3202 */ /* 0x000fc60000000f00 */
[----:B------:R-:W-:Y:S01]  /*2680*/  @P3 IMAD R7, R5, R7, R28 ;  /* 0x0000000705073224 */ /* 0x000fe200078e021c */
[----:B------:R-:W-:Y:S02]  /*2690*/  @P3 MOV R28, R24 ;  /* 0x00000018001c3202 */ /* 0x000fe40000000f00 */
[----:B------:R-:W-:Y:S02]  /*26a0*/  @P2 LOP3.LUT R83, R83, 0x1, RZ, 0xfc, !PT ;  /* 0x0000000153532812 */ /* 0x000fe400078efcff */
[----:B------:R-:W-:Y:S01]  /*26b0*/  LOP3.LUT P2, RZ, R4, 0x4000, RZ, 0xc0, !PT ;  /* 0x0000400004ff7812 */ /* 0x000fe2000784c0ff */
[----:B------:R-:W-:-:S05]  /*26c0*/  @P3 IMAD.WIDE.U32 R28, R5, R6, R28 ;  /* 0x00000006051c3225 */ /* 0x000fca00078e001c */
[----:B------:R-:W-:Y:S02]  /*26d0*/  @P3 IADD3 R7, R29, R7, RZ ;  /* 0x000000071d073210 */ /* 0x000fe40007ffe0ff */
[C---:B------:R-:W-:Y:S02]  /*26e0*/  @P3 SHF.L.U32 R5, R28.reuse, 0x1, RZ ;  /* 0x000000011c053819 */ /* 0x040fe400000006ff */
[----:B------:R-:W-:-:S03]  /*26f0*/  @P3 SHF.L.U64.HI R28, R28, 0x1, R7 ;  /* 0x000000011c1c3819 */ /* 0x000fc60000010207 */
[----:B------:R-:W1:Y:S01]  /*2700*/  @P2 LDC.64 R6, c[0x0][0x288] ;  /* 0x0000a200ff062b82 */ /* 0x000e620000000a00 */
[----:B0-----:R-:W-:-:S04]  /*2710*/  @P3 IADD3 R20, P0, R5, R20, RZ ;  /* 0x0000001405143210 */ /* 0x001fc80007f1e0ff */
[C---:B------:R-:W-:Y:S02]  /*2720*/  @P3 IADD3.X R21, R28.reuse, R21, RZ, P0, !PT ;  /* 0x000000151c153210 */ /* 0x040fe400007fe4ff */
[----:B--2---:R-:W-:Y:S01]  /*2730*/  @P3 IADD3 R58, P0, R5, R58, RZ ;  /* 0x0000003a053a3210 */ /* 0x004fe20007f1e0ff */
[----:B------:R-:W0:Y:S01]  /*2740*/  @P2 LDC.64 R56, c[0x0][0x230] ;  /* 0x00008c00ff382b82 */ /* 0x000e220000000a00 */
[----:B------:R-:W-:Y:S02]  /*2750*/  IADD3 R5, R3, 0x150, RZ ;  /* 0x0000015003057810 */ /* 0x000fe40007ffe0ff */
[----:B------:R-:W-:Y:S02]  /*2760*/  @P3 IADD3.X R59, R28, R59, RZ, P0, !PT ;  /* 0x0000003b1c3b3210 */ /* 0x000fe400007fe4ff */
[----:B------:R-:W-:Y:S02]  /*2770*/  SHF.R.S32.HI R28, RZ, 0x1f, R5 ;  /* 0x0000001fff1c7819 */ /* 0x000fe40000011405 */
[----:B------:R-:W-:Y:S01]  /*2780*/  @P2 MOV R29, R27 ;  /* 0x0000001b001d2202 */ /* 0x000fe20000000f00 */
[----:B------:R-:W2:Y:S02]  /*2790*/  @P2 LDC.64 R46, c[0x0][0x228] ;  /* 0x00008a00ff2e2b82 */ /* 0x000ea40000000a00 */
[----:B-1----:R-:W-:-:S04]  /*27a0*/  @P2 IMAD R28, R28, R6, RZ ;  /* 0x000000061c1c2224 */ /* 0x002fc800078e02ff */
[----:B------:R-:W-:Y:S01]  /*27b0*/  @P2 IMAD R7, R5, R7, R28 ;  /* 0x0000000705072224 */ /* 0x000fe200078e021c */
[----:B------:R-:W-:Y:S02]  /*27c0*/  @P2 MOV R28, R24 ;  /* 0x00000018001c2202 */ /* 0x000fe40000000f00 */
[----:B------:R-:W-:-:S03]  /*27d0*/  LOP3.LUT P1, RZ, R4, 0x2000, RZ, 0xc0, !PT ;  /* 0x0000200004ff7812 */ /* 0x000fc6000782c0ff */
[----:B------:R-:W-:-:S05]  /*27e0*/  @P2 IMAD.WIDE.U32 R28, R5, R6, R28 ;  /* 0x00000006051c2225 */ /* 0x000fca00078e001c */
[----:B------:R-:W-:Y:S02]  /*27f0*/  @P2 IADD3 R7, R29, R7, RZ ;  /* 0x000000071d072210 */ /* 0x000fe40007ffe0ff */
[C---:B------:R-:W-:Y:S02]  /*2800*/  @P2 SHF.L.U32 R5, R28.reuse, 0x1, RZ ;  /* 0x000000011c052819 */ /* 0x040fe400000006ff */
[----:B------:R-:W-:Y:S01]  /*2810*/  @P2 SHF.L.U64.HI R28, R28, 0x1, R7 ;  /* 0x000000011c1c2819 */ /* 0x000fe20000010207 */
[----:B------:R-:W1:Y:S08]  /*2820*/  @P1 LDC.64 R44, c[0x0][0x230] ;  /* 0x00008c00ff2c1b82 */ /* 0x000e700000000a00 */
[----:B------:R-:W3:Y:S01]  /*2830*/  @P1 LDC.64 R6, c[0x0][0x288] ;  /* 0x0000a200ff061b82 */ /* 0x000ee20000000a00 */
[----:B0-----:R-:W-:-:S04]  /*2840*/  @P2 IADD3 R56, P0, R5, R56, RZ ;  /* 0x0000003805382210 */ /* 0x001fc80007f1e0ff */
[C---:B------:R-:W-:Y:S02]  /*2850*/  @P2 IADD3.X R57, R28.reuse, R57, RZ, P0, !PT ;  /* 0x000000391c392210 */ /* 0x040fe400007fe4ff */
[----:B--2---:R-:W-:Y:S01]  /*2860*/  @P2 IADD3 R46, P0, R5, R46, RZ ;  /* 0x0000002e052e2210 */ /* 0x004fe20007f1e0ff */
[----:B------:R-:W0:Y:S01]  /*2870*/  @P1 LDC.64 R42, c[0x0][0x228] ;  /* 0x00008a00ff2a1b82 */ /* 0x000e220000000a00 */
[----:B------:R-:W-:Y:S02]  /*2880*/  IADD3 R5, R3, 0x160, RZ ;  /* 0x0000016003057810 */ /* 0x000fe40007ffe0ff */
[----:B------:R-:W-:Y:S02]  /*2890*/  @P2 IADD3.X R47, R28, R47, RZ, P0, !PT ;  /* 0x0000002f1c2f2210 */ /* 0x000fe400007fe4ff */
[----:B------:R-:W-:Y:S02]  /*28a0*/  SHF.R.S32.HI R28, RZ, 0x1f, R5 ;  /* 0x0000001fff1c7819 */ /* 0x000fe40000011405 */
[----:B------:R-:W-:-:S03]  /*28b0*/  @P1 MOV R29, R27 ;  /* 0x0000001b001d1202 */ /* 0x000fc60000000f00 */
[----:B---3--:R-:W-:-:S04]  /*28c0*/  @P1 IMAD R28, R28, R6, RZ ;  /* 0x000000061c1c1224 */ /* 0x008fc800078e02ff */
[----:B------:R-:W-:Y:S01]  /*28d0*/  @P1 IMAD R7, R5, R7, R28 ;  /* 0x0000000705071224 */ /* 0x000fe200078e021c */
[----:B------:R-:W-:-:S05]  /*28e0*/  @P1 MOV R28, R24 ;  /* 0x00000018001c1202 */ /* 0x000fca0000000f00 */
[----:B------:R-:W-:-:S05]  /*28f0*/  @P1 IMAD.WIDE.U32 R28, R5, R6, R28 ;  /* 0x00000006051c1225 */ /* 0x000fca00078e001c */
[----:B------:R-:W-:Y:S02]  /*2900*/  @P1 IADD3 R7, R29, R7, RZ ;  /* 0x000000071d071210 */ /* 0x000fe40007ffe0ff */
[C---:B------:R-:W-:Y:S02]  /*2910*/  @P1 SHF.L.U32 R5, R28.reuse, 0x1, RZ ;  /* 0x000000011c051819 */ /* 0x040fe400000006ff */
[----:B------:R-:W-:Y:S02]  /*2920*/  @P1 SHF.L.U64.HI R28, R28, 0x1, R7 ;  /* 0x000000011c1c1819 */ /* 0x000fe40000010207 */
[----:B-1----:R-:W-:-:S04]  /*2930*/  @P1 IADD3 R44, P0, R5, R44, RZ ;  /* 0x0000002c052c1210 */ /* 0x002fc80007f1e0ff */
[C---:B------:R-:W-:Y:S02]  /*2940*/  @P1 IADD3.X R45, R28.reuse, R45, RZ, P0, !PT ;  /* 0x0000002d1c2d1210 */ /* 0x040fe400007fe4ff */
[----:B0-----:R-:W-:Y:S02]  /*2950*/  @P1 IADD3 R42, P0, R5, R42, RZ ;  /* 0x0000002a052a1210 */ /* 0x001fe40007f1e0ff */
[----:B------:R-:W-:Y:S02]  /*2960*/  IADD3 R5, R3, 0x190, RZ ;  /* 0x0000019003057810 */ /* 0x000fe40007ffe0ff */
[----:B------:R-:W-:Y:S02]  /*2970*/  @P1 IADD3.X R43, R28, R43, RZ, P0, !PT ;  /* 0x0000002b1c2b1210 */ /* 0x000fe400007fe4ff */
        /* <DEDUP_REMOVED lines=14> */
[----:B------:R-:W0:Y:S01]  /*2a60*/  @P0 LDC.64 R28, c[0x0][0x228] ;  /* 0x00008a00ff1c0b82 */ /* 0x000e220000000a00 */
[----:B-1----:R-:W-:-:S04]  /*2a70*/  @P0 IADD3 R6, P1, R5, R6, RZ ;  /* 0x0000000605060210 */ /* 0x002fc80007f3e0ff */
[----:B------:R-:W-:Y:S02]  /*2a80*/  @P0 IADD3.X R7, R30, R7, RZ, P1, !PT ;  /* 0x000000071e070210 */ /* 0x000fe40000ffe4ff */
[----:B------:R-:W-:Y:S02]  /*2a90*/  CS2R R34, SRZ ;  /* 0x0000000000227805 */ /* 0x000fe4000001ff00 */
[----:B0-----:R-:W-:-:S04]  /*2aa0*/  @P0 IADD3 R28, P1, R5, R28, RZ ;  /* 0x0000001c051c0210 */ /* 0x001fc80007f3e0ff */
[----:B------:R-:W-:-:S05]  /*2ab0*/  @P0 IADD3.X R29, R30, R29, RZ, P1, !PT ;  /* 0x0000001d1e1d0210 */ /* 0x000fca0000ffe4ff */
[----:B------:R0:W2:Y:S01]  /*2ac0*/  @P0 LDG.E R34, desc[UR16][R28.64] ;  /* 0x000000101c220981 */ /* 0x0000a2000c1e1900 */
[----:B------:R-:W-:Y:S02]  /*2ad0*/  CS2R R118, SRZ ;  /* 0x0000000000767805 */ /* 0x000fe4000001ff00 */
[----:B------:R-:W-:-:S04]  /*2ae0*/  IADD3 R5, R3, 0x1a0, RZ ;  /* 0x000001a003057810 */ /* 0x000fc80007ffe0ff */
[----:B------:R-:W-:Y:S01]  /*2af0*/  SHF.R.S32.HI R30, RZ, 0x1f, R5 ;  /* 0x0000001fff1e7819 */ /* 0x000fe20000011405 */
[----:B------:R1:W5:Y:S01]  /*2b00*/  @P0 LDG.E R119, desc[UR16][R6.64] ;  /* 0x0000001006770981 */ /* 0x000362000c1e1900 */
[----:B------:R-:W-:-:S04]  /*2b10*/  ISETP.GE.U32.AND P0, PT, R5, UR6, PT ;  /* 0x0000000605007c0c */ /* 0x000fc8000bf06070 */
[----:B------:R-:W-:-:S04]  /*2b20*/  ISETP.GE.AND.EX P0, PT, R30, UR7, PT, P0 ;  /* 0x000000071e007c0c */ /* 0x000fc8000bf06300 */
[----:B------:R-:W-:-:S13]  /*2b30*/  ISETP.LT.U32.AND P0, PT, R0, 0x200, !P0 ;  /* 0x000002000000780c */ /* 0x000fda0004701070 */
[----:B0-----:R-:W0:Y:S01]  /*2b40*/  @P0 LDC.64 R28, c[0x0][0x288] ;  /* 0x0000a200ff1c0b82 */ /* 0x001e220000000a00 */
[----:B------:R-:W-:-:S07]  /*2b50*/  @P0 MOV R31, R27 ;  /* 0x0000001b001f0202 */ /* 0x000fce0000000f00 */
[----:B-1----:R-:W1:Y:S01]  /*2b60*/  @P0 LDC.64 R6, c[0x0][0x230] ;  /* 0x00008c00ff060b82 */ /* 0x002e620000000a00 */
        /* <DEDUP_REMOVED lines=9> */
[----:B------:R-:W-:-:S05]  /*2c00*/  @P0 IADD3.X R7, R30, R7, RZ, P1, !PT ;  /* 0x000000071e070210 */ /* 0x000fca0000ffe4ff */
[----:B------:R-:W3:Y:S01]  /*2c10*/  @P0 LDG.E R35, desc[UR16][R6.64] ;  /* 0x0000001006230981 */ /* 0x000ee2000c1e1900 */
[----:B0-----:R-:W-:-:S04]  /*2c20*/  @P0 IADD3 R28, P1, R5, R28, RZ ;  /* 0x0000001c051c0210 */ /* 0x001fc80007f3e0ff */
[----:B------:R-:W-:Y:S02]  /*2c30*/  @P0 IADD3.X R29, R30, R29, RZ, P1, !PT ;  /* 0x0000001d1e1d0210 */ /* 0x000fe40000ffe4ff */
[----:B------:R-:W-:-:S04]  /*2c40*/  IADD3 R5, R3, 0x1b0, RZ ;  /* 0x000001b003057810 */ /* 0x000fc80007ffe0ff */
[----:B------:R-:W-:Y:S02]  /*2c50*/  SHF.R.S32.HI R30, RZ, 0x1f, R5 ;  /* 0x0000001fff1e7819 */ /* 0x000fe40000011405 */
[----:B------:R-:W-:Y:S01]  /*2c60*/  CS2R R124, SRZ ;  /* 0x00000000007c7805 */ /* 0x000fe2000001ff00 */
[----:B--2---:R0:W-:Y:S02]  /*2c70*/  STL [R1+0x8], R34 ;  /* 0x0000082201007387 */ /* 0x0041e40000100800 */
[----:B0-----:R-:W-:-:S10]  /*2c80*/  HFMA2.MMA R34, -RZ, RZ, 0, 0 ;  /* 0x00000000ff227435 */ /* 0x001fd400000001ff */
[----:B------:R0:W2:Y:S01]  /*2c90*/  @P0 LDG.E R34, desc[UR16][R28.64] ;  /* 0x000000101c220981 */ /* 0x0000a2000c1e1900 */
[----:B------:R-:W-:-:S04]  /*2ca0*/  ISETP.GE.U32.AND P0, PT, R5, UR6, PT ;  /* 0x0000000605007c0c */ /* 0x000fc8000bf06070 */
[----:B------:R-:W-:-:S04]  /*2cb0*/  ISETP.GE.AND.EX P0, PT, R30, UR7, PT, P0 ;  /* 0x000000071e007c0c */ /* 0x000fc8000bf06300 */
[----:B------:R-:W-:-:S13]  /*2cc0*/  ISETP.LT.U32.AND P0, PT, R0, 0x200, !P0 ;  /* 0x000002000000780c */ /* 0x000fda0004701070 */
[----:B0-----:R-:W0:Y:S01]  /*2cd0*/  @P0 LDC.64 R28, c[0x0][0x288] ;  /* 0x0000a200ff1c0b82 */ /* 0x001e220000000a00 */
        /* <DEDUP_REMOVED lines=12> */
[----:B------:R-:W5:Y:S01]  /*2da0*/  @P0 LDG.E R118, desc[UR16][R6.64] ;  /* 0x0000001006760981 */ /* 0x000f62000c1e1900 */
[----:B0-----:R-:W-:Y:S02]  /*2db0*/  @P0 IADD3 R28, P1, R5, R28, RZ ;  /* 0x0000001c051c0210 */ /* 0x001fe40007f3e0ff */
[----:B------:R-:W-:Y:S02]  /*2dc0*/  IADD3 R5, R3, 0x1c0, RZ ;  /* 0x000001c003057810 */ /* 0x000fe40007ffe0ff */
[----:B------:R-:W-:Y:S02]  /*2dd0*/  @P0 IADD3.X R29, R30, R29, RZ, P1, !PT ;  /* 0x0000001d1e1d0210 */ /* 0x000fe40000ffe4ff */
[----:B------:R-:W-:-:S03]  /*2de0*/  SHF.R.S32.HI R30, RZ, 0x1f, R5 ;  /* 0x0000001fff1e7819 */ /* 0x000fc60000011405 */
[----:B------:R0:W5:Y:S01]  /*2df0*/  @P0 LDG.E R125, desc[UR16][R28.64] ;  /* 0x000000101c7d0981 */ /* 0x000162000c1e1900 */
        /* <DEDUP_REMOVED lines=16> */
[----:B------:R-:W-:-:S03]  /*2f00*/  CS2R R122, SRZ ;  /* 0x00000000007a7805 */ /* 0x000fc6000001ff00 */
        /* <DEDUP_REMOVED lines=21> */
[----:B------:R-:W-:Y:S01]  /*3060*/  @P0 IADD3.X R7, R30, R7, RZ, P1, !PT ;  /* 0x000000071e070210 */ /* 0x000fe20000ffe4ff */
[----:B---3--:R-:W-:Y:S01]  /*3070*/  STL [R1+0x4], R35 ;  /* 0x0000042301007387 */ /* 0x008fe20000100800 */
[----:B0-----:R-:W-:Y:S01]  /*3080*/  @P0 IADD3 R28, P1, R5, R28, RZ ;  /* 0x0000001c051c0210 */ /* 0x001fe20007f3e0ff */
[----:B------:R-:W-:-:S03]  /*3090*/  HFMA2.MMA R5, -RZ, RZ, 0, 0 ;  /* 0x00000000ff057435 */ /* 0x000fc600000001ff */
[----:B------:R-:W-:Y:S01]  /*30a0*/  @P0 IADD3.X R29, R30, R29, RZ, P1, !PT ;  /* 0x0000001d1e1d0210 */ /* 0x000fe20000ffe4ff */
[----:B--2---:R0:W-:Y:S06]  /*30b0*/  STL [R1], R34 ;  /* 0x0000002201007387 */ /* 0x0041ec0000100800 */
[----:B------:R1:W5:Y:S04]  /*30c0*/  @P0 LDG.E R5, desc[UR16][R6.64] ;  /* 0x0000001006050981 */ /* 0x000368000c1e1900 */
[----:B------:R2:W5:Y:S01]  /*30d0*/  @P0 LDG.E R122, desc[UR16][R28.64] ;  /* 0x000000101c7a0981 */ /* 0x000562000c1e1900 */
[----:B0-----:R-:W-:-:S04]  /*30e0*/  IADD3 R34, R3, 0x1e0, RZ ;  /* 0x000001e003227810 */ /* 0x001fc80007ffe0ff */
[----:B------:R-:W-:Y:S02]  /*30f0*/  SHF.R.S32.HI R30, RZ, 0x1f, R34 ;  /* 0x0000001fff1e7819 */ /* 0x000fe40000011422 */
[----:B------:R-:W-:-:S04]  /*3100*/  ISETP.GE.U32.AND P0, PT, R34, UR6, PT ;  /* 0x0000000622007c0c */ /* 0x000fc8000bf06070 */
[----:B------:R-:W-:-:S04]  /*3110*/  ISETP.GE.AND.EX P0, PT, R30, UR7, PT, P0 ;  /* 0x000000071e007c0c */ /* 0x000fc8000bf06300 */
[----:B------:R-:W-:-:S13]  /*3120*/  ISETP.LT.U32.AND P0, PT, R0, 0x200, !P0 ;  /* 0x000002000000780c */ /* 0x000fda0004701070 */
[----:B-1----:R-:W0:Y:S01]  /*3130*/  @P0 LDC.64 R6, c[0x0][0x288] ;  /* 0x0000a200ff060b82 */ /* 0x002e220000000a00 */
[----:B------:R-:W-:-:S07]  /*3140*/  @P0 MOV R31, R27 ;  /* 0x0000001b001f0202 */ /* 0x000fce0000000f00 */
[----:B--2---:R-:W1:Y:S01]  /*3150*/  @P0 LDC.64 R28, c[0x0][0x230] ;  /* 0x00008c00ff1c0b82 */ /* 0x004e620000000a00 */
        /* <DEDUP_REMOVED lines=10> */
[----:B0-----:R-:W-:Y:S01]  /*3200*/  @P0 IADD3 R30, P1, R6, R30, RZ ;  /* 0x0000001e061e0210 */ /* 0x001fe20007f3e0ff */
[----:B------:R-:W-:-:S10]  /*3210*/  HFMA2.MMA R6, -RZ, RZ, 0, 0 ;  /* 0x00000000ff067435 */ /* 0x000fd400000001ff */
[----:B------:R0:W5:Y:S02]  /*3220*/  @P0 LDG.E R6, desc[UR16][R28.64] ;  /* 0x000000101c060981 */ /* 0x000164000c1e1900 */
[----:B0-----:R-:W0:Y:S01]  /*3230*/  LDC R28, c[0x0][0x2ac] ;  /* 0x0000ab00ff1c7b82 */ /* 0x001e220000000800 */
[----:B------:R-:W-:Y:S02]  /*3240*/  @P0 IADD3.X R31, R7, R31, RZ, P1, !PT ;  /* 0x0000001f071f0210 */ /* 0x000fe40000ffe4ff */
[----:B------:R-:W-:Y:S02]  /*3250*/  SHF.R.U32.HI R7, RZ, 0x5, R0 ;  /* 0x00000005ff077819 */ /* 0x000fe40000011600 */
[----:B------:R-:W-:-:S06]  /*3260*/  CS2R R120, SRZ ;  /* 0x0000000000787805 */ /* 0x000fcc000001ff00 */
[----:B------:R1:W5:Y:S01]  /*3270*/  @P0 LDG.E R121, desc[UR16][R30.64] ;  /* 0x000000101e790981 */ /* 0x000362000c1e1900 */
[----:B0-----:R-:W-:-:S05]  /*3280*/  IMAD R7, R28, UR18, R7 ;  /* 0x000000121c077c24 */ /* 0x001fca000f8e0207 */
[----:B------:R-:W-:-:S04]  /*3290*/  IADD3 R7, R7, 0x1f0, RZ ;  /* 0x000001f007077810 */ /* 0x000fc80007ffe0ff */
[----:B------:R-:W-:Y:S02]  /*32a0*/  SHF.R.S32.HI R28, RZ, 0x1f, R7 ;  /* 0x0000001fff1c7819 */ /* 0x000fe40000011407 */
[----:B------:R-:W-:-:S04]  /*32b0*/  ISETP.GE.U32.AND P0, PT, R7, UR6, PT ;  /* 0x0000000607007c0c */ /* 0x000fc8000bf06070 */
[----:B------:R-:W-:Y:S01]  /*32c0*/  ISETP.GE.AND.EX P0, PT, R28, UR7, PT, P0 ;  /* 0x000000071c007c0c */ /* 0x000fe2000bf06300 */
[----:B------:R-:W-:-:S03]  /*32d0*/  ULDC.64 UR6, c[0x0][0x248] ;  /* 0x0000920000067ab9 */ /* 0x000fc60000000a00 */
[----:B------:R-:W-:-:S13]  /*32e0*/  ISETP.LT.U32.AND P0, PT, R0, 0x200, !P0 ;  /* 0x000002000000780c */ /* 0x000fda0004701070 */
[----:B-1----:R-:W0:Y:S01]  /*32f0*/  @P0 LDC.64 R30, c[0x0][0x288] ;  /* 0x0000a200ff1e0b82 */ /* 0x002e220000000a00 */
[----:B------:R-:W-:-:S04]  /*3300*/  IADD3 R7, R3, 0x1f0, RZ ;  /* 0x000001f003077810 */ /* 0x000fc80007ffe0ff */
[----:B------:R-:W-:Y:S02]  /*3310*/  SHF.R.S32.HI R34, RZ, 0x1f, R7 ;  /* 0x0000001fff227819 */ /* 0x000fe40000011407 */
[----:B------:R-:W-:Y:S01]  /*3320*/  @P0 MOV R35, R27 ;  /* 0x0000001b00230202 */ /* 0x000fe20000000f00 */
[----:B------:R-:W1:Y:S02]  /*3330*/  @P0 LDC.64 R28, c[0x0][0x230] ;  /* 0x00008c00ff1c0b82 */ /* 0x000e640000000a00 */
        /* <DEDUP_REMOVED lines=8> */
[----:B-1----:R-:W-:Y:S02]  /*33c0*/  @P0 IADD3 R28, P1, R7, R28, RZ ;  /* 0x0000001c071c0210 */ /* 0x002fe40007f3e0ff */
[----:B------:R-:W-:Y:S02]  /*33d0*/  LOP3.LUT P2, RZ, R4, 0x1000, RZ, 0xc0, !PT ;  /* 0x0000100004ff7812 */ /* 0x000fe4000784c0ff */
[----:B------:R-:W-:-:S11]  /*33e0*/  @P0 IADD3.X R29, R34, R29, RZ, P1, !PT ;  /* 0x0000001d221d0210 */ /* 0x000fd60000ffe4ff */
[----:B------:R-:W1:Y:S01]  /*33f0*/  @P2 LDC.64 R40, c[0x0][0x230] ;  /* 0x00008c00ff282b82 */ /* 0x000e620000000a00 */
[----:B0-----:R-:W-:Y:S01]  /*3400*/  @P0 IADD3 R30, P1, R7, R30, RZ ;  /* 0x0000001e071e0210 */ /* 0x001fe20007f3e0ff */
[----:B------:R-:W-:-:S06]  /*3410*/  HFMA2.MMA R7, -RZ, RZ, 0, 0 ;  /* 0x00000000ff077435 */ /* 0x000fcc00000001ff */
[----:B------:R-:W0:Y:S04]  /*3420*/  @P2 LDC.64 R38, c[0x0][0x228] ;  /* 0x00008a00ff262b82 */ /* 0x000e280000000a00 */
[----:B------:R2:W5:Y:S04]  /*3430*/  @P0 LDG.E R7, desc[UR16][R28.64] ;  /* 0x000000101c070981 */ /* 0x000568000c1e1900 */
[----:B--2---:R-:W2:Y:S01]  /*3440*/  @P2 LDC.64 R28, c[0x0][0x288] ;  /* 0x0000a200ff1c2b82 */ /* 0x004ea20000000a00 */
[----:B------:R-:W-:Y:S02]  /*3450*/  @P0 IADD3.X R31, R34, R31, RZ, P1, !PT ;  /* 0x0000001f221f0210 */ /* 0x000fe40000ffe4ff */
[----:B------:R-:W-:-:S03]  /*3460*/  IADD3 R34, R3, 0x170, RZ ;  /* 0x0000017003227810 */ /* 0x000fc60007ffe0ff */
[----:B------:R3:W5:Y:S02]  /*3470*/  @P0 LDG.E R120, desc[UR16][R30.64] ;  /* 0x000000101e780981 */ /* 0x000764000c1e1900 */
[----:B---3--:R-:W-:Y:S02]  /*3480*/  SHF.R.S32.HI R30, RZ, 0x1f, R34 ;  /* 0x0000001fff1e7819 */ /* 0x008fe40000011422 */
[----:B------:R-:W-:-:S03]  /*3490*/  @P2 MOV R31, R27 ;  /* 0x0000001b001f2202 */ /* 0x000fc60000000f00 */
[----:B--2---:R-:W-:-:S04]  /*34a0*/  @P2 IMAD R30, R30, R28, RZ ;  /* 0x0000001c1e1e2224 */ /* 0x004fc800078e02ff */
[----:B------:R-:W-:Y:S01]  /*34b0*/  @P2 IMAD R29, R34, R29, R30 ;  /* 0x0000001d221d2224 */ /* 0x000fe200078e021e */
[----:B------:R-:W-:Y:S02]  /*34c0*/  @P2 MOV R30, R24 ;  /* 0x00000018001e2202 */ /* 0x000fe40000000f00 */
[----:B------:R-:W-:-:S03]  /*34d0*/  LOP3.LUT P1, RZ, R4, 0x800, RZ, 0xc0, !PT ;  /* 0x0000080004ff7812 */ /* 0x000fc6000782c0ff */
[----:B------:R-:W-:-:S05]  /*34e0*/  @P2 IMAD.WIDE.U32 R30, R34, R28, R30 ;  /* 0x0000001c221e2225 */ /* 0x000fca00078e001e */
[----:B------:R-:W-:Y:S02]  /*34f0*/  @P2 IADD3 R29, R31, R29, RZ ;  /* 0x0000001d1f1d2210 */ /* 0x000fe40007ffe0ff */
[C---:B------:R-:W-:Y:S02]  /*3500*/  @P2 SHF.L.U32 R28, R30.reuse, 0x1, RZ ;  /* 0x000000011e1c2819 */ /* 0x040fe400000006ff */
[----:B------:R-:W-:Y:S01]  /*3510*/  @P2 SHF.L.U64.HI R30, R30, 0x1, R29 ;  /* 0x000000011e1e2819 */ /* 0x000fe2000001021d */
[----:B------:R-:W2:Y:S01]  /*3520*/  @P1 LDC.64 R36, c[0x0][0x230] ;  /* 0x00008c00ff241b82 */ /* 0x000ea20000000a00 */
[----:B-1----:R-:W-:-:S04]  /*3530*/  @P2 IADD3 R40, P0, R28, R40, RZ ;  /* 0x000000281c282210 */ /* 0x002fc80007f1e0ff */
[----:B------:R-:W-:Y:S02]  /*3540*/  @P2 IADD3.X R41, R30, R41, RZ, P0, !PT ;  /* 0x000000291e292210 */ /* 0x000fe400007fe4ff */
[----:B0-----:R-:W-:Y:S02]  /*3550*/  @P2 IADD3 R38, P0, R28, R38, RZ ;  /* 0x000000261c262210 */ /* 0x001fe40007f1e0ff */
[----:B------:R-:W0:Y:S01]  /*3560*/  @P1 LDC.64 R28, c[0x0][0x288] ;  /* 0x0000a200ff1c1b82 */ /* 0x000e220000000a00 */
[----:B------:R-:W-:Y:S02]  /*3570*/  IADD3 R34, R3, 0x180, RZ ;  /* 0x0000018003227810 */ /* 0x000fe40007ffe0ff */
[----:B------:R-:W-:Y:S02]  /*3580*/  @P2 IADD3.X R39, R30, R39, RZ, P0, !PT ;  /* 0x000000271e272210 */ /* 0x000fe400007fe4ff */
[----:B------:R-:W-:Y:S02]  /*3590*/  SHF.R.S32.HI R30, RZ, 0x1f, R34 ;  /* 0x0000001fff1e7819 */ /* 0x000fe40000011422 */
[----:B------:R-:W-:-:S03]  /*35a0*/  @P1 MOV R31, R27 ;  /* 0x0000001b001f1202 */ /* 0x000fc60000000f00 */
        /* <DEDUP_REMOVED lines=10> */
[----:B0-----:R-:W-:-:S04]  /*3650*/  @P1 IADD3 R28, P0, R31, R28, RZ ;  /* 0x0000001c1f1c1210 */ /* 0x001fc80007f1e0ff */
[----:B------:R-:W-:Y:S02]  /*3660*/  @P1 IADD3.X R29, R30, R29, RZ, P0, !PT ;  /* 0x0000001d1e1d1210 */ /* 0x000fe400007fe4ff */
[----:B------:R-:W0:Y:S01]  /*3670*/  @P6 LDC.64 R30, c[0x0][0x288] ;  /* 0x0000a200ff1e6b82 */ /* 0x000e220000000a00 */
[----:B------:R-:W-:-:S04]  /*3680*/  IADD3 R55, R3, 0x100, RZ ;  /* 0x0000010003377810 */ /* 0x000fc80007ffe0ff */
[----:B------:R-:W-:Y:S02]  /*3690*/  SHF.R.S32.HI R34, RZ, 0x1f, R55 ;  /* 0x0000001fff227819 */ /* 0x000fe40000011437 */
[----:B------:R-:W-:-:S03]  /*36a0*/  @P6 MOV R35, R27 ;  /* 0x0000001b00236202 */ /* 0x000fc60000000f00 */
[----:B0-----:R-:W-:-:S04]  /*36b0*/  @P6 IMAD R34, R34, R30, RZ ;  /* 0x0000001e22226224 */ /* 0x001fc800078e02ff */
[----:B------:R-:W-:Y:S01]  /*36c0*/  @P6 IMAD R54, R55, R31, R34 ;  /* 0x0000001f37366224 */ /* 0x000fe200078e0222 */
[----:B------:R-:W-:-:S05]  /*36d0*/  @P6 MOV R34, R24 ;  /* 0x0000001800226202 */ /* 0x000fca0000000f00 */
[----:B------:R-:W-:Y:S02]  /*36e0*/  @P6 IMAD.WIDE.U32 R34, R55, R30, R34 ;  /* 0x0000001e37226225 */ /* 0x000fe400078e0022 */
[----:B------:R-:W0:Y:S03]  /*36f0*/  @P6 LDC.64 R30, c[0x0][0x230] ;  /* 0x00008c00ff1e6b82 */ /* 0x000e260000000a00 */
[----:B------:R-:W-:Y:S02]  /*3700*/  @P6 IADD3 R55, R35, R54, RZ ;  /* 0x0000003623376210 */ /* 0x000fe40007ffe0ff */
[C---:B------:R-:W-:Y:S02]  /*3710*/  @P6 SHF.L.U32 R54, R34.reuse, 0x1, RZ ;  /* 0x0000000122366819 */ /* 0x040fe400000006ff */
[----:B------:R-:W-:Y:S02]  /*3720*/  @P6 SHF.L.U64.HI R55, R34, 0x1, R55 ;  /* 0x0000000122376819 */ /* 0x000fe40000010237 */
[----:B------:R-:W1:Y:S01]  /*3730*/  @P6 LDC.64 R34, c[0x0][0x228] ;  /* 0x00008a00ff226b82 */ /* 0x000e620000000a00 */
[----:B------:R-:W-:Y:S01]  /*3740*/  UIMAD.WIDE UR6, UR19, 0x8, UR6 ;  /* 0x00000008130678a5 */ /* 0x000fe2000f8e0206 */
[----:B0-----:R-:W-:-:S04]  /*3750*/  @P6 IADD3 R30, P0, R54, R30, RZ ;  /* 0x0000001e361e6210 */ /* 0x001fc80007f1e0ff */
[C---:B------:R-:W-:Y:S02]  /*3760*/  @P6 IADD3.X R31, R55.reuse, R31, RZ, P0, !PT ;  /* 0x0000001f371f6210 */ /* 0x040fe400007fe4ff */
[----:B-1----:R-:W-:Y:S02]  /*3770*/  @P6 IADD3 R34, P0, R54, R34, RZ ;  /* 0x0000002236226210 */ /* 0x002fe40007f1e0ff */
[----:B------:R-:W-:Y:S02]  /*3780*/  MOV R54, UR6 ;  /* 0x0000000600367c02 */ /* 0x000fe40008000f00 */
[----:B------:R-:W-:Y:S02]  /*3790*/  @P6 IADD3.X R35, R55, R35, RZ, P0, !PT ;  /* 0x0000002337236210 */ /* 0x000fe400007fe4ff */
[----:B------:R-:W-:-:S06]  /*37a0*/  MOV R55, UR7 ;  /* 0x0000000700377c02 */ /* 0x000fcc0008000f00 */
[----:B------:R-:W2:Y:S01]  /*37b0*/  LDG.E.64 R54, desc[UR16][R54.64] ;  /* 0x0000001036367981 */ /* 0x000ea2000c1e1b00 */
[C---:B------:R-:W-:Y:S02]  /*37c0*/  LOP3.LUT P2, RZ, R4.reuse, 0x80, RZ, 0xc0, !PT ;  /* 0x0000008004ff7812 */ /* 0x040fe4000784c0ff */
[----:B------:R-:W-:Y:S02]  /*37d0*/  LOP3.LUT R83, R83, 0xfffffffd, RZ, 0xc0, !PT ;  /* 0xfffffffd53537812 */ /* 0x000fe400078ec0ff */
[C---:B------:R-:W-:Y:S02]  /*37e0*/  LOP3.LUT P3, RZ, R4.reuse, 0x40, RZ, 0xc0, !PT ;  /* 0x0000004004ff7812 */ /* 0x040fe4000786c0ff */
[C---:B------:R-:W-:Y:S02]  /*37f0*/  LOP3.LUT P4, RZ, R4.reuse, 0x20, RZ, 0xc0, !PT ;  /* 0x0000002004ff7812 */ /* 0x040fe4000788c0ff */
[----:B------:R-:W-:-:S05]  /*3800*/  LOP3.LUT P5, RZ, R4, 0x10, RZ, 0xc0, !PT ;  /* 0x0000001004ff7812 */ /* 0x000fca00078ac0ff */
[----:B------:R-:W-:Y:S02]  /*3810*/  @P2 LOP3.LUT R83, R83, 0x2, RZ, 0xfc, !PT ;  /* 0x0000000253532812 */ /* 0x000fe400078efcff */
[C---:B------:R-:W-:Y:S02]  /*3820*/  LOP3.LUT P2, RZ, R4.reuse, 0x100, RZ, 0xc0, !PT ;  /* 0x0000010004ff7812 */ /* 0x040fe4000784c0ff */
[----:B------:R-:W-:-:S04]  /*3830*/  LOP3.LUT R4, R4, 0xffbfffff, RZ, 0xc0, !PT ;  /* 0xffbfffff04047812 */ /* 0x000fc800078ec0ff */
[----:B------:R-:W-:-:S04]  /*3840*/  @P1 LOP3.LUT R4, R4, 0x400000, RZ, 0xfc, !PT ;  /* 0x0040000004041812 */ /* 0x000fc800078efcff */
[C---:B------:R-:W-:Y:S02]  /*3850*/  LOP3.LUT P1, RZ, R4.reuse, 0x200, RZ, 0xc0, !PT ;  /* 0x0000020004ff7812 */ /* 0x040fe4000782c0ff */
[----:B------:R-:W-:-:S04]  /*3860*/  LOP3.LUT R4, R4, 0xff7fffff, RZ, 0xc0, !PT ;  /* 0xff7fffff04047812 */ /* 0x000fc800078ec0ff */
[----:B------:R-:W-:-:S04]  /*3870*/  @P6 LOP3.LUT R4, R4, 0x800000, RZ, 0xfc, !PT ;  /* 0x0080000004046812 */ /* 0x000fc800078efcff */
[----:B------:R-:W-:Y:S01]  /*3880*/  LOP3.LUT P6, RZ, R4, 0x400, RZ, 0xc0, !PT ;  /* 0x0000040004ff7812 */ /* 0x000fe200078cc0ff */
[----:B------:R-:W-:Y:S01]  /*3890*/  UMOV UR22, 0x3f800000 ;  /* 0x3f80000000167882 */ /* 0x000fe20000000000 */
[----:B------:R-:W-:Y:S01]  /*38a0*/  HFMA2.MMA R82, -RZ, RZ, 0, 0 ;  /* 0x00000000ff527435 */ /* 0x000fe200000001ff */
[----:B--2---:R-:W-:-:S13]  /*38b0*/  R2UR UR21, R54 ;  /* 0x00000000361572ca */ /* 0x004fda00000e0000 */
[----:B------:R-:W-:-:S05]  /*38c0*/  MOV R54, UR21 ;  /* 0x0000001500367c02 */ /* 0x000fca0008000f00 */
[----:B------:R-:W-:-:S05]  /*38d0*/  FFMA.FTZ R54, -R54, UR21, R55 ;  /* 0x0000001536367c23 */ /* 0x000fca0008010137 */
[----:B------:R-:W-:-:S13]  /*38e0*/  FSETP.GTU.FTZ.AND P0, PT, R54, RZ, PT ;  /* 0x000000ff3600720b */ /* 0x000fda0003f1c000 */
[----:B------:R-:W-:Y:S01]  /*38f0*/  VOTEU.ANY UP0, P0 ;  /* 0x00000000003f7886 */ /* 0x000fe20000000100 */
[----:B------:R-:W-:-:S04]  /*3900*/  PLOP3.LUT P0, PT, PT, PT, UP0, 0x80, 0x0 ;  /* 0x000000000000781c */ /* 0x000fc80003f0f008 */
[----:B------:R-:W-:-:S09]  /*3910*/  @UP0 ULDC UR5, c[0x0][0x250] ;  /* 0x0000940000050ab9 */ /* 0x000fd20000000800 */
[----:B------:R-:W-:Y:S01]  /*3920*/  @P0 FADD.FTZ R54, R54, UR5 ;  /* 0x0000000536360e21 */ /* 0x000fe20008010000 */
[----:B------:R-:W-:Y:S01]  /*3930*/  PLOP3.LUT P0, PT, PT, PT, UP0, 0x80, 0x0 ;  /* 0x000000000000781c */ /* 0x000fe20003f0f008 */
[----:B------:R-:W-:-:S12]  /*3940*/  ULDC.U8 UR5, c[0x0][0x2a4] ;  /* 0x0000a90000057ab9 */ /* 0x000fd80000000000 */
[----:B------:R-:W0:Y:S01]  /*3950*/  @P0 MUFU.RSQ R54, R54 ;  /* 0x0000003600360308 */ /* 0x000e220000001400 */
[----:B------:R-:W-:-:S13]  /*3960*/  PLOP3.LUT P0, PT, PT, PT, UP0, 0x80, 0x0 ;  /* 0x000000000000781c */ /* 0x000fda0003f0f008 */
[----:B0-----:R-:W-:Y:S02]  /*3970*/  @P0 R2UR UR22, R54 ;  /* 0x00000000361602ca */ /* 0x001fe400000e0000 */
[----:B------:R-:W-:-:S06]  /*3980*/  CS2R R54, SRZ ;  /* 0x0000000000367805 */ /* 0x000fcc000001ff00 */
[----:B------:R0:W5:Y:S02]  /*3990*/  @P6 LDG.E R55, desc[UR16][R80.64] ;  /* 0x0000001050376981 */ /* 0x000164000c1e1900 */
[----:B0-----:R-:W-:-:S06]  /*39a0*/  CS2R R80, SRZ ;  /* 0x0000000000507805 */ /* 0x001fcc000001ff00 */
[----:B------:R0:W5:Y:S01]  /*39b0*/  @P6 LDG.E R81, desc[UR16][R52.64] ;  /* 0x0000001034516981 */ /* 0x000162000c1e1900 */
[----:B------:R-:W-:-:S03]  /*39c0*/  LOP3.LUT P0, RZ, R4, 0x200000, RZ, 0xc0, !PT ;  /* 0x0020000004ff7812 */ /* 0x000fc6000780c0ff */
[----:B------:R-:W5:Y:S01]  /*39d0*/  @P1 LDG.E R80, desc[UR16][R110.64] ;  /* 0x000000106e501981 */ /* 0x000f62000c1e1900 */
[----:B0-----:R-:W-:-:S09]  /*39e0*/  CS2R R52, SRZ ;  /* 0x0000000000347805 */ /* 0x001fd2000001ff00 */
[----:B------:R-:W5:Y:S04]  /*39f0*/  @P0 LDG.E R54, desc[UR16][R116.64] ;  /* 0x0000001074360981 */ /* 0x000f68000c1e1900 */
[----:B------:R0:W5:Y:S04]  /*3a00*/  @P2 LDG.E R53, desc[UR16][R78.64] ;  /* 0x000000104e352981 */ /* 0x000168000c1e1900 */
[----:B------:R-:W5:Y:S01]  /*3a10*/  @P0 LDG.E R82, desc[UR16][R114.64] ;  /* 0x0000001072520981 */ /* 0x000f62000c1e1900 */
[----:B------:R-:W-:-:S03]  /*3a20*/  LOP3.LUT P6, RZ, R4, 0x4, RZ, 0xc0, !PT ;  /* 0x0000000404ff7812 */ /* 0x000fc600078cc0ff */
[----:B------:R-:W5:Y:S01]  /*3a30*/  @P1 LDG.E R52, desc[UR16][R112.64] ;  /* 0x0000001070341981 */ /* 0x000f62000c1e1900 */
[----:B0-----:R-:W-:-:S06]  /*3a40*/  CS2R R78, SRZ ;  /* 0x00000000004e7805 */ /* 0x001fcc000001ff00 */
[----:B------:R0:W5:Y:S01]  /*3a50*/  @P2 LDG.E R79, desc[UR16][R50.64] ;  /* 0x00000010324f2981 */ /* 0x000162000c1e1900 */
[----:B------:R-:W-:Y:S02]  /*3a60*/  LOP3.LUT P2, RZ, R83, 0x2, RZ, 0xc0, !PT ;  /* 0x0000000253ff7812 */ /* 0x000fe4000784c0ff */
[----:B------:R-:W-:Y:S02]  /*3a70*/  LOP3.LUT P0, RZ, R4, 0x8, RZ, 0xc0, !PT ;  /* 0x0000000804ff7812 */ /* 0x000fe4000780c0ff */
[----:B0-----:R-:W-:-:S09]  /*3a80*/  CS2R R50, SRZ ;  /* 0x0000000000327805 */ /* 0x001fd2000001ff00 */
[----:B------:R0:W5:Y:S04]  /*3a90*/  @P2 LDG.E R78, desc[UR16][R76.64] ;  /* 0x000000104c4e2981 */ /* 0x000168000c1e1900 */
[----:B------:R1:W5:Y:S01]  /*3aa0*/  @P3 LDG.E R51, desc[UR16][R22.64] ;  /* 0x0000001016333981 */ /* 0x000362000c1e1900 */
[----:B------:R-:W-:-:S03]  /*3ab0*/  LOP3.LUT P1, RZ, R4, 0x2, RZ, 0xc0, !PT ;  /* 0x0000000204ff7812 */ /* 0x000fc6000782c0ff */
[----:B------:R-:W5:Y:S01]  /*3ac0*/  @P2 LDG.E R50, desc[UR16][R108.64] ;  /* 0x000000106c322981 */ /* 0x000f62000c1e1900 */
[----:B0-----:R-:W-:Y:S02]  /*3ad0*/  CS2R R76, SRZ ;  /* 0x00000000004c7805 */ /* 0x001fe4000001ff00 */
[----:B-1----:R-:W-:-:S04]  /*3ae0*/  CS2R R22, SRZ ;  /* 0x0000000000167805 */ /* 0x002fc8000001ff00 */
[----:B------:R0:W5:Y:S04]  /*3af0*/  @P4 LDG.E R76, desc[UR16][R74.64] ;  /* 0x000000104a4c4981 */ /* 0x000168000c1e1900 */
[----:B------:R1:W5:Y:S04]  /*3b00*/  @P4 LDG.E R23, desc[UR16][R48.64] ;  /* 0x0000001030174981 */ /* 0x000368000c1e1900 */
[----:B------:R-:W5:Y:S01]  /*3b10*/  @P3 LDG.E R77, desc[UR16][R106.64] ;  /* 0x000000106a4d3981 */ /* 0x000f62000c1e1900 */
[----:B0-----:R-:W-:Y:S02]  /*3b20*/  CS2R R74, SRZ ;  /* 0x00000000004a7805 */ /* 0x001fe4000001ff00 */
[----:B-1----:R-:W-:-:S04]  /*3b30*/  MOV R48, RZ ;  /* 0x000000ff00307202 */ /* 0x002fc80000000f00 */
[----:B------:R0:W5:Y:S04]  /*3b40*/  @P0 LDG.E R74, desc[UR16][R72.64] ;  /* 0x00000010484a0981 */ /* 0x000168000c1e1900 */
[----:B------:R1:W5:Y:S01]  /*3b50*/  @P5 LDG.E R48, desc[UR16][R8.64] ;  /* 0x0000001008305981 */ /* 0x000362000c1e1900 */
[C---:B------:R-:W-:Y:S02]  /*3b60*/  LOP3.LUT P3, RZ, R4.reuse, 0x80000000, RZ, 0xc0, !PT ;  /* 0x8000000004ff7812 */ /* 0x040fe4000786c0ff */
[----:B------:R-:W-:Y:S01]  /*3b70*/  LOP3.LUT P4, RZ, R4, 0x40000000, RZ, 0xc0, !PT ;  /* 0x4000000004ff7812 */ /* 0x000fe2000788c0ff */
[----:B------:R-:W5:Y:S01]  /*3b80*/  @P5 LDG.E R75, desc[UR16][R104.64] ;  /* 0x00000010684b5981 */ /* 0x000f62000c1e1900 */
[----:B0-----:R-:W-:Y:S02]  /*3b90*/  CS2R R72, SRZ ;  /* 0x0000000000487805 */ /* 0x001fe4000001ff00 */
[----:B-1----:R-:W-:-:S04]  /*3ba0*/  CS2R R8, SRZ ;  /* 0x0000000000087805 */ /* 0x002fc8000001ff00 */
[----:B------:R-:W5:Y:S04]  /*3bb0*/  @P6 LDG.E R73, desc[UR16][R100.64] ;  /* 0x0000001064496981 */ /* 0x000f68000c1e1900 */
[----:B------:R0:W5:Y:S01]  /*3bc0*/  @P6 LDG.E R9, desc[UR16][R10.64] ;  /* 0x000000100a096981 */ /* 0x000162000c1e1900 */
[C---:B------:R-:W-:Y:S02]  /*3bd0*/  LOP3.LUT P6, RZ, R4.reuse, 0x4000, RZ, 0xc0, !PT ;  /* 0x0000400004ff7812 */ /* 0x040fe400078cc0ff */
[C---:B------:R-:W-:Y:S01]  /*3be0*/  LOP3.LUT P5, RZ, R4.reuse, 0x20000000, RZ, 0xc0, !PT ;  /* 0x2000000004ff7812 */ /* 0x040fe200078ac0ff */
[----:B------:R1:W5:Y:S01]  /*3bf0*/  @P1 LDG.E R72, desc[UR16][R70.64] ;  /* 0x0000001046481981 */ /* 0x000362000c1e1900 */
[----:B------:R-:W-:Y:S02]  /*3c00*/  LOP3.LUT R4, R4, 0xfeffffff, RZ, 0xc0, !PT ;  /* 0xfeffffff04047812 */ /* 0x000fe400078ec0ff */
[----:B------:R-:W-:Y:S01]  /*3c10*/  LOP3.LUT P2, RZ, R83, 0x1, RZ, 0xc0, !PT ;  /* 0x0000000153ff7812 */ /* 0x000fe2000784c0ff */
[----:B------:R-:W5:Y:S06]  /*3c20*/  @P0 LDG.E R8, desc[UR16][R102.64] ;  /* 0x0000001066080981 */ /* 0x000f6c000c1e1900 */
[----:B------:R-:W-:-:S04]  /*3c30*/  @P6 LOP3.LUT R4, R4, 0x1000000, RZ, 0xfc, !PT ;  /* 0x0100000004046812 */ /* 0x000fc800078efcff */
[C---:B------:R-:W-:Y:S02]  /*3c40*/  LOP3.LUT P6, RZ, R4.reuse, 0x8000, RZ, 0xc0, !PT ;  /* 0x0000800004ff7812 */ /* 0x040fe400078cc0ff */
[----:B------:R-:W-:-:S11]  /*3c50*/  LOP3.LUT R4, R4, 0xfdffffff, RZ, 0xc0, !PT ;  /* 0xfdffffff04047812 */ /* 0x000fd600078ec0ff */
        /* <DEDUP_REMOVED lines=8> */
[----:B0-----:R-:W-:Y:S02]  /*3ce0*/  CS2R R10, SRZ ;  /* 0x00000000000a7805 */ /* 0x001fe4000001ff00 */
[----:B------:R-:W-:Y:S02]  /*3cf0*/  LOP3.LUT R4, R4, 0xefffffff, RZ, 0xc0, !PT ;  /* 0xefffffff04047812 */ /* 0x000fe400078ec0ff */
[----:B-1----:R-:W-:Y:S02]  /*3d00*/  CS2R R70, SRZ ;  /* 0x0000000000467805 */ /* 0x002fe4000001ff00 */
[----:B------:R0:W5:Y:S04]  /*3d10*/  @P5 LDG.E R11, desc[UR16][R12.64] ;  /* 0x000000100c0b5981 */ /* 0x000168000c1e1900 */
[----:B------:R1:W5:Y:S01]  /*3d20*/  @P4 LDG.E R70, desc[UR16][R68.64] ;  /* 0x0000001044464981 */ /* 0x000362000c1e1900 */
[----:B------:R-:W-:-:S03]  /*3d30*/  @P6 LOP3.LUT R4, R4, 0x10000000, RZ, 0xfc, !PT ;  /* 0x1000000004046812 */ /* 0x000fc600078efcff */
[----:B------:R-:W5:Y:S01]  /*3d40*/  @P1 LDG.E R10, desc[UR16][R98.64] ;  /* 0x00000010620a1981 */ /* 0x000f62000c1e1900 */
[----:B------:R-:W-:Y:S02]  /*3d50*/  LOP3.LUT P6, RZ, R4, 0x100000, RZ, 0xc0, !PT ;  /* 0x0010000004ff7812 */ /* 0x000fe400078cc0ff */
[----:B0-----:R-:W-:Y:S01]  /*3d60*/  CS2R R12, SRZ ;  /* 0x00000000000c7805 */ /* 0x001fe2000001ff00 */
[----:B------:R-:W5:Y:S01]  /*3d70*/  @P5 LDG.E R71, desc[UR16][R96.64] ;  /* 0x0000001060475981 */ /* 0x000f62000c1e1900 */
[----:B-1----:R-:W-:-:S04]  /*3d80*/  CS2R R68, SRZ ;  /* 0x0000000000447805 */ /* 0x002fc8000001ff00 */
[----:B------:R0:W5:Y:S04]  /*3d90*/  @P3 LDG.E R13, desc[UR16][R14.64] ;  /* 0x000000100e0d3981 */ /* 0x000168000c1e1900 */
[----:B------:R1:W5:Y:S01]  /*3da0*/  @P2 LDG.E R68, desc[UR16][R66.64] ;  /* 0x0000001042442981 */ /* 0x000362000c1e1900 */
[----:B------:R-:W-:-:S03]  /*3db0*/  LOP3.LUT P1, RZ, R4, 0x2000, RZ, 0xc0, !PT ;  /* 0x0000200004ff7812 */ /* 0x000fc6000782c0ff */
[----:B------:R-:W5:Y:S01]  /*3dc0*/  @P4 LDG.E R12, desc[UR16][R94.64] ;  /* 0x000000105e0c4981 */ /* 0x000f62000c1e1900 */
[----:B0-----:R-:W-:-:S03]  /*3dd0*/  CS2R R14, SRZ ;  /* 0x00000000000e7805 */ /* 0x001fc6000001ff00 */
[----:B------:R-:W5:Y:S01]  /*3de0*/  @P3 LDG.E R69, desc[UR16][R92.64] ;  /* 0x000000105c453981 */ /* 0x000f62000c1e1900 */
[----:B-1----:R-:W-:-:S03]  /*3df0*/  CS2R R66, SRZ ;  /* 0x0000000000427805 */ /* 0x002fc6000001ff00 */
[----:B------:R0:W5:Y:S04]  /*3e00*/  @P6 LDG.E R15, desc[UR16][R16.64] ;  /* 0x00000010100f6981 */ /* 0x000168000c1e1900 */
[----:B------:R1:W5:Y:S01]  /*3e10*/  @P6 LDG.E R67, desc[UR16][R64.64] ;  /* 0x0000001040436981 */ /* 0x000362000c1e1900 */
[----:B------:R-:W-:-:S03]  /*3e20*/  LOP3.LUT P6, RZ, R4, 0x10000000, RZ, 0xc0, !PT ;  /* 0x1000000004ff7812 */ /* 0x000fc600078cc0ff */
[----:B------:R-:W5:Y:S01]  /*3e30*/  @P2 LDG.E R14, desc[UR16][R90.64] ;  /* 0x000000105a0e2981 */ /* 0x000f62000c1e1900 */
[----:B0-----:R-:W-:Y:S02]  /*3e40*/  CS2R R16, SRZ ;  /* 0x0000000000107805 */ /* 0x001fe4000001ff00 */
[----:B-1----:R-:W-:-:S07]  /*3e50*/  CS2R R64, SRZ ;  /* 0x0000000000407805 */ /* 0x002fce000001ff00 */
[----:B------:R-:W5:Y:S04]  /*3e60*/  @P6 LDG.E R16, desc[UR16][R88.64] ;  /* 0x0000001058106981 */ /* 0x000f68000c1e1900 */
[----:B------:R-:W5:Y:S01]  /*3e70*/  @P6 LDG.E R65, desc[UR16][R86.64] ;  /* 0x0000001056416981 */ /* 0x000f62000c1e1900 */
[----:B------:R-:W-:-:S13]  /*3e80*/  LOP3.LUT P6, RZ, R4, 0x8000000, RZ, 0xc0, !PT ;  /* 0x0800000004ff7812 */ /* 0x000fda00078cc0ff */
[----:B------:R0:W5:Y:S04]  /*3e90*/  @P6 LDG.E R17, desc[UR16][R18.64] ;  /* 0x0000001012116981 */ /* 0x000168000c1e1900 */
[----:B------:R1:W5:Y:S01]  /*3ea0*/  @P6 LDG.E R64, desc[UR16][R62.64] ;  /* 0x000000103e406981 */ /* 0x000362000c1e1900 */
[----:B------:R-:W-:Y:S02]  /*3eb0*/  LOP3.LUT P6, RZ, R4, 0x4000000, RZ, 0xc0, !PT ;  /* 0x0400000004ff7812 */ /* 0x000fe400078cc0ff */
[----:B0-----:R-:W-:Y:S02]  /*3ec0*/  CS2R R18, SRZ ;  /* 0x0000000000127805 */ /* 0x001fe4000001ff00 */
[----:B-1----:R-:W-:-:S09]  /*3ed0*/  CS2R R62, SRZ ;  /* 0x00000000003e7805 */ /* 0x002fd2000001ff00 */
[----:B------:R-:W5:Y:S04]  /*3ee0*/  @P6 LDG.E R18, desc[UR16][R84.64] ;  /* 0x0000001054126981 */ /* 0x000f68000c1e1900 */
[----:B------:R0:W5:Y:S01]  /*3ef0*/  @P6 LDG.E R63, desc[UR16][R60.64] ;  /* 0x000000103c3f6981 */ /* 0x000162000c1e1900 */
[----:B------:R-:W-:-:S13]  /*3f00*/  LOP3.LUT P6, RZ, R4, 0x2000000, RZ, 0xc0, !PT ;  /* 0x0200000004ff7812 */ /* 0x000fda00078cc0ff */
[----:B------:R1:W5:Y:S04]  /*3f10*/  @P6 LDG.E R19, desc[UR16][R20.64] ;  /* 0x0000001014136981 */ /* 0x000368000c1e1900 */
[----:B------:R2:W5:Y:S01]  /*3f20*/  @P6 LDG.E R62, desc[UR16][R58.64] ;  /* 0x000000103a3e6981 */ /* 0x000562000c1e1900 */
[----:B------:R-:W-:Y:S02]  /*3f30*/  LOP3.LUT P6, RZ, R4, 0x1000000, RZ, 0xc0, !PT ;  /* 0x0100000004ff7812 */ /* 0x000fe400078cc0ff */
[----:B0-----:R-:W-:Y:S02]  /*3f40*/  CS2R R60, SRZ ;  /* 0x00000000003c7805 */ /* 0x001fe4000001ff00 */
[----:B-1----:R-:W-:-:S04]  /*3f50*/  CS2R R20, SRZ ;  /* 0x0000000000147805 */ /* 0x002fc8000001ff00 */
[----:B------:R-:W5:Y:S01]  /*3f60*/  @P1 LDG.E R60, desc[UR16][R44.64] ;  /* 0x000000102c3c1981 */ /* 0x000f62000c1e1900 */
[----:B--2---:R-:W-:-:S04]  /*3f70*/  CS2R R58, SRZ ;  /* 0x00000000003a7805 */ /* 0x004fc8000001ff00 */
[----:B------:R0:W5:Y:S04]  /*3f80*/  @P6 LDG.E R20, desc[UR16][R56.64] ;  /* 0x0000001038146981 */ /* 0x000168000c1e1900 */
[----:B------:R-:W5:Y:S01]  /*3f90*/  @P6 LDG.E R61, desc[UR16][R46.64] ;  /* 0x000000102e3d6981 */ /* 0x000f62000c1e1900 */
[----:B------:R-:W-:-:S03]  /*3fa0*/  LOP3.LUT P6, RZ, R4, 0x800000, RZ, 0xc0, !PT ;  /* 0x0080000004ff7812 */ /* 0x000fc600078cc0ff */
[----:B------:R-:W5:Y:S01]  /*3fb0*/  @P1 LDG.E R59, desc[UR16][R42.64] ;  /* 0x000000102a3b1981 */ /* 0x000f62000c1e1900 */
[----:B------:R-:W-:Y:S02]  /*3fc0*/  LOP3.LUT P1, RZ, R4, 0x400000, RZ, 0xc0, !PT ;  /* 0x0040000004ff7812 */ /* 0x000fe4000782c0ff */
[----:B0-----:R-:W-:-:S07]  /*3fd0*/  CS2R R56, SRZ ;  /* 0x0000000000387805 */ /* 0x001fce000001ff00 */
[----:B------:R-:W5:Y:S04]  /*3fe0*/  @P6 LDG.E R66, desc[UR16][R34.64] ;  /* 0x0000001022426981 */ /* 0x000f68000c1e1900 */
[----:B------:R-:W5:Y:S01]  /*3ff0*/  @P1 LDG.E R57, desc[UR16][R36.64] ;  /* 0x0000001024391981 */ /* 0x000f62000c1e1900 */
[----:B------:R-:W-:Y:S01]  /*4000*/  LOP3.LUT P0, RZ, R4, 0x1000, RZ, 0xc0, !PT ;  /* 0x0000100004ff7812 */ /* 0x000fe2000780c0ff */
[----:B------:R-:W-:Y:S02]  /*4010*/  BSSY B0, `(.L_x_192) ;  /* 0x0000014000007945 */ /* 0x000fe40003800000 */
[----:B------:R0:W5:Y:S04]  /*4020*/  @P1 LDG.E R56, desc[UR16][R28.64] ;  /* 0x000000101c381981 */ /* 0x000168000c1e1900 */
[----:B------:R1:W5:Y:S06]  /*4030*/  @P6 LDG.E R22, desc[UR16][R30.64] ;  /* 0x000000101e166981 */ /* 0x00036c000c1e1900 */
[----:B------:R2:W5:Y:S04]  /*4040*/  @P0 LDG.E R21, desc[UR16][R40.64] ;  /* 0x0000001028150981 */ /* 0x000568000c1e1900 */
[----:B------:R2:W5:Y:S01]  /*4050*/  @P0 LDG.E R58, desc[UR16][R38.64] ;  /* 0x00000010263a0981 */ /* 0x000562000c1e1900 */
[----:B------:R-:W-:-:S02]  /*4060*/  ISETP.GT.U32.AND P0, PT, R0, 0x1ff, PT ;  /* 0x000001ff0000780c */ /* 0x000fc40003f04070 */
[----:B0-----:R-:W-:Y:S02]  /*4070*/  CS2R R28, SRZ ;  /* 0x00000000001c7805 */ /* 0x001fe4000001ff00 */
[----:B-1----:R-:W-:-:S09]  /*4080*/  CS2R R30, SRZ ;  /* 0x00000000001e7805 */ /* 0x002fd2000001ff00 */
[----:B--2---:R-:W-:Y:S05]  /*4090*/  @P0 BRA `(.L_x_193) ;  /* 0x00000000002c0947 */ /* 0x004fea0003800000 */
        /* <DEDUP_REMOVED lines=9> */
[----:B------:R-:W-:-:S05]  /*4130*/  IADD3.X R33, R34, UR7, RZ, P1, !PT ;  /* 0x0000000722217c10 */ /* 0x000fca0008ffe4ff */
[----:B------:R0:W5:Y:S04]  /*4140*/  LDG.E.64 R28, desc[UR16][R32.64] ;  /* 0x00000010201c7981 */ /* 0x000168000c1e1b00 */
.L_x_193:
[----:B------:R-:W-:Y:S05]  /*4150*/  BSYNC B0 ;  /* 0x0000000000007941 */ /* 0x000fea0003800000 */
.L_x_192:
        /* <DEDUP_REMOVED lines=14> */
[----:B------:R-:W-:Y:S01]  /*4240*/  SHF.L.U32 R38, R81, 0x10, RZ ;  /* 0x0000001051267819 */ /* 0x000fe200000006ff */
[----:B------:R-:W-:Y:S01]  /*4250*/  FMUL.FTZ R32, R32, UR22 ;  /* 0x0000001620207c20 */ /* 0x000fe20008410000 */
[----:B------:R-:W-:-:S02]  /*4260*/  SHF.L.U32 R35, R35, 0x10, RZ ;  /* 0x0000001023237819 */ /* 0x000fc400000006ff */
        /* <DEDUP_REMOVED lines=21> */
.L_x_194:
[----:B------:R-:W-:Y:S01]  /*43c0*/  FMUL.FTZ R34, R39, R28 ;  /* 0x0000001c27227220 */ /* 0x000fe20000410000 */
[----:B------:R-:W-:Y:S01]  /*43d0*/  FADD.FTZ R43, R40, -UR21 ;  /* 0x80000015282b7e21 */ /* 0x000fe20008010000 */
[----:B------:R-:W-:Y:S01]  /*43e0*/  FFMA.FTZ R40, R33, R39, RZ ;  /* 0x0000002721287223 */ /* 0x000fe200000100ff */
        /* <DEDUP_REMOVED lines=23> */
.L_x_195:
[----:B------:R-:W-:Y:S01]  /*4560*/  FADD.FTZ R43, RZ, R39 ;  /* 0x00000027ff2b7221 */ /* 0x000fe20000010000 */
[----:B------:R-:W-:Y:S01]  /*4570*/  FFMA.FTZ R44, R32, R41, R33 ;  /* 0x00000029202c7223 */ /* 0x000fe20000010021 */
[----:B------:R-:W-:Y:S01]  /*4580*/  FFMA.FTZ R33, R37, R38, R40 ;  /* 0x0000002625217223 */ /* 0x000fe20000010028 */
[----:B------:R-:W-:Y:S01]  /*4590*/  FMUL.FTZ R39, R38, R28 ;  /* 0x0000001c26277220 */ /* 0x000fe20000410000 */
[----:B------:R-:W-:Y:S01]  /*45a0*/  FADD.FTZ R38, R43, R38 ;  /* 0x000000262b267221 */ /* 0x000fe20000010000 */
[----:B------:R-:W-:Y:S01]  /*45b0*/  FFMA.FTZ R43, R32, R35, RZ ;  /* 0x00000023202b7223 */ /* 0x000fe200000100ff */
[----:B------:R-:W-:Y:S01]  /*45c0*/  FADD.FTZ R35, RZ, R35 ;  /* 0x00000023ff237221 */ /* 0x000fe20000010000 */
[----:B------:R-:W-:Y:S01]  /*45d0*/  PRMT R40, R52, 0x7632, R40 ;  /* 0x0000763234287816 */ /* 0x000fe20000000028 */
[----:B------:R-:W-:Y:S01]  /*45e0*/  FADD.FTZ R42, R41, R42 ;  /* 0x0000002a292a7221 */ /* 0x000fe20000010000 */
[----:B------:R-:W-:Y:S01]  /*45f0*/  FFMA.FTZ R41, R37, R39, R44 ;  /* 0x0000002725297223 */ /* 0x000fe2000001002c */
[----:B------:R-:W-:Y:S01]  /*4600*/  FFMA.FTZ R32, R34, R36, R43 ;  /* 0x0000002422207223 */ /* 0x000fe2000001002b */
[----:B------:R-:W-:Y:S01]  /*4610*/  FADD.FTZ R35, R35, R36 ;  /* 0x0000002423237221 */ /* 0x000fe20000010000 */
[----:B------:R-:W-:Y:S01]  /*4620*/  FMUL.FTZ R37, R36, R29 ;  /* 0x0000001d24257220 */ /* 0x000fe20000410000 */
[----:B------:R-:W-:Y:S01]  /*4630*/  SHF.L.U32 R36, R52, 0x10, RZ ;  /* 0x0000001034247819 */ /* 0x000fe200000006ff */
[----:B------:R-:W-:Y:S01]  /*4640*/  FADD.FTZ R42, R42, R39 ;  /* 0x000000272a2a7221 */ /* 0x000fe20000010000 */
[----:B------:R-:W-:Y:S01]  /*4650*/  SHF.L.U32 R40, R40, 0x10, RZ ;  /* 0x0000001028287819 */ /* 0x000fe200000006ff */
[----:B------:R-:W-:Y:S01]  /*4660*/  FFMA.FTZ R39, R34, R37, R41 ;  /* 0x0000002522277223 */ /* 0x000fe20000010029 */
[----:B------:R-:W-:Y:S01]  /*4670*/  PRMT R34, R80, 0x7632, R34 ;  /* 0x0000763250227816 */ /* 0x000fe20000000022 */
[----:B------:R-:W-:Y:S01]  /*4680*/  FADD.FTZ R43, R36, -UR21 ;  /* 0x80000015242b7e21 */ /* 0x000fe20008010000 */
[----:B------:R-:W-:Y:S01]  /*4690*/  SHF.L.U32 R41, R80, 0x10, RZ ;  /* 0x0000001050297819 */ /* 0x000fe200000006ff */
[----:B------:R-:W-:Y:S01]  /*46a0*/  FADD.FTZ R44, R40, -UR21 ;  /* 0x80000015282c7e21 */ /* 0x000fe20008010000 */
[----:B------:R-:W-:Y:S01]  /*46b0*/  SHF.L.U32 R36, R34, 0x10, RZ ;  /* 0x0000001022247819 */ /* 0x000fe200000006ff */
[----:B------:R-:W-:-:S02]  /*46c0*/  FMUL.FTZ R40, R43, UR22 ;  /* 0x000000162b287c20 */ /* 0x000fc40008410000 */
        /* <DEDUP_REMOVED lines=20> */
.L_x_196:
[----:B------:R-:W-:Y:S01]  /*4810*/  FMUL.FTZ R44, R41, R28 ;  /* 0x0000001c292c7220 */ /* 0x000fe20000410000 */
[C---:B------:R-:W-:Y:S01]  /*4820*/  FFMA.FTZ R33, R40.reuse, R41, R33 ;  /* 0x0000002928217223 */ /* 0x040fe20000010021 */
[----:B------:R-:W-:Y:S01]  /*4830*/  FADD.FTZ R43, R37, R42 ;  /* 0x0000002a252b7221 */ /* 0x000fe20000010000 */
[----:B------:R-:W-:Y:S01]  /*4840*/  FADD.FTZ R35, R35, R36 ;  /* 0x0000002423237221 */ /* 0x000fe20000010000 */
[----:B------:R-:W-:Y:S01]  /*4850*/  FFMA.FTZ R39, R40, R44, R39 ;  /* 0x0000002c28277223 */ /* 0x000fe20000010027 */
[C---:B------:R-:W-:Y:S01]  /*4860*/  PRMT R40, R53.reuse, 0x7632, R40 ;  /* 0x0000763235287816 */ /* 0x040fe20000000028 */
[----:B------:R-:W-:Y:S01]  /*4870*/  FFMA.FTZ R32, R34, R36, R32 ;  /* 0x0000002422207223 */ /* 0x000fe20000010020 */
[----:B------:R-:W-:Y:S01]  /*4880*/  FMUL.FTZ R37, R36, R29 ;  /* 0x0000001d24257220 */ /* 0x000fe20000410000 */
[----:B------:R-:W-:Y:S01]  /*4890*/  SHF.L.U32 R36, R53, 0x10, RZ ;  /* 0x0000001035247819 */ /* 0x000fe200000006ff */
[----:B------:R-:W-:Y:S01]  /*48a0*/  FADD.FTZ R44, R43, R44 ;  /* 0x0000002c2b2c7221 */ /* 0x000fe20000010000 */
[----:B------:R-:W-:Y:S01]  /*48b0*/  SHF.L.U32 R40, R40, 0x10, RZ ;  /* 0x0000001028287819 */ /* 0x000fe200000006ff */
[----:B------:R-:W-:Y:S01]  /*48c0*/  FFMA.FTZ R39, R34, R37, R39 ;  /* 0x0000002522277223 */ /* 0x000fe20000010027 */
[C---:B------:R-:W-:Y:S01]  /*48d0*/  PRMT R34, R79.reuse, 0x7632, R34 ;  /* 0x000076324f227816 */ /* 0x040fe20000000022 */
        /* <DEDUP_REMOVED lines=26> */
.L_x_197:
[----:B------:R-:W-:Y:S01]  /*4a80*/  FMUL.FTZ R42, R41, R28 ;  /* 0x0000001c292a7220 */ /* 0x000fe20000410000 */
[C---:B------:R-:W-:Y:S01]  /*4a90*/  FFMA.FTZ R33, R40.reuse, R41, R33 ;  /* 0x0000002928217223 */ /* 0x040fe20000010021 */
[----:B------:R-:W-:Y:S01]  /*4aa0*/  FADD.FTZ R43, R37, R44 ;  /* 0x0000002c252b7221 */ /* 0x000fe20000010000 */
[----:B------:R-:W-:Y:S01]  /*4ab0*/  FADD.FTZ R35, R35, R36 ;  /* 0x0000002423237221 */ /* 0x000fe20000010000 */
[----:B------:R-:W-:Y:S01]  /*4ac0*/  FFMA.FTZ R39, R40, R42, R39 ;  /* 0x0000002a28277223 */ /* 0x000fe20000010027 */
[----:B------:R-:W-:Y:S01]  /*4ad0*/  PRMT R40, R50, 0x7632, R40 ;  /* 0x0000763232287816 */ /* 0x000fe20000000028 */
[----:B------:R-:W-:Y:S01]  /*4ae0*/  FFMA.FTZ R32, R34, R36, R32 ;  /* 0x0000002422207223 */ /* 0x000fe20000010020 */
[----:B------:R-:W-:Y:S01]  /*4af0*/  FMUL.FTZ R37, R36, R29 ;  /* 0x0000001d24257220 */ /* 0x000fe20000410000 */
[----:B------:R-:W-:Y:S01]  /*4b00*/  SHF.L.U32 R36, R50, 0x10, RZ ;  /* 0x0000001032247819 */ /* 0x000fe200000006ff */
[----:B------:R-:W-:Y:S01]  /*4b10*/  FADD.FTZ R42, R43, R42 ;  /* 0x0000002a2b2a7221 */ /* 0x000fe20000010000 */
        /* <DEDUP_REMOVED lines=29> */
.L_x_198:
        /* <DEDUP_REMOVED lines=39> */
.L_x_199:
        /* <DEDUP_REMOVED lines=39> */
.L_x_200:
        /* <DEDUP_REMOVED lines=39> */
.L_x_201:
        /* <DEDUP_REMOVED lines=39> */
.L_x_202:
        /* <DEDUP_REMOVED lines=39> */
.L_x_203:
        /* <DEDUP_REMOVED lines=39> */
.L_x_204:
        /* <DEDUP_REMOVED lines=39> */
.L_x_205:
        /* <DEDUP_REMOVED lines=39> */
.L_x_206:
        /* <DEDUP_REMOVED lines=39> */
.L_x_207:
        /* <DEDUP_REMOVED lines=39> */
.L_x_208:
        /* <DEDUP_REMOVED lines=39> */
.L_x_209:
        /* <DEDUP_REMOVED lines=39> */
.L_x_210:
        /* <DEDUP_REMOVED lines=39> */
.L_x_211:
        /* <DEDUP_REMOVED lines=39> */
.L_x_212:
        /* <DEDUP_REMOVED lines=39> */
.L_x_213:
[----:B------:R-:W-:Y:S01]  /*7180*/  FMUL.FTZ R42, R41, R28 ;  /* 0x0000001c292a7220 */ /* 0x000fe20000410000 */
[----:B------:R-:W-:Y:S01]  /*7190*/  FADD.FTZ R38, R38, R41 ;  /* 0x0000002926267221 */ /* 0x000fe20000010000 */
[C---:B------:R-:W-:Y:S01]  /*71a0*/  FFMA.FTZ R33, R40.reuse, R41, R33 ;  /* 0x0000002928217223 */ /* 0x040fe20000010021 */
[----:B------:R-:W-:Y:S01]  /*71b0*/  FADD.FTZ R43, R37, R44 ;  /* 0x0000002c252b7221 */ /* 0x000fe20000010000 */
[----:B------:R-:W-:Y:S01]  /*71c0*/  FFMA.FTZ R41, R40, R42, R39 ;  /* 0x0000002a28297223 */ /* 0x000fe20000010027 */
[----:B------:R-:W-:Y:S01]  /*71d0*/  PRMT R40, R19, 0x7632, R40 ;  /* 0x0000763213287816 */ /* 0x000fe20000000028 */
[----:B------:R-:W-:Y:S01]  /*71e0*/  FADD.FTZ R35, R35, R36 ;  /* 0x0000002423237221 */ /* 0x000fe20000010000 */
[----:B------:R-:W-:Y:S01]  /*71f0*/  FFMA.FTZ R37, R34, R36, R32 ;  /* 0x0000002422257223 */ /* 0x000fe20000010020 */
[----:B------:R-:W-:Y:S01]  /*7200*/  FMUL.FTZ R39, R36, R29 ;  /* 0x0000001d24277220 */ /* 0x000fe20000410000 */
[----:B------:R-:W-:Y:S01]  /*7210*/  SHF.L.U32 R36, R19, 0x10, RZ ;  /* 0x0000001013247819 */ /* 0x000fe200000006ff */
[----:B------:R-:W-:Y:S01]  /*7220*/  FADD.FTZ R42, R43, R42 ;  /* 0x0000002a2b2a7221 */ /* 0x000fe20000010000 */
[----:B------:R-:W-:Y:S01]  /*7230*/  SHF.L.U32 R40, R40, 0x10, RZ ;  /* 0x0000001028287819 */ /* 0x000fe200000006ff */
[----:B------:R-:W-:Y:S01]  /*7240*/  FFMA.FTZ R32, R34, R39, R41 ;  /* 0x0000002722207223 */ /* 0x000fe20000010029 */
[----:B------:R-:W-:Y:S01]  /*7250*/  PRMT R34, R62, 0x7632, R34 ;  /* 0x000076323e227816 */ /* 0x000fe20000000022 */
[----:B------:R-:W-:-:S02]  /*7260*/  FADD.FTZ R41, R36, -UR21 ;  /* 0x8000001524297e21 */ /* 0x000fc40008010000 */
        /* <DEDUP_REMOVED lines=24> */
.L_x_214:
[----:B------:R-:W-:Y:S01]  /*73f0*/  FMUL.FTZ R43, R40, R28 ;  /* 0x0000001c282b7220 */ /* 0x000fe20000410000 */
[----:B------:R-:W-:Y:S01]  /*7400*/  FADD.FTZ R44, R39, R42 ;  /* 0x0000002a272c7221 */ /* 0x000fe20000010000 */
[C---:B------:R-:W-:Y:S01]  /*7410*/  FFMA.FTZ R42, R41.reuse, R40, R33 ;  /* 0x00000028292a7223 */ /* 0x040fe20000010021 */
[----:B------:R-:W-:Y:S01]  /*7420*/  FADD.FTZ R38, R38, R40 ;  /* 0x0000002826267221 */ /* 0x000fe20000010000 */
[----:B------:R-:W-:Y:S01]  /*7430*/  FFMA.FTZ R41, R41, R43, R32 ;  /* 0x0000002b29297223 */ /* 0x000fe20000010020 */
[--C-:B------:R-:W-:Y:S01]  /*7440*/  FADD.FTZ R32, R35, R36.reuse ;  /* 0x0000002423207221 */ /* 0x100fe20000010000 */
[----:B------:R-:W-:Y:S01]  /*7450*/  FMUL.FTZ R40, R36, R29 ;  /* 0x0000001d24287220 */ /* 0x000fe20000410000 */
[----:B------:R-:W-:Y:S01]  /*7460*/  FFMA.FTZ R33, R34, R36, R37 ;  /* 0x0000002422217223 */ /* 0x000fe20000010025 */
[----:B------:R-:W-:Y:S01]  /*7470*/  PRMT R36, R20, 0x7632, R36 ;  /* 0x0000763214247816 */ /* 0x000fe20000000024 */
[----:B------:R-:W-:Y:S01]  /*7480*/  FADD.FTZ R43, R44, R43 ;  /* 0x0000002b2c2b7221 */ /* 0x000fe20000010000 */
[----:B------:R-:W-:Y:S01]  /*7490*/  SHF.L.U32 R37, R20, 0x10, RZ ;  /* 0x0000001014257819 */ /* 0x000fe200000006ff */
[----:B------:R-:W-:Y:S01]  /*74a0*/  FFMA.FTZ R35, R34, R40, R41 ;  /* 0x0000002822237223 */ /* 0x000fe20000010029 */
[----:B------:R-:W-:Y:S01]  /*74b0*/  SHF.L.U32 R36, R36, 0x10, RZ ;  /* 0x0000001024247819 */ /* 0x000fe200000006ff */
[----:B------:R-:W-:Y:S01]  /*74c0*/  FADD.FTZ R34, R40, R43 ;  /* 0x0000002b28227221 */ /* 0x000fe20000010000 */
[----:B------:R-:W-:Y:S01]  /*74d0*/  PRMT R40, R61, 0x7632, R40 ;  /* 0x000076323d287816 */ /* 0x000fe20000000028 */
[----:B------:R-:W-:Y:S01]  /*74e0*/  FADD.FTZ R43, R37, -UR21 ;  /* 0x80000015252b7e21 */ /* 0x000fe20008010000 */
[----:B------:R-:W-:Y:S01]  /*74f0*/  SHF.L.U32 R39, R61, 0x10, RZ ;  /* 0x000000103d277819 */ /* 0x000fe200000006ff */
[----:B------:R-:W-:Y:S01]  /*7500*/  FADD.FTZ R41, R36, -UR21 ;  /* 0x8000001524297e21 */ /* 0x000fe20008010000 */
        /* <DEDUP_REMOVED lines=23> */
.L_x_215:
[----:B------:R-:W-:Y:S01]  /*7680*/  FADD.FTZ R41, R38, R39 ;  /* 0x0000002726297221 */ /* 0x000fe20000010000 */
[----:B------:R-:W-:Y:S01]  /*7690*/  FMUL.FTZ R44, R39, R28 ;  /* 0x0000001c272c7220 */ /* 0x000fe20000410000 */
[----:B------:R-:W-:Y:S01]  /*76a0*/  SHF.L.U32 R38, R60, 0x10, RZ ;  /* 0x000000103c267819 */ /* 0x000fe200000006ff */
[----:B------:R-:W-:Y:S01]  /*76b0*/  FFMA.FTZ R42, R43, R39, R42 ;  /* 0x000000272b2a7223 */ /* 0x000fe2000001002a */
[----:B------:R-:W-:Y:S01]  /*76c0*/  SHF.L.U32 R37, R37, 0x10, RZ ;  /* 0x0000001025257819 */ /* 0x000fe200000006ff */
[----:B------:R-:W-:Y:S01]  /*76d0*/  FFMA.FTZ R35, R43, R44, R35 ;  /* 0x0000002c2b237223 */ /* 0x000fe20000010023 */
[--C-:B------:R-:W-:Y:S01]  /*76e0*/  FADD.FTZ R34, R34, R44.reuse ;  /* 0x0000002c22227221 */ /* 0x100fe20000010000 */
        /* <DEDUP_REMOVED lines=12> */
[----:B------:R-:W-:-:S04]  /*77b0*/  FMUL.FTZ R85, R38, -1.4426950216293334961 ;  /* 0xbfb8aa3b26557820 */ /* 0x000fc80000410000 */
        /* <DEDUP_REMOVED lines=14> */
.L_x_216:
[----:B------:R-:W-:Y:S01]  /*78a0*/  FFMA.FTZ R84, R40, R37, R35 ;  /* 0x0000002528547223 */ /* 0x000fe20000010023 */
[----:B------:R-:W-:Y:S01]  /*78b0*/  FADD.FTZ R35, R37, R34 ;  /* 0x0000002225237221 */ /* 0x000fe20000010000 */
[----:B------:R-:W-:Y:S01]  /*78c0*/  PRMT R37, R21, 0x7632, R37 ;  /* 0x0000763215257816 */ /* 0x000fe20000000025 */
[----:B------:R-:W-:Y:S01]  /*78d0*/  FMUL.FTZ R38, R43, R28 ;  /* 0x0000001c2b267220 */ /* 0x000fe20000410000 */
[----:B------:R-:W-:Y:S02]  /*78e0*/  SHF.L.U32 R83, R21, 0x10, RZ ;  /* 0x0000001015537819 */ /* 0x000fe400000006ff */
        /* <DEDUP_REMOVED lines=8> */
[----:B------:R-:W-:Y:S01]  /*7970*/  PRMT R88, R57, 0x7632, R88 ;  /* 0x0000763239587816 */ /* 0x000fe20000000058 */
[----:B------:R-:W-:Y:S01]  /*7980*/  FMUL.FTZ R38, R44, R29 ;  /* 0x0000001d2c267220 */ /* 0x000fe20000410000 */
        /* <DEDUP_REMOVED lines=10> */
[----:B------:R-:W-:Y:S01]  /*7a30*/  FFMA.FTZ R39, R37, R39, 1 ;  /* 0x3f80000025277423 */ /* 0x000fe20000010027 */
[----:B------:R-:W-:-:S03]  /*7a40*/  FFMA.FTZ R37, R84, R29, R31 ;  /* 0x0000001d54257223 */ /* 0x000fc6000001001f */
[----:B------:R-:W-:Y:S01]  /*7a50*/  FMUL.FTZ R47, R47, R39 ;  /* 0x000000272f2f7220 */ /* 0x000fe20000410000 */
        /* <DEDUP_REMOVED lines=8> */
.L_x_217:
[----:B------:R-:W-:Y:S01]  /*7ae0*/  SHF.L.U32 R87, R57, 0x10, RZ ;  /* 0x0000001039577819 */ /* 0x000fe200000006ff */
[----:B------:R-:W-:Y:S01]  /*7af0*/  FFMA.FTZ R34, R46, R38, R34 ;  /* 0x000000262e227223 */ /* 0x000fe20000010022 */
[----:B------:R-:W-:Y:S01]  /*7b00*/  SHF.L.U32 R88, R88, 0x10, RZ ;  /* 0x0000001058587819 */ /* 0x000fe200000006ff */
[----:B------:R-:W-:Y:S01]  /*7b10*/  FMUL.FTZ R37, R47, R28 ;  /* 0x0000001c2f257220 */ /* 0x000fe20000410000 */
[----:B------:R-:W-:Y:S01]  /*7b20*/  FADD.FTZ R35, R38, R35 ;  /* 0x0000002326237221 */ /* 0x000fe20000010000 */
[----:B------:R-:W-:Y:S01]  /*7b30*/  PRMT R86, R56, 0x7632, R86 ;  /* 0x0000763238567816 */ /* 0x000fe20000000056 */
[----:B------:R-:W-:Y:S01]  /*7b40*/  FADD.FTZ R87, R87, -UR21 ;  /* 0x8000001557577e21 */ /* 0x000fe20008010000 */
[----:B------:R-:W-:Y:S01]  /*7b50*/  FADD.FTZ R88, R88, -UR21 ;  /* 0x8000001558587e21 */ /* 0x000fe20008010000 */
[----:B------:R-:W-:Y:S01]  /*7b60*/  FFMA.FTZ R34, R83, R37, R34 ;  /* 0x0000002553227223 */ /* 0x000fe20000010022 */
[----:B------:R-:W-:Y:S01]  /*7b70*/  FADD.FTZ R37, R35, R37 ;  /* 0x0000002523257221 */ /* 0x000fe20000010000 */
[----:B------:R-:W-:Y:S01]  /*7b80*/  SHF.L.U32 R85, R56, 0x10, RZ ;  /* 0x0000001038557819 */ /* 0x000fe200000006ff */
[----:B------:R-:W-:Y:S01]  /*7b90*/  FMUL.FTZ R87, R87, UR22 ;  /* 0x0000001657577c20 */ /* 0x000fe20008410000 */
[----:B------:R-:W-:Y:S01]  /*7ba0*/  SHF.L.U32 R86, R86, 0x10, RZ ;  /* 0x0000001056567819 */ /* 0x000fe200000006ff */
[----:B------:R-:W-:Y:S01]  /*7bb0*/  FMUL.FTZ R38, R49, R29 ;  /* 0x0000001d31267220 */ /* 0x000fe20000410000 */
        /* <DEDUP_REMOVED lines=20> */
.L_x_218:
[----:B------:R-:W2:Y:S04]  /*7d00*/  LDL R39, [R1+0x8] ;  /* 0x0000080001277983 */ /* 0x000ea80000100800 */
[----:B------:R-:W3:Y:S01]  /*7d10*/  LDL R93, [R1+0x4] ;  /* 0x00000400015d7983 */ /* 0x000ee20000100800 */
[C---:B------:R-:W-:Y:S01]  /*7d20*/  PRMT R92, R119.reuse, 0x7632, R92 ;  /* 0x00007632775c7816 */ /* 0x040fe2000000005c */
[----:B------:R-:W-:Y:S01]  /*7d30*/  FFMA.FTZ R34, R84, R38, R34 ;  /* 0x0000002654227223 */ /* 0x000fe20000010022 */
[----:B------:R-:W-:Y:S01]  /*7d40*/  SHF.L.U32 R91, R119, 0x10, RZ ;  /* 0x00000010775b7819 */ /* 0x000fe200000006ff */
[----:B------:R-:W-:Y:S01]  /*7d50*/  FMUL.FTZ R35, R85, R28 ;  /* 0x0000001c55237220 */ /* 0x000fe20000410000 */
[----:B------:R-:W-:Y:S01]  /*7d60*/  SHF.L.U32 R92, R92, 0x10, RZ ;  /* 0x000000105c5c7819 */ /* 0x000fe200000006ff */
[----:B------:R-:W-:Y:S01]  /*7d70*/  FADD.FTZ R37, R38, R37 ;  /* 0x0000002526257221 */ /* 0x000fe20000010000 */
[----:B------:R-:W-:Y:S01]  /*7d80*/  FMUL.FTZ R38, R86, R29 ;  /* 0x0000001d56267220 */ /* 0x000fe20000410000 */
[----:B------:R-:W-:Y:S01]  /*7d90*/  FADD.FTZ R91, R91, -UR21 ;  /* 0x800000155b5b7e21 */ /* 0x000fe20008010000 */
[----:B------:R-:W-:Y:S01]  /*7da0*/  FFMA.FTZ R34, R87, R35, R34 ;  /* 0x0000002357227223 */ /* 0x000fe20000010022 */
[----:B------:R-:W-:Y:S01]  /*7db0*/  FADD.FTZ R92, R92, -UR21 ;  /* 0x800000155c5c7e21 */ /* 0x000fe20008010000 */
[----:B------:R-:W-:Y:S01]  /*7dc0*/  FADD.FTZ R35, R37, R35 ;  /* 0x0000002325237221 */ /* 0x000fe20000010000 */
[----:B------:R-:W-:-:S02]  /*7dd0*/  FMUL.FTZ R91, R91, UR22 ;  /* 0x000000165b5b7c20 */ /* 0x000fc40008410000 */
[----:B------:R-:W-:Y:S01]  /*7de0*/  FMUL.FTZ R92, R92, UR22 ;  /* 0x000000165c5c7c20 */ /* 0x000fe20008410000 */
[C---:B--2---:R-:W-:Y:S02]  /*7df0*/  PRMT R90, R39.reuse, 0x7632, R90 ;  /* 0x00007632275a7816 */ /* 0x044fe4000000005a */
[----:B------:R-:W-:Y:S02]  /*7e00*/  SHF.L.U32 R89, R39, 0x10, RZ ;  /* 0x0000001027597819 */ /* 0x000fe400000006ff */
[----:B---3--:R-:W-:Y:S02]  /*7e10*/  PRMT R96, R93, 0x7632, R96 ;  /* 0x000076325d607816 */ /* 0x008fe40000000060 */
        /* <DEDUP_REMOVED lines=20> */
.L_x_219:
[----:B------:R-:W2:Y:S01]  /*7f60*/  LDL R39, [R1] ;  /* 0x0000000001277983 */ /* 0x000ea20000100800 */
[----:B------:R-:W-:Y:S01]  /*7f70*/  SHF.L.U32 R95, R93, 0x10, RZ ;  /* 0x000000105d5f7819 */ /* 0x000fe200000006ff */
[----:B------:R-:W-:Y:S01]  /*7f80*/  FFMA.FTZ R34, R88, R38, R34 ;  /* 0x0000002658227223 */ /* 0x000fe20000010022 */
[----:B------:R-:W-:Y:S01]  /*7f90*/  SHF.L.U32 R96, R96, 0x10, RZ ;  /* 0x0000001060607819 */ /* 0x000fe200000006ff */
[----:B------:R-:W-:Y:S01]  /*7fa0*/  FMUL.FTZ R37, R89, R28 ;  /* 0x0000001c59257220 */ /* 0x000fe20000410000 */
[----:B------:R-:W-:Y:S01]  /*7fb0*/  FADD.FTZ R35, R38, R35 ;  /* 0x0000002326237221 */ /* 0x000fe20000010000 */
[----:B------:R-:W-:Y:S01]  /*7fc0*/  FADD.FTZ R95, R95, -UR21 ;  /* 0x800000155f5f7e21 */ /* 0x000fe20008010000 */
[----:B------:R-:W-:Y:S01]  /*7fd0*/  FMUL.FTZ R38, R90, R29 ;  /* 0x0000001d5a267220 */ /* 0x000fe20000410000 */
[----:B------:R-:W-:Y:S01]  /*7fe0*/  FADD.FTZ R96, R96, -UR21 ;  /* 0x8000001560607e21 */ /* 0x000fe20008010000 */
[----:B------:R-:W-:Y:S01]  /*7ff0*/  FFMA.FTZ R34, R91, R37, R34 ;  /* 0x000000255b227223 */ /* 0x000fe20000010022 */
[----:B------:R-:W-:Y:S01]  /*8000*/  FADD.FTZ R37, R35, R37 ;  /* 0x0000002523257221 */ /* 0x000fe20000010000 */
[----:B------:R-:W-:Y:S01]  /*8010*/  FMUL.FTZ R95, R95, UR22 ;  /* 0x000000165f5f7c20 */ /* 0x000fe20008410000 */
[----:B------:R-:W-:Y:S01]  /*8020*/  FMUL.FTZ R96, R96, UR22 ;  /* 0x0000001660607c20 */ /* 0x000fe20008410000 */
[----:B--2---:R-:W-:-:S02]  /*8030*/  PRMT R94, R39, 0x7632, R94 ;  /* 0x00007632275e7816 */ /* 0x004fc4000000005e */
[----:B------:R-:W-:Y:S02]  /*8040*/  SHF.L.U32 R93, R39, 0x10, RZ ;  /* 0x00000010275d7819 */ /* 0x000fe400000006ff */
        /* <DEDUP_REMOVED lines=20> */
.L_x_220:
[----:B------:R-:W-:Y:S01]  /*8190*/  PRMT R100, R118, 0x7632, R100 ;  /* 0x0000763276647816 */ /* 0x000fe20000000064 */
[----:B------:R-:W-:Y:S01]  /*81a0*/  FFMA.FTZ R34, R92, R38, R34 ;  /* 0x000000265c227223 */ /* 0x000fe20000010022 */
[----:B------:R-:W-:Y:S01]  /*81b0*/  SHF.L.U32 R99, R118, 0x10, RZ ;  /* 0x0000001076637819 */ /* 0x000fe200000006ff */
[----:B------:R-:W-:Y:S01]  /*81c0*/  FMUL.FTZ R35, R93, R28 ;  /* 0x0000001c5d237220 */ /* 0x000fe20000410000 */
[----:B------:R-:W-:Y:S01]  /*81d0*/  SHF.L.U32 R100, R100, 0x10, RZ ;  /* 0x0000001064647819 */ /* 0x000fe200000006ff */
[----:B------:R-:W-:Y:S01]  /*81e0*/  FADD.FTZ R37, R38, R37 ;  /* 0x0000002526257221 */ /* 0x000fe20000010000 */
[----:B------:R-:W-:Y:S01]  /*81f0*/  PRMT R98, R125, 0x7632, R98 ;  /* 0x000076327d627816 */ /* 0x000fe20000000062 */
[----:B------:R-:W-:Y:S01]  /*8200*/  FADD.FTZ R99, R99, -UR21 ;  /* 0x8000001563637e21 */ /* 0x000fe20008010000 */
[----:B------:R-:W-:Y:S01]  /*8210*/  FFMA.FTZ R34, R95, R35, R34 ;  /* 0x000000235f227223 */ /* 0x000fe20000010022 */
[----:B------:R-:W-:Y:S01]  /*8220*/  FADD.FTZ R100, R100, -UR21 ;  /* 0x8000001564647e21 */ /* 0x000fe20008010000 */
[----:B------:R-:W-:Y:S01]  /*8230*/  FADD.FTZ R35, R37, R35 ;  /* 0x0000002325237221 */ /* 0x000fe20000010000 */
        /* <DEDUP_REMOVED lines=25> */
.L_x_221:
        /* <DEDUP_REMOVED lines=34> */
.L_x_222:
[----:B------:R-:W-:Y:S01]  /*85f0*/  PRMT R108, R5, 0x7632, R108 ;  /* 0x00007632056c7816 */ /* 0x000fe2000000006c */
[----:B------:R-:W-:Y:S01]  /*8600*/  FFMA.FTZ R34, R100, R35, R34 ;  /* 0x0000002364227223 */ /* 0x000fe20000010022 */
[----:B------:R-:W-:Y:S01]  /*8610*/  FMUL.FTZ R37, R101, R28 ;  /* 0x0000001c65257220 */ /* 0x000fe20000410000 */
[----:B------:R-:W-:Y:S01]  /*8620*/  SHF.L.U32 R107, R5, 0x10, RZ ;  /* 0x00000010056b7819 */ /* 0x000fe200000006ff */
[----:B------:R-:W-:Y:S01]  /*8630*/  FADD.FTZ R38, R35, R38 ;  /* 0x0000002623267221 */ /* 0x000fe20000010000 */
[----:B------:R-:W-:Y:S01]  /*8640*/  SHF.L.U32 R108, R108, 0x10, RZ ;  /* 0x000000106c6c7819 */ /* 0x000fe200000006ff */
[----:B------:R-:W-:Y:S01]  /*8650*/  FMUL.FTZ R35, R102, R29 ;  /* 0x0000001d66237220 */ /* 0x000fe20000410000 */
[----:B------:R-:W-:Y:S01]  /*8660*/  FFMA.FTZ R34, R103, R37, R34 ;  /* 0x0000002567227223 */ /* 0x000fe20000010022 */
        /* <DEDUP_REMOVED lines=29> */
.L_x_223:
[C---:B------:R-:W-:Y:S01]  /*8840*/  PRMT R111, R6.reuse, 0x7632, R111 ;  /* 0x00007632066f7816 */ /* 0x040fe2000000006f */
[----:B------:R-:W-:Y:S01]  /*8850*/  FMUL.FTZ R37, R105, R28 ;  /* 0x0000001c69257220 */ /* 0x000fe20000410000 */
[----:B------:R-:W-:Y:S02]  /*8860*/  SHF.L.U32 R110, R6, 0x10, RZ ;  /* 0x00000010066e7819 */ /* 0x000fe400000006ff */
[----:B------:R-:W-:Y:S01]  /*8870*/  SHF.L.U32 R111, R111, 0x10, RZ ;  /* 0x000000106f6f7819 */ /* 0x000fe200000006ff */
[----:B------:R-:W-:Y:S01]  /*8880*/  FFMA.FTZ R34, R107, R37, R34 ;  /* 0x000000256b227223 */ /* 0x000fe20000010022 */
[----:B------:R-:W-:Y:S01]  /*8890*/  FADD.FTZ R35, R35, R37 ;  /* 0x0000002523237221 */ /* 0x000fe20000010000 */
[----:B------:R-:W-:Y:S01]  /*88a0*/  FMUL.FTZ R37, R106, R29 ;  /* 0x0000001d6a257220 */ /* 0x000fe20000410000 */
[----:B------:R-:W-:Y:S01]  /*88b0*/  FADD.FTZ R110, R110, -UR21 ;  /* 0x800000156e6e7e21 */ /* 0x000fe20008010000 */
[----:B------:R-:W-:Y:S01]  /*88c0*/  PRMT R109, R121, 0x7632, R109 ;  /* 0x00007632796d7816 */ /* 0x000fe2000000006d */
[----:B------:R-:W-:Y:S01]  /*88d0*/  FADD.FTZ R111, R111, -UR21 ;  /* 0x800000156f6f7e21 */ /* 0x000fe20008010000 */
[----:B------:R-:W-:Y:S01]  /*88e0*/  FFMA.FTZ R34, R108, R37, R34 ;  /* 0x000000256c227223 */ /* 0x000fe20000010022 */
[----:B------:R-:W-:Y:S01]  /*88f0*/  FADD.FTZ R35, R37, R35 ;  /* 0x0000002325237221 */ /* 0x000fe20000010000 */
[----:B------:R-:W-:Y:S01]  /*8900*/  SHF.L.U32 R109, R109, 0x10, RZ ;  /* 0x000000106d6d7819 */ /* 0x000fe200000006ff */
[----:B------:R-:W-:Y:S01]  /*8910*/  FMUL.FTZ R110, R110, UR22 ;  /* 0x000000166e6e7c20 */ /* 0x000fe20008410000 */
[----:B------:R-:W-:Y:S01]  /*8920*/  FMUL.FTZ R111, R111, UR22 ;  /* 0x000000166f6f7c20 */ /* 0x000fe20008410000 */
        /* <DEDUP_REMOVED lines=20> */
.L_x_224:
[----:B------:R-:W-:Y:S01]  /*8a70*/  FMUL.FTZ R37, R112, R28 ;  /* 0x0000001c70257220 */ /* 0x000fe20000410000 */
[----:B------:R-:W-:Y:S02]  /*8a80*/  SHF.L.U32 R113, R7, 0x10, RZ ;  /* 0x0000001007717819 */ /* 0x000fe400000006ff */
[----:B------:R-:W-:Y:S01]  /*8a90*/  PRMT R39, R120, 0x7632, R39 ;  /* 0x0000763278277816 */ /* 0x000fe20000000027 */
[----:B------:R-:W-:Y:S01]  /*8aa0*/  FFMA.FTZ R34, R110, R37, R34 ;  /* 0x000000256e227223 */ /* 0x000fe20000010022 */
[----:B------:R-:W-:Y:S01]  /*8ab0*/  FADD.FTZ R35, R35, R37 ;  /* 0x0000002523237221 */ /* 0x000fe20000010000 */
[----:B------:R-:W-:Y:S01]  /*8ac0*/  FMUL.FTZ R37, R109, R29 ;  /* 0x0000001d6d257220 */ /* 0x000fe20000410000 */
[----:B------:R-:W-:Y:S01]  /*8ad0*/  FADD.FTZ R113, R113, -UR21 ;  /* 0x8000001571717e21 */ /* 0x000fe20008010000 */
[----:B------:R-:W-:Y:S02]  /*8ae0*/  SHF.L.U32 R39, R39, 0x10, RZ ;  /* 0x0000001027277819 */ /* 0x000fe400000006ff */
[----:B------:R-:W-:Y:S01]  /*8af0*/  FFMA.FTZ R34, R111, R37, R34 ;  /* 0x000000256f227223 */ /* 0x000fe20000010022 */
[----:B------:R-:W-:Y:S01]  /*8b00*/  FADD.FTZ R35, R37, R35 ;  /* 0x0000002325237221 */ /* 0x000fe20000010000 */
[----:B------:R-:W-:Y:S01]  /*8b10*/  PRMT R37, R7, 0x7632, R37 ;  /* 0x0000763207257816 */ /* 0x000fe20000000025 */
[----:B------:R-:W-:Y:S01]  /*8b20*/  FMUL.FTZ R113, R113, UR22 ;  /* 0x0000001671717c20 */ /* 0x000fe20008410000 */
[----:B------:R-:W-:-:S02]  /*8b30*/  SHF.L.U32 R38, R120, 0x10, RZ ;  /* 0x0000001078267819 */ /* 0x000fc400000006ff */
[----:B------:R-:W-:-:S05]  /*8b40*/  SHF.L.U32 R37, R37, 0x10, RZ ;  /* 0x0000001025257819 */ /* 0x000fca00000006ff */
[----:B------:R-:W-:-:S04]  /*8b50*/  FADD.FTZ R37, R37, -UR21 ;  /* 0x8000001525257e21 */ /* 0x000fc80008010000 */
        /* <DEDUP_REMOVED lines=20> */
.L_x_225:
[----:B------:R-:W2:Y:S01]  /*8ca0*/  LDL R116, [R1+0x80] ;  /* 0x0000800001747983 */ /* 0x000ea20000100800 */
[----:B------:R-:W-:Y:S01]  /*8cb0*/  FMUL.FTZ R114, R38, R28 ;  /* 0x0000001c26727220 */ /* 0x000fe20000410000 */
[----:B------:R-:W-:Y:S01]  /*8cc0*/  FFMA.FTZ R33, R40, R36, R33 ;  /* 0x0000002428217223 */ /* 0x000fe20000010021 */
[----:B------:R-:W-:Y:S01]  /*8cd0*/  FADD.FTZ R32, R32, R36 ;  /* 0x0000002420207221 */ /* 0x000fe20000010000 */
[----:B------:R-:W0:Y:S01]  /*8ce0*/  S2R R117, SR_LANEID ;  /* 0x0000000000757919 */ /* 0x000e220000000000 */
        /* <DEDUP_REMOVED lines=9> */
[----:B------:R-:W-:Y:S01]  /*8d80*/  FFMA.FTZ R42, R83, R47, R42 ;  /* 0x0000002f532a7223 */ /* 0x000fe2000001002a */
[----:B------:R-:W-:Y:S01]  /*8d90*/  FFMA.FTZ R33, R84, R49, R33 ;  /* 0x0000003154217223 */ /* 0x000fe20000010021 */
[----:B------:R-:W1:Y:S01]  /*8da0*/  SHFL.DOWN PT, R114, R34, 0x1, 0x1f ;  /* 0x08201f0022727f89 */ /* 0x000e6200000e0000 */
[----:B------:R-:W-:Y:S01]  /*8db0*/  FADD.FTZ R41, R41, R47 ;  /* 0x0000002f29297221 */ /* 0x000fe20000010000 */
[----:B------:R-:W-:Y:S01]  /*8dc0*/  FADD.FTZ R32, R32, R49 ;  /* 0x0000003120207221 */ /* 0x000fe20000010000 */
[----:B------:R-:W3:Y:S01]  /*8dd0*/  S2UR UR7, SR_CgaCtaId ;  /* 0x00000000000779c3 */ /* 0x000ee20000008800 */
[----:B------:R-:W4:Y:S01]  /*8de0*/  SHFL.DOWN PT, R115, R35, 0x1, 0x1f ;  /* 0x08201f0023737f89 */ /* 0x000f2200000e0000 */
[----:B------:R-:W-:Y:S01]  /*8df0*/  FFMA.FTZ R42, R87, R85, R42 ;  /* 0x00000055572a7223 */ /* 0x000fe2000001002a */
[----:B------:R-:W-:Y:S01]  /*8e00*/  FFMA.FTZ R33, R88, R86, R33 ;  /* 0x0000005658217223 */ /* 0x000fe20000010021 */
[----:B------:R-:W-:Y:S01]  /*8e10*/  FADD.FTZ R41, R41, R85 ;  /* 0x0000005529297221 */ /* 0x000fe20000010000 */
[----:B------:R-:W-:Y:S01]  /*8e20*/  FADD.FTZ R32, R32, R86 ;  /* 0x0000005620207221 */ /* 0x000fe20000010000 */
        /* <DEDUP_REMOVED lines=11> */
[----:B0-----:R-:W-:Y:S01]  /*8ee0*/  ISETP.GT.AND P0, PT, R117, 0x1e, PT ;  /* 0x0000001e7500780c */ /* 0x001fe20003f04270 */
[----:B------:R-:W-:Y:S01]  /*8ef0*/  FADD.FTZ R32, R32, R98 ;  /* 0x0000006220207221 */ /* 0x000fe20000010000 */
[----:B------:R-:W-:Y:S01]  /*8f00*/  FFMA.FTZ R42, R103, R101, R42 ;  /* 0x00000065672a7223 */ /* 0x000fe2000001002a */
[----:B------:R-:W-:Y:S01]  /*8f10*/  FFMA.FTZ R33, R104, R102, R33 ;  /* 0x0000006668217223 */ /* 0x000fe20000010021 */
[----:B------:R-:W-:Y:S01]  /*8f20*/  FADD.FTZ R41, R41, R101 ;  /* 0x0000006529297221 */ /* 0x000fe20000010000 */
[----:B------:R-:W-:Y:S01]  /*8f30*/  FADD.FTZ R43, R32, R102 ;  /* 0x00000066202b7221 */ /* 0x000fe20000010000 */
[----:B------:R-:W-:Y:S01]  /*8f40*/  UMOV UR6, 0x400 ;  /* 0x0000040000067882 */ /* 0x000fe20000000000 */
[----:B------:R-:W-:Y:S01]  /*8f50*/  FFMA.FTZ R107, R107, R105, R42 ;  /* 0x000000696b6b7223 */ /* 0x000fe2000001002a */
[----:B------:R-:W-:Y:S01]  /*8f60*/  UIADD3 UR5, UR6, 0xa0, URZ ;  /* 0x000000a006057890 */ /* 0x000fe2000fffe03f */
[----:B------:R-:W-:Y:S01]  /*8f70*/  FFMA.FTZ R108, R108, R106, R33 ;  /* 0x0000006a6c6c7223 */ /* 0x000fe20000010021 */
[----:B------:R-:W-:Y:S01]  /*8f80*/  FADD.FTZ R41, R41, R105 ;  /* 0x0000006929297221 */ /* 0x000fe20000010000 */
[----:B------:R-:W-:Y:S01]  /*8f90*/  FADD.FTZ R106, R43, R106 ;  /* 0x0000006a2b6a7221 */ /* 0x000fe20000010000 */
[----:B---3--:R-:W-:Y:S01]  /*8fa0*/  ULEA UR5, UR7, UR5, 0x18 ;  /* 0x0000000507057291 */ /* 0x008fe2000f8ec03f */
[----:B-1----:R-:W-:Y:S01]  /*8fb0*/  @!P0 FADD.FTZ R34, R34, R114 ;  /* 0x0000007222228221 */ /* 0x002fe20000010000 */
[----:B----4-:R-:W-:Y:S01]  /*8fc0*/  @!P0 FADD.FTZ R35, R35, R115 ;  /* 0x0000007323238221 */ /* 0x010fe20000010000 */
[----:B------:R-:W-:Y:S01]  /*8fd0*/  ISETP.GT.AND P0, PT, R117, 0x1d, PT ;  /* 0x0000001d7500780c */ /* 0x000fe20003f04270 */
[----:B------:R-:W-:Y:S01]  /*8fe0*/  FFMA.FTZ R36, R110, R112, R107 ;  /* 0x000000706e247223 */ /* 0x000fe2000001006b */
[----:B------:R-:W-:Y:S01]  /*8ff0*/  FFMA.FTZ R108, R111, R109, R108 ;  /* 0x0000006d6f6c7223 */ /* 0x000fe2000001006c */
[----:B------:R-:W0:Y:S01]  /*9000*/  SHFL.DOWN PT, R114, R34, 0x2, 0x1f ;  /* 0x08401f0022727f89 */ /* 0x000e2200000e0000 */
[----:B------:R-:W-:Y:S01]  /*9010*/  FADD.FTZ R41, R41, R112 ;  /* 0x0000007029297221 */ /* 0x000fe20000010000 */
[----:B------:R-:W-:Y:S01]  /*9020*/  FADD.FTZ R106, R106, R109 ;  /* 0x0000006d6a6a7221 */ /* 0x000fe20000010000 */
[----:B------:R-:W1:Y:S01]  /*9030*/  LDC.64 R32, c[0x0][0x268] ;  /* 0x00009a00ff207b82 */ /* 0x000e620000000a00 */
[----:B------:R-:W3:Y:S01]  /*9040*/  SHFL.DOWN PT, R115, R35, 0x2, 0x1f ;  /* 0x08401f0023737f89 */ /* 0x000ee200000e0000 */
[----:B------:R-:W-:Y:S01]  /*9050*/  FFMA.FTZ R36, R113, R38, R36 ;  /* 0x0000002671247223 */ /* 0x000fe20000010024 */
[----:B------:R-:W-:Y:S01]  /*9060*/  FFMA.FTZ R37, R37, R39, R108 ;  /* 0x0000002725257223 */ /* 0x000fe2000001006c */
[----:B------:R-:W-:Y:S01]  /*9070*/  FADD.FTZ R38, R41, R38 ;  /* 0x0000002629267221 */ /* 0x000fe20000010000 */
[----:B------:R-:W-:Y:S01]  /*9080*/  FADD.FTZ R39, R106, R39 ;  /* 0x000000276a277221 */ /* 0x000fe20000010000 */
[----:B------:R-:W-:Y:S01]  /*9090*/  LEA R49, R0, UR5, 0x4 ;  /* 0x0000000500317c11 */ /* 0x000fe2000f8e20ff */
[----:B------:R-:W-:Y:S01]  /*90a0*/  BSSY B0, `(.L_x_226) ;  /* 0x0000043000007945 */ /* 0x000fe20003800000 */
[----:B------:R-:W-:-:S02]  /*90b0*/  MOV R41, UR12 ;  /* 0x0000000c00297c02 */ /* 0x000fc40008000f00 */
[----:B------:R-:W-:Y:S01]  /*90c0*/  PRMT R103, R54, 0x7632, R103 ;  /* 0x0000763236677816 */ /* 0x000fe20000000067 */
[----:B------:R-:W-:Y:S01]  /*90d0*/  STS.128 [R49], R36 ;  /* 0x0000002431007388 */ /* 0x000fe20000000c00 */
[----:B------:R-:W-:Y:S01]  /*90e0*/  LEA R41, R41, R0, 0x5 ;  /* 0x0000000029297211 */ /* 0x000fe200078e28ff */
[----:B0-----:R-:W-:-:S04]  /*90f0*/  @!P0 FADD.FTZ R34, R34, R114 ;  /* 0x0000007222228221 */ /* 0x001fc80000010000 */
[----:B-1----:R-:W-:-:S04]  /*9100*/  IMAD.WIDE R32, R41, 0x4, R32 ;  /* 0x0000000429207825 */ /* 0x002fc800078e0220 */
[----:B---3--:R-:W-:Y:S01]  /*9110*/  @!P0 FADD.FTZ R35, R35, R115 ;  /* 0x0000007323238221 */ /* 0x008fe20000010000 */
        /* <DEDUP_REMOVED lines=15> */
[----:B------:R-:W-:-:S13]  /*9210*/  ISETP.NE.AND P0, PT, R117, RZ, PT ;  /* 0x000000ff7500720c */ /* 0x000fda0003f05270 */
[----:B--2---:R0:W-:Y:S01]  /*9220*/  @!P0 STS.64 [R116+0x10], R34 ;  /* 0x0000102274008388 */ /* 0x0041e20000000a00 */
[----:B------:R-:W-:Y:S01]  /*9230*/  BAR.SYNC.DEFER_BLOCKING 0x0 ;  /* 0x0000000000007b1d */ /* 0x000fe20000010000 */
[----:B------:R-:W-:-:S13]  /*9240*/  ISETP.NE.AND P0, PT, R0, RZ, PT ;  /* 0x000000ff0000720c */ /* 0x000fda0003f05270 */
[----:B0-----:R-:W-:Y:S05]  /*9250*/  @P0 BRA `(.L_x_227) ;  /* 0x00000000009c0947 */ /* 0x001fea0003800000 */
[----:B------:R-:W-:-:S09]  /*9260*/  ULEA UR5, UR7, UR6, 0x18 ;  /* 0x0000000607057291 */ /* 0x000fd2000f8ec03f */
[----:B------:R-:W0:Y:S04]  /*9270*/  LDS.64 R44, [UR5+0x18] ;  /* 0x00001805ff2c7984 */ /* 0x000e280008000a00 */
[----:B------:R-:W1:Y:S01]  /*9280*/  LDS.128 R40, [UR5+0x20] ;  /* 0x00002005ff287984 */ /* 0x000e620008000c00 */
        /* <DEDUP_REMOVED lines=8> */
[----:B0-----:R-:W-:Y:S01]  /*9310*/  FADD.FTZ R35, R35, R44 ;  /* 0x0000002c23237221 */ /* 0x001fe20000010000 */
[----:B------:R-:W-:-:S03]  /*9320*/  FADD.FTZ R34, R34, R45 ;  /* 0x0000002d22227221 */ /* 0x000fc60000010000 */
[----:B------:R-:W-:Y:S01]  /*9330*/  FADD.FTZ R35, R35, R46 ;  /* 0x0000002e23237221 */ /* 0x000fe20000010000 */
[----:B------:R-:W-:Y:S02]  /*9340*/  FADD.FTZ R34, R34, R47 ;  /* 0x0000002f22227221 */ /* 0x000fe40000010000 */
[----:B------:R-:W0:Y:S01]  /*9350*/  LDS.128 R44, [UR5+0x50] ;  /* 0x00005005ff2c7984 */ /* 0x000e220008000c00 */
[----:B-1----:R-:W-:Y:S01]  /*9360*/  FADD.FTZ R35, R35, R40 ;  /* 0x0000002823237221 */ /* 0x002fe20000010000 */
[----:B------:R-:W-:-:S03]  /*9370*/  FADD.FTZ R34, R34, R41 ;  /* 0x0000002922227221 */ /* 0x000fc60000010000 */
        /* <DEDUP_REMOVED lines=21> */
.L_x_227:
[----:B------:R-:W-:Y:S05]  /*94d0*/  BSYNC B0 ;  /* 0x0000000000007941 */ /* 0x000fea0003800000 */
.L_x_226:
[----:B------:R-:W-:Y:S01]  /*94e0*/  BAR.SYNC.DEFER_BLOCKING 0x0 ;  /* 0x0000000000007b1d */ /* 0x000fe20000010000 */
[----:B------:R-:W-:Y:S02]  /*94f0*/  ISETP.GT.U32.AND P6, PT, R0, 0x1f, PT ;  /* 0x0000001f0000780c */ /* 0x000fe40003fc4070 */
[----:B------:R-:W-:-:S03]  /*9500*/  LOP3.LUT R4, R4, 0xfffffffe, RZ, 0xc0, !PT ;  /* 0xfffffffe04047812 */ /* 0x000fc600078ec0ff */
[----:B------:R-:W-:Y:S08]  /*9510*/  BSSY B0, `(.L_x_228) ;  /* 0x000004e000007945 */ /* 0x000ff00003800000 */
[----:B------:R-:W-:Y:S01]  /*9520*/  @P6 LOP3.LUT R4, R4, 0x1, RZ, 0xfc, !PT ;  /* 0x0000000104046812 */ /* 0x000fe200078efcff */
[----:B------:R-:W-:Y:S06]  /*9530*/  @P6 BRA `(.L_x_229) ;  /* 0x00000004002c6947 */ /* 0x000fec0003800000 */
[----:B------:R-:W0:Y:S04]  /*9540*/  LDS.128 R40, [R49+0x200] ;  /* 0x0002000031287984 */ /* 0x000e280000000c00 */
[----:B------:R-:W1:Y:S01]  /*9550*/  LDS.128 R44, [R49+0x400] ;  /* 0x00040000312c7984 */ /* 0x000e620000000c00 */
        /* <DEDUP_REMOVED lines=49> */
[----:B0-----:R-:W-:-:S03]  /*9870*/  FADD.FTZ R36, R40, R36 ;  /* 0x0000002428247221 */ /* 0x001fc60000010000 */
[----:B------:R-:W-:Y:S01]  /*9880*/  FADD.FTZ R44, R47, R39 ;  /* 0x000000272f2c7221 */ /* 0x000fe20000010000 */
[----:B------:R-:W0:Y:S01]  /*9890*/  LDS.128 R40, [R49+0x1800] ;  /* 0x0018000031287984 */ /* 0x000e220000000c00 */
[----:B------:R-:W-:Y:S01]  /*98a0*/  FADD.FTZ R45, R45, R37 ;  /* 0x000000252d2d7221 */ /* 0x000fe20000010000 */
[----:B------:R-:W-:Y:S01]  /*98b0*/  FADD.FTZ R46, R46, R38 ;  /* 0x000000262e2e7221 */ /* 0x000fe20000010000 */
[----:B0-----:R-:W-:Y:S02]  /*98c0*/  FADD.FTZ R47, R36, R40 ;  /* 0x00000028242f7221 */ /* 0x001fe40000010000 */
[----:B------:R-:W-:Y:S01]  /*98d0*/  FADD.FTZ R40, R45, R41 ;  /* 0x000000292d287221 */ /* 0x000fe20000010000 */
[----:B------:R-:W0:Y:S01]  /*98e0*/  LDS.128 R36, [R49+0x1a00] ;  /* 0x001a000031247984 */ /* 0x000e220000000c00 */
[----:B------:R-:W-:Y:S01]  /*98f0*/  FADD.FTZ R41, R46, R42 ;  /* 0x0000002a2e297221 */ /* 0x000fe20000010000 */
[----:B------:R-:W-:Y:S01]  /*9900*/  FADD.FTZ R46, R44, R43 ;  /* 0x0000002b2c2e7221 */ /* 0x000fe20000010000 */
[----:B0-----:R-:W-:Y:S01]  /*9910*/  FADD.FTZ R45, R47, R36 ;  /* 0x000000242f2d7221 */ /* 0x001fe20000010000 */
[----:B------:R-:W-:Y:S01]  /*9920*/  FADD.FTZ R44, R40, R37 ;  /* 0x00000025282c7221 */ /* 0x000fe20000010000 */
[----:B------:R-:W-:Y:S01]  /*9930*/  FADD.FTZ R47, R41, R38 ;  /* 0x00000026292f7221 */ /* 0x000fe20000010000 */
[----:B------:R-:W-:Y:S01]  /*9940*/  FADD.FTZ R46, R46, R39 ;  /* 0x000000272e2e7221 */ /* 0x000fe20000010000 */
[----:B------:R-:W-:Y:S04]  /*9950*/  LDS.128 R40, [R49+0x1e00] ;  /* 0x001e000031287984 */ /* 0x000fe80000000c00 */
[----:B------:R-:W0:Y:S02]  /*9960*/  LDS.128 R36, [R49+0x1c00] ;  /* 0x001c000031247984 */ /* 0x000e240000000c00 */
[----:B0-----:R-:W-:Y:S01]  /*9970*/  FADD.FTZ R45, R45, R36 ;  /* 0x000000242d2d7221 */ /* 0x001fe20000010000 */
[----:B------:R-:W-:Y:S01]  /*9980*/  FADD.FTZ R44, R44, R37 ;  /* 0x000000252c2c7221 */ /* 0x000fe20000010000 */
[----:B------:R-:W-:Y:S01]  /*9990*/  FADD.FTZ R47, R47, R38 ;  /* 0x000000262f2f7221 */ /* 0x000fe20000010000 */
[----:B------:R-:W-:Y:S01]  /*99a0*/  FADD.FTZ R46, R46, R39 ;  /* 0x000000272e2e7221 */ /* 0x000fe20000010000 */
[----:B------:R-:W-:Y:S01]  /*99b0*/  FADD.FTZ R36, R45, R40 ;  /* 0x000000282d247221 */ /* 0x000fe20000010000 */
[----:B------:R-:W-:Y:S01]  /*99c0*/  FADD.FTZ R37, R44, R41 ;  /* 0x000000292c257221 */ /* 0x000fe20000010000 */
[----:B------:R-:W-:Y:S01]  /*99d0*/  FADD.FTZ R38, R47, R42 ;  /* 0x0000002a2f267221 */ /* 0x000fe20000010000 */
[----:B------:R-:W-:-:S07]  /*99e0*/  FADD.FTZ R39, R46, R43 ;  /* 0x0000002b2e277221 */ /* 0x000fce0000010000 */
.L_x_229:
[----:B------:R-:W-:Y:S05]  /*99f0*/  BSYNC B0 ;  /* 0x0000000000007941 */ /* 0x000fea0003800000 */
.L_x_228:
[----:B------:R-:W-:Y:S01]  /*9a00*/  ULDC UR12, c[0x0][0xc] ;  /* 0x00000300000c7ab9 */ /* 0x000fe20000000800 */
[----:B------:R-:W-:Y:S04]  /*9a10*/  BSSY B0, `(.L_x_230) ;  /* 0x000000f000007945 */ /* 0x000fe80003800000 */
[----:B------:R-:W-:Y:S05]  /*9a20*/  @P6 BRA `(.L_x_231) ;  /* 0x0000000000346947 */ /* 0x000fea0003800000 */
[----:B------:R-:W0:Y:S01]  /*9a30*/  LDC.64 R42, c[0x0][0x288] ;  /* 0x0000a200ff2a7b82 */ /* 0x000e220000000a00 */
[----:B------:R-:W-:Y:S01]  /*9a40*/  MOV R45, UR9 ;  /* 0x00000009002d7c02 */ /* 0x000fe20008000f00 */
[----:B------:R1:W-:Y:S01]  /*9a50*/  REDG.E.ADD.F32.FTZ.RN.STRONG.GPU desc[UR16][R32.64], R36 ;  /* 0x00000024200079a6 */ /* 0x0003e2000c10f390 */
[----:B0-----:R-:W-:-:S04]  /*9a60*/  LEA R40, P6, R42, R32, 0x2 ;  /* 0x000000202a287211 */ /* 0x001fc800078c10ff */
[----:B------:R-:W-:Y:S02]  /*9a70*/  LEA.HI.X R41, R42, R33, R43, 0x2, P6 ;  /* 0x000000212a297211 */ /* 0x000fe400030f142b */
[----:B------:R-:W-:-:S04]  /*9a80*/  MOV R43, UR8 ;  /* 0x00000008002b7c02 */ /* 0x000fc80008000f00 */
[----:B------:R-:W-:-:S04]  /*9a90*/  LEA R42, P6, R43, R32, 0x2 ;  /* 0x000000202b2a7211 */ /* 0x000fc800078c10ff */
[----:B------:R-:W-:Y:S02]  /*9aa0*/  IADD3.X R43, R33, UR10, RZ, P6, !PT ;  /* 0x0000000a212b7c10 */ /* 0x000fe4000b7fe4ff */
[----:B------:R-:W-:-:S03]  /*9ab0*/  LEA R44, P6, R45, R32, 0x2 ;  /* 0x000000202d2c7211 */ /* 0x000fc600078c10ff */
[----:B------:R1:W-:Y:S01]  /*9ac0*/  REDG.E.ADD.F32.FTZ.RN.STRONG.GPU desc[UR16][R42.64], R37 ;  /* 0x000000252a0079a6 */ /* 0x0003e2000c10f390 */
[----:B------:R-:W-:-:S03]  /*9ad0*/  IADD3.X R45, R33, UR11, RZ, P6, !PT ;  /* 0x0000000b212d7c10 */ /* 0x000fc6000b7fe4ff */
[----:B------:R1:W-:Y:S04]  /*9ae0*/  REDG.E.ADD.F32.FTZ.RN.STRONG.GPU desc[UR16][R40.64], R38 ;  /* 0x00000026280079a6 */ /* 0x0003e8000c10f390 */
[----:B------:R1:W-:Y:S02]  /*9af0*/  REDG.E.ADD.F32.FTZ.RN.STRONG.GPU desc[UR16][R44.64], R39 ;  /* 0x000000272c0079a6 */ /* 0x0003e4000c10f390 */
.L_x_231:
[----:B------:R-:W-:Y:S05]  /*9b00*/  BSYNC B0 ;  /* 0x0000000000007941 */ /* 0x000fea0003800000 */
.L_x_230:
[----:B------:R-:W-:Y:S01]  /*9b10*/  UISETP.GE.U32.AND UP0, UPT, UR12, 0x2, UPT ;  /* 0x000000020c00788c */ /* 0x000fe2000bf06070 */
[----:B-1----:R-:W-:Y:S02]  /*9b20*/  PRMT R38, R82, 0x7632, R38 ;  /* 0x0000763252267816 */ /* 0x002fe40000000026 */
[----:B------:R-:W-:Y:S02]  /*9b30*/  PRMT R40, R55, 0x7632, R40 ;  /* 0x0000763237287816 */ /* 0x000fe40000000028 */
[----:B------:R-:W-:Y:S02]  /*9b40*/  PRMT R39, R81, 0x7632, R39 ;  /* 0x0000763251277816 */ /* 0x000fe40000000027 */
[----:B------:R-:W-:Y:S02]  /*9b50*/  PLOP3.LUT P6, PT, PT, PT, UP0, 0x40, 0x0 ;  /* 0x000000000000781c */ /* 0x000fe40003fce808 */
        /* <DEDUP_REMOVED lines=27> */
[----:B------:R-:W-:Y:S01]  /*9d10*/  PRMT R49, R67, 0x7632, R49 ;  /* 0x0000763243317816 */ /* 0x000fe20000000031 */
[----:B------:R-:W-:Y:S06]  /*9d20*/  @P6 BRA `(.L_x_232) ;  /* 0x0000001400ec6947 */ /* 0x000fec0003800000 */
[----:B------:R-:W0:Y:S01]  /*9d30*/  LDC.64 R36, c[0x0][0x258] ;  /* 0x00009600ff247b82 */ /* 0x000e220000000a00 */
[----:B------:R-:W-:Y:S01]  /*9d40*/  ULOP3.LUT UR5, UR4, 0x1, URZ, 0xc0, !UPT ;  /* 0x0000000104057892 */ /* 0x000fe2000f8ec03f */
[----:B------:R-:W-:-:S03]  /*9d50*/  ULDC.64 UR6, c[0x0][0x260] ;  /* 0x0000980000067ab9 */ /* 0x000fc60000000a00 */
[----:B------:R-:W-:-:S06]  /*9d60*/  UIMAD UR5, UR5, UR20, URZ ;  /* 0x00000014050572a4 */ /* 0x000fcc000f8e023f */
[----:B------:R-:W-:Y:S01]  /*9d70*/  IADD3 R32, R2, UR5, RZ ;  /* 0x0000000502207c10 */ /* 0x000fe2000fffe0ff */
[----:B------:R-:W-:-:S04]  /*9d80*/  UIMAD UR5, UR5, UR12, URZ ;  /* 0x0000000c050572a4 */ /* 0x000fc8000f8e023f */
[----:B------:R-:W-:-:S04]  /*9d90*/  USHF.L.U32 UR5, UR5, 0x1, URZ ;  /* 0x0000000105057899 */ /* 0x000fc8000800063f */
[----:B------:R-:W-:Y:S01]  /*9da0*/  UIMAD.WIDE UR6, UR5, 0x4, UR6 ;  /* 0x00000004050678a5 */ /* 0x000fe2000f8e0206 */
[----:B0-----:R-:W-:Y:S01]  /*9db0*/  IMAD.WIDE.U32 R32, R32, 0x4, R36 ;  /* 0x0000000420207825 */ /* 0x001fe200078e0024 */
[----:B------:R-:W-:Y:S10]  /*9dc0*/  @P0 BRA `(.L_x_233) ;  /* 0x00000000007c0947 */ /* 0x000ff40003800000 */
[----:B------:R-:W0:Y:S01]  /*9dd0*/  S2UR UR5, SR_CTAID.Y ;  /* 0x00000000000579c3 */ /* 0x000e220000002600 */
[----:B------:R-:W1:Y:S01]  /*9de0*/  S2R R104, SR_LANEID ;  /* 0x0000000000687919 */ /* 0x000e620000000000 */
[----:B------:R-:W-:Y:S01]  /*9df0*/  VOTEU.ANY UR13, UPT, PT ;  /* 0x00000000000d7886 */ /* 0x000fe200038e0100 */
[----:B------:R-:W-:Y:S01]  /*9e00*/  ULOP3.LUT UP0, URZ, UR4, 0x2, URZ, 0xc0, !UPT ;  /* 0x00000002043f7892 */ /* 0x000fe2000f80c03f */
[----:B0-----:R-:W-:Y:S01]  /*9e10*/  MOV R2, UR5 ;  /* 0x0000000500027c02 */ /* 0x001fe20008000f00 */
[----:B------:R-:W-:Y:S02]  /*9e20*/  UMOV UR5, 0x1 ;  /* 0x0000000100057882 */ /* 0x000fe40000000000 */
[----:B------:R-:W-:Y:S01]  /*9e30*/  USEL UR5, UR5, 0xffffffff, !UP0 ;  /* 0xffffffff05057887 */ /* 0x000fe2000c000000 */
[----:B------:R-:W-:-:S13]  /*9e40*/  R2UR UR14, R2 ;  /* 0x00000000020e72ca */ /* 0x000fda00000e0000 */
[----:B------:R-:W-:-:S04]  /*9e50*/  UIMAD UR14, UR18, UR20, UR14 ;  /* 0x00000014120e72a4 */ /* 0x000fc8000f8e020e */
[----:B------:R-:W-:-:S06]  /*9e60*/  UIMAD.WIDE.U32 UR14, UR14, 0x8, UR6 ;  /* 0x000000080e0e78a5 */ /* 0x000fcc000f8e0006 */
[----:B------:R-:W-:Y:S01]  /*9e70*/  MOV R36, UR14 ;  /* 0x0000000e00247c02 */ /* 0x000fe20008000f00 */
[----:B------:R-:W-:Y:S01]  /*9e80*/  UPOPC UR14, UR13 ;  /* 0x0000000d000e72bf */ /* 0x000fe20008000000 */
[----:B------:R-:W-:Y:S01]  /*9e90*/  MOV R37, UR15 ;  /* 0x0000000f00257c02 */ /* 0x000fe20008000f00 */
[----:B------:R-:W-:Y:S02]  /*9ea0*/  UFLO.U32 UR13, UR13 ;  /* 0x0000000d000d72bd */ /* 0x000fe400080e0000 */
[----:B------:R-:W-:Y:S02]  /*9eb0*/  UIMAD UR5, UR5, UR14, URZ ;  /* 0x0000000e050572a4 */ /* 0x000fe4000f8e023f */
[----:B------:R0:W-:Y:S02]  /*9ec0*/  STG.E.64 desc[UR16][R36.64], R34 ;  /* 0x0000002224007986 */ /* 0x0001e4000c101b10 */
[----:B-1----:R-:W-:Y:S02]  /*9ed0*/  ISETP.EQ.U32.AND P6, PT, R104, UR13, PT ;  /* 0x0000000d68007c0c */ /* 0x002fe4000bfc2070 */
[----:B0-----:R-:W-:-:S11]  /*9ee0*/  MOV R36, UR5 ;  /* 0x0000000500247c02 */ /* 0x001fd60008000f00 */
[----:B------:R-:W-:Y:S06]  /*9ef0*/  @P6 MEMBAR.ALL.GPU ;  /* 0x0000000000006992 */ /* 0x000fec000000a000 */
[----:B------:R-:W-:-:S00]  /*9f00*/  @P6 ERRBAR ;  /* 0x00000000000069ab */ /* 0x000fc00000000000 */
[----:B------:R-:W-:Y:S06]  /*9f10*/  @P6 CGAERRBAR ;  /* 0x00000000000065ab */ /* 0x000fec0000000000 */
[----:B------:R0:W-:Y:S01]  /*9f20*/  @P6 REDG.E.ADD.S32.STRONG.GPU desc[UR16][R32.64], R36 ;  /* 0x000000242000698e */ /* 0x0001e2000c10e390 */
[----:B------:R-:W-:-:S04]  /*9f30*/  PLOP3.LUT P6, PT, PT, PT, UP0, 0x40, 0x0 ;  /* 0x000000000000781c */ /* 0x000fc80003fce808 */
[----:B0-----:R-:W-:-:S04]  /*9f40*/  SEL R36, RZ, UR12, !P6 ;  /* 0x0000000cff247c07 */ /* 0x001fc8000f000000 */
[----:B------:R-:W-:-:S13]  /*9f50*/  ISETP.NE.AND P6, PT, R36, -0x1, PT ;  /* 0xffffffff2400780c */ /* 0x000fda0003fc5270 */
[----:B------:R-:W-:Y:S05]  /*9f60*/  @!P6 BRA `(.L_x_233) ;  /* 0x000000000014e947 */ /* 0x000fea0003800000 */
.L_x_234:
[----:B------:R-:W2:Y:S04]  /*9f70*/  LDG.E.STRONG.GPU R37, desc[UR16][R32.64] ;  /* 0x0000001020257981 */ /* 0x000ea8000c1ef900 */
[----:B--2---:R-:W-:Y:S01]  /*9f80*/  CCTL.IVALL ;  /* 0x00000000ff00798f */ /* 0x004fe20002000000 */
[----:B------:R-:W-:Y:S05]  /*9f90*/  YIELD ;  /* 0x0000000000007946 */ /* 0x000fea0003800000 */
[----:B------:R-:W-:-:S13]  /*9fa0*/  ISETP.NE.AND P6, PT, R37, R36, PT ;  /* 0x000000242500720c */ /* 0x000fda0003fc5270 */
[----:B------:R-:W-:Y:S05]  /*9fb0*/  @P6 BRA `(.L_x_234) ;  /* 0xfffffffc00ec6947 */ /* 0x000fea000383ffff */
.L_x_233:
[----:B------:R-:W-:Y:S01]  /*9fc0*/  ISETP.NE.AND P6, PT, RZ, UR12, PT ;  /* 0x0000000cff007c0c */ /* 0x000fe2000bfc5270 */
[----:B------:R-:W-:Y:S05]  /*9fd0*/  WARPSYNC.ALL ;  /* 0x0000000000007948 */ /* 0x000fea0003800000 */
[----:B------:R-:W-:Y:S07]  /*9fe0*/  BAR.SYNC.DEFER_BLOCKING 0x0 ;  /* 0x0000000000007b1d */ /* 0x000fee0000010000 */
[----:B------:R-:W-:Y:S05]  /*9ff0*/  @!P6 BRA `(.L_x_232) ;  /* 0x000000140038e947 */ /* 0x000fea0003800000 */
[----:B------:R-:W-:-:S04]  /*a000*/  UIADD3 UR5, UR12, -0x1, URZ ;  /* 0xffffffff0c057890 */ /* 0x000fc8000fffe03f */
[----:B------:R-:W-:-:S03]  /*a010*/  UISETP.GE.U32.AND UP0, UPT, UR5, 0x3, UPT ;  /* 0x000000030500788c */ /* 0x000fc6000bf06070 */
[----:B------:R-:W-:-:S03]  /*a020*/  UMOV UR5, URZ ;  /* 0x0000003f00057c82 */ /* 0x000fc60008000000 */
[----:B------:R-:W-:-:S13]  /*a030*/  PLOP3.LUT P6, PT, PT, PT, UP0, 0x40, 0x0 ;  /* 0x000000000000781c */ /* 0x000fda0003fce808 */
[----:B------:R-:W-:Y:S05]  /*a040*/  @P6 BRA `(.L_x_235) ;  /* 0x00000010008c6947 */ /* 0x000fea0003800000 */
[----:B------:R-:W-:-:S04]  /*a050*/  ULOP3.LUT UR5, UR12, 0x3, URZ, 0xc0, !UPT ;  /* 0x000000030c057892 */ /* 0x000fc8000f8ec03f */
[----:B------:R-:W-:-:S03]  /*a060*/  UIADD3 UR13, -UR5, UR12, URZ ;  /* 0x0000000c050d7290 */ /* 0x000fc6000fffe13f */
[----:B------:R-:W-:-:S03]  /*a070*/  UMOV UR5, URZ ;  /* 0x0000003f00057c82 */ /* 0x000fc60008000000 */
[----:B------:R-:W-:-:S13]  /*a080*/  ISETP.LT.AND P6, PT, RZ, UR13, PT ;  /* 0x0000000dff007c0c */ /* 0x000fda000bfc1270 */
[----:B------:R-:W-:Y:S05]  /*a090*/  @!P6 BRA `(.L_x_236) ;  /* 0x0000000c00d4e947 */ /* 0x000fea0003800000 */
[----:B------:R-:W-:Y:S01]  /*a0a0*/  LOP3.LUT R4, R4, 0xffbfffff, RZ, 0xc0, !PT ;  /* 0xffbfffff04047812 */ /* 0x000fe200078ec0ff */
[----:B------:R-:W-:-:S03]  /*a0b0*/  UISETP.GT.AND UP0, UPT, UR13, 0xc, UPT ;  /* 0x0000000c0d00788c */ /* 0x000fc6000bf04270 */
[----:B------:R-:W-:Y:S02]  /*a0c0*/  @P0 LOP3.LUT R4, R4, 0x400000, RZ, 0xfc, !PT ;  /* 0x0040000004040812 */ /* 0x000fe400078efcff */
[----:B------:R-:W-:Y:S02]  /*a0d0*/  PLOP3.LUT P0, PT, PT, PT, PT, 0x80, 0x0 ;  /* 0x000000000000781c */ /* 0x000fe40003f0f070 */
[----:B------:R-:W-:Y:S02]  /*a0e0*/  PLOP3.LUT P6, PT, PT, PT, UP0, 0x40, 0x0 ;  /* 0x000000000000781c */ /* 0x000fe40003fce808 */
[----:B------:R-:W-:-:S09]  /*a0f0*/  LOP3.LUT R4, R4, 0xfffffffe, RZ, 0xc0, !PT ;  /* 0xfffffffe04047812 */ /* 0x000fd200078ec0ff */
[----:B------:R-:W-:-:S04]  /*a100*/  @P0 LOP3.LUT R4, R4, 0x1, RZ, 0xfc, !PT ;  /* 0x0000000104040812 */ /* 0x000fc800078efcff */
[----:B------:R-:W-:Y:S01]  /*a110*/  LOP3.LUT P0, RZ, R4, 0x400000, RZ, 0xc0, !PT ;  /* 0x0040000004ff7812 */ /* 0x000fe2000780c0ff */
[----:B------:R-:W-:-:S12]  /*a120*/  @P6 BRA `(.L_x_237) ;  /* 0x0000000800606947 */ /* 0x000fd80003800000 */
[----:B------:R-:W-:Y:S02]  /*a130*/  PLOP3.LUT P6, PT, PT, PT, PT, 0x8, 0x0 ;  /* 0x000000000000781c */ /* 0x000fe40003fce170 */
[----:B------:R-:W-:-:S11]  /*a140*/  LOP3.LUT R4, R4, 0xfffffffe, RZ, 0xc0, !PT ;  /* 0xfffffffe04047812 */ /* 0x000fd600078ec0ff */
[----:B------:R-:W-:-:S07]  /*a150*/  @P6 LOP3.LUT R4, R4, 0x1, RZ, 0xfc, !PT ;  /* 0x0000000104046812 */ /* 0x000fce00078efcff */
.L_x_238:
[----:B------:R-:W0:Y:S01]  /*a160*/  S2R R32, SR_CTAID.X ;  /* 0x0000000000207919 */ /* 0x000e220000002500 */
[----:B------:R-:W-:Y:S01]  /*a170*/  HFMA2.MMA R37, -RZ, RZ, 0, 4.76837158203125e-07 ;  /* 0x00000008ff257435 */ /* 0x000fe200000001ff */
[----:B------:R-:W-:Y:S02]  /*a180*/  MOV R36, UR20 ;  /* 0x0000001400247c02 */ /* 0x000fe40008000f00 */
[----:B0-----:R-:W-:-:S13]  /*a190*/  ISETP.EQ.OR P6, PT, R32, UR5, P0 ;  /* 0x0000000520007c0c */ /* 0x001fda00087c2670 */
[----:B------:R-:W-:-:S04]  /*a1a0*/  @!P6 IMAD R36, R36, UR5, R2 ;  /* 0x000000052424ec24 */ /* 0x000fc8000f8e0202 */
[----:B------:R-:W-:-:S06]  /*a1b0*/  @!P6 IMAD.WIDE.U32 R36, R36, R37, UR6 ;  /* 0x000000062424ee25 */ /* 0x000fcc000f8e0025 */
[----:B------:R-:W2:Y:S01]  /*a1c0*/  @!P6 LDG.E.64 R36, desc[UR16][R36.64] ;  /* 0x000000102424e981 */ /* 0x000ea2000c1e1b00 */
[----:B------:R-:W-:Y:S01]  /*a1d0*/  UIADD3 UR14, UR5, 0x1, URZ ;  /* 0x00000001050e7890 */ /* 0x000fe2000fffe03f */
[----:B--2---:R-:W-:Y:S01]  /*a1e0*/  @!P6 FADD.FTZ R34, R34, R36 ;  /* 0x000000242222e221 */ /* 0x004fe20000010000 */
[----:B------:R-:W-:-:S04]  /*a1f0*/  @!P6 FADD.FTZ R35, R35, R37 ;  /* 0x000000252323e221 */ /* 0x000fc80000010000 */
[----:B------:R-:W-:Y:S02]  /*a200*/  ISETP.EQ.OR P6, PT, R32, UR14, P0 ;  /* 0x0000000e20007c0c */ /* 0x000fe400087c2670 */
[----:B------:R-:W-:Y:S02]  /*a210*/  MOV R36, UR20 ;  /* 0x0000001400247c02 */ /* 0x000fe40008000f00 */
[----:B------:R-:W-:-:S09]  /*a220*/  MOV R37, 0x8 ;  /* 0x0000000800257802 */ /* 0x000fd20000000f00 */
[----:B------:R-:W-:-:S04]  /*a230*/  @!P6 IMAD R36, R36, UR14, R2 ;  /* 0x0000000e2424ec24 */ /* 0x000fc8000f8e0202 */
[----:B------:R-:W-:-:S06]  /*a240*/  @!P6 IMAD.WIDE.U32 R36, R36, R37, UR6 ;  /* 0x000000062424ee25 */ /* 0x000fcc000f8e0025 */
[----:B------:R-:W2:Y:S01]  /*a250*/  @!P6 LDG.E.64 R36, desc[UR16][R36.64] ;  /* 0x000000102424e981 */ /* 0x000ea2000c1e1b00 */
[----:B------:R-:W-:Y:S01]  /*a260*/  UIADD3 UR14, UR5, 0x2, URZ ;  /* 0x00000002050e7890 */ /* 0x000fe2000fffe03f */
[----:B--2---:R-:W-:Y:S01]  /*a270*/  @!P6 FADD.FTZ R34, R34, R36 ;  /* 0x000000242222e221 */ /* 0x004fe20000010000 */
[----:B------:R-:W-:-:S04]  /*a280*/  @!P6 FADD.FTZ R35, R35, R37 ;  /* 0x000000252323e221 */ /* 0x000fc80000010000 */
[----:B------:R-:W-:Y:S01]  /*a290*/  ISETP.EQ.OR P6, PT, R32, UR14, P0 ;  /* 0x0000000e20007c0c */ /* 0x000fe200087c2670 */
[----:B------:R-:W-:Y:S01]  /*a2a0*/  HFMA2.MMA R37, -RZ, RZ, 0, 4.76837158203125e-07 ;  /* 0x00000008ff257435 */ /* 0x000fe200000001ff */
[----:B------:R-:W-:-:S11]  /*a2b0*/  MOV R36, UR20 ;  /* 0x0000001400247c02 */ /* 0x000fd60008000f00 */
        /* <DEDUP_REMOVED lines=112> */
[----:B------:R-:W-:Y:S01]  /*a9c0*/  MOV R33, UR20 ;  /* 0x0000001400217c02 */ /* 0x000fe20008000f00 */
[----:B--2---:R-:W-:Y:S01]  /*a9d0*/  @!P6 FADD.FTZ R34, R34, R36 ;  /* 0x000000242222e221 */ /* 0x004fe20000010000 */
[----:B------:R-:W-:-:S03]  /*a9e0*/  @!P6 FADD.FTZ R35, R35, R37 ;  /* 0x000000252323e221 */ /* 0x000fc60000010000 */
[----:B------:R-:W-:Y:S02]  /*a9f0*/  ISETP.EQ.OR P6, PT, R32, UR14, P0 ;  /* 0x0000000e20007c0c */ /* 0x000fe400087c2670 */
[----:B------:R-:W-:-:S11]  /*aa00*/  MOV R32, 0x8 ;  /* 0x0000000800207802 */ /* 0x000fd60000000f00 */
[----:B------:R-:W-:-:S04]  /*aa10*/  @!P6 IMAD R33, R33, UR14, R2 ;  /* 0x0000000e2121ec24 */ /* 0x000fc8000f8e0202 */
[----:B------:R-:W-:-:S06]  /*aa20*/  @!P6 IMAD.WIDE.U32 R32, R33, R32, UR6 ;  /* 0x000000062120ee25 */ /* 0x000fcc000f8e0020 */
[----:B------:R-:W2:Y:S01]  /*aa30*/  @!P6 LDG.E.64 R32, desc[UR16][R32.64] ;  /* 0x000000102020e981 */ /* 0x000ea2000c1e1b00 */
[----:B------:R-:W-:Y:S02]  /*aa40*/  UIADD3 UR13, UR13, -0x10, URZ ;  /* 0xfffffff00d0d7890 */ /* 0x000fe4000fffe03f */
[----:B------:R-:W-:Y:S02]  /*aa50*/  UIADD3 UR5, UR5, 0x10, URZ ;  /* 0x0000001005057890 */ /* 0x000fe4000fffe03f */
[----:B------:R-:W-:Y:S01]  /*aa60*/  UISETP.GT.AND UP0, UPT, UR13, 0xc, UPT ;  /* 0x0000000c0d00788c */ /* 0x000fe2000bf04270 */
[----:B--2---:R-:W-:Y:S01]  /*aa70*/  @!P6 FADD.FTZ R34, R34, R32 ;  /* 0x000000202222e221 */ /* 0x004fe20000010000 */
[----:B------:R-:W-:-:S04]  /*aa80*/  @!P6 FADD.FTZ R35, R35, R33 ;  /* 0x000000212323e221 */ /* 0x000fc80000010000 */
[----:B------:R-:W-:-:S13]  /*aa90*/  PLOP3.LUT P6, PT, PT, PT, UP0, 0x80, 0x0 ;  /* 0x000000000000781c */ /* 0x000fda0003fcf008 */
[----:B------:R-:W-:Y:S05]  /*aaa0*/  @P6 BRA `(.L_x_238) ;  /* 0xfffffff400ac6947 */ /* 0x000fea000383ffff */
.L_x_237:
[----:B------:R-:W-:-:S06]  /*aab0*/  UISETP.GT.AND UP0, UPT, UR13, 0x4, UPT ;  /* 0x000000040d00788c */ /* 0x000fcc000bf04270 */
[----:B------:R-:W-:-:S13]  /*aac0*/  PLOP3.LUT P6, PT, PT, PT, UP0, 0x40, 0x0 ;  /* 0x000000000000781c */ /* 0x000fda0003fce808 */
[----:B------:R-:W-:Y:S05]  /*aad0*/  @P6 BRA `(.L_x_239) ;  /* 0x0000000400386947 */ /* 0x000fea0003800000 */
        /* <DEDUP_REMOVED lines=70> */
[----:B------:R-:W-:Y:S01]  /*af40*/  LOP3.LUT R4, R4, 0xfffffffe, RZ, 0xc0, !PT ;  /* 0xfffffffe04047812 */ /* 0x000fe200078ec0ff */
[----:B------:R-:W-:Y:S02]  /*af50*/  UIADD3 UR13, UR13, -0x4, URZ ;  /* 0xfffffffc0d0d7890 */ /* 0x000fe4000fffe03f */
[----:B------:R-:W-:Y:S02]  /*af60*/  UIADD3 UR5, UR5, 0x4, URZ ;  /* 0x0000000405057890 */ /* 0x000fe4000fffe03f */
[----:B------:R-:W-:Y:S01]  /*af70*/  UIADD3 UR13, UR13, -0x4, URZ ;  /* 0xfffffffc0d0d7890 */ /* 0x000fe2000fffe03f */
[----:B--2---:R-:W-:Y:S01]  /*af80*/  @!P6 FADD.FTZ R34, R34, R32 ;  /* 0x000000202222e221 */ /* 0x004fe20000010000 */
[----:B------:R-:W-:Y:S01]  /*af90*/  @!P6 FADD.FTZ R35, R35, R33 ;  /* 0x000000212323e221 */ /* 0x000fe20000010000 */
[----:B------:R-:W-:-:S13]  /*afa0*/  PLOP3.LUT P6, PT, PT, PT, PT, 0x8, 0x0 ;  /* 0x000000000000781c */ /* 0x000fda0003fce170 */
[----:B------:R-:W-:-:S07]  /*afb0*/  @P6 LOP3.LUT R4, R4, 0x1, RZ, 0xfc, !PT ;  /* 0x0000000104046812 */ /* 0x000fce00078efcff */
.L_x_239:
[----:B------:R-:W-:-:S04]  /*afc0*/  LOP3.LUT P6, RZ, R4, 0x1, RZ, 0xc0, !PT ;  /* 0x0000000104ff7812 */ /* 0x000fc800078cc0ff */
[----:B------:R-:W-:-:S13]  /*afd0*/  ISETP.NE.OR P6, PT, RZ, UR13, P6 ;  /* 0x0000000dff007c0c */ /* 0x000fda000b7c5670 */
[----:B------:R-:W-:Y:S05]  /*afe0*/  @!P6 BRA `(.L_x_235) ;  /* 0x0000000000a4e947 */ /* 0x000fea0003800000 */
.L_x_236:
        /* <DEDUP_REMOVED lines=34> */
[----:B------:R-:W-:Y:S02]  /*b210*/  UIADD3 UR13, UR13, -0x4, URZ ;  /* 0xfffffffc0d0d7890 */ /* 0x000fe4000fffe03f */
[----:B------:R-:W-:Y:S02]  /*b220*/  UIADD3 UR5, UR5, 0x4, URZ ;  /* 0x0000000405057890 */ /* 0x000fe4000fffe03f */
[----:B------:R-:W-:Y:S01]  /*b230*/  UISETP.NE.AND UP0, UPT, UR13, URZ, UPT ;  /* 0x0000003f0d00728c */ /* 0x000fe2000bf05270 */
[----:B--2---:R-:W-:Y:S01]  /*b240*/  @!P6 FADD.FTZ R34, R34, R32 ;  /* 0x000000202222e221 */ /* 0x004fe20000010000 */
[----:B------:R-:W-:-:S04]  /*b250*/  @!P6 FADD.FTZ R35, R35, R33 ;  /* 0x000000212323e221 */ /* 0x000fc80000010000 */
[----:B------:R-:W-:-:S13]  /*b260*/  PLOP3.LUT P6, PT, PT, PT, UP0, 0x80, 0x0 ;  /* 0x000000000000781c */ /* 0x000fda0003fcf008 */
[----:B------:R-:W-:Y:S05]  /*b270*/  @P6 BRA `(.L_x_236) ;  /* 0xfffffffc005c6947 */ /* 0x000fea000383ffff */
.L_x_235:
[----:B------:R-:W-:-:S06]  /*b280*/  ULOP3.LUT UP0, UR12, UR12, 0x3, URZ, 0xc0, !UPT ;  /* 0x000000030c0c7892 */ /* 0x000fcc000f80c03f */
[----:B------:R-:W-:-:S13]  /*b290*/  PLOP3.LUT P6, PT, PT, PT, UP0, 0x40, 0x0 ;  /* 0x000000000000781c */ /* 0x000fda0003fce808 */
[----:B------:R-:W-:Y:S05]  /*b2a0*/  @P6 BRA `(.L_x_232) ;  /* 0x00000000008c6947 */ /* 0x000fea0003800000 */
[----:B------:R-:W0:Y:S01]  /*b2b0*/  S2R R36, SR_CTAID.X ;  /* 0x0000000000247919 */ /* 0x000e220000002500 */
[----:B------:R-:W-:Y:S01]  /*b2c0*/  BSSY B0, `(.L_x_240) ;  /* 0x000000a000007945 */ /* 0x000fe20003800000 */
[----:B0-----:R-:W-:-:S13]  /*b2d0*/  ISETP.EQ.OR P6, PT, R36, UR5, P0 ;  /* 0x0000000524007c0c */ /* 0x001fda00087c2670 */
[----:B------:R-:W-:Y:S05]  /*b2e0*/  @P6 BRA `(.L_x_241) ;  /* 0x00000000001c6947 */ /* 0x000fea0003800000 */
[----:B------:R-:W-:Y:S01]  /*b2f0*/  HFMA2.MMA R33, -RZ, RZ, 0, 4.76837158203125e-07 ;  /* 0x00000008ff217435 */ /* 0x000fe200000001ff */
[----:B------:R-:W-:-:S05]  /*b300*/  MOV R32, UR20 ;  /* 0x0000001400207c02 */ /* 0x000fca0008000f00 */
[----:B------:R-:W-:-:S04]  /*b310*/  IMAD R32, R32, UR5, R2 ;  /* 0x0000000520207c24 */ /* 0x000fc8000f8e0202 */
[----:B------:R-:W-:-:S06]  /*b320*/  IMAD.WIDE.U32 R32, R32, R33, UR6 ;  /* 0x0000000620207e25 */ /* 0x000fcc000f8e0021 */
[----:B------:R-:W2:Y:S02]  /*b330*/  LDG.E.64 R32, desc[UR16][R32.64] ;  /* 0x0000001020207981 */ /* 0x000ea4000c1e1b00 */
[----:B--2---:R-:W-:Y:S01]  /*b340*/  FADD.FTZ R34, R34, R32 ;  /* 0x0000002022227221 */ /* 0x004fe20000010000 */
[----:B------:R-:W-:-:S07]  /*b350*/  FADD.FTZ R35, R35, R33 ;  /* 0x0000002123237221 */ /* 0x000fce0000010000 */
.L_x_241:
[----:B------:R-:W-:Y:S05]  /*b360*/  BSYNC B0 ;  /* 0x0000000000007941 */ /* 0x000fea0003800000 */
.L_x_240:
[----:B------:R-:W-:-:S06]  /*b370*/  UISETP.NE.AND UP0, UPT, UR12, 0x1, UPT ;  /* 0x000000010c00788c */ /* 0x000fcc000bf05270 */
[----:B------:R-:W-:-:S13]  /*b380*/  PLOP3.LUT P6, PT, PT, PT, UP0, 0x40, 0x0 ;  /* 0x000000000000781c */ /* 0x000fda0003fce808 */
[----:B------:R-:W-:Y:S05]  /*b390*/  @P6 BRA `(.L_x_232) ;  /* 0x0000000000506947 */ /* 0x000fea0003800000 */
[----:B------:R-:W-:Y:S01]  /*b3a0*/  UIADD3 UR13, UR5, 0x1, URZ ;  /* 0x00000001050d7890 */ /* 0x000fe2000fffe03f */
[----:B------:R-:W-:-:S05]  /*b3b0*/  MOV R33, 0x8 ;  /* 0x0000000800217802 */ /* 0x000fca0000000f00 */
[----:B------:R-:W-:Y:S02]  /*b3c0*/  ISETP.EQ.OR P6, PT, R36, UR13, P0 ;  /* 0x0000000d24007c0c */ /* 0x000fe400087c2670 */
[----:B------:R-:W-:-:S11]  /*b3d0*/  MOV R32, UR13 ;  /* 0x0000000d00207c02 */ /* 0x000fd60008000f00 */
[----:B------:R-:W-:-:S04]  /*b3e0*/  @!P6 IMAD R32, R32, UR20, R2 ;  /* 0x000000142020ec24 */ /* 0x000fc8000f8e0202 */
[----:B------:R-:W-:-:S06]  /*b3f0*/  @!P6 IMAD.WIDE.U32 R32, R32, R33, UR6 ;  /* 0x000000062020ee25 */ /* 0x000fcc000f8e0021 */
[----:B------:R-:W2:Y:S01]  /*b400*/  @!P6 LDG.E.64 R32, desc[UR16][R32.64] ;  /* 0x000000102020e981 */ /* 0x000ea2000c1e1b00 */
[----:B------:R-:W-:Y:S01]  /*b410*/  UIADD3 UR5, UR5, 0x2, URZ ;  /* 0x0000000205057890 */ /* 0x000fe2000fffe03f */
[----:B--2---:R-:W-:Y:S01]  /*b420*/  @!P6 FADD.FTZ R34, R34, R32 ;  /* 0x000000202222e221 */ /* 0x004fe20000010000 */
[----:B------:R-:W-:Y:S01]  /*b430*/  @!P6 FADD.FTZ R35, R35, R33 ;  /* 0x000000212323e221 */ /* 0x000fe20000010000 */
[----:B------:R-:W-:Y:S01]  /*b440*/  MOV R32, UR12 ;  /* 0x0000000c00207c02 */ /* 0x000fe20008000f00 */
[----:B------:R-:W-:Y:S02]  /*b450*/  HFMA2.MMA R33, -RZ, RZ, 0, 4.76837158203125e-07 ;  /* 0x00000008ff217435 */ /* 0x000fe400000001ff */
[----:B------:R-:W-:-:S04]  /*b460*/  ISETP.EQ.OR P6, PT, R36, UR5, P0 ;  /* 0x0000000524007c0c */ /* 0x000fc800087c2670 */
[----:B------:R-:W-:Y:S02]  /*b470*/  ISETP.EQ.OR P6, PT, R32, 0x2, P6 ;  /* 0x000000022000780c */ /* 0x000fe400037c2670 */
[----:B------:R-:W-:-:S11]  /*b480*/  MOV R32, UR5 ;  /* 0x0000000500207c02 */ /* 0x000fd60008000f00 */
[----:B------:R-:W-:-:S04]  /*b490*/  @!P6 IMAD R32, R32, UR20, R2 ;  /* 0x000000142020ec24 */ /* 0x000fc8000f8e0202 */
[----:B------:R-:W-:-:S06]  /*b4a0*/  @!P6 IMAD.WIDE.U32 R32, R32, R33, UR6 ;  /* 0x000000062020ee25 */ /* 0x000fcc000f8e0021 */
[----:B------:R-:W2:Y:S02]  /*b4b0*/  @!P6 LDG.E.64 R32, desc[UR16][R32.64] ;  /* 0x000000102020e981 */ /* 0x000ea4000c1e1b00 */
[----:B--2---:R-:W-:Y:S01]  /*b4c0*/  @!P6 FADD.FTZ R34, R34, R32 ;  /* 0x000000202222e221 */ /* 0x004fe20000010000 */
[----:B------:R-:W-:-:S07]  /*b4d0*/  @!P6 FADD.FTZ R35, R35, R33 ;  /* 0x000000212323e221 */ /* 0x000fce0000010000 */
.L_x_232:
[----:B------:R-:W0:Y:S01]  /*b4e0*/  S2UR UR6, SR_CgaCtaId ;  /* 0x00000000000679c3 */ /* 0x000e220000008800 */
[----:B------:R-:W-:Y:S01]  /*b4f0*/  UMOV UR5, 0x400 ;  /* 0x0000040000057882 */ /* 0x000fe20000000000 */
[----:B------:R-:W-:Y:S02]  /*b500*/  SHF.L.U32 R82, R82, 0x10, RZ ;  /* 0x0000001052527819 */ /* 0x000fe400000006ff */
[----:B------:R-:W-:Y:S01]  /*b510*/  SHF.L.U32 R38, R38, 0x10, RZ ;  /* 0x0000001026267819 */ /* 0x000fe200000006ff */
[----:B0-----:R-:W-:-:S03]  /*b520*/  ULEA UR5, UR6, UR5, 0x18 ;  /* 0x0000000506057291 */ /* 0x001fc6000f8ec03f */
[----:B------:R-:W-:-:S06]  /*b530*/  ULDC UR6, c[0x0][0x2bc] ;  /* 0x0000af0000067ab9 */ /* 0x000fcc0000000800 */
[----:B------:R-:W-:Y:S01]  /*b540*/  @!P0 STS.64 [UR5+0x98], R34 ;  /* 0x00009822ff008988 */ /* 0x000fe20008000a05 */
[----:B------:R-:W-:Y:S06]  /*b550*/  BAR.SYNC.DEFER_BLOCKING 0x0 ;  /* 0x0000000000007b1d */ /* 0x000fec0000010000 */
[----:B------:R-:W0:Y:S02]  /*b560*/  LDS.64 R32, [UR5+0x98] ;  /* 0x00009805ff207984 */ /* 0x000e240008000a00 */
[----:B0-----:R-:W-:Y:S01]  /*b570*/  FMUL.FTZ R32, R32, UR6 ;  /* 0x0000000620207c20 */ /* 0x001fe20008410000 */
[----:B------:R-:W-:-:S04]  /*b580*/  FMUL.FTZ R33, R33, UR6 ;  /* 0x0000000621217c20 */ /* 0x000fc80008410000 */
[----:B------:R-:W-:Y:S02]  /*b590*/  R2UR UR5, R32 ;  /* 0x00000000200572ca */ /* 0x000fe400000e0000 */
[----:B------:R-:W-:Y:S02]  /*b5a0*/  R2UR UR6, R33 ;  /* 0x00000000210672ca */ /* 0x000fe400000e0000 */
[----:B------:R-:W-:Y:S02]  /*b5b0*/  SHF.L.U32 R33, R54, 0x10, RZ ;  /* 0x0000001036217819 */ /* 0x000fe400000006ff */
[----:B------:R-:W-:-:S03]  /*b5c0*/  SHF.L.U32 R32, R103, 0x10, RZ ;  /* 0x0000001067207819 */ /* 0x000fc600000006ff */
[----:B------:R-:W-:Y:S02]  /*b5d0*/  FADD.FTZ R33, R33, -UR21 ;  /* 0x8000001521217e21 */ /* 0x000fe40008010000 */
[----:B------:R-:W-:Y:S02]  /*b5e0*/  FADD.FTZ R32, R32, -UR21 ;  /* 0x8000001520207e21 */ /* 0x000fe40008010000 */
[----:B------:R-:W-:Y:S02]  /*b5f0*/  FMUL.FTZ R33, R33, UR22 ;  /* 0x0000001621217c20 */ /* 0x000fe40008410000 */
        /* <DEDUP_REMOVED lines=20> */
.L_x_242:
[----:B------:R-:W-:Y:S01]  /*b740*/  LOP3.LUT P0, RZ, R4, 0x200000, RZ, 0xc0, !PT ;  /* 0x0020000004ff7812 */ /* 0x000fe2000780c0ff */
[----:B------:R-:W-:-:S12]  /*b750*/  BSSY B0, `(.L_x_243) ;  /* 0x0000017000007945 */ /* 0x000fd80003800000 */
[----:B------:R-:W-:Y:S05]  /*b760*/  @!P0 BRA `(.L_x_244) ;  /* 0x0000000000548947 */ /* 0x000fea0003800000 */
[----:B------:R-:W2:Y:S01]  /*b770*/  LDL R35, [R1+0x7c] ;  /* 0x00007c0001237983 */ /* 0x000ea20000100800 */
[----:B------:R-:W-:Y:S01]  /*b780*/  MOV R34, UR5 ;  /* 0x0000000500227c02 */ /* 0x000fe20008000f00 */
[----:B------:R-:W-:-:S04]  /*b790*/  ULDC.64 UR12, c[0x0][0x288] ;  /* 0x0000a200000c7ab9 */ /* 0x000fc80000000a00 */
[----:B------:R-:W-:Y:S01]  /*b7a0*/  FFMA.FTZ R34, R33, R34, UR6 ;  /* 0x0000000621227e23 */ /* 0x000fe20008010022 */
[----:B------:R-:W-:-:S03]  /*b7b0*/  MOV R33, UR5 ;  /* 0x0000000500217c02 */ /* 0x000fc60008000f00 */
[----:B------:R-:W-:Y:S02]  /*b7c0*/  FFMA.FTZ R34, R82, R28, -R34 ;  /* 0x0000001c52227223 */ /* 0x000fe40000010822 */
[----:B------:R-:W-:Y:S01]  /*b7d0*/  FFMA.FTZ R33, R32, R33, UR6 ;  /* 0x0000000620217e23 */ /* 0x000fe20008010021 */
[----:B------:R-:W-:Y:S01]  /*b7e0*/  MOV R32, R24 ;  /* 0x0000001800207202 */ /* 0x000fe20000000f00 */
[----:B------:R-:W-:Y:S02]  /*b7f0*/  FMUL.FTZ R34, R34, UR22 ;  /* 0x0000001622227c20 */ /* 0x000fe40008410000 */
[----:B------:R-:W-:-:S04]  /*b800*/  FFMA.FTZ R33, R38, R29, -R33 ;  /* 0x0000001d26217223 */ /* 0x000fc80000010821 */
[----:B------:R-:W-:-:S05]  /*b810*/  FMUL.FTZ R33, R33, UR22 ;  /* 0x0000001621217c20 */ /* 0x000fca0008410000 */
[----:B------:R-:W-:Y:S02]  /*b820*/  F2FP.BF16.F32.PACK_AB R36, R33, R34 ;  /* 0x000000222124723e */ /* 0x000fe400000010ff */
[----:B------:R-:W-:-:S03]  /*b830*/  MOV R33, R27 ;  /* 0x0000001b00217202 */ /* 0x000fc60000000f00 */
[----:B------:R-:W-:-:S04]  /*b840*/  IMAD.WIDE.U32 R32, R3, UR12, R32 ;  /* 0x0000000c03207c25 */ /* 0x000fc8000f8e0020 */
[----:B--2---:R-:W-:-:S04]  /*b850*/  IMAD R34, R35, UR12, RZ ;  /* 0x0000000c23227c24 */ /* 0x004fc8000f8e02ff */
[----:B------:R-:W-:Y:S01]  /*b860*/  IMAD R34, R3, UR13, R34 ;  /* 0x0000000d03227c24 */ /* 0x000fe2000f8e0222 */
[----:B------:R-:W-:-:S04]  /*b870*/  ULDC.64 UR12, c[0x0][0x210] ;  /* 0x00008400000c7ab9 */ /* 0x000fc80000000a00 */
[----:B------:R-:W-:Y:S02]  /*b880*/  IADD3 R33, R33, R34, RZ ;  /* 0x0000002221217210 */ /* 0x000fe40007ffe0ff */
[----:B------:R-:W-:-:S04]  /*b890*/  LEA R34, P0, R32, UR12, 0x1 ;  /* 0x0000000c20227c11 */ /* 0x000fc8000f8008ff */
[----:B------:R-:W-:-:S05]  /*b8a0*/  LEA.HI.X R35, R32, UR13, R33, 0x1, P0 ;  /* 0x0000000d20237c11 */ /* 0x000fca00080f0c21 */
[----:B------:R0:W-:Y:S04]  /*b8b0*/  STG.E desc[UR16][R34.64], R36 ;  /* 0x0000002422007986 */ /* 0x0001e8000c101910 */
.L_x_244:
[----:B------:R-:W-:Y:S05]  /*b8c0*/  BSYNC B0 ;  /* 0x0000000000007941 */ /* 0x000fea0003800000 */
.L_x_243:
[----:B------:R-:W-:Y:S02]  /*b8d0*/  SHF.L.U32 R33, R55, 0x10, RZ ;  /* 0x0000001037217819 */ /* 0x000fe400000006ff */
[----:B------:R-:W-:Y:S02]  /*b8e0*/  SHF.L.U32 R32, R40, 0x10, RZ ;  /* 0x0000001028207819 */ /* 0x000fe400000006ff */
[----:B------:R-:W-:Y:S01]  /*b8f0*/  SHF.L.U32 R81, R81, 0x10, RZ ;  /* 0x0000001051517819 */ /* 0x000fe200000006ff */
[----:B------:R-:W-:Y:S01]  /*b900*/  FADD.FTZ R33, R33, -UR21 ;  /* 0x8000001521217e21 */ /* 0x000fe20008010000 */
[----:B------:R-:W-:Y:S01]  /*b910*/  SHF.L.U32 R39, R39, 0x10, RZ ;  /* 0x0000001027277819 */ /* 0x000fe200000006ff */
[----:B------:R-:W-:Y:S02]  /*b920*/  FADD.FTZ R32, R32, -UR21 ;  /* 0x8000001520207e21 */ /* 0x000fe40008010000 */
[----:B------:R-:W-:Y:S02]  /*b930*/  FMUL.FTZ R33, R33, UR22 ;  /* 0x0000001621217c20 */ /* 0x000fe40008410000 */
[----:B------:R-:W-:Y:S01]  /*b940*/  FMUL.FTZ R32, R32, UR22 ;  /* 0x0000001620207c20 */ /* 0x000fe20008410000 */
[----:B------:R-:W-:Y:S06]  /*b950*/  @!P1 BRA `(.L_x_245) ;  /* 0x0000000000489947 */ /* 0x000fec0003800000 */
[----:B0-----:R-:W-:-:S04]  /*b960*/  FFMA.FTZ R34, R33, R28, R30 ;  /* 0x0000001c21227223 */ /* 0x001fc8000001001e */
        /* <DEDUP_REMOVED lines=17> */
.L_x_245:
[----:B------:R-:W-:Y:S01]  /*ba80*/  LOP3.LUT P0, RZ, R4, 0x400, RZ, 0xc0, !PT ;  /* 0x0000040004ff7812 */ /* 0x000fe2000780c0ff */
[----:B------:R-:W-:-:S12]  /*ba90*/  BSSY B0, `(.L_x_246) ;  /* 0x0000018000007945 */ /* 0x000fd80003800000 */
[----:B------:R-:W-:Y:S05]  /*baa0*/  @!P0 BRA `(.L_x_247) ;  /* 0x0000000000588947 */ /* 0x000fea0003800000 */
[----:B------:R-:W2:Y:S04]  /*bab0*/  LDL R37, [R1+0x78] ;  /* 0x0000780001257983 */ /* 0x000ea80000100800 */
[----:B0-----:R-:W3:Y:S01]  /*bac0*/  LDL R35, [R1+0x3c] ;  /* 0x00003c0001237983 */ /* 0x001ee20000100800 */
        /* <DEDUP_REMOVED lines=11> */
[----:B------:R-:W-:Y:S01]  /*bb80*/  MOV R33, R27 ;  /* 0x0000001b00217202 */ /* 0x000fe20000000f00 */
[----:B--2---:R-:W-:Y:S02]  /*bb90*/  IMAD R34, R37, UR12, RZ ;  /* 0x0000000c25227c24 */ /* 0x004fe4000f8e02ff */
[----:B---3--:R-:W-:-:S04]  /*bba0*/  IMAD.WIDE.U32 R32, R35, UR12, R32 ;  /* 0x0000000c23207c25 */ /* 0x008fc8000f8e0020 */
[----:B------:R-:W-:Y:S01]  /*bbb0*/  IMAD R34, R35, UR13, R34 ;  /* 0x0000000d23227c24 */ /* 0x000fe2000f8e0222 */
[----:B------:R-:W-:-:S04]  /*bbc0*/  ULDC.64 UR12, c[0x0][0x210] ;  /* 0x00008400000c7ab9 */ /* 0x000fc80000000a00 */
[----:B------:R-:W-:Y:S02]  /*bbd0*/  IADD3 R33, R33, R34, RZ ;  /* 0x0000002221217210 */ /* 0x000fe40007ffe0ff */
[----:B------:R-:W-:-:S04]  /*bbe0*/  LEA R34, P0, R32, UR12, 0x1 ;  /* 0x0000000c20227c11 */ /* 0x000fc8000f8008ff */
[----:B------:R-:W-:-:S05]  /*bbf0*/  LEA.HI.X R35, R32, UR13, R33, 0x1, P0 ;  /* 0x0000000d20237c11 */ /* 0x000fca00080f0c21 */
[----:B------:R1:W-:Y:S04]  /*bc00*/  STG.E desc[UR16][R34.64], R36 ;  /* 0x0000002422007986 */ /* 0x0003e8000c101910 */
.L_x_247:
[----:B------:R-:W-:Y:S05]  /*bc10*/  BSYNC B0 ;  /* 0x0000000000007941 */ /* 0x000fea0003800000 */
.L_x_246:
[----:B------:R-:W2:Y:S01]  /*bc20*/  LDC R38, c[0x0][0x2ac] ;  /* 0x0000ab00ff267b82 */ /* 0x000ea20000000800 */
[----:B------:R-:W-:Y:S02]  /*bc30*/  SHF.L.U32 R33, R52, 0x10, RZ ;  /* 0x0000001034217819 */ /* 0x000fe400000006ff */
[----:B------:R-:W-:Y:S02]  /*bc40*/  SHF.L.U32 R32, R42, 0x10, RZ ;  /* 0x000000102a207819 */ /* 0x000fe400000006ff */
[----:B------:R-:W-:Y:S01]  /*bc50*/  SHF.L.U32 R80, R80, 0x10, RZ ;  /* 0x0000001050507819 */ /* 0x000fe200000006ff */
[----:B------:R-:W-:Y:S01]  /*bc60*/  FADD.FTZ R33, R33, -UR21 ;  /* 0x8000001521217e21 */ /* 0x000fe20008010000 */
[----:B------:R-:W-:Y:S01]  /*bc70*/  SHF.L.U32 R41, R41, 0x10, RZ ;  /* 0x0000001029297819 */ /* 0x000fe200000006ff */
[----:B------:R-:W-:Y:S02]  /*bc80*/  FADD.FTZ R32, R32, -UR21 ;  /* 0x8000001520207e21 */ /* 0x000fe40008010000 */
[----:B------:R-:W-:-:S02]  /*bc90*/  FMUL.FTZ R33, R33, UR22 ;  /* 0x0000001621217c20 */ /* 0x000fc40008410000 */
[----:B------:R-:W-:Y:S01]  /*bca0*/  FMUL.FTZ R32, R32, UR22 ;  /* 0x0000001620207c20 */ /* 0x000fe20008410000 */
[----:B------:R-:W-:Y:S06]  /*bcb0*/  @!P1 BRA `(.L_x_248) ;  /* 0x0000000000489947 */ /* 0x000fec0003800000 */
[----:B01----:R-:W-:-:S04]  /*bcc0*/  FFMA.FTZ R34, R33, R28, R30 ;  /* 0x0000001c21227223 */ /* 0x003fc8000001001e */
        /* <DEDUP_REMOVED lines=17> */
.L_x_248:
[----:B------:R-:W-:Y:S01]  /*bde0*/  LOP3.LUT P0, RZ, R4, 0x200, RZ, 0xc0, !PT ;  /* 0x0000020004ff7812 */ /* 0x000fe2000780c0ff */
[----:B------:R-:W-:-:S12]  /*bdf0*/  BSSY B0, `(.L_x_249) ;  /* 0x0000018000007945 */ /* 0x000fd80003800000 */
[----:B------:R-:W-:Y:S05]  /*be00*/  @!P0 BRA `(.L_x_250) ;  /* 0x0000000000588947 */ /* 0x000fea0003800000 */
[----:B------:R-:W3:Y:S04]  /*be10*/  LDL R37, [R1+0x74] ;  /* 0x0000740001257983 */ /* 0x000ee80000100800 */
[----:B01----:R-:W4:Y:S01]  /*be20*/  LDL R35, [R1+0x38] ;  /* 0x0000380001237983 */ /* 0x003f220000100800 */
        /* <DEDUP_REMOVED lines=12> */
[----:B---3--:R-:W-:Y:S02]  /*bef0*/  IMAD R34, R37, UR12, RZ ;  /* 0x0000000c25227c24 */ /* 0x008fe4000f8e02ff */
[----:B----4-:R-:W-:-:S04]  /*bf00*/  IMAD.WIDE.U32 R32, R35, UR12, R32 ;  /* 0x0000000c23207c25 */ /* 0x010fc8000f8e0020 */
[----:B------:R-:W-:Y:S01]  /*bf10*/  IMAD R34, R35, UR13, R34 ;  /* 0x0000000d23227c24 */ /* 0x000fe2000f8e0222 */
[----:B------:R-:W-:-:S04]  /*bf20*/  ULDC.64 UR12, c[0x0][0x210] ;  /* 0x00008400000c7ab9 */ /* 0x000fc80000000a00 */
[----:B------:R-:W-:Y:S02]  /*bf30*/  IADD3 R33, R33, R34, RZ ;  /* 0x0000002221217210 */ /* 0x000fe40007ffe0ff */
[----:B------:R-:W-:-:S04]  /*bf40*/  LEA R34, P0, R32, UR12, 0x1 ;  /* 0x0000000c20227c11 */ /* 0x000fc8000f8008ff */
[----:B------:R-:W-:-:S05]  /*bf50*/  LEA.HI.X R35, R32, UR13, R33, 0x1, P0 ;  /* 0x0000000d20237c11 */ /* 0x000fca00080f0c21 */
[----:B------:R3:W-:Y:S04]  /*bf60*/  STG.E desc[UR16][R34.64], R36 ;  /* 0x0000002422007986 */ /* 0x0007e8000c101910 */
.L_x_250:
[----:B------:R-:W-:Y:S05]  /*bf70*/  BSYNC B0 ;  /* 0x0000000000007941 */ /* 0x000fea0003800000 */
.L_x_249:
        /* <DEDUP_REMOVED lines=10> */
[----:B------:R-:W-:Y:S06]  /*c020*/  @!P1 BRA `(.L_x_251) ;  /* 0x0000000000489947 */ /* 0x000fec0003800000 */
[----:B------:R-:W-:-:S04]  /*c030*/  FFMA.FTZ R32, R53, R28, R30 ;  /* 0x0000001c35207223 */ /* 0x000fc8000001001e */
[----:B------:R-:W-:-:S06]  /*c040*/  FMUL.FTZ R33, R32, -1.4426950216293334961 ;  /* 0xbfb8aa3b20217820 */ /* 0x000fcc0000410000 */
[----:B------:R-:W4:Y:S02]  /*c050*/  MUFU.EX2 R33, R33 ;  /* 0x0000002100217308 */ /* 0x000f240000000800 */
[----:B----4-:R-:W-:-:S06]  /*c060*/  FADD.FTZ R33, R33, 1 ;  /* 0x3f80000021217421 */ /* 0x010fcc0000010000 */
[----:B------:R-:W4:Y:S02]  /*c070*/  MUFU.RCP R33, R33 ;  /* 0x0000002100217308 */ /* 0x000f240000001000 */
[----:B----4-:R-:W-:Y:S01]  /*c080*/  FMUL.FTZ R79, R79, R33 ;  /* 0x000000214f4f7220 */ /* 0x010fe20000410000 */
[----:B------:R-:W-:-:S04]  /*c090*/  FADD.FTZ R33, -R33, 1 ;  /* 0x3f80000021217421 */ /* 0x000fc80000010100 */
[----:B------:R-:W-:Y:S01]  /*c0a0*/  FFMA.FTZ R33, R32, R33, 1 ;  /* 0x3f80000020217423 */ /* 0x000fe20000010021 */
[----:B------:R-:W-:-:S03]  /*c0b0*/  FFMA.FTZ R32, R45, R29, R31 ;  /* 0x0000001d2d207223 */ /* 0x000fc6000001001f */
[----:B------:R-:W-:Y:S01]  /*c0c0*/  FMUL.FTZ R79, R79, R33 ;  /* 0x000000214f4f7220 */ /* 0x000fe20000410000 */
[----:B------:R-:W-:-:S06]  /*c0d0*/  FMUL.FTZ R33, R32, -1.4426950216293334961 ;  /* 0xbfb8aa3b20217820 */ /* 0x000fcc0000410000 */
[----:B------:R-:W4:Y:S02]  /*c0e0*/  MUFU.EX2 R33, R33 ;  /* 0x0000002100217308 */ /* 0x000f240000000800 */
[----:B----4-:R-:W-:-:S06]  /*c0f0*/  FADD.FTZ R33, R33, 1 ;  /* 0x3f80000021217421 */ /* 0x010fcc0000010000 */
[----:B------:R-:W4:Y:S02]  /*c100*/  MUFU.RCP R33, R33 ;  /* 0x0000002100217308 */ /* 0x000f240000001000 */
[----:B----4-:R-:W-:Y:S01]  /*c110*/  FMUL.FTZ R44, R44, R33 ;  /* 0x000000212c2c7220 */ /* 0x010fe20000410000 */
[----:B------:R-:W-:-:S04]  /*c120*/  FADD.FTZ R33, -R33, 1 ;  /* 0x3f80000021217421 */ /* 0x000fc80000010100 */
[----:B------:R-:W-:-:S04]  /*c130*/  FFMA.FTZ R33, R32, R33, 1 ;  /* 0x3f80000020217423 */ /* 0x000fc80000010021 */
[----:B------:R-:W-:-:S07]  /*c140*/  FMUL.FTZ R44, R44, R33 ;  /* 0x000000212c2c7220 */ /* 0x000fce0000410000 */
.L_x_251:
[----:B------:R-:W-:Y:S01]  /*c150*/  LOP3.LUT P0, RZ, R4, 0x100, RZ, 0xc0, !PT ;  /* 0x0000010004ff7812 */ /* 0x000fe2000780c0ff */
[----:B------:R-:W-:-:S12]  /*c160*/  BSSY B0, `(.L_x_252) ;  /* 0x0000018000007945 */ /* 0x000fd80003800000 */
[----:B------:R-:W-:Y:S05]  /*c170*/  @!P0 BRA `(.L_x_253) ;  /* 0x0000000000588947 */ /* 0x000fea0003800000 */
[----:B01-3--:R-:W3:Y:S04]  /*c180*/  LDL R34, [R1+0x70] ;  /* 0x0000700001227983 */ /* 0x00bee80000100800 */
[----:B------:R-:W4:Y:S01]  /*c190*/  LDL R35, [R1+0x34] ;  /* 0x0000340001237983 */ /* 0x000f220000100800 */
[----:B------:R-:W-:Y:S01]  /*c1a0*/  MOV R32, UR5 ;  /* 0x0000000500207c02 */ /* 0x000fe20008000f00 */
[----:B------:R-:W-:Y:S01]  /*c1b0*/  ULDC.64 UR12, c[0x0][0x288] ;  /* 0x0000a200000c7ab9 */ /* 0x000fe20000000a00 */
[----:B------:R-:W-:-:S03]  /*c1c0*/  MOV R33, UR5 ;  /* 0x0000000500217c02 */ /* 0x000fc60008000f00 */
[----:B------:R-:W-:Y:S02]  /*c1d0*/  FFMA.FTZ R32, R53, R32, UR6 ;  /* 0x0000000635207e23 */ /* 0x000fe40008010020 */
[----:B------:R-:W-:Y:S02]  /*c1e0*/  FFMA.FTZ R33, R45, R33, UR6 ;  /* 0x000000062d217e23 */ /* 0x000fe40008010021 */
[----:B------:R-:W-:Y:S02]  /*c1f0*/  FFMA.FTZ R32, R79, R28, -R32 ;  /* 0x0000001c4f207223 */ /* 0x000fe40000010820 */
[----:B------:R-:W-:Y:S02]  /*c200*/  FFMA.FTZ R33, R44, R29, -R33 ;  /* 0x0000001d2c217223 */ /* 0x000fe40000010821 */
[----:B------:R-:W-:Y:S02]  /*c210*/  FMUL.FTZ R32, R32, UR22 ;  /* 0x0000001620207c20 */ /* 0x000fe40008410000 */
[----:B------:R-:W-:-:S05]  /*c220*/  FMUL.FTZ R33, R33, UR22 ;  /* 0x0000001621217c20 */ /* 0x000fca0008410000 */
[----:B------:R-:W-:Y:S02]  /*c230*/  F2FP.BF16.F32.PACK_AB R36, R33, R32 ;  /* 0x000000202124723e */ /* 0x000fe400000010ff */
[----:B------:R-:W-:Y:S02]  /*c240*/  MOV R32, R24 ;  /* 0x0000001800207202 */ /* 0x000fe40000000f00 */
        /* <DEDUP_REMOVED lines=9> */
.L_x_253:
[----:B------:R-:W-:Y:S05]  /*c2e0*/  BSYNC B0 ;  /* 0x0000000000007941 */ /* 0x000fea0003800000 */
.L_x_252:
[----:B------:R-:W-:Y:S01]  /*c2f0*/  FADD.FTZ R50, R50, -UR21 ;  /* 0x8000001532327e21 */ /* 0x000fe20008010000 */
[----:B------:R-:W-:Y:S01]  /*c300*/  FADD.FTZ R43, R43, -UR21 ;  /* 0x800000152b2b7e21 */ /* 0x000fe20008010000 */
[----:B01-34-:R-:W-:Y:S02]  /*c310*/  SHF.L.U32 R36, R78, 0x10, RZ ;  /* 0x000000104e247819 */ /* 0x01bfe400000006ff */
[----:B------:R-:W-:Y:S01]  /*c320*/  SHF.L.U32 R37, R47, 0x10, RZ ;  /* 0x000000102f257819 */ /* 0x000fe200000006ff */
[----:B------:R-:W-:Y:S01]  /*c330*/  FMUL.FTZ R50, R50, UR22 ;  /* 0x0000001632327c20 */ /* 0x000fe20008410000 */
[----:B------:R-:W-:Y:S01]  /*c340*/  SHF.L.U32 R51, R51, 0x10, RZ ;  /* 0x0000001033337819 */ /* 0x000fe200000006ff */
        /* <DEDUP_REMOVED lines=21> */
.L_x_254:
[----:B------:R-:W-:Y:S01]  /*c4a0*/  LOP3.LUT P0, RZ, R4, 0x80, RZ, 0xc0, !PT ;  /* 0x0000008004ff7812 */ /* 0x000fe2000780c0ff */
[----:B------:R-:W-:-:S12]  /*c4b0*/  BSSY B0, `(.L_x_255) ;  /* 0x0000018000007945 */ /* 0x000fd80003800000 */
[----:B------:R-:W-:Y:S05]  /*c4c0*/  @!P0 BRA `(.L_x_256) ;  /* 0x0000000000588947 */ /* 0x000fea0003800000 */
[----:B------:R-:W3:Y:S04]  /*c4d0*/  LDL R34, [R1+0x6c] ;  /* 0x00006c0001227983 */ /* 0x000ee80000100800 */
[----:B------:R-:W4:Y:S01]  /*c4e0*/  LDL R35, [R1+0x30] ;  /* 0x0000300001237983 */ /* 0x000f220000100800 */
[----:B------:R-:W-:Y:S01]  /*c4f0*/  MOV R33, UR5 ;  /* 0x0000000500217c02 */ /* 0x000fe20008000f00 */
[----:B------:R-:W-:Y:S01]  /*c500*/  ULDC.64 UR12, c[0x0][0x288] ;  /* 0x0000a200000c7ab9 */ /* 0x000fe20000000a00 */
[----:B------:R-:W-:-:S03]  /*c510*/  MOV R32, UR5 ;  /* 0x0000000500207c02 */ /* 0x000fc60008000f00 */
[----:B------:R-:W-:Y:S02]  /*c520*/  FFMA.FTZ R33, R50, R33, UR6 ;  /* 0x0000000632217e23 */ /* 0x000fe40008010021 */
[----:B------:R-:W-:Y:S02]  /*c530*/  FFMA.FTZ R32, R43, R32, UR6 ;  /* 0x000000062b207e23 */ /* 0x000fe40008010020 */
[----:B------:R-:W-:Y:S01]  /*c540*/  FFMA.FTZ R36, R36, R28, -R33 ;  /* 0x0000001c24247223 */ /* 0x000fe20000010821 */
[----:B------:R-:W-:Y:S01]  /*c550*/  MOV R33, R27 ;  /* 0x0000001b00217202 */ /* 0x000fe20000000f00 */
[----:B------:R-:W-:Y:S01]  /*c560*/  FFMA.FTZ R37, R37, R29, -R32 ;  /* 0x0000001d25257223 */ /* 0x000fe20000010820 */
[----:B------:R-:W-:Y:S01]  /*c570*/  MOV R32, R24 ;  /* 0x0000001800207202 */ /* 0x000fe20000000f00 */
[----:B------:R-:W-:Y:S02]  /*c580*/  FMUL.FTZ R36, R36, UR22 ;  /* 0x0000001624247c20 */ /* 0x000fe40008410000 */
[----:B------:R-:W-:-:S05]  /*c590*/  FMUL.FTZ R37, R37, UR22 ;  /* 0x0000001625257c20 */ /* 0x000fca0008410000 */
[----:B------:R-:W-:Y:S01]  /*c5a0*/  F2FP.BF16.F32.PACK_AB R37, R37, R36 ;  /* 0x000000242525723e */ /* 0x000fe200000010ff */
[----:B---3--:R-:W-:Y:S02]  /*c5b0*/  IMAD R34, R34, UR12, RZ ;  /* 0x0000000c22227c24 */ /* 0x008fe4000f8e02ff */
[----:B----4-:R-:W-:-:S04]  /*c5c0*/  IMAD.WIDE.U32 R32, R35, UR12, R32 ;  /* 0x0000000c23207c25 */ /* 0x010fc8000f8e0020 */
[----:B------:R-:W-:Y:S01]  /*c5d0*/  IMAD R35, R35, UR13, R34 ;  /* 0x0000000d23237c24 */ /* 0x000fe2000f8e0222 */
[----:B------:R-:W-:Y:S02]  /*c5e0*/  ULDC.64 UR12, c[0x0][0x210] ;  /* 0x00008400000c7ab9 */ /* 0x000fe40000000a00 */
[----:B------:R-:W-:Y:S02]  /*c5f0*/  LEA R34, P0, R32, UR12, 0x1 ;  /* 0x0000000c20227c11 */ /* 0x000fe4000f8008ff */
[----:B------:R-:W-:-:S04]  /*c600*/  IADD3 R33, R33, R35, RZ ;  /* 0x0000002321217210 */ /* 0x000fc80007ffe0ff */
[----:B------:R-:W-:-:S05]  /*c610*/  LEA.HI.X R35, R32, UR13, R33, 0x1, P0 ;  /* 0x0000000d20237c11 */ /* 0x000fca00080f0c21 */
[----:B------:R0:W-:Y:S02]  /*c620*/  STG.E desc[UR16][R34.64], R37 ;  /* 0x0000002522007986 */ /* 0x0001e4000c101910 */
.L_x_256:
[----:B------:R-:W-:Y:S05]  /*c630*/  BSYNC B0 ;  /* 0x0000000000007941 */ /* 0x000fea0003800000 */
.L_x_255:
[----:B------:R-:W-:Y:S01]  /*c640*/  FADD.FTZ R51, R51, -UR21 ;  /* 0x8000001533337e21 */ /* 0x000fe20008010000 */
[----:B0-----:R-:W-:Y:S01]  /*c650*/  FADD.FTZ R37, R46, -UR21 ;  /* 0x800000152e257e21 */ /* 0x001fe20008010000 */
        /* <DEDUP_REMOVED lines=25> */
.L_x_257:
[----:B------:R-:W-:Y:S01]  /*c7f0*/  LOP3.LUT P0, RZ, R4, 0x40, RZ, 0xc0, !PT ;  /* 0x0000004004ff7812 */ /* 0x000fe2000780c0ff */
[----:B------:R-:W-:-:S12]  /*c800*/  BSSY B0, `(.L_x_258) ;  /* 0x0000018000007945 */ /* 0x000fd80003800000 */
[----:B------:R-:W-:Y:S05]  /*c810*/  @!P0 BRA `(.L_x_259) ;  /* 0x0000000000588947 */ /* 0x000fea0003800000 */
[----:B------:R-:W3:Y:S01]  /*c820*/  LDL R32, [R1+0x68] ;  /* 0x0000680001207983 */ /* 0x000ee20000100800 */
[----:B------:R-:W-:-:S03]  /*c830*/  ULDC.64 UR12, c[0x0][0x288] ;  /* 0x0000a200000c7ab9 */ /* 0x000fc60000000a00 */
[----:B------:R-:W4:Y:S01]  /*c840*/  LDL R35, [R1+0x2c] ;  /* 0x00002c0001237983 */ /* 0x000f220000100800 */
[----:B------:R-:W-:Y:S02]  /*c850*/  MOV R33, R27 ;  /* 0x0000001b00217202 */ /* 0x000fe40000000f00 */
[----:B------:R-:W-:-:S05]  /*c860*/  MOV R40, UR5 ;  /* 0x0000000500287c02 */ /* 0x000fca0008000f00 */
[----:B------:R-:W-:Y:S01]  /*c870*/  FFMA.FTZ R37, R37, R40, UR6 ;  /* 0x0000000625257e23 */ /* 0x000fe20008010028 */
[----:B---3--:R-:W-:Y:S01]  /*c880*/  IMAD R34, R32, UR12, RZ ;  /* 0x0000000c20227c24 */ /* 0x008fe2000f8e02ff */
[----:B------:R-:W-:-:S05]  /*c890*/  MOV R32, R24 ;  /* 0x0000001800207202 */ /* 0x000fca0000000f00 */
[----:B----4-:R-:W-:-:S04]  /*c8a0*/  IMAD.WIDE.U32 R32, R35, UR12, R32 ;  /* 0x0000000c23207c25 */ /* 0x010fc8000f8e0020 */
[----:B------:R-:W-:Y:S01]  /*c8b0*/  IMAD R35, R35, UR13, R34 ;  /* 0x0000000d23237c24 */ /* 0x000fe2000f8e0222 */
[----:B------:R-:W-:Y:S02]  /*c8c0*/  ULDC.64 UR12, c[0x0][0x210] ;  /* 0x00008400000c7ab9 */ /* 0x000fe40000000a00 */
[----:B------:R-:W-:Y:S02]  /*c8d0*/  LEA R34, P0, R32, UR12, 0x1 ;  /* 0x0000000c20227c11 */ /* 0x000fe4000f8008ff */
[----:B------:R-:W-:-:S04]  /*c8e0*/  IADD3 R35, R33, R35, RZ ;  /* 0x0000002321237210 */ /* 0x000fc80007ffe0ff */
[----:B------:R-:W-:Y:S02]  /*c8f0*/  LEA.HI.X R35, R32, UR13, R35, 0x1, P0 ;  /* 0x0000000d20237c11 */ /* 0x000fe400080f0c23 */
[----:B------:R-:W-:-:S05]  /*c900*/  MOV R32, UR5 ;  /* 0x0000000500207c02 */ /* 0x000fca0008000f00 */
[----:B------:R-:W-:Y:S01]  /*c910*/  FFMA.FTZ R32, R23, R32, UR6 ;  /* 0x0000000617207e23 */ /* 0x000fe20008010020 */
[----:B------:R-:W-:-:S03]  /*c920*/  FFMA.FTZ R23, R84, R29, -R37 ;  /* 0x0000001d54177223 */ /* 0x000fc60000010825 */
[----:B------:R-:W-:Y:S01]  /*c930*/  FFMA.FTZ R32, R77, R28, -R32 ;  /* 0x0000001c4d207223 */ /* 0x000fe20000010820 */
[----:B------:R-:W-:-:S03]  /*c940*/  FMUL.FTZ R23, R23, UR22 ;  /* 0x0000001617177c20 */ /* 0x000fc60008410000 */
[----:B------:R-:W-:-:S05]  /*c950*/  FMUL.FTZ R32, R32, UR22 ;  /* 0x0000001620207c20 */ /* 0x000fca0008410000 */
[----:B------:R-:W-:-:S05]  /*c960*/  F2FP.BF16.F32.PACK_AB R23, R23, R32 ;  /* 0x000000201717723e */ /* 0x000fca00000010ff */
[----:B------:R0:W-:Y:S02]  /*c970*/  STG.E desc[UR16][R34.64], R23 ;  /* 0x0000001722007986 */ /* 0x0001e4000c101910 */
.L_x_259:
[----:B------:R-:W-:Y:S05]  /*c980*/  BSYNC B0 ;  /* 0x0000000000007941 */ /* 0x000fea0003800000 */
.L_x_258:
[----:B------:R-:W-:Y:S01]  /*c990*/  FADD.FTZ R37, R36, -UR21 ;  /* 0x8000001524257e21 */ /* 0x000fe20008010000 */
[----:B------:R-:W-:Y:S01]  /*c9a0*/  FADD.FTZ R36, R83, -UR21 ;  /* 0x8000001553247e21 */ /* 0x000fe20008010000 */
[----:B0-----:R-:W-:Y:S02]  /*c9b0*/  SHF.L.U32 R23, R76, 0x10, RZ ;  /* 0x000000104c177819 */ /* 0x001fe400000006ff */
        /* <DEDUP_REMOVED lines=24> */
.L_x_260:
[----:B------:R-:W-:Y:S01]  /*cb40*/  LOP3.LUT P0, RZ, R4, 0x20, RZ, 0xc0, !PT ;  /* 0x0000002004ff7812 */ /* 0x000fe2000780c0ff */
[----:B------:R-:W-:-:S12]  /*cb50*/  BSSY B0, `(.L_x_261) ;  /* 0x0000018000007945 */ /* 0x000fd80003800000 */
[----:B------:R-:W-:Y:S05]  /*cb60*/  @!P0 BRA `(.L_x_262) ;  /* 0x0000000000588947 */ /* 0x000fea0003800000 */
[----:B------:R-:W3:Y:S01]  /*cb70*/  LDL R32, [R1+0x64] ;  /* 0x0000640001207983 */ /* 0x000ee20000100800 */
[----:B------:R-:W-:-:S03]  /*cb80*/  ULDC.64 UR12, c[0x0][0x288] ;  /* 0x0000a200000c7ab9 */ /* 0x000fc60000000a00 */
[----:B------:R-:W4:Y:S01]  /*cb90*/  LDL R35, [R1+0x28] ;  /* 0x0000280001237983 */ /* 0x000f220000100800 */
[----:B------:R-:W-:Y:S01]  /*cba0*/  MOV R33, R27 ;  /* 0x0000001b00217202 */ /* 0x000fe20000000f00 */
[----:B---3--:R-:W-:Y:S01]  /*cbb0*/  IMAD R34, R32, UR12, RZ ;  /* 0x0000000c20227c24 */ /* 0x008fe2000f8e02ff */
[----:B------:R-:W-:-:S05]  /*cbc0*/  MOV R32, R24 ;  /* 0x0000001800207202 */ /* 0x000fca0000000f00 */
[----:B----4-:R-:W-:-:S04]  /*cbd0*/  IMAD.WIDE.U32 R32, R35, UR12, R32 ;  /* 0x0000000c23207c25 */ /* 0x010fc8000f8e0020 */
[----:B------:R-:W-:Y:S01]  /*cbe0*/  IMAD R35, R35, UR13, R34 ;  /* 0x0000000d23237c24 */ /* 0x000fe2000f8e0222 */
[----:B------:R-:W-:Y:S02]  /*cbf0*/  ULDC.64 UR12, c[0x0][0x210] ;  /* 0x00008400000c7ab9 */ /* 0x000fe40000000a00 */
[C---:B------:R-:W-:Y:S02]  /*cc00*/  LEA R34, P0, R32.reuse, UR12, 0x1 ;  /* 0x0000000c20227c11 */ /* 0x040fe4000f8008ff */
[----:B------:R-:W-:Y:S02]  /*cc10*/  IADD3 R35, R33, R35, RZ ;  /* 0x0000002321237210 */ /* 0x000fe40007ffe0ff */
[----:B------:R-:W-:Y:S02]  /*cc20*/  MOV R33, UR5 ;  /* 0x0000000500217c02 */ /* 0x000fe40008000f00 */
[----:B------:R-:W-:Y:S02]  /*cc30*/  LEA.HI.X R35, R32, UR13, R35, 0x1, P0 ;  /* 0x0000000d20237c11 */ /* 0x000fe400080f0c23 */
[----:B------:R-:W-:Y:S01]  /*cc40*/  MOV R32, UR5 ;  /* 0x0000000500207c02 */ /* 0x000fe20008000f00 */
[----:B------:R-:W-:-:S04]  /*cc50*/  FFMA.FTZ R33, R36, R33, UR6 ;  /* 0x0000000624217e23 */ /* 0x000fc80008010021 */
[----:B------:R-:W-:-:S04]  /*cc60*/  FFMA.FTZ R32, R37, R32, UR6 ;  /* 0x0000000625207e23 */ /* 0x000fc80008010020 */
[----:B------:R-:W-:Y:S01]  /*cc70*/  FFMA.FTZ R32, R23, R28, -R32 ;  /* 0x0000001c17207223 */ /* 0x000fe20000010820 */
[----:B------:R-:W-:-:S03]  /*cc80*/  FFMA.FTZ R23, R88, R29, -R33 ;  /* 0x0000001d58177223 */ /* 0x000fc60000010821 */
[----:B------:R-:W-:Y:S01]  /*cc90*/  FMUL.FTZ R32, R32, UR22 ;  /* 0x0000001620207c20 */ /* 0x000fe20008410000 */
[----:B------:R-:W-:-:S05]  /*cca0*/  FMUL.FTZ R23, R23, UR22 ;  /* 0x0000001617177c20 */ /* 0x000fca0008410000 */
[----:B------:R-:W-:-:S05]  /*ccb0*/  F2FP.BF16.F32.PACK_AB R23, R23, R32 ;  /* 0x000000201717723e */ /* 0x000fca00000010ff */
[----:B------:R0:W-:Y:S02]  /*ccc0*/  STG.E desc[UR16][R34.64], R23 ;  /* 0x0000001722007986 */ /* 0x0001e4000c101910 */
.L_x_262:
[----:B------:R-:W-:Y:S05]  /*ccd0*/  BSYNC B0 ;  /* 0x0000000000007941 */ /* 0x000fea0003800000 */
.L_x_261:
        /* <DEDUP_REMOVED lines=27> */
.L_x_263:
        /* <DEDUP_REMOVED lines=16> */
[----:B------:R-:W-:-:S05]  /*cf90*/  MOV R32, UR5 ;  /* 0x0000000500207c02 */ /* 0x000fca0008000f00 */
[----:B------:R-:W-:Y:S01]  /*cfa0*/  FFMA.FTZ R32, R23, R32, UR6 ;  /* 0x0000000617207e23 */ /* 0x000fe20008010020 */
[----:B------:R-:W-:-:S03]  /*cfb0*/  FFMA.FTZ R23, R36, R33, UR6 ;  /* 0x0000000624177e23 */ /* 0x000fc60008010021 */
[----:B------:R-:W-:Y:S01]  /*cfc0*/  FFMA.FTZ R32, R75, R28, -R32 ;  /* 0x0000001c4b207223 */ /* 0x000fe20000010820 */
[----:B------:R-:W-:-:S03]  /*cfd0*/  FFMA.FTZ R23, R92, R29, -R23 ;  /* 0x0000001d5c177223 */ /* 0x000fc60000010817 */
[----:B------:R-:W-:Y:S01]  /*cfe0*/  FMUL.FTZ R32, R32, UR22 ;  /* 0x0000001620207c20 */ /* 0x000fe20008410000 */
[----:B------:R-:W-:-:S05]  /*cff0*/  FMUL.FTZ R23, R23, UR22 ;  /* 0x0000001617177c20 */ /* 0x000fca0008410000 */
[----:B------:R-:W-:-:S05]  /*d000*/  F2FP.BF16.F32.PACK_AB R23, R23, R32 ;  /* 0x000000201717723e */ /* 0x000fca00000010ff */
[----:B------:R0:W-:Y:S02]  /*d010*/  STG.E desc[UR16][R34.64], R23 ;  /* 0x0000001722007986 */ /* 0x0001e4000c101910 */
.L_x_265:
[----:B------:R-:W-:Y:S05]  /*d020*/  BSYNC B0 ;  /* 0x0000000000007941 */ /* 0x000fea0003800000 */
.L_x_264:
        /* <DEDUP_REMOVED lines=27> */
.L_x_266:
        /* <DEDUP_REMOVED lines=18> */
[----:B------:R-:W-:Y:S01]  /*d300*/  FFMA.FTZ R8, R35, R8, UR6 ;  /* 0x0000000623087e23 */ /* 0x000fe20008010008 */
[----:B------:R-:W-:-:S03]  /*d310*/  FFMA.FTZ R96, R96, R29, -R9 ;  /* 0x0000001d60607223 */ /* 0x000fc60000010809 */
[----:B------:R-:W-:-:S04]  /*d320*/  FFMA.FTZ R8, R23, R28, -R8 ;  /* 0x0000001c17087223 */ /* 0x000fc80000010808 */
[----:B------:R-:W-:Y:S01]  /*d330*/  FMUL.FTZ R9, R8, UR22 ;  /* 0x0000001608097c20 */ /* 0x000fe20008410000 */
[----:B------:R-:W-:-:S05]  /*d340*/  FMUL.FTZ R8, R96, UR22 ;  /* 0x0000001660087c20 */ /* 0x000fca0008410000 */
[----:B------:R-:W-:-:S05]  /*d350*/  F2FP.BF16.F32.PACK_AB R9, R8, R9 ;  /* 0x000000090809723e */ /* 0x000fca00000010ff */
[----:B------:R0:W-:Y:S02]  /*d360*/  STG.E desc[UR16][R32.64], R9 ;  /* 0x0000000920007986 */ /* 0x0001e4000c101910 */
.L_x_268:
[----:B------:R-:W-:Y:S05]  /*d370*/  BSYNC B0 ;  /* 0x0000000000007941 */ /* 0x000fea0003800000 */
.L_x_267:
        /* <DEDUP_REMOVED lines=27> */
.L_x_269:
[----:B------:R-:W-:Y:S01]  /*d530*/  LOP3.LUT P0, RZ, R4, 0x4, RZ, 0xc0, !PT ;  /* 0x0000000404ff7812 */ /* 0x000fe2000780c0ff */
[----:B------:R-:W-:-:S12]  /*d540*/  BSSY B0, `(.L_x_270) ;  /* 0x0000018000007945 */ /* 0x000fd80003800000 */
[----:B------:R-:W-:Y:S05]  /*d550*/  @!P0 BRA `(.L_x_271) ;  /* 0x0000000000588947 */ /* 0x000fea0003800000 */
[----:B------:R-:W3:Y:S01]  /*d560*/  LDL R8, [R1+0x58] ;  /* 0x0000580001087983 */ /* 0x000ee20000100800 */
[----:B------:R-:W-:-:S03]  /*d570*/  ULDC.64 UR12, c[0x0][0x288] ;  /* 0x0000a200000c7ab9 */ /* 0x000fc60000000a00 */
[----:B0-----:R-:W4:Y:S01]  /*d580*/  LDL R33, [R1+0x1c] ;  /* 0x00001c0001217983 */ /* 0x001f220000100800 */
        /* <DEDUP_REMOVED lines=19> */
.L_x_271:
[----:B------:R-:W-:Y:S05]  /*d6c0*/  BSYNC B0 ;  /* 0x0000000000007941 */ /* 0x000fea0003800000 */
.L_x_270:
[----:B------:R-:W-:Y:S01]  /*d6d0*/  FADD.FTZ R10, R10, -UR21 ;  /* 0x800000150a0a7e21 */ /* 0x000fe20008010000 */
[----:B------:R-:W-:Y:S01]  /*d6e0*/  FADD.FTZ R34, R99, -UR21 ;  /* 0x8000001563227e21 */ /* 0x000fe20008010000 */
[----:B------:R-:W-:Y:S02]  /*d6f0*/  SHF.L.U32 R23, R72, 0x10, RZ ;  /* 0x0000001048177819 */ /* 0x000fe400000006ff */
[----:B------:R-:W-:Y:S01]  /*d700*/  SHF.L.U32 R102, R102, 0x10, RZ ;  /* 0x0000001066667819 */ /* 0x000fe200000006ff */
[----:B01----:R-:W-:Y:S01]  /*d710*/  FMUL.FTZ R33, R10, UR22 ;  /* 0x000000160a217c20 */ /* 0x003fe20008410000 */
        /* <DEDUP_REMOVED lines=22> */
.L_x_272:
        /* <DEDUP_REMOVED lines=25> */
.L_x_274:
[----:B------:R-:W-:Y:S05]  /*da10*/  BSYNC B0 ;  /* 0x0000000000007941 */ /* 0x000fea0003800000 */
.L_x_273:
        /* <DEDUP_REMOVED lines=27> */
.L_x_275:
[----:B------:R-:W-:Y:S04]  /*dbd0*/  BSSY B0, `(.L_x_276) ;  /* 0x0000018000007945 */ /* 0x000fe80003800000 */
        /* <DEDUP_REMOVED lines=23> */
.L_x_277:
[----:B------:R-:W-:Y:S05]  /*dd50*/  BSYNC B0 ;  /* 0x0000000000007941 */ /* 0x000fea0003800000 */
.L_x_276:
        /* <DEDUP_REMOVED lines=9> */
[----:B01----:R-:W-:Y:S01]  /*ddf0*/  FFMA.FTZ R9, R36, R29, R31 ;  /* 0x0000001d24097223 */ /* 0x003fe2000001001f */
        /* <DEDUP_REMOVED lines=17> */
.L_x_278:
[----:B------:R-:W-:Y:S04]  /*df10*/  BSSY B0, `(.L_x_279) ;  /* 0x0000018000007945 */ /* 0x000fe80003800000 */
[----:B------:R-:W-:Y:S05]  /*df20*/  @!P4 BRA `(.L_x_280) ;  /* 0x000000000058c947 */ /* 0x000fea0003800000 */
[----:B------:R-:W3:Y:S01]  /*df30*/  LDL R8, [R1+0x4c] ;  /* 0x00004c0001087983 */ /* 0x000ee20000100800 */
[----:B------:R-:W-:-:S03]  /*df40*/  ULDC.64 UR12, c[0x0][0x288] ;  /* 0x0000a200000c7ab9 */ /* 0x000fc60000000a00 */
[----:B01----:R-:W4:Y:S01]  /*df50*/  LDL R11, [R1+0x10] ;  /* 0x00001000010b7983 */ /* 0x003f220000100800 */
        /* <DEDUP_REMOVED lines=19> */
.L_x_280:
[----:B------:R-:W-:Y:S05]  /*e090*/  BSYNC B0 ;  /* 0x0000000000007941 */ /* 0x000fea0003800000 */
.L_x_279:
        /* <DEDUP_REMOVED lines=9> */
[----:B01-3--:R-:W-:Y:S01]  /*e130*/  FFMA.FTZ R9, R34, R29, R31 ;  /* 0x0000001d22097223 */ /* 0x00bfe2000001001f */
        /* <DEDUP_REMOVED lines=17> */
.L_x_281:
[----:B------:R-:W-:Y:S04]  /*e250*/  BSSY B0, `(.L_x_282) ;  /* 0x0000018000007945 */ /* 0x000fe80003800000 */
[----:B------:R-:W-:Y:S05]  /*e260*/  @!P3 BRA `(.L_x_283) ;  /* 0x000000000058b947 */ /* 0x000fea0003800000 */
[----:B------:R-:W4:Y:S01]  /*e270*/  LDL R8, [R1+0x48] ;  /* 0x0000480001087983 */ /* 0x000f220000100800 */
[----:B------:R-:W-:-:S03]  /*e280*/  ULDC.64 UR12, c[0x0][0x288] ;  /* 0x0000a200000c7ab9 */ /* 0x000fc60000000a00 */
[----:B01-3--:R-:W3:Y:S01]  /*e290*/  LDL R11, [R1+0xc] ;  /* 0x00000c00010b7983 */ /* 0x00bee20000100800 */
[----:B------:R-:W-:Y:S01]  /*e2a0*/  MOV R9, R27 ;  /* 0x0000001b00097202 */ /* 0x000fe20000000f00 */
[----:B----4-:R-:W-:Y:S01]  /*e2b0*/  IMAD R10, R8, UR12, RZ ;  /* 0x0000000c080a7c24 */ /* 0x010fe2000f8e02ff */
[----:B------:R-:W-:-:S05]  /*e2c0*/  MOV R8, R24 ;  /* 0x0000001800087202 */ /* 0x000fca0000000f00 */
[----:B---3--:R-:W-:-:S04]  /*e2d0*/  IMAD.WIDE.U32 R8, R11, UR12, R8 ;  /* 0x0000000c0b087c25 */ /* 0x008fc8000f8e0008 */
        /* <DEDUP_REMOVED lines=15> */
.L_x_283:
[----:B------:R-:W-:Y:S05]  /*e3d0*/  BSYNC B0 ;  /* 0x0000000000007941 */ /* 0x000fea0003800000 */
.L_x_282:
[----:B------:R-:W-:Y:S01]  /*e3e0*/  FADD.FTZ R14, R14, -UR21 ;  /* 0x800000150e0e7e21 */ /* 0x000fe20008010000 */
[----:B------:R-:W-:Y:S01]  /*e3f0*/  FADD.FTZ R89, R89, -UR21 ;  /* 0x8000001559597e21 */ /* 0x000fe20008010000 */
[----:B------:R-:W-:Y:S02]  /*e400*/  SHF.L.U32 R13, R68, 0x10, RZ ;  /* 0x00000010440d7819 */ /* 0x000fe400000006ff */
[----:B------:R-:W-:Y:S01]  /*e410*/  SHF.L.U32 R86, R86, 0x10, RZ ;  /* 0x0000001056567819 */ /* 0x000fe200000006ff */
[----:B------:R-:W-:Y:S01]  /*e420*/  FMUL.FTZ R33, R14, UR22 ;  /* 0x000000160e217c20 */ /* 0x000fe20008410000 */
[----:B------:R-:W-:Y:S01]  /*e430*/  SHF.L.U32 R35, R15, 0x10, RZ ;  /* 0x000000100f237819 */ /* 0x000fe200000006ff */
[----:B------:R-:W-:Y:S01]  /*e440*/  FMUL.FTZ R34, R89, UR22 ;  /* 0x0000001659227c20 */ /* 0x000fe20008410000 */
[----:B------:R-:W-:Y:S06]  /*e450*/  @!P1 BRA `(.L_x_284) ;  /* 0x0000000000489947 */ /* 0x000fec0003800000 */
[----:B01-34-:R-:W-:Y:S01]  /*e460*/  FFMA.FTZ R9, R34, R29, R31 ;  /* 0x0000001d22097223 */ /* 0x01bfe2000001001f */
        /* <DEDUP_REMOVED lines=17> */
.L_x_284:
[----:B------:R-:W-:Y:S04]  /*e580*/  BSSY B0, `(.L_x_285) ;  /* 0x0000018000007945 */ /* 0x000fe80003800000 */
[----:B------:R-:W-:Y:S05]  /*e590*/  @!P2 BRA `(.L_x_286) ;  /* 0x000000000058a947 */ /* 0x000fea0003800000 */
[----:B------:R-:W5:Y:S01]  /*e5a0*/  LDL R8, [R1+0x44] ;  /* 0x0000440001087983 */ /* 0x000f620000100800 */
[----:B------:R-:W-:-:S03]  /*e5b0*/  ULDC.64 UR12, c[0x0][0x288] ;  /* 0x0000a200000c7ab9 */ /* 0x000fc60000000a00 */
[----:B01-34-:R-:W3:Y:S01]  /*e5c0*/  LDL R11, [R1+0x40] ;  /* 0x00004000010b7983 */ /* 0x01bee20000100800 */
[----:B------:R-:W-:Y:S01]  /*e5d0*/  MOV R9, R27 ;  /* 0x0000001b00097202 */ /* 0x000fe20000000f00 */
[----:B-----5:R-:W-:Y:S01]  /*e5e0*/  IMAD R10, R8, UR12, RZ ;  /* 0x0000000c080a7c24 */ /* 0x020fe2000f8e02ff */
        /* <DEDUP_REMOVED lines=17> */
.L_x_286:
[----:B------:R-:W-:Y:S05]  /*e700*/  BSYNC B0 ;  /* 0x0000000000007941 */ /* 0x000fea0003800000 */
.L_x_285:
[----:B------:R-:W-:Y:S01]  /*e710*/  SHF.L.U32 R85, R85, 0x10, RZ ;  /* 0x0000001055557819 */ /* 0x000fe200000006ff */
[----:B------:R-:W-:Y:S01]  /*e720*/  FADD.FTZ R35, R35, -UR21 ;  /* 0x8000001523237e21 */ /* 0x000fe20008010000 */
[C---:B------:R-:W-:Y:S02]  /*e730*/  PRMT R32, R22.reuse, 0x7632, R32 ;  /* 0x0000763216207816 */ /* 0x040fe40000000020 */
[----:B------:R-:W-:Y:S01]  /*e740*/  SHF.L.U32 R67, R67, 0x10, RZ ;  /* 0x0000001043437819 */ /* 0x000fe200000006ff */
[----:B------:R-:W-:Y:S01]  /*e750*/  FADD.FTZ R85, R85, -UR21 ;  /* 0x8000001555557e21 */ /* 0x000fe20008010000 */
[----:B------:R-:W-:Y:S01]  /*e760*/  SHF.L.U32 R12, R49, 0x10, RZ ;  /* 0x00000010310c7819 */ /* 0x000fe200000006ff */
[----:B------:R-:W-:Y:S01]  /*e770*/  FMUL.FTZ R35, R35, UR22 ;  /* 0x0000001623237c20 */ /* 0x000fe20008410000 */
[----:B------:R-:W-:Y:S01]  /*e780*/  SHF.L.U32 R33, R22, 0x10, RZ ;  /* 0x0000001016217819 */ /* 0x000fe200000006ff */
[----:B------:R-:W-:Y:S01]  /*e790*/  FMUL.FTZ R34, R85, UR22 ;  /* 0x0000001655227c20 */ /* 0x000fe20008410000 */
[----:B------:R-:W-:Y:S01]  /*e7a0*/  SHF.L.U32 R32, R32, 0x10, RZ ;  /* 0x0000001020207819 */ /* 0x000fe200000006ff */
        /* <DEDUP_REMOVED lines=19> */
.L_x_287:
[----:B------:R-:W-:Y:S01]  /*e8e0*/  LOP3.LUT P0, RZ, R4, 0x100000, RZ, 0xc0, !PT ;  /* 0x0010000004ff7812 */ /* 0x000fe2000780c0ff */
[----:B------:R-:W-:-:S12]  /*e8f0*/  BSSY B0, `(.L_x_288) ;  /* 0x0000018000007945 */ /* 0x000fd80003800000 */
[----:B------:R-:W-:Y:S05]  /*e900*/  @!P0 BRA `(.L_x_289) ;  /* 0x0000000000588947 */ /* 0x000fea0003800000 */
[----:B01-34-:R-:W-:Y:S01]  /*e910*/  IADD3 R11, R3, 0xf0, RZ ;  /* 0x000000f0030b7810 */ /* 0x01bfe20007ffe0ff */
        /* <DEDUP_REMOVED lines=21> */
.L_x_289:
[----:B------:R-:W-:Y:S05]  /*ea70*/  BSYNC B0 ;  /* 0x0000000000007941 */ /* 0x000fea0003800000 */
.L_x_288:
[----:B------:R-:W-:Y:S01]  /*ea80*/  PRMT R12, R66, 0x7632, R12 ;  /* 0x00007632420c7816 */ /* 0x000fe2000000000c */
[----:B------:R-:W-:Y:S01]  /*ea90*/  FADD.FTZ R33, R33, -UR21 ;  /* 0x8000001521217e21 */ /* 0x000fe20008010000 */
[----:B------:R-:W-:Y:S01]  /*eaa0*/  FADD.FTZ R32, R32, -UR21 ;  /* 0x8000001520207e21 */ /* 0x000fe20008010000 */
[----:B------:R-:W-:Y:S02]  /*eab0*/  SHF.L.U32 R13, R66, 0x10, RZ ;  /* 0x00000010420d7819 */ /* 0x000fe400000006ff */
[----:B------:R-:W-:Y:S01]  /*eac0*/  PRMT R36, R16, 0x7632, R36 ;  /* 0x0000763210247816 */ /* 0x000fe20000000024 */
[----:B------:R-:W-:Y:S01]  /*ead0*/  FMUL.FTZ R35, R33, UR22 ;  /* 0x0000001621237c20 */ /* 0x000fe20008410000 */
[----:B------:R-:W-:Y:S01]  /*eae0*/  SHF.L.U32 R12, R12, 0x10, RZ ;  /* 0x000000100c0c7819 */ /* 0x000fe200000006ff */
[----:B------:R-:W-:Y:S01]  /*eaf0*/  FMUL.FTZ R34, R32, UR22 ;  /* 0x0000001620227c20 */ /* 0x000fe20008410000 */
[----:B------:R-:W-:Y:S06]  /*eb00*/  @!P1 BRA `(.L_x_290) ;  /* 0x0000000000489947 */ /* 0x000fec0003800000 */
[----:B------:R-:W-:Y:S01]  /*eb10*/  FFMA.FTZ R8, R35, R28, R30 ;  /* 0x0000001c23087223 */ /* 0x000fe2000001001e */
[----:B01-34-:R-:W-:-:S03]  /*eb20*/  FFMA.FTZ R9, R34, R29, R31 ;  /* 0x0000001d22097223 */ /* 0x01bfc6000001001f */
        /* <DEDUP_REMOVED lines=16> */
.L_x_290:
        /* <DEDUP_REMOVED lines=25> */
.L_x_292:
[----:B------:R-:W-:Y:S05]  /*edc0*/  BSYNC B0 ;  /* 0x0000000000007941 */ /* 0x000fea0003800000 */
.L_x_291:
[----:B------:R-:W-:Y:S02]  /*edd0*/  SHF.L.U32 R16, R16, 0x10, RZ ;  /* 0x0000001010107819 */ /* 0x000fe400000006ff */
[----:B------:R-:W-:Y:S02]  /*ede0*/  SHF.L.U32 R8, R36, 0x10, RZ ;  /* 0x0000001024087819 */ /* 0x000fe400000006ff */
[----:B------:R-:W-:Y:S01]  /*edf0*/  PRMT R12, R65, 0x7632, R12 ;  /* 0x00007632410c7816 */ /* 0x000fe2000000000c */
[----:B------:R-:W-:Y:S01]  /*ee00*/  FADD.FTZ R16, R16, -UR21 ;  /* 0x8000001510107e21 */ /* 0x000fe20008010000 */
[----:B------:R-:W-:Y:S01]  /*ee10*/  PRMT R22, R17, 0x7632, R22 ;  /* 0x0000763211167816 */ /* 0x000fe20000000016 */
[----:B------:R-:W-:Y:S01]  /*ee20*/  FADD.FTZ R8, R8, -UR21 ;  /* 0x8000001508087e21 */ /* 0x000fe20008010000 */
[----:B------:R-:W-:Y:S01]  /*ee30*/  SHF.L.U32 R65, R65, 0x10, RZ ;  /* 0x0000001041417819 */ /* 0x000fe200000006ff */
[----:B------:R-:W-:Y:S01]  /*ee40*/  FMUL.FTZ R23, R16, UR22 ;  /* 0x0000001610177c20 */ /* 0x000fe20008410000 */
[----:B------:R-:W-:Y:S01]  /*ee50*/  SHF.L.U32 R33, R17, 0x10, RZ ;  /* 0x0000001011217819 */ /* 0x000fe200000006ff */
[----:B------:R-:W-:Y:S01]  /*ee60*/  FMUL.FTZ R32, R8, UR22 ;  /* 0x0000001608207c20 */ /* 0x000fe20008410000 */
[----:B------:R-:W-:-:S02]  /*ee70*/  SHF.L.U32 R12, R12, 0x10, RZ ;  /* 0x000000100c0c7819 */ /* 0x000fc400000006ff */
        /* <DEDUP_REMOVED lines=20> */
.L_x_293:
        /* <DEDUP_REMOVED lines=25> */
.L_x_295:
[----:B------:R-:W-:Y:S05]  /*f150*/  BSYNC B0 ;  /* 0x0000000000007941 */ /* 0x000fea0003800000 */
.L_x_294:
        /* <DEDUP_REMOVED lines=27> */
.L_x_296:
        /* <DEDUP_REMOVED lines=25> */
.L_x_298:
[----:B------:R-:W-:Y:S05]  /*f4a0*/  BSYNC B0 ;  /* 0x0000000000007941 */ /* 0x000fea0003800000 */
.L_x_297:
[----:B------:R-:W-:Y:S02]  /*f4b0*/  SHF.L.U32 R18, R18, 0x10, RZ ;  /* 0x0000001012127819 */ /* 0x000fe400000006ff */
[----:B------:R-:W-:Y:S02]  /*f4c0*/  SHF.L.U32 R8, R34, 0x10, RZ ;  /* 0x0000001022087819 */ /* 0x000fe400000006ff */
[----:B------:R-:W-:Y:S01]  /*f4d0*/  PRMT R12, R63, 0x7632, R12 ;  /* 0x000076323f0c7816 */ /* 0x000fe2000000000c */
[----:B01-34-:R-:W-:Y:S01]  /*f4e0*/  FADD.FTZ R9, R18, -UR21 ;  /* 0x8000001512097e21 */ /* 0x01bfe20008010000 */
[C---:B------:R-:W-:Y:S01]  /*f4f0*/  PRMT R10, R19.reuse, 0x7632, R10 ;  /* 0x00007632130a7816 */ /* 0x040fe2000000000a */
        /* <DEDUP_REMOVED lines=26> */
.L_x_299:
        /* <DEDUP_REMOVED lines=25> */
.L_x_301:
[----:B------:R-:W-:Y:S05]  /*f830*/  BSYNC B0 ;  /* 0x0000000000007941 */ /* 0x000fea0003800000 */
.L_x_300:
        /* <DEDUP_REMOVED lines=10> */
[----:B0-----:R-:W-:-:S03]  /*f8e0*/  FFMA.FTZ R9, R22, R29, R31 ;  /* 0x0000001d16097223 */ /* 0x001fc6000001001f */
        /* <DEDUP_REMOVED lines=16> */
.L_x_302:
[----:B------:R-:W-:Y:S01]  /*f9f0*/  LOP3.LUT P0, RZ, R4, 0x8000, RZ, 0xc0, !PT ;  /* 0x0000800004ff7812 */ /* 0x000fe2000780c0ff */
[----:B------:R-:W-:-:S12]  /*fa00*/  BSSY B0, `(.L_x_303) ;  /* 0x0000018000007945 */ /* 0x000fd80003800000 */
[----:B------:R-:W-:Y:S05]  /*fa10*/  @!P0 BRA `(.L_x_304) ;  /* 0x0000000000588947 */ /* 0x000fea0003800000 */
[----:B0-----:R-:W-:Y:S01]  /*fa20*/  IADD3 R11, R3, 0x140, RZ ;  /* 0x00000140030b7810 */ /* 0x001fe20007ffe0ff */
        /* <DEDUP_REMOVED lines=21> */
.L_x_304:
[----:B------:R-:W-:Y:S05]  /*fb80*/  BSYNC B0 ;  /* 0x0000000000007941 */ /* 0x000fea0003800000 */
.L_x_303:
[----:B------:R-:W-:Y:S02]  /*fb90*/  SHF.L.U32 R20, R20, 0x10, RZ ;  /* 0x0000001014147819 */ /* 0x000fe400000006ff */
[----:B------:R-:W-:Y:S02]  /*fba0*/  SHF.L.U32 R8, R32, 0x10, RZ ;  /* 0x0000001020087819 */ /* 0x000fe400000006ff */
[C---:B------:R-:W-:Y:S01]  /*fbb0*/  PRMT R12, R61.reuse, 0x7632, R12 ;  /* 0x000076323d0c7816 */ /* 0x040fe2000000000c */
        /* <DEDUP_REMOVED lines=28> */
.L_x_305:
[----:B------:R-:W-:Y:S01]  /*fd80*/  LOP3.LUT P0, RZ, R4, 0x4000, RZ, 0xc0, !PT ;  /* 0x0000400004ff7812 */ /* 0x000fe2000780c0ff */
[----:B------:R-:W-:-:S12]  /*fd90*/  BSSY B0, `(.L_x_306) ;  /* 0x0000018000007945 */ /* 0x000fd80003800000 */
[----:B------:R-:W-:Y:S05]  /*fda0*/  @!P0 BRA `(.L_x_307) ;  /* 0x0000000000588947 */ /* 0x000fea0003800000 */
[----:B01----:R-:W-:Y:S01]  /*fdb0*/  IADD3 R11, R3, 0x150, RZ ;  /* 0x00000150030b7810 */ /* 0x003fe20007ffe0ff */
        /* <DEDUP_REMOVED lines=21> */
.L_x_307:
[----:B------:R-:W-:Y:S05]  /*ff10*/  BSYNC B0 ;  /* 0x0000000000007941 */ /* 0x000fea0003800000 */
.L_x_306:
[C---:B------:R-:W-:Y:S01]  /*ff20*/  PRMT R12, R59.reuse, 0x7632, R12 ;  /* 0x000076323b0c7816 */ /* 0x040fe2000000000c */
        /* <DEDUP_REMOVED lines=26> */
.L_x_308:
[----:B------:R-:W-:Y:S01]  /*100d0*/  LOP3.LUT P0, RZ, R4, 0x2000, RZ, 0xc0, !PT ;  /* 0x0000200004ff7812 */ /* 0x000fe2000780c0ff */
[----:B------:R-:W-:-:S12]  /*100e0*/  BSSY B0, `(.L_x_309) ;  /* 0x0000018000007945 */ /* 0x000fd80003800000 */
[----:B------:R-:W-:Y:S05]  /*100f0*/  @!P0 BRA `(.L_x_310) ;  /* 0x0000000000588947 */ /* 0x000fea0003800000 */
[----:B01-3--:R-:W-:Y:S01]  /*10100*/  IADD3 R9, R3, 0x160, RZ ;  /* 0x0000016003097810 */ /* 0x00bfe20007ffe0ff */
        /* <DEDUP_REMOVED lines=21> */
.L_x_310:
[----:B------:R-:W-:Y:S05]  /*10260*/  BSYNC B0 ;  /* 0x0000000000007941 */ /* 0x000fea0003800000 */
.L_x_309:
[----:B------:R-:W-:Y:S02]  /*10270*/  SHF.L.U32 R21, R21, 0x10, RZ ;  /* 0x0000001015157819 */ /* 0x000fe400000006ff */
[----:B----4-:R-:W-:Y:S02]  /*10280*/  SHF.L.U32 R8, R20, 0x10, RZ ;  /* 0x0000001014087819 */ /* 0x010fe400000006ff */
        /* <DEDUP_REMOVED lines=12> */
[----:B01-3--:R-:W-:-:S03]  /*10350*/  FFMA.FTZ R9, R22, R29, R31 ;  /* 0x0000001d16097223 */ /* 0x00bfc6000001001f */
        /* <DEDUP_REMOVED lines=16> */
.L_x_311:
        /* <DEDUP_REMOVED lines=25> */
.L_x_313:
[----:B------:R-:W-:Y:S05]  /*105f0*/  BSYNC B0 ;  /* 0x0000000000007941 */ /* 0x000fea0003800000 */
.L_x_312:
        /* <DEDUP_REMOVED lines=9> */
[----:B----4-:R-:W-:Y:S01]  /*10690*/  FFMA.FTZ R8, R57, R28, R30 ;  /* 0x0000001c39087223 */ /* 0x010fe2000001001e */
        /* <DEDUP_REMOVED lines=17> */
.L_x_314:
        /* <DEDUP_REMOVED lines=25> */
.L_x_316:
[----:B------:R-:W-:Y:S05]  /*10940*/  BSYNC B0 ;  /* 0x0000000000007941 */ /* 0x000fea0003800000 */
.L_x_315:
[----:B01-34-:R-:W3:Y:S01]  /*10950*/  LDL.LU R9, [R1+0x8] ;  /* 0x0000080001097983 */ /* 0x01bee20000300800 */
[----:B------:R-:W-:Y:S01]  /*10960*/  SHF.L.U32 R119, R119, 0x10, RZ ;  /* 0x0000001077777819 */ /* 0x000fe200000006ff */
[----:B------:R-:W-:Y:S01]  /*10970*/  ULDC.64 UR12, c[0x0][0x290] ;  /* 0x0000a400000c7ab9 */ /* 0x000fe20000000a00 */
[----:B------:R-:W-:Y:S02]  /*10980*/  SHF.L.U32 R8, R21, 0x10, RZ ;  /* 0x0000001015087819 */ /* 0x000fe400000006ff */
[----:B------:R-:W-:Y:S01]  /*10990*/  IADD3 R21, R3, 0x190, RZ ;  /* 0x0000019003157810 */ /* 0x000fe20007ffe0ff */
[----:B------:R-:W-:Y:S02]  /*109a0*/  FADD.FTZ R119, R119, -UR21 ;  /* 0x8000001577777e21 */ /* 0x000fe40008010000 */
[----:B------:R-:W-:Y:S01]  /*109b0*/  FADD.FTZ R8, R8, -UR21 ;  /* 0x8000001508087e21 */ /* 0x000fe20008010000 */
[----:B------:R-:W-:Y:S01]  /*109c0*/  SHF.R.S32.HI R22, RZ, 0x1f, R21 ;  /* 0x0000001fff167819 */ /* 0x000fe20000011415 */
[----:B------:R-:W-:-:S02]  /*109d0*/  FMUL.FTZ R119, R119, UR22 ;  /* 0x0000001677777c20 */ /* 0x000fc40008410000 */
[----:B------:R-:W-:Y:S01]  /*109e0*/  FMUL.FTZ R20, R8, UR22 ;  /* 0x0000001608147c20 */ /* 0x000fe20008410000 */
[C---:B---3--:R-:W-:Y:S02]  /*109f0*/  PRMT R12, R9.reuse, 0x7632, R12 ;  /* 0x00007632090c7816 */ /* 0x048fe4000000000c */
        /* <DEDUP_REMOVED lines=21> */
.L_x_317:
[----:B------:R-:W3:Y:S01]  /*10b50*/  LDL R15, [R1+0x4] ;  /* 0x00000400010f7983 */ /* 0x000ee20000100800 */
[----:B------:R-:W-:Y:S01]  /*10b60*/  ISETP.GE.U32.AND P0, PT, R21, UR12, PT ;  /* 0x0000000c15007c0c */ /* 0x000fe2000bf06070 */
[----:B------:R-:W-:Y:S03]  /*10b70*/  BSSY B0, `(.L_x_318) ;  /* 0x0000019000007945 */ /* 0x000fe60003800000 */
[----:B------:R-:W-:-:S04]  /*10b80*/  ISETP.GE.AND.EX P0, PT, R22, UR13, PT, P0 ;  /* 0x0000000d16007c0c */ /* 0x000fc8000bf06300 */
[----:B------:R-:W-:Y:S02]  /*10b90*/  ISETP.LT.U32.AND P0, PT, R0, 0x200, !P0 ;  /* 0x000002000000780c */ /* 0x000fe40004701070 */
[----:B---3--:R-:W-:-:S11]  /*10ba0*/  PRMT R14, R15, 0x7632, R14 ;  /* 0x000076320f0e7816 */ /* 0x008fd6000000000e */
        /* <DEDUP_REMOVED lines=8> */
[----:B------:R-:W-:Y:S02]  /*10c30*/  IADD3 R9, R11, R9, RZ ;  /* 0x000000090b097210 */ /* 0x000fe40007ffe0ff */
[C---:B------:R-:W-:Y:S02]  /*10c40*/  LEA R8, P0, R10.reuse, UR14, 0x1 ;  /* 0x0000000e0a087c11 */ /* 0x040fe4000f8008ff */
        /* <DEDUP_REMOVED lines=11> */
.L_x_319:
[----:B------:R-:W-:Y:S05]  /*10d00*/  BSYNC B0 ;  /* 0x0000000000007941 */ /* 0x000fea0003800000 */
.L_x_318:
[----:B------:R-:W3:Y:S01]  /*10d10*/  LDL.LU R10, [R1] ;  /* 0x00000000010a7983 */ /* 0x000ee20000300800 */
[----:B0-----:R-:W-:Y:S02]  /*10d20*/  SHF.L.U32 R9, R15, 0x10, RZ ;  /* 0x000000100f097819 */ /* 0x001fe400000006ff */
        /* <DEDUP_REMOVED lines=29> */
.L_x_320:
[----:B------:R-:W-:Y:S01]  /*10f00*/  ISETP.GE.U32.AND P0, PT, R23, UR12, PT ;  /* 0x0000000c17007c0c */ /* 0x000fe2000bf06070 */
[----:B------:R-:W-:Y:S01]  /*10f10*/  BSSY B0, `(.L_x_321) ;  /* 0x0000019000007945 */ /* 0x000fe20003800000 */
[----:B------:R-:W-:Y:S02]  /*10f20*/  PRMT R15, R118, 0x7632, R15 ;  /* 0x00007632760f7816 */ /* 0x000fe4000000000f */
[----:B------:R-:W-:-:S04]  /*10f30*/  ISETP.GE.AND.EX P0, PT, R22, UR13, PT, P0 ;  /* 0x0000000d16007c0c */ /* 0x000fc8000bf06300 */
[----:B------:R-:W-:-:S13]  /*10f40*/  ISETP.LT.U32.AND P0, PT, R0, 0x200, !P0 ;  /* 0x000002000000780c */ /* 0x000fda0004701070 */
[----:B------:R-:W-:Y:S05]  /*10f50*/  @!P0 BRA `(.L_x_322) ;  /* 0x0000000000508947 */ /* 0x000fea0003800000 */
[----:B------:R-:W-:Y:S01]  /*10f60*/  ULDC.64 UR14, c[0x0][0x288] ;  /* 0x0000a200000e7ab9 */ /* 0x000fe20000000a00 */
[----:B------:R-:W-:Y:S01]  /*10f70*/  MOV R8, R24 ;  /* 0x0000001800087202 */ /* 0x000fe20000000f00 */
[----:B------:R-:W-:Y:S01]  /*10f80*/  IMAD R14, R22, UR14, RZ ;  /* 0x0000000e160e7c24 */ /* 0x000fe2000f8e02ff */
[----:B------:R-:W-:-:S03]  /*10f90*/  MOV R9, R27 ;  /* 0x0000001b00097202 */ /* 0x000fc60000000f00 */
        /* <DEDUP_REMOVED lines=16> */
.L_x_322:
[----:B------:R-:W-:Y:S05]  /*110a0*/  BSYNC B0 ;  /* 0x0000000000007941 */ /* 0x000fea0003800000 */
.L_x_321:
[----:B------:R-:W-:Y:S02]  /*110b0*/  SHF.L.U32 R118, R118, 0x10, RZ ;  /* 0x0000001076767819 */ /* 0x000fe400000006ff */
[----:B0-----:R-:W-:Y:S02]  /*110c0*/  SHF.L.U32 R8, R15, 0x10, RZ ;  /* 0x000000100f087819 */ /* 0x001fe400000006ff */
[----:B------:R-:W-:Y:S01]  /*110d0*/  PRMT R12, R125, 0x7632, R12 ;  /* 0x000076327d0c7816 */ /* 0x000fe2000000000c */
[----:B------:R-:W-:Y:S01]  /*110e0*/  FADD.FTZ R118, R118, -UR21 ;  /* 0x8000001576767e21 */ /* 0x000fe20008010000 */
[----:B------:R-:W-:Y:S01]  /*110f0*/  IADD3 R20, R3, 0x1b0, RZ ;  /* 0x000001b003147810 */ /* 0x000fe20007ffe0ff */
[----:B------:R-:W-:Y:S01]  /*11100*/  FADD.FTZ R8, R8, -UR21 ;  /* 0x8000001508087e21 */ /* 0x000fe20008010000 */
[----:B------:R-:W-:Y:S01]  /*11110*/  SHF.L.U32 R125, R125, 0x10, RZ ;  /* 0x000000107d7d7819 */ /* 0x000fe200000006ff */
[----:B------:R-:W-:Y:S01]  /*11120*/  FMUL.FTZ R19, R118, UR22 ;  /* 0x0000001676137c20 */ /* 0x000fe20008410000 */
[----:B------:R-:W-:Y:S01]  /*11130*/  SHF.L.U32 R12, R12, 0x10, RZ ;  /* 0x000000100c0c7819 */ /* 0x000fe200000006ff */
[----:B------:R-:W-:Y:S01]  /*11140*/  FMUL.FTZ R18, R8, UR22 ;  /* 0x0000001608127c20 */ /* 0x000fe20008410000 */
        /* <DEDUP_REMOVED lines=20> */
.L_x_323:
        /* <DEDUP_REMOVED lines=26> */
.L_x_325:
[----:B------:R-:W-:Y:S05]  /*11430*/  BSYNC B0 ;  /* 0x0000000000007941 */ /* 0x000fea0003800000 */
.L_x_324:
        /* <DEDUP_REMOVED lines=30> */
.L_x_326:
        /* <DEDUP_REMOVED lines=26> */
.L_x_328:
[----:B------:R-:W-:Y:S05]  /*117c0*/  BSYNC B0 ;  /* 0x0000000000007941 */ /* 0x000fea0003800000 */
.L_x_327:
[----:B0-----:R-:W-:Y:S02]  /*117d0*/  SHF.L.U32 R8, R5, 0x10, RZ ;  /* 0x0000001005087819 */ /* 0x001fe400000006ff */
[----:B------:R-:W-:Y:S02]  /*117e0*/  SHF.L.U32 R5, R14, 0x10, RZ ;  /* 0x000000100e057819 */ /* 0x000fe400000006ff */
        /* <DEDUP_REMOVED lines=28> */
.L_x_329:
        /* <DEDUP_REMOVED lines=14> */
[----:B------:R-:W-:-:S04]  /*11a90*/  LEA R8, P0, R10, UR14, 0x1 ;  /* 0x0000000e0a087c11 */ /* 0x000fc8000f8008ff */
[----:B------:R-:W-:Y:S02]  /*11aa0*/  LEA.HI.X R9, R10, UR15, R5, 0x1, P0 ;  /* 0x0000000f0a097c11 */ /* 0x000fe400080f0c05 */
[----:B------:R-:W-:Y:S02]  /*11ab0*/  MOV R10, UR5 ;  /* 0x00000005000a7c02 */ /* 0x000fe40008000f00 */
[----:B------:R-:W-:-:S03]  /*11ac0*/  MOV R5, UR5 ;  /* 0x0000000500057c02 */ /* 0x000fc60008000f00 */
[----:B------:R-:W-:Y:S02]  /*11ad0*/  FFMA.FTZ R10, R19, R10, UR6 ;  /* 0x00000006130a7e23 */ /* 0x000fe4000801000a */
[----:B------:R-:W-:Y:S02]  /*11ae0*/  FFMA.FTZ R5, R18, R5, UR6 ;  /* 0x0000000612057e23 */ /* 0x000fe40008010005 */
[----:B------:R-:W-:Y:S02]  /*11af0*/  FFMA.FTZ R10, R13, R28, -R10 ;  /* 0x0000001c0d0a7223 */ /* 0x000fe4000001080a */
[----:B------:R-:W-:Y:S02]  /*11b00*/  FFMA.FTZ R5, R12, R29, -R5 ;  /* 0x0000001d0c057223 */ /* 0x000fe40000010805 */
[----:B------:R-:W-:Y:S02]  /*11b10*/  FMUL.FTZ R10, R10, UR22 ;  /* 0x000000160a0a7c20 */ /* 0x000fe40008410000 */
[----:B------:R-:W-:-:S05]  /*11b20*/  FMUL.FTZ R5, R5, UR22 ;  /* 0x0000001605057c20 */ /* 0x000fca0008410000 */
[----:B------:R-:W-:-:S05]  /*11b30*/  F2FP.BF16.F32.PACK_AB R5, R5, R10 ;  /* 0x0000000a0505723e */ /* 0x000fca00000010ff */
[----:B------:R0:W-:Y:S02]  /*11b40*/  STG.E desc[UR16][R8.64], R5 ;  /* 0x0000000508007986 */ /* 0x0001e4000c101910 */
.L_x_331:
[----:B------:R-:W-:Y:S05]  /*11b50*/  BSYNC B0 ;  /* 0x0000000000007941 */ /* 0x000fea0003800000 */
.L_x_330:
        /* <DEDUP_REMOVED lines=30> */
.L_x_332:
[----:B------:R-:W-:Y:S01]  /*11d40*/  ISETP.GE.U32.AND P0, PT, R18, UR12, PT ;  /* 0x0000000c12007c0c */ /* 0x000fe2000bf06070 */
[----:B------:R-:W-:Y:S01]  /*11d50*/  BSSY B0, `(.L_x_333) ;  /* 0x000001a000007945 */ /* 0x000fe20003800000 */
[----:B------:R-:W-:Y:S02]  /*11d60*/  PRMT R12, R7, 0x7632, R12 ;  /* 0x00007632070c7816 */ /* 0x000fe4000000000c */
[----:B------:R-:W-:Y:S02]  /*11d70*/  ISETP.GE.AND.EX P0, PT, R19, UR13, PT, P0 ;  /* 0x0000000d13007c0c */ /* 0x000fe4000bf06300 */
[----:B------:R-:W-:Y:S02]  /*11d80*/  SHF.R.U32.HI R13, RZ, 0x5, R0 ;  /* 0x00000005ff0d7819 */ /* 0x000fe40000011600 */
        /* <DEDUP_REMOVED lines=22> */
.L_x_334:
[----:B------:R-:W-:Y:S05]  /*11ef0*/  BSYNC B0 ;  /* 0x0000000000007941 */ /* 0x000fea0003800000 */
.L_x_333:
[----:B------:R-:W-:Y:S01]  /*11f00*/  SHF.L.U32 R7, R7, 0x10, RZ ;  /* 0x0000001007077819 */ /* 0x000fe200000006ff */
[----:B--2---:R-:W-:Y:S01]  /*11f10*/  IMAD R13, R38, UR18, R13 ;  /* 0x00000012260d7c24 */ /* 0x004fe2000f8e020d */
[----:B0-----:R-:W-:Y:S02]  /*11f20*/  SHF.L.U32 R5, R12, 0x10, RZ ;  /* 0x000000100c057819 */ /* 0x001fe400000006ff */
[C---:B------:R-:W-:Y:S01]  /*11f30*/  PRMT R8, R120.reuse, 0x7632, R8 ;  /* 0x0000763278087816 */ /* 0x040fe20000000008 */
        /* <DEDUP_REMOVED lines=27> */
.L_x_335:
[----:B------:R-:W-:Y:S01]  /*120f0*/  ISETP.GE.U32.AND P0, PT, R16, UR12, PT ;  /* 0x0000000c10007c0c */ /* 0x000fe2000bf06070 */
[----:B------:R-:W-:Y:S03]  /*12100*/  BSSY B0, `(.L_x_336) ;  /* 0x0000019000007945 */ /* 0x000fe60003800000 */
[----:B------:R-:W-:-:S04]  /*12110*/  ISETP.GE.AND.EX P0, PT, R17, UR13, PT, P0 ;  /* 0x0000000d11007c0c */ /* 0x000fc8000bf06300 */
[----:B------:R-:W-:-:S13]  /*12120*/  ISETP.LT.U32.AND P0, PT, R0, 0x200, !P0 ;  /* 0x000002000000780c */ /* 0x000fda0004701070 */
[----:B------:R-:W-:Y:S05]  /*12130*/  @!P0 BRA `(.L_x_337) ;  /* 0x0000000000548947 */ /* 0x000fea0003800000 */
[----:B------:R-:W-:Y:S01]  /*12140*/  IADD3 R6, R3, 0x1f0, RZ ;  /* 0x000001f003067810 */ /* 0x000fe20007ffe0ff */
[----:B------:R-:W-:Y:S01]  /*12150*/  ULDC.64 UR12, c[0x0][0x288] ;  /* 0x0000a200000c7ab9 */ /* 0x000fe20000000a00 */
[----:B------:R-:W-:Y:S02]  /*12160*/  MOV R25, R27 ;  /* 0x0000001b00197202 */ /* 0x000fe40000000f00 */
[----:B------:R-:W-:Y:S02]  /*12170*/  SHF.R.S32.HI R5, RZ, 0x1f, R6 ;  /* 0x0000001fff057819 */ /* 0x000fe40000011406 */
[----:B------:R-:W-:Y:S01]  /*12180*/  MOV R10, UR5 ;  /* 0x00000005000a7c02 */ /* 0x000fe20008000f00 */
[----:B------:R-:W-:-:S04]  /*12190*/  IMAD.WIDE.U32 R24, R6, UR12, R24 ;  /* 0x0000000c06187c25 */ /* 0x000fc8000f8e0018 */
[----:B------:R-:W-:Y:S02]  /*121a0*/  IMAD R5, R5, UR12, RZ ;  /* 0x0000000c05057c24 */ /* 0x000fe4000f8e02ff */
[----:B------:R-:W-:Y:S02]  /*121b0*/  FFMA.FTZ R10, R15, R10, UR6 ;  /* 0x000000060f0a7e23 */ /* 0x000fe4000801000a */
[----:B------:R-:W-:Y:S01]  /*121c0*/  IMAD R5, R6, UR13, R5 ;  /* 0x0000000d06057c24 */ /* 0x000fe2000f8e0205 */
[----:B------:R-:W-:Y:S01]  /*121d0*/  ULDC.64 UR12, c[0x0][0x210] ;  /* 0x00008400000c7ab9 */ /* 0x000fe20000000a00 */
[----:B------:R-:W-:Y:S01]  /*121e0*/  FFMA.FTZ R10, R9, R28, -R10 ;  /* 0x0000001c090a7223 */ /* 0x000fe2000001080a */
[----:B------:R-:W-:Y:S02]  /*121f0*/  LEA R6, P0, R24, UR12, 0x1 ;  /* 0x0000000c18067c11 */ /* 0x000fe4000f8008ff */
[----:B------:R-:W-:Y:S01]  /*12200*/  IADD3 R5, R25, R5, RZ ;  /* 0x0000000519057210 */ /* 0x000fe20007ffe0ff */
[----:B------:R-:W-:-:S03]  /*12210*/  FMUL.FTZ R10, R10, UR22 ;  /* 0x000000160a0a7c20 */ /* 0x000fc60008410000 */
[----:B------:R-:W-:Y:S02]  /*12220*/  LEA.HI.X R7, R24, UR13, R5, 0x1, P0 ;  /* 0x0000000d18077c11 */ /* 0x000fe400080f0c05 */
[----:B------:R-:W-:-:S05]  /*12230*/  MOV R5, UR5 ;  /* 0x0000000500057c02 */ /* 0x000fca0008000f00 */
[----:B------:R-:W-:-:S04]  /*12240*/  FFMA.FTZ R5, R14, R5, UR6 ;  /* 0x000000060e057e23 */ /* 0x000fc80008010005 */
[----:B------:R-:W-:-:S04]  /*12250*/  FFMA.FTZ R5, R8, R29, -R5 ;  /* 0x0000001d08057223 */ /* 0x000fc80000010805 */
[----:B------:R-:W-:-:S05]  /*12260*/  FMUL.FTZ R5, R5, UR22 ;  /* 0x0000001605057c20 */ /* 0x000fca0008410000 */
[----:B------:R-:W-:-:S05]  /*12270*/  F2FP.BF16.F32.PACK_AB R5, R5, R10 ;  /* 0x0000000a0505723e */ /* 0x000fca00000010ff */
[----:B------:R0:W-:Y:S02]  /*12280*/  STG.E desc[UR16][R6.64], R5 ;  /* 0x0000000506007986 */ /* 0x0001e4000c101910 */
.L_x_337:
[----:B------:R-:W-:Y:S05]  /*12290*/  BSYNC B0 ;  /* 0x0000000000007941 */ /* 0x000fea0003800000 */
.L_x_336:
[----:B------:R-:W-:Y:S01]  /*122a0*/  ULDC UR5, c[0x0][0x2a0] ;  /* 0x0000a80000057ab9 */ /* 0x000fe20000000800 */
[----:B------:R-:W-:Y:S01]  /*122b0*/  ULDC UR6, c[0x0][0x270] ;  /* 0x00009c0000067ab9 */ /* 0x000fe20000000800 */
[----:B------:R-:W-:Y:S02]  /*122c0*/  UIADD3 UR19, UR20, UR19, URZ ;  /* 0x0000001314137290 */ /* 0x000fe4000fffe03f */
[----:B------:R-:W-:Y:S02]  /*122d0*/  UIMAD UR5, UR5, UR6, URZ ;  /* 0x00000006050572a4 */ /* 0x000fe4000f8e023f */
[----:B------:R-:W-:Y:S02]  /*122e0*/  UIADD3 UR4, UR4, 0x1, URZ ;  /* 0x0000000104047890 */ /* 0x000fe4000fffe03f */
[----:B------:R-:W-:-:S06]  /*122f0*/  UISETP.GE.AND UP0, UPT, UR19, UR5, UPT ;  /* 0x000000051300728c */ /* 0x000fcc000bf06270 */
[----:B------:R-:W-:-:S13]  /*12300*/  PLOP3.LUT P0, PT, PT, PT, UP0, 0x40, 0x0 ;  /* 0x000000000000781c */ /* 0x000fda0003f0e808 */
[----:B------:R-:W-:Y:S05]  /*12310*/  @P0 BRA `(.L_x_338) ;  /* 0xfffffee800880947 */ /* 0x000fea000383ffff */
.L_x_191:
[----:B0-----:R-:W0:Y:S01]  /*12320*/  LDC R6, c[0x0][0xc] ;  /* 0x00000300ff067b82 */ /* 0x001e220000000800 */
[----:B------:R-:W-:Y:S01]  /*12330*/  ISETP.NE.AND P2, PT, R0, RZ, PT ;  /* 0x000000ff0000720c */ /* 0x000fe20003f45270 */
[----:B------:R-:W-:Y:S06]  /*12340*/  BSSY B0, `(.L_x_339) ;  /* 0x0000015000007945 */ /* 0x000fec0003800000 */
[----:B------:R-:W1:Y:S08]  /*12350*/  LDC R9, c[0x0][0x10] ;  /* 0x00000400ff097b82 */ /* 0x000e700000000800 */
[----:B------:R-:W2:Y:S01]  /*12360*/  LDC.64 R4, c[0x0][0x258] ;  /* 0x00009600ff047b82 */ /* 0x000ea20000000a00 */
[----:B0-----:R-:W-:-:S02]  /*12370*/  IADD3 R3, R6, -0x1, RZ ;  /* 0xffffffff06037810 */ /* 0x001fc40007ffe0ff */
[----:B------:R-:W-:Y:S02]  /*12380*/  ISETP.NE.AND P1, PT, R6, 0x1, PT ;  /* 0x000000010600780c */ /* 0x000fe40003f25270 */
[----:B------:R-:W-:Y:S02]  /*12390*/  ISETP.NE.AND P0, PT, R3, UR18, PT ;  /* 0x0000001203007c0c */ /* 0x000fe4000bf05270 */
[C---:B-1----:R-:W-:Y:S02]  /*123a0*/  SHF.L.U32 R3, R9.reuse, 0x1, RZ ;  /* 0x0000000109037819 */ /* 0x042fe400000006ff */
[----:B------:R-:W-:Y:S02]  /*123b0*/  IADD3 R7, R9, -0x1, RZ ;  /* 0xffffffff09077810 */ /* 0x000fe40007ffe0ff */
[----:B------:R-:W-:Y:S02]  /*123c0*/  SEL R3, R3, RZ, P1 ;  /* 0x000000ff03037207 */ /* 0x000fe40000800000 */
[----:B------:R-:W-:-:S03]  /*123d0*/  ISETP.NE.OR P0, PT, R2, R7, P0 ;  /* 0x000000070200720c */ /* 0x000fc60000705670 */
[----:B--2---:R-:W-:Y:S01]  /*123e0*/  IMAD.WIDE.U32 R2, R3, 0x4, R4 ;  /* 0x0000000403027825 */ /* 0x004fe200078e0004 */
[----:B------:R-:W-:Y:S09]  /*123f0*/  @P2 BRA `(.L_x_340) ;  /* 0x0000000000242947 */ /* 0x000ff20003800000 */
[----:B------:R-:W0:Y:S01]  /*12400*/  S2R R4, SR_LANEID ;  /* 0x0000000000047919 */ /* 0x000e220000000000 */
[----:B------:R-:W-:Y:S02]  /*12410*/  VOTEU.ANY UR4, UPT, PT ;  /* 0x0000000000047886 */ /* 0x000fe400038e0100 */
[----:B------:R-:W-:Y:S02]  /*12420*/  UFLO.U32 UR5, UR4 ;  /* 0x00000004000572bd */ /* 0x000fe400080e0000 */
[----:B------:R-:W1:Y:S04]  /*12430*/  POPC R5, UR4 ;  /* 0x0000000400057d09 */ /* 0x000e680008000000 */
[----:B0-----:R-:W-:-:S13]  /*12440*/  ISETP.EQ.U32.AND P1, PT, R4, UR5, PT ;  /* 0x0000000504007c0c */ /* 0x001fda000bf22070 */
[----:B------:R-:W-:Y:S06]  /*12450*/  @P1 MEMBAR.ALL.GPU ;  /* 0x0000000000001992 */ /* 0x000fec000000a000 */
[----:B------:R-:W-:-:S00]  /*12460*/  @P1 ERRBAR ;  /* 0x00000000000019ab */ /* 0x000fc00000000000 */
[----:B------:R-:W-:Y:S06]  /*12470*/  @P1 CGAERRBAR ;  /* 0x00000000000015ab */ /* 0x000fec0000000000 */
[----:B-1----:R0:W-:Y:S02]  /*12480*/  @P1 REDG.E.ADD.S32.STRONG.GPU desc[UR16][R2.64], R5 ;  /* 0x000000050200198e */ /* 0x0021e4000c10e390 */
.L_x_340:
[----:B------:R-:W-:Y:S05]  /*12490*/  BSYNC B0 ;  /* 0x0000000000007941 */ /* 0x000fea0003800000 */
.L_x_339:
[----:B------:R-:W-:Y:S05]  /*124a0*/  @P0 EXIT ;  /* 0x000000000000094d */ /* 0x000fea0003800000 */
[----:B------:R-:W-:Y:S05]  /*124b0*/  @P2 BRA `(.L_x_341) ;  /* 0x0000000000202947 */ /* 0x000fea0003800000 */
[----:B------:R-:W-:-:S05]  /*124c0*/  IMAD R4, R6, R9, RZ ;  /* 0x0000000906047224 */ /* 0x000fca00078e02ff */
[----:B------:R-:W-:-:S13]  /*124d0*/  ISETP.NE.AND P0, PT, R4, -0x1, PT ;  /* 0xffffffff0400780c */ /* 0x000fda0003f05270 */
[----:B------:R-:W-:Y:S05]  /*124e0*/  @!P0 BRA `(.L_x_341) ;  /* 0x0000000000148947 */ /* 0x000fea0003800000 */
.L_x_342:
[----:B0-----:R-:W2:Y:S04]  /*124f0*/  LDG.E.STRONG.GPU R5, desc[UR16][R2.64] ;  /* 0x0000001002057981 */ /* 0x001ea8000c1ef900 */
[----:B--2---:R-:W-:Y:S01]  /*12500*/  CCTL.IVALL ;  /* 0x00000000ff00798f */ /* 0x004fe20002000000 */
[----:B------:R-:W-:Y:S05]  /*12510*/  YIELD ;  /* 0x0000000000007946 */ /* 0x000fea0003800000 */
[----:B------:R-:W-:-:S13]  /*12520*/  ISETP.NE.AND P0, PT, R5, R4, PT ;  /* 0x000000040500720c */ /* 0x000fda0003f05270 */
[----:B------:R-:W-:Y:S05]  /*12530*/  @P0 BRA `(.L_x_342) ;  /* 0xfffffffc00ec0947 */ /* 0x000fea000383ffff */
.L_x_341:
[----:B------:R-:W-:Y:S05]  /*12540*/  WARPSYNC.ALL ;  /* 0x0000000000007948 */ /* 0x000fea0003800000 */
[----:B------:R-:W0:Y:S01]  /*12550*/  LDC.64 R22, c[0x0][0x288] ;  /* 0x0000a200ff167b82 */ /* 0x000e220000000a00 */
[----:B------:R-:W-:-:S07]  /*12560*/  SHF.R.S32.HI R4, RZ, 0x1f, R0 ;  /* 0x0000001fff047819 */ /* 0x000fce0000011400 */
[----:B------:R-:W-:Y:S01]  /*12570*/  BAR.SYNC.DEFER_BLOCKING 0x0 ;  /* 0x0000000000007b1d */ /* 0x000fe20000010000 */
[----:B0-----:R-:W-:-:S04]  /*12580*/  LEA.HI R2, P0, R23, R22, RZ, 0x1 ;  /* 0x0000001617027211 */ /* 0x001fc800078108ff */
[----:B------:R-:W-:-:S04]  /*12590*/  IADD3.X R3, RZ, R23, RZ, P0, !PT ;  /* 0x00000017ff037210 */ /* 0x000fc800007fe4ff */
[--C-:B------:R-:W-:Y:S02]  /*125a0*/  SHF.R.S64 R25, R2, 0x1, R3.reuse ;  /* 0x0000000102197819 */ /* 0x100fe40000001003 */
[----:B------:R-:W-:Y:S02]  /*125b0*/  SHF.R.S32.HI R24, RZ, 0x1, R3 ;  /* 0x00000001ff187819 */ /* 0x000fe40000011403 */
[----:B------:R-:W-:-:S04]  /*125c0*/  ISETP.GT.U32.AND P0, PT, R25, R0, PT ;  /* 0x000000001900720c */ /* 0x000fc80003f04070 */
[----:B------:R-:W-:-:S13]  /*125d0*/  ISETP.GT.AND.EX P0, PT, R24, R4, PT, P0 ;  /* 0x000000041800720c */ /* 0x000fda0003f04300 */
[----:B------:R-:W-:Y:S05]  /*125e0*/  @!P0 EXIT ;  /* 0x000000000000894d */ /* 0x000fea0003800000 */
[C---:B------:R-:W-:Y:S01]  /*125f0*/  IMAD.WIDE.U32 R2, R22.reuse, 0x3, RZ ;  /* 0x0000000316027825 */ /* 0x040fe200078e00ff */
[----:B------:R-:W-:Y:S01]  /*12600*/  LEA R5, R23, R23, 0x1 ;  /* 0x0000001717057211 */ /* 0x000fe200078e08ff */
[----:B------:R-:W0:Y:S01]  /*12610*/  LDC.64 R14, c[0x0][0x218] ;  /* 0x00008600ff0e7b82 */ /* 0x000e220000000a00 */
[----:B------:R-:W-:Y:S01]  /*12620*/  MOV R7, R4 ;  /* 0x0000000400077202 */ /* 0x000fe20000000f00 */
[----:B------:R-:W-:Y:S01]  /*12630*/  ULDC.64 UR4, c[0x0][0x268] ;  /* 0x00009a0000047ab9 */ /* 0x000fe20000000a00 */
[----:B------:R-:W-:Y:S02]  /*12640*/  IADD3 R5, R3, R5, RZ ;  /* 0x0000000503057210 */ /* 0x000fe40007ffe0ff */
[----:B------:R-:W-:Y:S02]  /*12650*/  SHF.L.U64.HI R23, R22, 0x2, R23 ;  /* 0x0000000216177819 */ /* 0x000fe40000010217 */
[----:B------:R-:W-:Y:S01]  /*12660*/  LEA.HI R2, P0, R5, R2, RZ, 0x1 ;  /* 0x0000000205027211 */ /* 0x000fe200078108ff */
[----:B------:R-:W1:Y:S01]  /*12670*/  LDC.64 R16, c[0x0][0x220] ;  /* 0x00008800ff107b82 */ /* 0x000e620000000a00 */
[----:B------:R-:W-:-:S02]  /*12680*/  SHF.L.U64.HI R31, R25, 0x2, R24 ;  /* 0x00000002191f7819 */ /* 0x000fc40000010218 */
[----:B------:R-:W-:-:S04]  /*12690*/  IADD3.X R5, RZ, R5, RZ, P0, !PT ;  /* 0x00000005ff057210 */ /* 0x000fc800007fe4ff */
[--C-:B------:R-:W-:Y:S02]  /*126a0*/  SHF.R.S64 R27, R2, 0x1, R5.reuse ;  /* 0x00000001021b7819 */ /* 0x100fe40000001005 */
[----:B------:R-:W-:-:S04]  /*126b0*/  SHF.R.S32.HI R2, RZ, 0x1, R5 ;  /* 0x00000001ff027819 */ /* 0x000fc80000011405 */
[----:B------:R-:W-:-:S07]  /*126c0*/  SHF.L.U64.HI R29, R27, 0x2, R2 ;  /* 0x000000021b1d7819 */ /* 0x000fce0000010202 */
.L_x_343:
[----:B------:R-:W-:-:S04]  /*126d0*/  LEA R6, P0, R0, UR4, 0x2 ;  /* 0x0000000400067c11 */ /* 0x000fc8000f8010ff */
[----:B------:R-:W-:Y:S02]  /*126e0*/  LEA.HI.X R7, R0, UR5, R7, 0x2, P0 ;  /* 0x0000000500077c11 */ /* 0x000fe400080f1407 */
[-C--:B------:R-:W-:Y:S02]  /*126f0*/  LEA R8, P0, R25, R6.reuse, 0x2 ;  /* 0x0000000619087211 */ /* 0x080fe400078010ff */
[-C--:B------:R-:W-:Y:S01]  /*12700*/  LEA R12, P1, R22, R6.reuse, 0x2 ;  /* 0x00000006160c7211 */ /* 0x080fe200078210ff */
[----:B--2---:R2:W3:Y:S01]  /*12710*/  LDG.E R18, desc[UR16][R6.64] ;  /* 0x0000001006127981 */ /* 0x0044e2000c1e1900 */
        /* <DEDUP_REMOVED lines=10> */
[----:B-1----:R-:W-:Y:S01]  /*127c0*/  IMAD.WIDE R4, R5, 0x4, R16 ;  /* 0x0000000405047825 */ /* 0x002fe200078e0210 */
[----:B------:R-:W-:Y:S02]  /*127d0*/  ISETP.GT.U32.AND P0, PT, R25, R0, PT ;  /* 0x000000001900720c */ /* 0x000fe40003f04070 */
[----:B--2---:R-:W-:-:S04]  /*127e0*/  SHF.R.S32.HI R7, RZ, 0x1f, R0 ;  /* 0x0000001fff077819 */ /* 0x004fc80000011400 */
[----:B------:R-:W-:Y:S01]  /*127f0*/  ISETP.GT.AND.EX P0, PT, R24, R7, PT, P0 ;  /* 0x000000071800720c */ /* 0x000fe20003f04300 */
[----:B---3--:R2:W-:Y:S04]  /*12800*/  STG.E.64 desc[UR16][R2.64], R18 ;  /* 0x0000001202007986 */ /* 0x0085e8000c101b10 */
[----:B----4-:R2:W-:Y:S08]  /*12810*/  STG.E.64 desc[UR16][R4.64], R20 ;  /* 0x0000001404007986 */ /* 0x0105f0000c101b10 */
[----:B------:R-:W-:Y:S05]  /*12820*/  @P0 BRA `(.L_x_343) ;  /* 0xfffffffc00a80947 */ /* 0x000fea000383ffff */
[----:B------:R-:W-:Y:S05]  /*12830*/  EXIT ;  /* 0x000000000000794d */ /* 0x000fea0003800000 */
.L_x_344:
        /* <DEDUP_REMOVED lines=12> */
.L_x_5219:


//--------------------- .text._Z35group_norm_nhwc_bwd_one_pass_kernelI11Bf16IOBf16WLi64ELi64ELi512EEv26Group_norm_nhwc_bwd_params --------------------------
	.section	.text._Z35group_norm_nhwc_bwd_one_pass_kernelI11Bf16IOBf16WLi64ELi64ELi512EEv26Group_norm_nhwc_bwd_params,"ax",@progbits
	.align	128
        .global         _Z35group_norm_nhwc_bwd_one_pass_kernelI11Bf16IOBf16WLi64ELi64ELi512EEv26Group_norm_nhwc_bwd_params
        .type           _Z35group_norm_nhwc_bwd_one_pass_kernelI11Bf16IOBf16WLi64ELi64ELi512EEv26Group_norm_nhwc_bwd_params,@function
        .size           _Z35group_norm_nhwc_bwd_one_pass_kernelI11Bf16IOBf16WLi64ELi64ELi512EEv26Group_norm_nhwc_bwd_params,(.L_x_5220 - _Z35group_norm_nhwc_bwd_one_pass_kernelI11Bf16IOBf16WLi64ELi64ELi512EEv26Group_norm_nhwc_bwd_params)
        .other          _Z35group_norm_nhwc_bwd_one_pass_kernelI11Bf16IOBf16WLi64ELi64ELi512EEv26Group_norm_nhwc_bwd_params,@"STO_CUDA_ENTRY STV_DEFAULT"
_Z35group_norm_nhwc_bwd_one_pass_kernelI11Bf16IOBf16WLi64ELi64ELi512EEv26Group_norm_nhwc_bwd_params:
.text._Z35group_norm_nhwc_bwd_one_pass_kernelI11Bf16IOBf16WLi64ELi64ELi512EEv26Group_norm_nhwc_bwd_params:
        /* <DEDUP_REMOVED lines=53> */
.L_x_380:
        /* <DEDUP_REMOVED lines=31> */
[----:B------:R-:W3:Y:S02]  /*0540*/  @P1 LDC.64 R10, c[0x0][0x288] ;  /* 0x0000a200ff0a1b82 */ /* 0x000ee40000000a00 */
[----:B------:R-:W-:Y:S02]  /*0550*/  @!P0 IADD3 R6, -R6, RZ, RZ ;  /* 0x000000ff06068210 */ /* 0x000fe40007ffe1ff */
[----:B------:R-:W-:Y:S02]  /*0560*/  @P4 IADD3 R9, R9, 0x1, RZ ;  /* 0x0000000109094810 */ /* 0x000fe40007ffe0ff */
[----:B------:R-:W-:Y:S02]  /*0570*/  ISETP.NE.AND P4, PT, R14, RZ, PT ;  /* 0x000000ff0e00720c */ /* 0x000fe40003f85270 */
[----:B------:R-:W-:-:S02]  /*0580*/  MOV R8, R9 ;  /* 0x0000000900087202 */ /* 0x000fc40000000f00 */
[----:B------:R-:W-:Y:S02]  /*0590*/  LOP3.LUT R9, RZ, R14, RZ, 0x33, !PT ;  /* 0x0000000eff097212 */ /* 0x000fe400078e33ff */
[----:B------:R-:W-:Y:S02]  /*05a0*/  @!P3 IADD3 R8, -R8, RZ, RZ ;  /* 0x000000ff0808b210 */ /* 0x000fe40007ffe1ff */
[C---:B------:R-:W-:Y:S02]  /*05b0*/  SEL R6, R9.reuse, R6, !P4 ;  /* 0x0000000609067207 */ /* 0x040fe40006000000 */
[----:B------:R-:W-:Y:S02]  /*05c0*/  SEL R57, R9, R8, !P4 ;  /* 0x0000000809397207 */ /* 0x000fe40006000000 */
[----:B------:R-:W-:Y:S02]  /*05d0*/  LEA R8, R6, R13, 0x6 ;  /* 0x0000000d06087211 */ /* 0x000fe400078e30ff */
[----:B------:R-:W-:-:S02]  /*05e0*/  SHF.R.S32.HI R12, RZ, 0x1f, R57 ;  /* 0x0000001fff0c7819 */ /* 0x000fc40000011439 */
[----:B------:R-:W-:Y:S02]  /*05f0*/  SHF.R.S32.HI R9, RZ, 0x1f, R8 ;  /* 0x0000001fff097819 */ /* 0x000fe40000011408 */
[----:B------:R-:W-:Y:S01]  /*0600*/  SHF.R.U32.HI R13, RZ, 0x5, R53 ;  /* 0x00000005ff0d7819 */ /* 0x000fe20000011635 */
[----:B------:R-:W-:-:S04]  /*0610*/  IMAD R12, R12, UR10, RZ ;  /* 0x0000000a0c0c7c24 */ /* 0x000fc8000f8e02ff */
[C---:B------:R-:W-:Y:S02]  /*0620*/  IMAD R59, R57.reuse, UR11, R12 ;  /* 0x0000000b393b7c24 */ /* 0x040fe4000f8e020c */
[----:B------:R-:W-:Y:S01]  /*0630*/  IMAD.WIDE.U32 R56, R57, UR10, R8 ;  /* 0x0000000a39387c25 */ /* 0x000fe2000f8e0008 */
[----:B------:R-:W-:Y:S02]  /*0640*/  ULDC.64 UR10, c[0x0][0x248] ;  /* 0x00009200000a7ab9 */ /* 0x000fe40000000a00 */
[----:B------:R-:W-:Y:S01]  /*0650*/  UIMAD.WIDE UR10, UR15, 0x8, UR10 ;  /* 0x000000080f0a78a5 */ /* 0x000fe2000f8e020a */
[----:B-1----:R-:W-:Y:S01]  /*0660*/  IMAD R16, R16, UR14, R13 ;  /* 0x0000000e10107c24 */ /* 0x002fe2000f8e020d */
[----:B------:R-:W-:Y:S01]  /*0670*/  IADD3 R59, R57, R59, RZ ;  /* 0x0000003b393b7210 */ /* 0x000fe20007ffe0ff */
[----:B---3--:R-:W-:-:S03]  /*0680*/  @P1 IMAD R13, R37, R10, RZ ;  /* 0x0000000a250d1224 */ /* 0x008fc600078e02ff */
[----:B------:R-:W-:Y:S01]  /*0690*/  MOV R14, UR10 ;  /* 0x0000000a000e7c02 */ /* 0x000fe20008000f00 */
[----:B------:R-:W-:Y:S01]  /*06a0*/  @P1 IMAD R23, R38, R11, R13 ;  /* 0x0000000b26171224 */ /* 0x000fe200078e020d */
[----:B------:R-:W-:Y:S02]  /*06b0*/  MOV R15, UR11 ;  /* 0x0000000b000f7c02 */ /* 0x000fe40008000f00 */
[----:B------:R-:W-:-:S04]  /*06c0*/  IADD3 R12, R16, 0x20, RZ ;  /* 0x00000020100c7810 */ /* 0x000fc80007ffe0ff */
[----:B------:R-:W3:Y:S01]  /*06d0*/  LDG.E.64 R14, desc[UR12][R14.64] ;  /* 0x0000000c0e0e7981 */ /* 0x000ee2000c1e1b00 */
[----:B------:R-:W-:Y:S02]  /*06e0*/  ISETP.GE.U32.AND P0, PT, R12, UR18, PT ;  /* 0x000000120c007c0c */ /* 0x000fe4000bf06070 */
[----:B------:R-:W-:-:S04]  /*06f0*/  SHF.R.S32.HI R12, RZ, 0x1f, R12 ;  /* 0x0000001fff0c7819 */ /* 0x000fc8000001140c */
[----:B------:R-:W-:Y:S02]  /*0700*/  ISETP.GE.AND.EX P0, PT, R12, UR19, PT, P0 ;  /* 0x000000130c007c0c */ /* 0x000fe4000bf06300 */
[----:B------:R-:W1:Y:S01]  /*0710*/  @P2 LDC.64 R12, c[0x0][0x288] ;  /* 0x0000a200ff0c2b82 */ /* 0x000e620000000a00 */
[----:B------:R-:W-:Y:S02]  /*0720*/  IADD3 R11, R16, 0x30, RZ ;  /* 0x00000030100b7810 */ /* 0x000fe40007ffe0ff */
[----:B------:R-:W-:Y:S02]  /*0730*/  ISETP.LT.U32.AND P0, PT, R53, 0x200, !P0 ;  /* 0x000002003500780c */ /* 0x000fe40004701070 */
[----:B------:R-:W-:Y:S02]  /*0740*/  @P1 MOV R58, R56 ;  /* 0x00000038003a1202 */ /* 0x000fe40000000f00 */
[----:B------:R-:W-:Y:S01]  /*0750*/  ISETP.GE.U32.AND P3, PT, R11, UR18, PT ;  /* 0x000000120b007c0c */ /* 0x000fe2000bf66070 */
[----:B------:R-:W4:Y:S01]  /*0760*/  @P1 LDC.64 R16, c[0x0][0x228] ;  /* 0x00008a00ff101b82 */ /* 0x000f220000000a00 */
[----:B------:R-:W-:Y:S01]  /*0770*/  SHF.R.S32.HI R11, RZ, 0x1f, R11 ;  /* 0x0000001fff0b7819 */ /* 0x000fe2000001140b */
[----:B------:R-:W-:-:S03]  /*0780*/  @P1 IMAD.WIDE.U32 R20, R38, R10, R58 ;  /* 0x0000000a26141225 */ /* 0x000fc600078e003a */
[----:B------:R-:W-:-:S03]  /*0790*/  ISETP.GE.AND.EX P3, PT, R11, UR19, PT, P3 ;  /* 0x000000130b007c0c */ /* 0x000fc6000bf66330 */
[----:B------:R-:W0:Y:S01]  /*07a0*/  @P0 LDC.64 R10, c[0x0][0x288] ;  /* 0x0000a200ff0a0b82 */ /* 0x000e220000000a00 */
[----:B------:R-:W-:Y:S02]  /*07b0*/  ISETP.LT.U32.AND P3, PT, R53, 0x200, !P3 ;  /* 0x000002003500780c */ /* 0x000fe40005f61070 */
[----:B------:R-:W-:Y:S02]  /*07c0*/  @P1 SHF.L.U32 R29, R20, 0x1, RZ ;  /* 0x00000001141d1819 */ /* 0x000fe400000006ff */
[----:B------:R-:W-:-:S03]  /*07d0*/  @P1 IADD3 R21, R21, R23, RZ ;  /* 0x0000001715151210 */ /* 0x000fc60007ffe0ff */
[----:B------:R-:W0:Y:S01]  /*07e0*/  @P2 LDC.64 R22, c[0x0][0x228] ;  /* 0x00008a00ff162b82 */ /* 0x000e220000000a00 */
[----:B--2---:R-:W-:Y:S01]  /*07f0*/  @P1 IADD3 R26, P4, R29, R18, RZ ;  /* 0x000000121d1a1210 */ /* 0x004fe20007f9e0ff */
[----:B-1----:R-:W-:Y:S01]  /*0800*/  @P2 IMAD R18, R3, R12, RZ ;  /* 0x0000000c03122224 */ /* 0x002fe200078e02ff */
[----:B------:R-:W-:-:S03]  /*0810*/  @P1 SHF.L.U64.HI R30, R20, 0x1, R21 ;  /* 0x00000001141e1819 */ /* 0x000fc60000010215 */
[----:B------:R-:W-:Y:S01]  /*0820*/  @P2 IMAD R31, R36, R13, R18 ;  /* 0x0000000d241f2224 */ /* 0x000fe200078e0212 */
[----:B------:R-:W-:Y:S01]  /*0830*/  @P1 IADD3.X R27, R30, R19, RZ, P4, !PT ;  /* 0x000000131e1b1210 */ /* 0x000fe200027fe4ff */
[----:B------:R-:W1:Y:S01]  /*0840*/  @P3 LDC.64 R20, c[0x0][0x288] ;  /* 0x0000a200ff143b82 */ /* 0x000e620000000a00 */
[----:B------:R-:W-:Y:S02]  /*0850*/  @P2 MOV R18, R56 ;  /* 0x0000003800122202 */ /* 0x000fe40000000f00 */
[----:B------:R-:W-:Y:S02]  /*0860*/  @P2 MOV R19, R59 ;  /* 0x0000003b00132202 */ /* 0x000fe40000000f00 */
[----:B------:R-:W-:Y:S02]  /*0870*/  CS2R R50, SRZ ;  /* 0x0000000000327805 */ /* 0x000fe4000001ff00 */
[----:B----4-:R-:W-:Y:S01]  /*0880*/  @P1 IADD3 R28, P4, R29, R16, RZ ;  /* 0x000000101d1c1210 */ /* 0x010fe20007f9e0ff */
[----:B------:R-:W-:-:S03]  /*0890*/  @P2 IMAD.WIDE.U32 R12, R36, R12, R18 ;  /* 0x0000000c240c2225 */ /* 0x000fc600078e0012 */
[----:B------:R-:W-:Y:S01]  /*08a0*/  @P1 IADD3.X R29, R30, R17, RZ, P4, !PT ;  /* 0x000000111e1d1210 */ /* 0x000fe200027fe4ff */
[----:B------:R2:W5:Y:S01]  /*08b0*/  @P1 LDG.E R51, desc[UR12][R26.64] ;  /* 0x0000000c1a331981 */ /* 0x000562000c1e1900 */
[----:B------:R-:W-:Y:S01]  /*08c0*/  HFMA2.MMA R52, -RZ, RZ, 0, 0 ;  /* 0x00000000ff347435 */ /* 0x000fe200000001ff */
[----:B0-----:R-:W-:Y:S01]  /*08d0*/  @P0 IMAD R16, R5, R10, RZ ;  /* 0x0000000a05100224 */ /* 0x001fe200078e02ff */
[----:B------:R-:W-:Y:S01]  /*08e0*/  @P2 IADD3 R17, R13, R31, RZ ;  /* 0x0000001f0d112210 */ /* 0x000fe20007ffe0ff */
[----:B------:R0:W5:Y:S01]  /*08f0*/  @P1 LDG.E R50, desc[UR12][R28.64] ;  /* 0x0000000c1c321981 */ /* 0x000162000c1e1900 */
[----:B------:R-:W-:Y:S02]  /*0900*/  @P2 SHF.L.U32 R13, R12, 0x1, RZ ;  /* 0x000000010c0d2819 */ /* 0x000fe400000006ff */
[----:B------:R-:W-:Y:S02]  /*0910*/  CS2R R48, SRZ ;  /* 0x0000000000307805 */ /* 0x000fe4000001ff00 */
[----:B------:R-:W-:Y:S01]  /*0920*/  CS2R R44, SRZ ;  /* 0x00000000002c7805 */ /* 0x000fe2000001ff00 */
[----:B------:R-:W4:Y:S01]  /*0930*/  @P0 LDC.64 R18, c[0x0][0x230] ;  /* 0x00008c00ff120b82 */ /* 0x000f220000000a00 */
[----:B--2---:R-:W-:-:S02]  /*0940*/  @P0 MOV R26, R56 ;  /* 0x00000038001a0202 */ /* 0x004fc40000000f00 */
[----:B------:R-:W-:Y:S01]  /*0950*/  @P0 MOV R27, R59 ;  /* 0x0000003b001b0202 */ /* 0x000fe20000000f00 */
[----:B------:R-:W-:Y:S01]  /*0960*/  @P0 IMAD R31, R0, R11, R16 ;  /* 0x0000000b001f0224 */ /* 0x000fe200078e0210 */
[----:B------:R-:W-:Y:S02]  /*0970*/  @P2 SHF.L.U64.HI R30, R12, 0x1, R17 ;  /* 0x000000010c1e2819 */ /* 0x000fe40000010211 */
[C---:B------:R-:W-:Y:S01]  /*0980*/  @P2 IADD3 R24, P4, R13.reuse, R24, RZ ;  /* 0x000000180d182210 */ /* 0x040fe20007f9e0ff */
[----:B------:R-:W-:Y:S01]  /*0990*/  @P0 IMAD.WIDE.U32 R26, R0, R10, R26 ;  /* 0x0000000a001a0225 */ /* 0x000fe200078e001a */
[----:B------:R-:W-:Y:S01]  /*09a0*/  @P2 IADD3 R22, P5, R13, R22, RZ ;  /* 0x000000160d162210 */ /* 0x000fe20007fbe0ff */
[----:B------:R-:W2:Y:S03]  /*09b0*/  @P3 LDC.64 R10, c[0x0][0x230] ;  /* 0x00008c00ff0a3b82 */ /* 0x000ea60000000a00 */
[----:B------:R-:W-:-:S05]  /*09c0*/  @P0 IADD3 R27, R27, R31, RZ ;  /* 0x0000001f1b1b0210 */ /* 0x000fca0007ffe0ff */
[----:B------:R-:W4:Y:S01]  /*09d0*/  @P3 LDC.64 R12, c[0x0][0x228] ;  /* 0x00008a00ff0c3b82 */ /* 0x000f220000000a00 */
[C---:B0-----:R-:W-:Y:S01]  /*09e0*/  @P0 SHF.L.U32 R29, R26.reuse, 0x1, RZ ;  /* 0x000000011a1d0819 */ /* 0x041fe200000006ff */
[----:B-1----:R-:W-:Y:S01]  /*09f0*/  @P3 IMAD R31, R7, R20, RZ ;  /* 0x00000014071f3224 */ /* 0x002fe200078e02ff */
[----:B------:R-:W-:Y:S02]  /*0a00*/  @P0 SHF.L.U64.HI R28, R26, 0x1, R27 ;  /* 0x000000011a1c0819 */ /* 0x000fe4000001021b */
[----:B------:R-:W-:Y:S02]  /*0a10*/  @P3 MOV R26, R56 ;  /* 0x00000038001a3202 */ /* 0x000fe40000000f00 */
[----:B------:R-:W-:Y:S01]  /*0a20*/  @P3 MOV R27, R59 ;  /* 0x0000003b001b3202 */ /* 0x000fe20000000f00 */
[C---:B------:R-:W-:Y:S01]  /*0a30*/  @P3 IMAD R31, R2.reuse, R21, R31 ;  /* 0x00000015021f3224 */ /* 0x040fe200078e021f */
[----:B------:R-:W0:Y:S01]  /*0a40*/  @P0 LDC.64 R16, c[0x0][0x228] ;  /* 0x00008a00ff100b82 */ /* 0x000e220000000a00 */
[----:B------:R-:W-:Y:S01]  /*0a50*/  @P3 IMAD.WIDE.U32 R20, R2, R20, R26 ;  /* 0x0000001402143225 */ /* 0x000fe200078e001a */
[----:B------:R-:W-:-:S04]  /*0a60*/  @P2 IADD3.X R23, R30, R23, RZ, P5, !PT ;  /* 0x000000171e172210 */ /* 0x000fc80002ffe4ff */
[----:B------:R-:W-:Y:S01]  /*0a70*/  @P3 IADD3 R27, R21, R31, RZ ;  /* 0x0000001f151b3210 */ /* 0x000fe20007ffe0ff */
[----:B------:R1:W5:Y:S01]  /*0a80*/  @P2 LDG.E R49, desc[UR12][R22.64] ;  /* 0x0000000c16312981 */ /* 0x000362000c1e1900 */
[C---:B------:R-:W-:Y:S02]  /*0a90*/  @P3 SHF.L.U32 R21, R20.reuse, 0x1, RZ ;  /* 0x0000000114153819 */ /* 0x040fe400000006ff */
[----:B------:R-:W-:Y:S02]  /*0aa0*/  @P3 SHF.L.U64.HI R20, R20, 0x1, R27 ;  /* 0x0000000114143819 */ /* 0x000fe4000001021b */
[C---:B--2---:R-:W-:Y:S02]  /*0ab0*/  @P3 IADD3 R10, P5, R21.reuse, R10, RZ ;  /* 0x0000000a150a3210 */ /* 0x044fe40007fbe0ff */
[----:B----4-:R-:W-:Y:S02]  /*0ac0*/  @P3 IADD3 R12, P6, R21, R12, RZ ;  /* 0x0000000c150c3210 */ /* 0x010fe40007fde0ff */
[----:B------:R-:W-:-:S02]  /*0ad0*/  @P2 IADD3.X R25, R30, R25, RZ, P4, !PT ;  /* 0x000000191e192210 */ /* 0x000fc400027fe4ff */
[C---:B------:R-:W-:Y:S02]  /*0ae0*/  @P3 IADD3.X R11, R20.reuse, R11, RZ, P5, !PT ;  /* 0x0000000b140b3210 */ /* 0x040fe40002ffe4ff */
[----:B------:R-:W-:Y:S01]  /*0af0*/  @P3 IADD3.X R13, R20, R13, RZ, P6, !PT ;  /* 0x0000000d140d3210 */ /* 0x000fe200037fe4ff */
[----:B------:R1:W5:Y:S04]  /*0b00*/  @P2 LDG.E R52, desc[UR12][R24.64] ;  /* 0x0000000c18342981 */ /* 0x000368000c1e1900 */
[----:B------:R1:W5:Y:S04]  /*0b10*/  @P3 LDG.E R48, desc[UR12][R10.64] ;  /* 0x0000000c0a303981 */ /* 0x000368000c1e1900 */
[----:B------:R1:W5:Y:S01]  /*0b20*/  @P3 LDG.E R45, desc[UR12][R12.64] ;  /* 0x0000000c0c2d3981 */ /* 0x000362000c1e1900 */
[----:B------:R-:W-:-:S04]  /*0b30*/  @P0 IADD3 R18, P4, R29, R18, RZ ;  /* 0x000000121d120210 */ /* 0x000fc80007f9e0ff */
[C---:B------:R-:W-:Y:S02]  /*0b40*/  @P0 IADD3.X R19, R28.reuse, R19, RZ, P4, !PT ;  /* 0x000000131c130210 */ /* 0x040fe400027fe4ff */
[----:B0-----:R-:W-:Y:S02]  /*0b50*/  @P0 IADD3 R16, P4, R29, R16, RZ ;  /* 0x000000101d100210 */ /* 0x001fe40007f9e0ff */
[----:B------:R-:W-:Y:S02]  /*0b60*/  CS2R R46, SRZ ;  /* 0x00000000002e7805 */ /* 0x000fe4000001ff00 */
[----:B------:R-:W-:-:S04]  /*0b70*/  @P0 IADD3.X R17, R28, R17, RZ, P4, !PT ;  /* 0x000000111c110210 */ /* 0x000fc800027fe4ff */
[----:B------:R1:W5:Y:S04]  /*0b80*/  @P0 LDG.E R47, desc[UR12][R18.64] ;  /* 0x0000000c122f0981 */ /* 0x000368000c1e1900 */
[----:B------:R1:W5:Y:S01]  /*0b90*/  @P0 LDG.E R46, desc[UR12][R16.64] ;  /* 0x0000000c102e0981 */ /* 0x000362000c1e1900 */
[----:B------:R-:W-:Y:S01]  /*0ba0*/  UMOV UR18, 0x3f800000 ;  /* 0x3f80000000127882 */ /* 0x000fe20000000000 */
[----:B------:R-:W-:Y:S01]  /*0bb0*/  BSSY B0, `(.L_x_346) ;  /* 0x0000021000007945 */ /* 0x000fe20003800000 */
[----:B------:R-:W-:Y:S01]  /*0bc0*/  HFMA2.MMA R41, -RZ, RZ, 0, 0 ;  /* 0x00000000ff297435 */ /* 0x000fe200000001ff */
[----:B------:R-:W-:Y:S02]  /*0bd0*/  CS2R R42, SRZ ;  /* 0x00000000002a7805 */ /* 0x000fe4000001ff00 */
        /* <DEDUP_REMOVED lines=8> */
[----:B------:R-:W0:Y:S02]  /*0c60*/  @P0 MUFU.RSQ R14, R14 ;  /* 0x0000000e000e0308 */ /* 0x000e240000001400 */
[----:B0-----:R-:W-:Y:S02]  /*0c70*/  @P0 R2UR UR10, R14 ;  /* 0x000000000e0a02ca */ /* 0x001fe400000e0000 */
[----:B------:R-:W-:-:S11]  /*0c80*/  ISETP.GT.U32.AND P0, PT, R53, 0x1ff, PT ;  /* 0x000001ff3500780c */ /* 0x000fd60003f04070 */
[----:B------:R-:W-:Y:S02]  /*0c90*/  @UP0 UMOV UR18, UR10 ;  /* 0x0000000a00120c82 */ /* 0x000fe40008000000 */
[----:B-1----:R-:W-:Y:S05]  /*0ca0*/  @P0 BRA `(.L_x_347) ;  /* 0x0000000000440947 */ /* 0x002fea0003800000 */
[----:B------:R-:W-:Y:S01]  /*0cb0*/  ISETP.NE.AND P0, PT, RZ, UR16, PT ;  /* 0x00000010ff007c0c */ /* 0x000fe2000bf05270 */
[----:B------:R-:W-:Y:S01]  /*0cc0*/  ULDC.64 UR10, c[0x0][0x238] ;  /* 0x00008e00000a7ab9 */ /* 0x000fe20000000a00 */
[C---:B------:R-:W-:Y:S02]  /*0cd0*/  SHF.L.U32 R13, R8.reuse, 0x1, RZ ;  /* 0x00000001080d7819 */ /* 0x040fe400000006ff */
[----:B------:R-:W-:Y:S02]  /*0ce0*/  SHF.L.U64.HI R12, R8, 0x1, R9 ;  /* 0x00000001080c7819 */ /* 0x000fe40000010209 */
[----:B------:R-:W-:-:S04]  /*0cf0*/  IADD3 R8, P3, R13, UR10, RZ ;  /* 0x0000000a0d087c10 */ /* 0x000fc8000ff7e0ff */
[----:B------:R-:W-:-:S03]  /*0d00*/  IADD3.X R9, R12, UR11, RZ, P3, !PT ;  /* 0x0000000b0c097c10 */ /* 0x000fc60009ffe4ff */
[----:B------:R-:W0:Y:S02]  /*0d10*/  @P0 LDC.64 R10, c[0x0][0x240] ;  /* 0x00009000ff0a0b82 */ /* 0x000e240000000a00 */
[----:B------:R-:W2:Y:S04]  /*0d20*/  LDG.E.U16 R44, desc[UR12][R8.64] ;  /* 0x0000000c082c7981 */ /* 0x000ea8000c1e1500 */
[----:B------:R-:W3:Y:S01]  /*0d30*/  LDG.E.U16 R41, desc[UR12][R8.64+0x2] ;  /* 0x0000020c08297981 */ /* 0x000ee2000c1e1500 */
[----:B0-----:R-:W-:-:S04]  /*0d40*/  @P0 IADD3 R10, P4, R13, R10, RZ ;  /* 0x0000000a0d0a0210 */ /* 0x001fc80007f9e0ff */
[----:B------:R-:W-:-:S05]  /*0d50*/  @P0 IADD3.X R11, R12, R11, RZ, P4, !PT ;  /* 0x0000000b0c0b0210 */ /* 0x000fca00027fe4ff */
[----:B------:R-:W4:Y:S04]  /*0d60*/  @P0 LDG.E.U16 R13, desc[UR12][R10.64] ;  /* 0x0000000c0a0d0981 */ /* 0x000f28000c1e1500 */
[----:B------:R-:W4:Y:S01]  /*0d70*/  @P0 LDG.E.U16 R12, desc[UR12][R10.64+0x2] ;  /* 0x0000020c0a0c0981 */ /* 0x000f22000c1e1500 */
[----:B--2---:R-:W-:Y:S02]  /*0d80*/  SHF.L.U32 R44, R44, 0x10, RZ ;  /* 0x000000102c2c7819 */ /* 0x004fe400000006ff */
[----:B---3--:R-:W-:Y:S02]  /*0d90*/  SHF.L.U32 R41, R41, 0x10, RZ ;  /* 0x0000001029297819 */ /* 0x008fe400000006ff */
[----:B----4-:R-:W-:Y:S02]  /*0da0*/  @P0 SHF.L.U32 R43, R13, 0x10, RZ ;  /* 0x000000100d2b0819 */ /* 0x010fe400000006ff */
[----:B------:R-:W-:-:S07]  /*0db0*/  @P0 SHF.L.U32 R42, R12, 0x10, RZ ;  /* 0x000000100c2a0819 */ /* 0x000fce00000006ff */
.L_x_347:
[----:B------:R-:W-:Y:S05]  /*0dc0*/  BSYNC B0 ;  /* 0x0000000000007941 */ /* 0x000fea0003800000 */
.L_x_346:
[----:B------:R-:W-:Y:S02]  /*0dd0*/  ISETP.NE.AND P4, PT, RZ, UR16, PT ;  /* 0x00000010ff007c0c */ /* 0x000fe4000bf85270 */
[C---:B-----5:R-:W-:Y:S02]  /*0de0*/  PRMT R8, R51.reuse, 0x7632, R8 ;  /* 0x0000763233087816 */ /* 0x060fe40000000008 */
[----:B------:R-:W-:Y:S02]  /*0df0*/  SHF.L.U32 R9, R51, 0x10, RZ ;  /* 0x0000001033097819 */ /* 0x000fe400000006ff */
[----:B------:R-:W-:Y:S02]  /*0e00*/  SHF.L.U32 R8, R8, 0x10, RZ ;  /* 0x0000001008087819 */ /* 0x000fe400000006ff */
[C---:B------:R-:W-:Y:S01]  /*0e10*/  SHF.L.U32 R15, R52.reuse, 0x10, RZ ;  /* 0x00000010340f7819 */ /* 0x040fe200000006ff */
[----:B------:R-:W-:Y:S01]  /*0e20*/  FADD.FTZ R9, R9, -UR20 ;  /* 0x8000001409097e21 */ /* 0x000fe20008010000 */
[----:B------:R-:W-:Y:S01]  /*0e30*/  PRMT R12, R52, 0x7632, R12 ;  /* 0x00007632340c7816 */ /* 0x000fe2000000000c */
[----:B------:R-:W-:Y:S01]  /*0e40*/  FADD.FTZ R14, R8, -UR20 ;  /* 0x80000014080e7e21 */ /* 0x000fe20008010000 */
[----:B------:R-:W-:Y:S01]  /*0e50*/  PRMT R10, R50, 0x7632, R10 ;  /* 0x00007632320a7816 */ /* 0x000fe2000000000a */
[----:B------:R-:W-:Y:S01]  /*0e60*/  FMUL.FTZ R8, R9, UR18 ;  /* 0x0000001209087c20 */ /* 0x000fe20008410000 */
[----:B------:R-:W-:Y:S01]  /*0e70*/  PRMT R16, R49, 0x7632, R16 ;  /* 0x0000763231107816 */ /* 0x000fe20000000010 */
[----:B------:R-:W-:Y:S01]  /*0e80*/  FADD.FTZ R25, R15, -UR20 ;  /* 0x800000140f197e21 */ /* 0x000fe20008010000 */
        /* <DEDUP_REMOVED lines=25> */
.L_x_348:
        /* <DEDUP_REMOVED lines=26> */
.L_x_349:
[--C-:B------:R-:W-:Y:S01]  /*11c0*/  FFMA.FTZ R19, R9, R17, R16.reuse ;  /* 0x0000001109137223 */ /* 0x100fe20000010010 */
[----:B------:R-:W-:Y:S01]  /*11d0*/  PRMT R16, R47, 0x7632, R16 ;  /* 0x000076322f107816 */ /* 0x000fe20000000010 */
[----:B------:R-:W-:Y:S01]  /*11e0*/  FMUL.FTZ R21, R13, R44 ;  /* 0x0000002c0d157220 */ /* 0x000fe20000410000 */
[----:B------:R-:W-:Y:S01]  /*11f0*/  FADD.FTZ R22, R17, R18 ;  /* 0x0000001211167221 */ /* 0x000fe20000010000 */
[----:B------:R-:W-:Y:S01]  /*1200*/  SHF.L.U32 R18, R47, 0x10, RZ ;  /* 0x000000102f127819 */ /* 0x000fe200000006ff */
[----:B------:R-:W-:Y:S01]  /*1210*/  FMUL.FTZ R24, R12, R41 ;  /* 0x000000290c187220 */ /* 0x000fe20000410000 */
[----:B------:R-:W-:Y:S01]  /*1220*/  SHF.L.U32 R16, R16, 0x10, RZ ;  /* 0x0000001010107819 */ /* 0x000fe200000006ff */
[--C-:B------:R-:W-:Y:S01]  /*1230*/  FFMA.FTZ R20, R14, R21, R19.reuse ;  /* 0x000000150e147223 */ /* 0x100fe20000010013 */
        /* <DEDUP_REMOVED lines=8> */
[----:B------:R-:W-:Y:S01]  /*12c0*/  PRMT R22, R48, 0x7632, R22 ;  /* 0x0000763230167816 */ /* 0x000fe20000000016 */
        /* <DEDUP_REMOVED lines=19> */
.L_x_350:
        /* <DEDUP_REMOVED lines=8> */
[----:B------:R-:W-:Y:S01]  /*1480*/  FADD.FTZ R26, R24, -UR20 ;  /* 0x80000014181a7e21 */ /* 0x000fe20008010000 */
[----:B------:R-:W-:Y:S01]  /*1490*/  FADD.FTZ R27, R22, -UR20 ;  /* 0x80000014161b7e21 */ /* 0x000fe20008010000 */
[----:B------:R-:W-:-:S02]  /*14a0*/  SHF.L.U32 R23, R45, 0x10, RZ ;  /* 0x000000102d177819 */ /* 0x000fc400000006ff */
        /* <DEDUP_REMOVED lines=23> */
.L_x_351:
        /* <DEDUP_REMOVED lines=27> */
[----:B------:R-:W-:Y:S01]  /*17d0*/  BSSY B0, `(.L_x_352) ;  /* 0x000004c000007945 */ /* 0x000fe20003800000 */
[----:B------:R-:W-:Y:S01]  /*17e0*/  ISETP.GT.U32.AND P5, PT, R53, 0x1f, PT ;  /* 0x0000001f3500780c */ /* 0x000fe20003fa4070 */
[----:B0-----:R-:W-:-:S06]  /*17f0*/  ULEA UR10, UR19, UR10, 0x18 ;  /* 0x0000000a130a7291 */ /* 0x001fcc000f8ec03f */
        /* <DEDUP_REMOVED lines=22> */
[----:B------:R-:W-:Y:S01]  /*1960*/  FFMA.FTZ R21, R25, R24, R28 ;  /* 0x0000001819157223 */ /* 0x000fe2000001001c */
[----:B-1----:R-:W-:Y:S01]  /*1970*/  @!P0 FADD.FTZ R27, R27, R20 ;  /* 0x000000141b1b8221 */ /* 0x002fe20000010000 */
[----:B------:R-:W-:Y:S01]  /*1980*/  ISETP.NE.AND P0, PT, R39, RZ, PT ;  /* 0x000000ff2700720c */ /* 0x000fe20003f05270 */
[----:B------:R-:W-:Y:S01]  /*1990*/  FFMA.FTZ R20, R22, R23, R29 ;  /* 0x0000001716147223 */ /* 0x000fe2000001001d */
[----:B------:R-:W-:Y:S01]  /*19a0*/  FADD.FTZ R22, R8, R23 ;  /* 0x0000001708167221 */ /* 0x000fe20000010000 */
[----:B------:R-:W-:Y:S01]  /*19b0*/  FADD.FTZ R23, R9, R24 ;  /* 0x0000001809177221 */ /* 0x000fe20000010000 */
[----:B------:R-:W-:-:S02]  /*19c0*/  MOV R8, R26 ;  /* 0x0000001a00087202 */ /* 0x000fc40000000f00 */
[----:B------:R-:W-:Y:S02]  /*19d0*/  MOV R9, R27 ;  /* 0x0000001b00097202 */ /* 0x000fe40000000f00 */
[----:B------:R0:W-:Y:S05]  /*19e0*/  STS.128 [R54], R20 ;  /* 0x0000001436007388 */ /* 0x0001ea0000000c00 */
        /* <DEDUP_REMOVED lines=10> */
[----:B------:R-:W-:-:S02]  /*1a90*/  FADD.FTZ R32, R9, R11 ;  /* 0x0000000b09207221 */ /* 0x000fc40000010000 */
[----:B0-----:R-:W0:Y:S01]  /*1aa0*/  LDS.128 R8, [UR10+0x60] ;  /* 0x0000600aff087984 */ /* 0x001e220008000c00 */
        /* <DEDUP_REMOVED lines=30> */
.L_x_353:
[----:B------:R-:W-:Y:S05]  /*1c90*/  BSYNC B0 ;  /* 0x0000000000007941 */ /* 0x000fea0003800000 */
.L_x_352:
        /* <DEDUP_REMOVED lines=22> */
[----:B------:R-:W2:Y:S01]  /*1e00*/  LDS.128 R32, [R54+0x1000] ;  /* 0x0010000036207984 */ /* 0x000ea20000000c00 */
[----:B----4-:R-:W-:Y:S01]  /*1e10*/  FADD.FTZ R55, R55, R12 ;  /* 0x0000000c37377221 */ /* 0x010fe20000010000 */
[----:B------:R-:W-:Y:S01]  /*1e20*/  FADD.FTZ R11, R11, R14 ;  /* 0x0000000e0b0b7221 */ /* 0x000fe20000010000 */
[----:B------:R-:W-:Y:S01]  /*1e30*/  FADD.FTZ R10, R10, R13 ;  /* 0x0000000d0a0a7221 */ /* 0x000fe20000010000 */
[----:B------:R-:W3:Y:S01]  /*1e40*/  LDS.128 R28, [R54+0x1200] ;  /* 0x00120000361c7984 */ /* 0x000ee20000000c00 */
[----:B------:R-:W-:Y:S01]  /*1e50*/  FADD.FTZ R60, R60, R15 ;  /* 0x0000000f3c3c7221 */ /* 0x000fe20000010000 */
        /* <DEDUP_REMOVED lines=50> */
.L_x_355:
[----:B------:R-:W-:Y:S05]  /*2180*/  BSYNC B0 ;  /* 0x0000000000007941 */ /* 0x000fea0003800000 */
.L_x_354:
        /* <DEDUP_REMOVED lines=21> */
.L_x_357:
[----:B------:R-:W-:Y:S05]  /*22e0*/  BSYNC B0 ;  /* 0x0000000000007941 */ /* 0x000fea0003800000 */
.L_x_356:
[----:B--2---:R-:W-:Y:S02]  /*22f0*/  PRMT R19, R47, 0x7632, R19 ;  /* 0x000076322f137816 */ /* 0x004fe40000000013 */
[----:B------:R-:W-:Y:S02]  /*2300*/  PRMT R18, R46, 0x7632, R18 ;  /* 0x000076322e127816 */ /* 0x000fe40000000012 */
[----:B------:R-:W-:Y:S02]  /*2310*/  PRMT R17, R48, 0x7632, R17 ;  /* 0x0000763230117816 */ /* 0x000fe40000000011 */
[----:B------:R-:W-:Y:S01]  /*2320*/  PRMT R16, R45, 0x7632, R16 ;  /* 0x000076322d107816 */ /* 0x000fe20000000010 */
[----:B------:R-:W-:Y:S06]  /*2330*/  @!P0 BRA `(.L_x_358) ;  /* 0x0000001000948947 */ /* 0x000fec0003800000 */
[----:B------:R-:W1:Y:S01]  /*2340*/  LDC.64 R10, c[0x0][0x258] ;  /* 0x00009600ff0a7b82 */ /* 0x000e620000000a00 */
[----:B------:R-:W-:-:S04]  /*2350*/  ULOP3.LUT UR10, UR4, 0x1, URZ, 0xc0, !UPT ;  /* 0x00000001040a7892 */ /* 0x000fc8000f8ec03f */
[----:B------:R-:W-:-:S03]  /*2360*/  UIMAD UR10, UR10, UR17, URZ ;  /* 0x000000110a0a72a4 */ /* 0x000fc6000f8e023f */
[----:B0-----:R-:W0:Y:S03]  /*2370*/  LDC.64 R22, c[0x0][0x260] ;  /* 0x00009800ff167b82 */ /* 0x001e260000000a00 */
[----:B------:R-:W-:Y:S01]  /*2380*/  IMAD R12, R24, UR10, RZ ;  /* 0x0000000a180c7c24 */ /* 0x000fe2000f8e02ff */
[----:B------:R-:W-:-:S04]  /*2390*/  IADD3 R13, R40, UR10, RZ ;  /* 0x0000000a280d7c10 */ /* 0x000fc8000fffe0ff */
[----:B------:R-:W-:Y:S01]  /*23a0*/  SHF.L.U32 R15, R12, 0x1, RZ ;  /* 0x000000010c0f7819 */ /* 0x000fe200000006ff */
[----:B-1----:R-:W-:-:S04]  /*23b0*/  IMAD.WIDE.U32 R10, R13, 0x4, R10 ;  /* 0x000000040d0a7825 */ /* 0x002fc800078e000a */
[----:B0-----:R-:W-:Y:S01]  /*23c0*/  IMAD.WIDE R22, R15, 0x4, R22 ;  /* 0x000000040f167825 */ /* 0x001fe200078e0216 */
        /* <DEDUP_REMOVED lines=25> */
.L_x_360:
[----:B------:R-:W2:Y:S04]  /*2560*/  LDG.E.STRONG.GPU R12, desc[UR12][R10.64] ;  /* 0x0000000c0a0c7981 */ /* 0x000ea8000c1ef900 */
[----:B--2---:R-:W-:Y:S01]  /*2570*/  CCTL.IVALL ;  /* 0x00000000ff00798f */ /* 0x004fe20002000000 */
[----:B------:R-:W-:Y:S05]  /*2580*/  YIELD ;  /* 0x0000000000007946 */ /* 0x000fea0003800000 */
[----:B------:R-:W-:-:S13]  /*2590*/  ISETP.NE.AND P0, PT, R12, R15, PT ;  /* 0x0000000f0c00720c */ /* 0x000fda0003f05270 */
[----:B------:R-:W-:Y:S05]  /*25a0*/  @P0 BRA `(.L_x_360) ;  /* 0xfffffffc00ec0947 */ /* 0x000fea000383ffff */
.L_x_359:
        /* <DEDUP_REMOVED lines=17> */
.L_x_364:
        /* <DEDUP_REMOVED lines=115> */
.L_x_363:
        /* <DEDUP_REMOVED lines=61> */
.L_x_365:
[----:B------:R-:W-:-:S13]  /*31c0*/  ISETP.NE.OR P0, PT, R20, RZ, P0 ;  /* 0x000000ff1400720c */ /* 0x000fda0000705670 */
[----:B------:R-:W-:Y:S05]  /*31d0*/  @!P0 BRA `(.L_x_361) ;  /* 0x00000000007c8947 */ /* 0x000fea0003800000 */
.L_x_362:
        /* <DEDUP_REMOVED lines=31> */
.L_x_361:
        /* <DEDUP_REMOVED lines=11> */
.L_x_367:
[----:B------:R-:W-:Y:S05]  /*3480*/  BSYNC B0 ;  /* 0x0000000000007941 */ /* 0x000fea0003800000 */
.L_x_366:
        /* <DEDUP_REMOVED lines=16> */
.L_x_358:
[----:B------:R-:W1:Y:S01]  /*3590*/  S2UR UR11, SR_CgaCtaId ;  /* 0x00000000000b79c3 */ /* 0x000e620000008800 */
[----:B------:R-:W-:Y:S01]  /*35a0*/  UMOV UR10, 0x400 ;  /* 0x00000400000a7882 */ /* 0x000fe20000000000 */
[----:B------:R-:W-:Y:S02]  /*35b0*/  SHF.R.U32.HI R12, RZ, 0x5, R53 ;  /* 0x00000005ff0c7819 */ /* 0x000fe40000011635 */
[C---:B------:R-:W-:Y:S02]  /*35c0*/  PRMT R14, R52.reuse, 0x7632, R14 ;  /* 0x00007632340e7816 */ /* 0x040fe4000000000e */
[----:B------:R-:W-:Y:S02]  /*35d0*/  SHF.L.U32 R52, R52, 0x10, RZ ;  /* 0x0000001034347819 */ /* 0x000fe400000006ff */
[----:B------:R-:W2:Y:S01]  /*35e0*/  LDC R13, c[0x0][0x2ac] ;  /* 0x0000ab00ff0d7b82 */ /* 0x000ea20000000800 */
[----:B------:R-:W-:Y:S01]  /*35f0*/  SHF.L.U32 R14, R14, 0x10, RZ ;  /* 0x000000100e0e7819 */ /* 0x000fe200000006ff */
[----:B-1----:R-:W-:Y:S01]  /*3600*/  ULEA UR10, UR11, UR10, 0x18 ;  /* 0x0000000a0b0a7291 */ /* 0x002fe2000f8ec03f */
[----:B--2---:R-:W-:-:S08]  /*3610*/  IMAD R12, R13, UR14, R12 ;  /* 0x0000000e0d0c7c24 */ /* 0x004fd0000f8e020c */
        /* <DEDUP_REMOVED lines=44> */
.L_x_368:
        /* <DEDUP_REMOVED lines=20> */
.L_x_370:
[----:B------:R-:W-:Y:S05]  /*3a20*/  BSYNC B0 ;  /* 0x0000000000007941 */ /* 0x000fea0003800000 */
.L_x_369:
        /* <DEDUP_REMOVED lines=25> */
.L_x_371:
        /* <DEDUP_REMOVED lines=20> */
.L_x_373:
[----:B------:R-:W-:Y:S05]  /*3d00*/  BSYNC B0 ;  /* 0x0000000000007941 */ /* 0x000fea0003800000 */
.L_x_372:
        /* <DEDUP_REMOVED lines=31> */
.L_x_374:
        /* <DEDUP_REMOVED lines=20> */
.L_x_376:
[----:B------:R-:W-:Y:S05]  /*4040*/  BSYNC B0 ;  /* 0x0000000000007941 */ /* 0x000fea0003800000 */
.L_x_375:
        /* <DEDUP_REMOVED lines=10> */
[----:B-1----:R-:W-:-:S05]  /*40f0*/  FMUL.FTZ R9, R42, -1.4426950216293334961 ;  /* 0xbfb8aa3b2a097820 */ /* 0x002fca0000410000 */
        /* <DEDUP_REMOVED lines=14> */
.L_x_377:
[----:B------:R-:W-:Y:S04]  /*41e0*/  BSSY B0, `(.L_x_378) ;  /* 0x0000013000007945 */ /* 0x000fe80003800000 */
[----:B------:R-:W-:Y:S05]  /*41f0*/  @!P3 BRA `(.L_x_379) ;  /* 0x000000000044b947 */ /* 0x000fea0003800000 */
[----:B------:R-:W-:Y:S01]  /*4200*/  ULDC.64 UR10, c[0x0][0x288] ;  /* 0x0000a200000a7ab9 */ /* 0x000fe20000000a00 */
[C-C-:B------:R-:W-:Y:S01]  /*4210*/  FFMA.FTZ R6, R12.reuse, R48, R13.reuse ;  /* 0x000000300c067223 */ /* 0x140fe2000001000d */
[----:B------:R-:W-:Y:S01]  /*4220*/  MOV R57, R59 ;  /* 0x0000003b00397202 */ /* 0x000fe20000000f00 */
[----:B------:R-:W-:Y:S01]  /*4230*/  FFMA.FTZ R13, R12, R17, R13 ;  /* 0x000000110c0d7223 */ /* 0x000fe2000001000d */
[----:B-1----:R-:W-:Y:S02]  /*4240*/  IMAD R9, R7, UR10, RZ ;  /* 0x0000000a07097c24 */ /* 0x002fe4000f8e02ff */
[----:B------:R-:W-:Y:S01]  /*4250*/  FFMA.FTZ R6, R45, R44, -R6 ;  /* 0x0000002c2d067223 */ /* 0x000fe20000010806 */
[----:B------:R-:W-:Y:S01]  /*4260*/  FFMA.FTZ R13, R16, R41, -R13 ;  /* 0x00000029100d7223 */ /* 0x000fe2000001080d */
[----:B------:R-:W-:-:S04]  /*4270*/  IMAD.WIDE.U32 R56, R2, UR10, R56 ;  /* 0x0000000a02387c25 */ /* 0x000fc8000f8e0038 */
[----:B------:R-:W-:Y:S01]  /*4280*/  FMUL.FTZ R6, R6, UR18 ;  /* 0x0000001206067c20 */ /* 0x000fe20008410000 */
[----:B0-----:R-:W-:Y:S01]  /*4290*/  FMUL.FTZ R11, R13, UR18 ;  /* 0x000000120d0b7c20 */ /* 0x001fe20008410000 */
[----:B------:R-:W-:Y:S01]  /*42a0*/  IMAD R9, R2, UR11, R9 ;  /* 0x0000000b02097c24 */ /* 0x000fe2000f8e0209 */
[----:B------:R-:W-:Y:S02]  /*42b0*/  ULDC.64 UR10, c[0x0][0x210] ;  /* 0x00008400000a7ab9 */ /* 0x000fe40000000a00 */
[C---:B------:R-:W-:Y:S02]  /*42c0*/  LEA R8, P0, R56.reuse, UR10, 0x1 ;  /* 0x0000000a38087c11 */ /* 0x040fe4000f8008ff */
[----:B------:R-:W-:Y:S02]  /*42d0*/  IADD3 R9, R57, R9, RZ ;  /* 0x0000000939097210 */ /* 0x000fe40007ffe0ff */
[----:B------:R-:W-:Y:S02]  /*42e0*/  F2FP.BF16.F32.PACK_AB R11, R11, R6 ;  /* 0x000000060b0b723e */ /* 0x000fe400000010ff */
[----:B------:R-:W-:-:S05]  /*42f0*/  LEA.HI.X R9, R56, UR11, R9, 0x1, P0 ;  /* 0x0000000b38097c11 */ /* 0x000fca00080f0c09 */
[----:B------:R2:W-:Y:S02]  /*4300*/  STG.E desc[UR12][R8.64], R11 ;  /* 0x0000000b08007986 */ /* 0x0005e4000c10190c */
.L_x_379:
[----:B------:R-:W-:Y:S05]  /*4310*/  BSYNC B0 ;  /* 0x0000000000007941 */ /* 0x000fea0003800000 */
.L_x_378:
[----:B------:R-:W-:Y:S02]  /*4320*/  UIADD3 UR15, UR17, UR15, URZ ;  /* 0x0000000f110f7290 */ /* 0x000fe4000fffe03f */
[----:B------:R-:W-:Y:S02]  /*4330*/  UIADD3 UR4, UR4, 0x1, URZ ;  /* 0x0000000104047890 */ /* 0x000fe4000fffe03f */
[----:B------:R-:W-:-:S06]  /*4340*/  UISETP.GE.AND UP0, UPT, UR15, UR5, UPT ;  /* 0x000000050f00728c */ /* 0x000fcc000bf06270 */
[----:B------:R-:W-:-:S13]  /*4350*/  PLOP3.LUT P0, PT, PT, PT, UP0, 0x80, 0x0 ;  /* 0x000000000000781c */ /* 0x000fda0003f0f008 */
[----:B------:R-:W-:Y:S05]  /*4360*/  @!P0 BRA `(.L_x_380) ;  /* 0xffffffbc00f88947 */ /* 0x000fea000383ffff */
.L_x_345:
[----:B------:R-:W3:Y:S01]  /*4370*/  LDC R4, c[0x0][0xc] ;  /* 0x00000300ff047b82 */ /* 0x000ee20000000800 */
[----:B------:R-:W-:Y:S01]  /*4380*/  ISETP.NE.AND P2, PT, R53, RZ, PT ;  /* 0x000000ff3500720c */ /* 0x000fe20003f45270 */
[----:B------:R-:W-:Y:S06]  /*4390*/  BSSY B0, `(.L_x_381) ;  /* 0x0000015000007945 */ /* 0x000fec0003800000 */
[----:B------:R-:W4:Y:S08]  /*43a0*/  LDC R7, c[0x0][0x10] ;  /* 0x00000400ff077b82 */ /* 0x000f300000000800 */
[----:B------:R-:W5:Y:S01]  /*43b0*/  LDC.64 R2, c[0x0][0x258] ;  /* 0x00009600ff027b82 */ /* 0x000f620000000a00 */
[----:B---3--:R-:W-:-:S02]  /*43c0*/  IADD3 R0, R4, -0x1, RZ ;  /* 0xffffffff04007810 */ /* 0x008fc40007ffe0ff */
[----:B------:R-:W-:Y:S02]  /*43d0*/  ISETP.NE.AND P1, PT, R4, 0x1, PT ;  /* 0x000000010400780c */ /* 0x000fe40003f25270 */
[----:B------:R-:W-:Y:S02]  /*43e0*/  ISETP.NE.AND P0, PT, R0, UR14, PT ;  /* 0x0000000e00007c0c */ /* 0x000fe4000bf05270 */
[C---:B----4-:R-:W-:Y:S02]  /*43f0*/  IADD3 R5, R7.reuse, -0x1, RZ ;  /* 0xffffffff07057810 */ /* 0x050fe40007ffe0ff */
[----:B------:R-:W-:Y:S02]  /*4400*/  SHF.L.U32 R0, R7, 0x1, RZ ;  /* 0x0000000107007819 */ /* 0x000fe400000006ff */
[----:B------:R-:W-:Y:S02]  /*4410*/  ISETP.NE.OR P0, PT, R40, R5, P0 ;  /* 0x000000052800720c */ /* 0x000fe40000705670 */
[----:B------:R-:W-:-:S05]  /*4420*/  SEL R5, R0, RZ, P1 ;  /* 0x000000ff00057207 */ /* 0x000fca0000800000 */
[----:B-----5:R-:W-:Y:S01]  /*4430*/  IMAD.WIDE.U32 R2, R5, 0x4, R2 ;  /* 0x0000000405027825 */ /* 0x020fe200078e0002 */
[----:B------:R-:W-:Y:S06]  /*4440*/  @P2 BRA `(.L_x_382) ;  /* 0x0000000000242947 */ /* 0x000fec0003800000 */
[----:B------:R-:W3:Y:S01]  /*4450*/  S2R R0, SR_LANEID ;  /* 0x0000000000007919 */ /* 0x000ee20000000000 */
[----:B------:R-:W-:Y:S02]  /*4460*/  VOTEU.ANY UR4, UPT, PT ;  /* 0x0000000000047886 */ /* 0x000fe400038e0100 */
[----:B------:R-:W-:Y:S02]  /*4470*/  UFLO.U32 UR5, UR4 ;  /* 0x00000004000572bd */ /* 0x000fe400080e0000 */
[----:B------:R-:W4:Y:S04]  /*4480*/  POPC R5, UR4 ;  /* 0x0000000400057d09 */ /* 0x000f280008000000 */
[----:B---3--:R-:W-:-:S13]  /*4490*/  ISETP.EQ.U32.AND P1, PT, R0, UR5, PT ;  /* 0x0000000500007c0c */ /* 0x008fda000bf22070 */
[----:B------:R-:W-:Y:S06]  /*44a0*/  @P1 MEMBAR.ALL.GPU ;  /* 0x0000000000001992 */ /* 0x000fec000000a000 */
[----:B------:R-:W-:-:S00]  /*44b0*/  @P1 ERRBAR ;  /* 0x00000000000019ab */ /* 0x000fc00000000000 */
[----:B------:R-:W-:Y:S06]  /*44c0*/  @P1 CGAERRBAR ;  /* 0x00000000000015ab */ /* 0x000fec0000000000 */
[----:B----4-:R3:W-:Y:S02]  /*44d0*/  @P1 REDG.E.ADD.S32.STRONG.GPU desc[UR12][R2.64], R5 ;  /* 0x000000050200198e */ /* 0x0107e4000c10e38c */
.L_x_382:
[----:B------:R-:W-:Y:S05]  /*44e0*/  BSYNC B0 ;  /* 0x0000000000007941 */ /* 0x000fea0003800000 */
.L_x_381:
[----:B------:R-:W-:Y:S05]  /*44f0*/  @P0 EXIT ;  /* 0x000000000000094d */ /* 0x000fea0003800000 */
[----:B------:R-:W-:Y:S05]  /*4500*/  @P2 BRA `(.L_x_383) ;  /* 0x0000000000202947 */ /* 0x000fea0003800000 */
[----:B------:R-:W-:-:S05]  /*4510*/  IMAD R0, R4, R7, RZ ;  /* 0x0000000704007224 */ /* 0x000fca00078e02ff */
[----:B------:R-:W-:-:S13]  /*4520*/  ISETP.NE.AND P0, PT, R0, -0x1, PT ;  /* 0xffffffff0000780c */ /* 0x000fda0003f05270 */
[----:B------:R-:W-:Y:S05]  /*4530*/  @!P0 BRA `(.L_x_383) ;  /* 0x0000000000148947 */ /* 0x000fea0003800000 */
.L_x_384:
[----:B---3--:R-:W3:Y:S04]  /*4540*/  LDG.E.STRONG.GPU R5, desc[UR12][R2.64] ;  /* 0x0000000c02057981 */ /* 0x008ee8000c1ef900 */
[----:B---3--:R-:W-:Y:S01]  /*4550*/  CCTL.IVALL ;  /* 0x00000000ff00798f */ /* 0x008fe20002000000 */
[----:B------:R-:W-:Y:S05]  /*4560*/  YIELD ;  /* 0x0000000000007946 */ /* 0x000fea0003800000 */
[----:B------:R-:W-:-:S13]  /*4570*/  ISETP.NE.AND P0, PT, R5, R0, PT ;  /* 0x000000000500720c */ /* 0x000fda0003f05270 */
[----:B------:R-:W-:Y:S05]  /*4580*/  @P0 BRA `(.L_x_384) ;  /* 0xfffffffc00ec0947 */ /* 0x000fea000383ffff */
.L_x_383:
[----:B------:R-:W-:Y:S05]  /*4590*/  WARPSYNC.ALL ;  /* 0x0000000000007948 */ /* 0x000fea0003800000 */
[----:B---3--:R-:W3:Y:S08]  /*45a0*/  LDC.64 R2, c[0x0][0x288] ;  /* 0x0000a200ff027b82 */ /* 0x008ef00000000a00 */
[----:B------:R-:W-:Y:S01]  /*45b0*/  BAR.SYNC.DEFER_BLOCKING 0x0 ;  /* 0x0000000000007b1d */ /* 0x000fe20000010000 */
[----:B---3--:R-:W-:-:S04]  /*45c0*/  LEA.HI R0, P0, R3, R2, RZ, 0x1 ;  /* 0x0000000203007211 */ /* 0x008fc800078108ff */
[----:B------:R-:W-:-:S04]  /*45d0*/  IADD3.X R5, RZ, R3, RZ, P0, !PT ;  /* 0x00000003ff057210 */ /* 0x000fc800007fe4ff */
[----:B------:R-:W-:Y:S02]  /*45e0*/  SHF.R.S64 R20, R0, 0x1, R5 ;  /* 0x0000000100147819 */ /* 0x000fe40000001005 */
[----:B------:R-:W-:Y:S02]  /*45f0*/  SHF.R.S32.HI R0, RZ, 0x1f, R53 ;  /* 0x0000001fff007819 */ /* 0x000fe40000011435 */
[----:B------:R-:W-:Y:S02]  /*4600*/  SHF.R.S32.HI R25, RZ, 0x1, R5 ;  /* 0x00000001ff197819 */ /* 0x000fe40000011405 */
[----:B------:R-:W-:-:S04]  /*4610*/  ISETP.GT.U32.AND P0, PT, R20, R53, PT ;  /* 0x000000351400720c */ /* 0x000fc80003f04070 */
[----:B------:R-:W-:-:S13]  /*4620*/  ISETP.GT.AND.EX P0, PT, R25, R0, PT, P0 ;  /* 0x000000001900720c */ /* 0x000fda0003f04300 */
[----:B------:R-:W-:Y:S05]  /*4630*/  @!P0 EXIT ;  /* 0x000000000000894d */ /* 0x000fea0003800000 */
[C---:B-12---:R-:W-:Y:S01]  /*4640*/  IMAD.WIDE.U32 R8, R2.reuse, 0x3, RZ ;  /* 0x0000000302087825 */ /* 0x046fe200078e00ff */
[----:B0-----:R-:W-:Y:S01]  /*4650*/  LEA R11, R3, R3, 0x1 ;  /* 0x00000003030b7211 */ /* 0x001fe200078e08ff */
[----:B------:R-:W0:Y:S01]  /*4660*/  LDC.64 R6, c[0x0][0x218] ;  /* 0x00008600ff067b82 */ /* 0x000e220000000a00 */
        /* <DEDUP_REMOVED lines=10> */
.L_x_385:
[----:B------:R-:W-:-:S04]  /*4710*/  LEA R12, P0, R53, UR4, 0x2 ;  /* 0x00000004350c7c11 */ /* 0x000fc8000f8010ff */
[----:B------:R-:W-:Y:S02]  /*4720*/  LEA.HI.X R13, R53, UR5, R0, 0x2, P0 ;  /* 0x00000005350d7c11 */ /* 0x000fe400080f1400 */
[-C--:B------:R-:W-:Y:S02]  /*4730*/  LEA R14, P0, R20, R12.reuse, 0x2 ;  /* 0x0000000c140e7211 */ /* 0x080fe400078010ff */
[-C--:B------:R-:W-:Y:S01]  /*4740*/  LEA R18, P2, R27, R12.reuse, 0x2 ;  /* 0x0000000c1b127211 */ /* 0x080fe200078410ff */
[----:B------:R-:W2:Y:S01]  /*4750*/  LDG.E R0, desc[UR12][R12.64] ;  /* 0x0000000c0c007981 */ /* 0x000ea2000c1e1900 */
[----:B------:R-:W-:Y:S02]  /*4760*/  LEA R16, P1, R2, R12, 0x2 ;  /* 0x0000000c02107211 */ /* 0x000fe400078210ff */
[C---:B------:R-:W-:Y:S02]  /*4770*/  IADD3.X R15, R13.reuse, R31, RZ, P0, !PT ;  /* 0x0000001f0d0f7210 */ /* 0x040fe400007fe4ff */
[----:B------:R-:W-:-:S02]  /*4780*/  IADD3.X R19, R13, R29, RZ, P2, !PT ;  /* 0x0000001d0d137210 */ /* 0x000fc400017fe4ff */
[----:B------:R-:W-:Y:S02]  /*4790*/  IADD3.X R17, R23, R13, RZ, P1, !PT ;  /* 0x0000000d17117210 */ /* 0x000fe40000ffe4ff */
        /* <DEDUP_REMOVED lines=8> */
[----:B--2---:R-:W-:Y:S02]  /*4820*/  F2FP.BF16.F32.PACK_AB R3, R15, R0 ;  /* 0x000000000f03723e */ /* 0x004fe400000010ff */
[----:B------:R-:W-:Y:S02]  /*4830*/  SHF.R.S32.HI R0, RZ, 0x1f, R53 ;  /* 0x0000001fff007819 */ /* 0x000fe40000011435 */
[----:B---3--:R-:W-:Y:S01]  /*4840*/  F2FP.BF16.F32.PACK_AB R21, R19, R16 ;  /* 0x000000101315723e */ /* 0x008fe200000010ff */
[----:B------:R2:W-:Y:S04]  /*4850*/  STG.E desc[UR12][R8.64], R3 ;  /* 0x0000000308007986 */ /* 0x0005e8000c10190c */
[----:B------:R2:W-:Y:S01]  /*4860*/  STG.E desc[UR12][R10.64], R21 ;  /* 0x000000150a007986 */ /* 0x0005e2000c10190c */
[----:B------:R-:W-:-:S13]  /*4870*/  ISETP.GT.AND.EX P0, PT, R25, R0, PT, P0 ;  /* 0x000000001900720c */ /* 0x000fda0003f04300 */
[----:B--2---:R-:W-:Y:S05]  /*4880*/  @P0 BRA `(.L_x_385) ;  /* 0xfffffffc00a00947 */ /* 0x004fea000383ffff */
[----:B------:R-:W-:Y:S05]  /*4890*/  EXIT ;  /* 0x000000000000794d */ /* 0x000fea0003800000 */
.L_x_386:
        /* <DEDUP_REMOVED lines=14> */
.L_x_5220:


//--------------------- .text._Z35group_norm_nhwc_bwd_one_pass_kernelI11Bf16IOBf16WLi128ELi64ELi512EEv26Group_norm_nhwc_bwd_params --------------------------
	.section	.text._Z35group_norm_nhwc_bwd_one_pass_kernelI11Bf16IOBf16WLi128ELi64ELi512EEv26Group_norm_nhwc_bwd_params,"ax",@progbits
	.align	128
        .global         _Z35group_norm_nhwc_bwd_one_pass_kernelI11Bf16IOBf16WLi128ELi64ELi512EEv26Group_norm_nhwc_bwd_params
        .type           _Z35group_norm_nhwc_bwd_one_pass_kernelI11Bf16IOBf16WLi128ELi64ELi512EEv26Group_norm_nhwc_bwd_params,@function
        .size           _Z35group_norm_nhwc_bwd_one_pass_kernelI11Bf16IOBf16WLi128ELi64ELi512EEv26Group_norm_nhwc_bwd_params,(.L_x_5221 - _Z35group_norm_nhwc_bwd_one_pass_kernelI11Bf16IOBf16WLi128ELi64ELi512EEv26Group_norm_nhwc_bwd_params)
        .other          _Z35group_norm_nhwc_bwd_one_pass_kernelI11Bf16IOBf16WLi128ELi64ELi512EEv26Group_norm_nhwc_bwd_params,@"STO_CUDA_ENTRY STV_DEFAULT"
_Z35group_norm_nhwc_bwd_one_pass_kernelI11Bf16IOBf16WLi128ELi64ELi512EEv26Group_norm_nhwc_bwd_params:
.text._Z35group_norm_nhwc_bwd_one_pass_kernelI11Bf16IOBf16WLi128ELi64ELi512EEv26Group_norm_nhwc_bwd_params:
        /* <DEDUP_REMOVED lines=50> */
.L_x_438:
        /* <DEDUP_REMOVED lines=10> */
[----:B------:R-:W-:Y:S01]  /*03c0*/  SHF.R.S32.HI R21, RZ, 0x1f, R19 ;  /* 0x0000001fff157819 */ /* 0x000fe20000011413 */
[----:B-1----:R-:W1:Y:S01]  /*03d0*/  @P6 LDC.64 R42, c[0x0][0x230] ;  /* 0x00008c00ff2a6b82 */ /* 0x002e620000000a00 */
[----:B------:R-:W-:Y:S02]  /*03e0*/  IADD3 R14, R2, 0x40, RZ ;  /* 0x00000040020e7810 */ /* 0x000fe40007ffe0ff */
[----:B------:R-:W-:Y:S02]  /*03f0*/  LOP3.LUT R36, R36, 0xfffffffd, RZ, 0xc0, !PT ;  /* 0xfffffffd24247812 */ /* 0x000fe400078ec0ff */
[----:B0-----:R-:W-:-:S03]  /*0400*/  IABS R6, R9 ;  /* 0x0000000900067213 */ /* 0x001fc60000000000 */
[----:B------:R-:W0:Y:S01]  /*0410*/  @P6 LDC.64 R34, c[0x0][0x228] ;  /* 0x00008a00ff226b82 */ /* 0x000e220000000a00 */
[----:B------:R-:W2:Y:S08]  /*0420*/  I2F.RP R3, R6 ;  /* 0x0000000600037306 */ /* 0x000eb00000209400 */
[----:B--2---:R-:W2:Y:S02]  /*0430*/  MUFU.RCP R3, R3 ;  /* 0x0000000300037308 */ /* 0x004ea40000001000 */
[----:B--2---:R-:W-:-:S06]  /*0440*/  IADD3 R4, R3, 0xffffffe, RZ ;  /* 0x0ffffffe03047810 */ /* 0x004fcc0007ffe0ff */
[----:B------:R2:W3:Y:S02]  /*0450*/  F2I.FTZ.U32.TRUNC.NTZ R5, R4 ;  /* 0x0000000400057305 */ /* 0x0004e4000021f000 */
[----:B--2---:R-:W-:Y:S01]  /*0460*/  HFMA2.MMA R4, -RZ, RZ, 0, 0 ;  /* 0x00000000ff047435 */ /* 0x004fe200000001ff */
[----:B---3--:R-:W-:-:S05]  /*0470*/  IADD3 R7, RZ, -R5, RZ ;  /* 0x80000005ff077210 */ /* 0x008fca0007ffe0ff */
[----:B------:R-:W-:-:S04]  /*0480*/  IMAD R7, R7, R6, RZ ;  /* 0x0000000607077224 */ /* 0x000fc800078e02ff */
[----:B------:R-:W-:Y:S01]  /*0490*/  IMAD.HI.U32 R5, R5, R7, R4 ;  /* 0x0000000705057227 */ /* 0x000fe200078e0004 */
[----:B------:R-:W-:Y:S02]  /*04a0*/  MOV R7, R8 ;  /* 0x0000000800077202 */ /* 0x000fe40000000f00 */
[----:B------:R-:W-:-:S03]  /*04b0*/  SHF.L.U32 R8, R37, 0x1, RZ ;  /* 0x0000000125087819 */ /* 0x000fc600000006ff */
[----:B------:R-:W-:Y:S01]  /*04c0*/  IMAD.HI.U32 R5, R5, R7, RZ ;  /* 0x0000000705057227 */ /* 0x000fe200078e00ff */
[----:B------:R-:W-:-:S04]  /*04d0*/  LOP3.LUT R13, R8, 0x3e, RZ, 0xc0, !PT ;  /* 0x0000003e080d7812 */ /* 0x000fc800078ec0ff */
[----:B------:R-:W-:-:S05]  /*04e0*/  IADD3 R3, -R5, RZ, RZ ;  /* 0x000000ff05037210 */ /* 0x000fca0007ffe1ff */
[----:B------:R-:W-:Y:S01]  /*04f0*/  IMAD R3, R6, R3, R7 ;  /* 0x0000000306037224 */ /* 0x000fe200078e0207 */
[----:B------:R-:W-:-:S04]  /*0500*/  LOP3.LUT R7, R9, UR16, RZ, 0x3c, !PT ;  /* 0x0000001009077c12 */ /* 0x000fc8000f8e3cff */
[----:B------:R-:W-:Y:S02]  /*0510*/  ISETP.GT.U32.AND P4, PT, R6, R3, PT ;  /* 0x000000030600720c */ /* 0x000fe40003f84070 */
[----:B------:R-:W-:-:S11]  /*0520*/  ISETP.GE.AND P2, PT, R7, RZ, PT ;  /* 0x000000ff0700720c */ /* 0x000fd60003f46270 */
[-C--:B------:R-:W-:Y:S02]  /*0530*/  @!P4 IADD3 R3, R3, -R6.reuse, RZ ;  /* 0x800000060303c210 */ /* 0x080fe40007ffe0ff */
[----:B------:R-:W-:Y:S02]  /*0540*/  @!P4 IADD3 R5, R5, 0x1, RZ ;  /* 0x000000010505c810 */ /* 0x000fe40007ffe0ff */
[CC--:B------:R-:W-:Y:S02]  /*0550*/  ISETP.GE.U32.AND P3, PT, R3.reuse, R6.reuse, PT ;  /* 0x000000060300720c */ /* 0x0c0fe40003f66070 */
[-C--:B------:R-:W-:Y:S02]  /*0560*/  ISETP.GT.U32.AND P0, PT, R6, R3.reuse, PT ;  /* 0x000000030600720c */ /* 0x080fe40003f04070 */
[----:B------:R-:W-:Y:S02]  /*0570*/  IADD3 R4, R3, -R6, RZ ;  /* 0x8000000603047210 */ /* 0x000fe40007ffe0ff */
[----:B------:R-:W2:Y:S02]  /*0580*/  @P6 LDC.64 R6, c[0x0][0x288] ;  /* 0x0000a200ff066b82 */ /* 0x000ea40000000a00 */
[----:B------:R-:W-:-:S02]  /*0590*/  SEL R3, R4, R3, !P0 ;  /* 0x0000000304037207 */ /* 0x000fc40004000000 */
[----:B------:R-:W-:Y:S02]  /*05a0*/  ISETP.GT.U32.AND P0, PT, R37, 0x1ff, PT ;  /* 0x000001ff2500780c */ /* 0x000fe40003f04070 */
[----:B------:R-:W-:Y:S02]  /*05b0*/  LOP3.LUT R4, RZ, R9, RZ, 0x33, !PT ;  /* 0x00000009ff047212 */ /* 0x000fe400078e33ff */
[----:B------:R-:W-:Y:S02]  /*05c0*/  @P3 IADD3 R5, R5, 0x1, RZ ;  /* 0x0000000105053810 */ /* 0x000fe40007ffe0ff */
[----:B------:R-:W-:Y:S02]  /*05d0*/  ISETP.NE.AND P3, PT, R9, RZ, PT ;  /* 0x000000ff0900720c */ /* 0x000fe40003f65270 */
[----:B------:R-:W-:Y:S02]  /*05e0*/  @!P2 IADD3 R5, -R5, RZ, RZ ;  /* 0x000000ff0505a210 */ /* 0x000fe40007ffe1ff */
[----:B------:R-:W-:-:S02]  /*05f0*/  ISETP.GE.OR.EX P5, PT, R15, UR21, P0, P5 ;  /* 0x000000150f007c0c */ /* 0x000fc400087a6750 */
[----:B------:R-:W-:Y:S02]  /*0600*/  @!P1 IADD3 R3, -R3, RZ, RZ ;  /* 0x000000ff03039210 */ /* 0x000fe40007ffe1ff */
[C---:B------:R-:W-:Y:S02]  /*0610*/  SEL R9, R4.reuse, R5, !P3 ;  /* 0x0000000504097207 */ /* 0x040fe40005800000 */
[----:B------:R-:W-:Y:S02]  /*0620*/  SEL R54, R4, R3, !P3 ;  /* 0x0000000304367207 */ /* 0x000fe40005800000 */
[----:B------:R-:W-:Y:S02]  /*0630*/  IADD3 R3, R2, 0x20, RZ ;  /* 0x0000002002037810 */ /* 0x000fe40007ffe0ff */
[----:B------:R-:W-:Y:S01]  /*0640*/  SHF.R.S32.HI R8, RZ, 0x1f, R9 ;  /* 0x0000001fff087819 */ /* 0x000fe20000011409 */
[----:B--2---:R-:W-:Y:S01]  /*0650*/  @P6 IMAD R10, R58, R6, RZ ;  /* 0x000000063a0a6224 */ /* 0x004fe200078e02ff */
[----:B------:R-:W-:Y:S01]  /*0660*/  LEA R12, R54, R13, 0x6 ;  /* 0x0000000d360c7211 */ /* 0x000fe200078e30ff */
[----:B------:R-:W2:Y:S01]  /*0670*/  @!P5 LDC.64 R4, c[0x0][0x288] ;  /* 0x0000a200ff04db82 */ /* 0x000ea20000000a00 */
[----:B------:R-:W-:Y:S01]  /*0680*/  ISETP.GE.U32.AND P4, PT, R3, UR20, PT ;  /* 0x0000001403007c0c */ /* 0x000fe2000bf86070 */
[----:B------:R-:W-:Y:S01]  /*0690*/  IMAD R8, R8, UR10, RZ ;  /* 0x0000000a08087c24 */ /* 0x000fe2000f8e02ff */
[----:B------:R-:W-:Y:S01]  /*06a0*/  SHF.R.S32.HI R23, RZ, 0x1f, R3 ;  /* 0x0000001fff177819 */ /* 0x000fe20000011403 */
[----:B------:R-:W-:Y:S01]  /*06b0*/  @P6 IMAD R27, R56, R7, R10 ;  /* 0x00000007381b6224 */ /* 0x000fe200078e020a */
[----:B------:R-:W-:Y:S01]  /*06c0*/  SHF.R.S32.HI R13, RZ, 0x1f, R12 ;  /* 0x0000001fff0d7819 */ /* 0x000fe2000001140c */
[----:B------:R-:W-:Y:S01]  /*06d0*/  IMAD R11, R9, UR11, R8 ;  /* 0x0000000b090b7c24 */ /* 0x000fe2000f8e0208 */
[----:B------:R-:W-:Y:S01]  /*06e0*/  ISETP.GE.OR.EX P4, PT, R23, UR21, P0, P4 ;  /* 0x0000001517007c0c */ /* 0x000fe20008786740 */
[----:B------:R-:W3:Y:S01]  /*06f0*/  @!P5 LDC.64 R32, c[0x0][0x230] ;  /* 0x00008c00ff20db82 */ /* 0x000ee20000000a00 */
[----:B------:R-:W-:Y:S01]  /*0700*/  ISETP.GE.U32.AND P3, PT, R19, UR20, PT ;  /* 0x0000001413007c0c */ /* 0x000fe2000bf66070 */
[----:B------:R-:W-:Y:S01]  /*0710*/  IMAD.WIDE.U32 R8, R9, UR10, R12 ;  /* 0x0000000a09087c25 */ /* 0x000fe2000f8e000c */
[----:B------:R-:W-:Y:S01]  /*0720*/  ISETP.GE.U32.AND P2, PT, R14, UR20, PT ;  /* 0x000000140e007c0c */ /* 0x000fe2000bf46070 */
[----:B------:R-:W-:Y:S01]  /*0730*/  ULDC.64 UR10, c[0x0][0x248] ;  /* 0x00009200000a7ab9 */ /* 0x000fe20000000a00 */
[----:B------:R-:W-:Y:S01]  /*0740*/  ISETP.GE.OR.EX P3, PT, R21, UR21, P0, P3 ;  /* 0x0000001515007c0c */ /* 0x000fe20008766730 */
[----:B------:R-:W-:Y:S01]  /*0750*/  UIMAD.WIDE UR10, UR16, 0x8, UR10 ;  /* 0x00000008100a78a5 */ /* 0x000fe2000f8e020a */
[----:B------:R-:W-:Y:S01]  /*0760*/  IADD3 R11, R9, R11, RZ ;  /* 0x0000000b090b7210 */ /* 0x000fe20007ffe0ff */
[----:B------:R-:W4:Y:S01]  /*0770*/  @!P5 LDC.64 R30, c[0x0][0x228] ;  /* 0x00008a00ff1edb82 */ /* 0x000f220000000a00 */
[----:B------:R-:W-:-:S03]  /*0780*/  @P6 MOV R10, R8 ;  /* 0x00000008000a6202 */ /* 0x000fc60000000f00 */
[----:B------:R-:W-:Y:S02]  /*0790*/  @!P4 MOV R22, R8 ;  /* 0x000000080016c202 */ /* 0x000fe40000000f00 */
[----:B------:R-:W-:Y:S02]  /*07a0*/  @P6 IMAD.WIDE.U32 R6, R56, R6, R10 ;  /* 0x0000000638066225 */ /* 0x000fe400078e000a */
[----:B------:R-:W3:Y:S02]  /*07b0*/  @!P4 LDC.64 R16, c[0x0][0x288] ;  /* 0x0000a200ff10cb82 */ /* 0x000ee40000000a00 */
[----:B--2---:R-:W-:Y:S01]  /*07c0*/  @!P5 IMAD R20, R15, R4, RZ ;  /* 0x000000040f14d224 */ /* 0x004fe200078e02ff */
[----:B------:R-:W-:Y:S02]  /*07d0*/  @P6 IADD3 R7, R7, R27, RZ ;  /* 0x0000001b07076210 */ /* 0x000fe40007ffe0ff */
[C---:B------:R-:W-:Y:S01]  /*07e0*/  @P6 SHF.L.U32 R27, R6.reuse, 0x1, RZ ;  /* 0x00000001061b6819 */ /* 0x040fe200000006ff */
[----:B------:R-:W-:Y:S01]  /*07f0*/  @!P5 IMAD R29, R25, R5, R20 ;  /* 0x00000005191dd224 */ /* 0x000fe200078e0214 */
[----:B------:R-:W-:-:S02]  /*0800*/  @P6 SHF.L.U64.HI R18, R6, 0x1, R7 ;  /* 0x0000000106126819 */ /* 0x000fc40000010207 */
[----:B------:R-:W-:Y:S02]  /*0810*/  @!P5 MOV R6, R8 ;  /* 0x000000080006d202 */ /* 0x000fe40000000f00 */
[----:B------:R-:W-:Y:S02]  /*0820*/  @!P5 MOV R7, R11 ;  /* 0x0000000b0007d202 */ /* 0x000fe40000000f00 */
[----:B------:R-:W-:Y:S02]  /*0830*/  SHF.R.S32.HI R15, RZ, 0x1f, R14 ;  /* 0x0000001fff0f7819 */ /* 0x000fe4000001140e */
[----:B-1----:R-:W-:Y:S01]  /*0840*/  @P6 IADD3 R42, P1, R27, R42, RZ ;  /* 0x0000002a1b2a6210 */ /* 0x002fe20007f3e0ff */
[----:B------:R-:W-:Y:S01]  /*0850*/  @!P5 IMAD.WIDE.U32 R4, R25, R4, R6 ;  /* 0x000000041904d225 */ /* 0x000fe200078e0006 */
[----:B------:R-:W-:Y:S01]  /*0860*/  ISETP.GE.OR.EX P2, PT, R15, UR21, P0, P2 ;  /* 0x000000150f007c0c */ /* 0x000fe20008746720 */
[----:B------:R-:W1:Y:S01]  /*0870*/  @!P3 LDC.64 R6, c[0x0][0x288] ;  /* 0x0000a200ff06bb82 */ /* 0x000e620000000a00 */
[----:B------:R-:W-:-:S02]  /*0880*/  @P6 IADD3.X R43, R18, R43, RZ, P1, !PT ;  /* 0x0000002b122b6210 */ /* 0x000fc40000ffe4ff */
[----:B0-----:R-:W-:Y:S02]  /*0890*/  @P6 IADD3 R34, P1, R27, R34, RZ ;  /* 0x000000221b226210 */ /* 0x001fe40007f3e0ff */
[----:B------:R-:W-:Y:S01]  /*08a0*/  @!P5 IADD3 R5, R5, R29, RZ ;  /* 0x0000001d0505d210 */ /* 0x000fe20007ffe0ff */
[-C--:B---3--:R-:W-:Y:S01]  /*08b0*/  @!P4 IMAD R20, R23, R16.reuse, RZ ;  /* 0x000000101714c224 */ /* 0x088fe200078e02ff */
[----:B------:R-:W-:Y:S01]  /*08c0*/  @!P4 MOV R23, R11 ;  /* 0x0000000b0017c202 */ /* 0x000fe20000000f00 */
[----:B------:R-:W0:Y:S01]  /*08d0*/  @!P4 LDC.64 R28, c[0x0][0x230] ;  /* 0x00008c00ff1ccb82 */ /* 0x000e220000000a00 */
[----:B------:R-:W-:Y:S01]  /*08e0*/  @!P5 SHF.L.U32 R25, R4, 0x1, RZ ;  /* 0x000000010419d819 */ /* 0x000fe200000006ff */
[C---:B------:R-:W-:Y:S01]  /*08f0*/  @!P4 IMAD R39, R3.reuse, R17, R20 ;  /* 0x000000110327c224 */ /* 0x040fe200078e0214 */
[----:B------:R-:W-:Y:S01]  /*0900*/  @P6 IADD3.X R35, R18, R35, RZ, P1, !PT ;  /* 0x0000002312236210 */ /* 0x000fe20000ffe4ff */
[----:B------:R-:W-:Y:S01]  /*0910*/  @!P4 IMAD.WIDE.U32 R16, R3, R16, R22 ;  /* 0x000000100310c225 */ /* 0x000fe200078e0016 */
[----:B------:R-:W-:-:S02]  /*0920*/  @!P5 SHF.L.U64.HI R18, R4, 0x1, R5 ;  /* 0x000000010412d819 */ /* 0x000fc40000010205 */
[----:B------:R-:W-:Y:S01]  /*0930*/  @!P5 IADD3 R32, P1, R25, R32, RZ ;  /* 0x000000201920d210 */ /* 0x000fe20007f3e0ff */
[----:B------:R-:W2:Y:S01]  /*0940*/  @!P2 LDC.64 R4, c[0x0][0x288] ;  /* 0x0000a200ff04ab82 */ /* 0x000ea20000000a00 */
[----:B------:R-:W-:Y:S02]  /*0950*/  @!P4 IADD3 R17, R17, R39, RZ ;  /* 0x000000271111c210 */ /* 0x000fe40007ffe0ff */
[----:B------:R-:W-:Y:S02]  /*0960*/  @!P5 IADD3.X R33, R18, R33, RZ, P1, !PT ;  /* 0x000000211221d210 */ /* 0x000fe40000ffe4ff */
[----:B----4-:R-:W-:Y:S02]  /*0970*/  @!P5 IADD3 R30, P1, R25, R30, RZ ;  /* 0x0000001e191ed210 */ /* 0x010fe40007f3e0ff */
[----:B------:R-:W-:Y:S01]  /*0980*/  @!P4 SHF.L.U32 R39, R16, 0x1, RZ ;  /* 0x000000011027c819 */ /* 0x000fe200000006ff */
[----:B------:R-:W3:Y:S01]  /*0990*/  @!P4 LDC.64 R26, c[0x0][0x228] ;  /* 0x00008a00ff1acb82 */ /* 0x000ee20000000a00 */
[----:B------:R-:W-:Y:S01]  /*09a0*/  @!P5 IADD3.X R31, R18, R31, RZ, P1, !PT ;  /* 0x0000001f121fd210 */ /* 0x000fe20000ffe4ff */
[----:B-1----:R-:W-:Y:S01]  /*09b0*/  @!P3 IMAD R18, R21, R6, RZ ;  /* 0x000000061512b224 */ /* 0x002fe200078e02ff */
[----:B------:R-:W-:-:S02]  /*09c0*/  @!P4 SHF.L.U64.HI R40, R16, 0x1, R17 ;  /* 0x000000011028c819 */ /* 0x000fc40000010211 */
[----:B------:R-:W-:Y:S01]  /*09d0*/  @!P3 MOV R16, R8 ;  /* 0x000000080010b202 */ /* 0x000fe20000000f00 */
[----:B------:R-:W-:Y:S01]  /*09e0*/  @!P3 IMAD R41, R19, R7, R18 ;  /* 0x000000071329b224 */ /* 0x000fe200078e0212 */
[----:B------:R-:W-:Y:S01]  /*09f0*/  @!P3 MOV R17, R11 ;  /* 0x0000000b0011b202 */ /* 0x000fe20000000f00 */
[----:B------:R-:W1:Y:S01]  /*0a00*/  @!P3 LDC.64 R24, c[0x0][0x230] ;  /* 0x00008c00ff18bb82 */ /* 0x000e620000000a00 */
[----:B0-----:R-:W-:Y:S02]  /*0a10*/  @!P4 IADD3 R28, P1, R39, R28, RZ ;  /* 0x0000001c271cc210 */ /* 0x001fe40007f3e0ff */
[----:B------:R-:W-:Y:S01]  /*0a20*/  P2R R3, PR, RZ, 0x20 ;  /* 0x00000020ff037803 */ /* 0x000fe20000000000 */
[----:B------:R-:W-:Y:S01]  /*0a30*/  @!P3 IMAD.WIDE.U32 R6, R19, R6, R16 ;  /* 0x000000061306b225 */ /* 0x000fe200078e0010 */
[----:B------:R-:W-:-:S03]  /*0a40*/  @!P4 IADD3.X R29, R40, R29, RZ, P1, !PT ;  /* 0x0000001d281dc210 */ /* 0x000fc60000ffe4ff */
[----:B------:R-:W0:Y:S01]  /*0a50*/  @!P3 LDC.64 R22, c[0x0][0x228] ;  /* 0x00008a00ff16bb82 */ /* 0x000e220000000a00 */
[----:B------:R-:W-:Y:S01]  /*0a60*/  @!P3 IADD3 R7, R7, R41, RZ ;  /* 0x000000290707b210 */ /* 0x000fe20007ffe0ff */
[----:B--2---:R-:W-:Y:S01]  /*0a70*/  @!P2 IMAD R17, R15, R4, RZ ;  /* 0x000000040f11a224 */ /* 0x004fe200078e02ff */
[C---:B------:R-:W-:Y:S02]  /*0a80*/  @!P3 SHF.L.U32 R15, R6.reuse, 0x1, RZ ;  /* 0x00000001060fb819 */ /* 0x040fe400000006ff */
[----:B------:R-:W-:Y:S01]  /*0a90*/  @!P3 SHF.L.U64.HI R16, R6, 0x1, R7 ;  /* 0x000000010610b819 */ /* 0x000fe20000010207 */
[----:B------:R-:W-:Y:S01]  /*0aa0*/  @!P2 IMAD R17, R14, R5, R17 ;  /* 0x000000050e11a224 */ /* 0x000fe200078e0211 */
[----:B------:R-:W-:Y:S01]  /*0ab0*/  @!P2 MOV R6, R8 ;  /* 0x000000080006a202 */ /* 0x000fe20000000f00 */
[----:B------:R-:W2:Y:S01]  /*0ac0*/  @!P2 LDC.64 R20, c[0x0][0x230] ;  /* 0x00008c00ff14ab82 */ /* 0x000ea20000000a00 */
[----:B---3--:R-:W-:Y:S02]  /*0ad0*/  @!P4 IADD3 R26, P1, R39, R26, RZ ;  /* 0x0000001a271ac210 */ /* 0x008fe40007f3e0ff */
[----:B------:R-:W-:-:S02]  /*0ae0*/  @!P2 MOV R7, R11 ;  /* 0x0000000b0007a202 */ /* 0x000fc40000000f00 */
[----:B------:R-:W-:Y:S02]  /*0af0*/  @!P4 IADD3.X R27, R40, R27, RZ, P1, !PT ;  /* 0x0000001b281bc210 */ /* 0x000fe40000ffe4ff */
[----:B------:R-:W-:Y:S01]  /*0b00*/  SHF.R.S32.HI R41, RZ, 0x1f, R2 ;  /* 0x0000001fff297819 */ /* 0x000fe20000011402 */
[----:B------:R-:W3:Y:S01]  /*0b10*/  @!P2 LDC.64 R18, c[0x0][0x228] ;  /* 0x00008a00ff12ab82 */ /* 0x000ee20000000a00 */
[----:B-1----:R-:W-:Y:S01]  /*0b20*/  @!P3 IADD3 R24, P1, R15, R24, RZ ;  /* 0x000000180f18b210 */ /* 0x002fe20007f3e0ff */
[----:B------:R-:W-:Y:S01]  /*0b30*/  @!P2 IMAD.WIDE.U32 R4, R14, R4, R6 ;  /* 0x000000040e04a225 */ /* 0x000fe200078e0006 */
[----:B------:R-:W-:Y:S02]  /*0b40*/  P2R R39, PR, RZ, 0x10 ;  /* 0x00000010ff277803 */ /* 0x000fe40000000000 */
[----:B------:R-:W-:Y:S02]  /*0b50*/  @!P3 IADD3.X R25, R16, R25, RZ, P1, !PT ;  /* 0x000000191019b210 */ /* 0x000fe40000ffe4ff */
[----:B------:R-:W-:-:S02]  /*0b60*/  @!P2 IADD3 R7, R5, R17, RZ ;  /* 0x000000110507a210 */ /* 0x000fc40007ffe0ff */
[----:B0-----:R-:W-:Y:S02]  /*0b70*/  @!P3 IADD3 R22, P1, R15, R22, RZ ;  /* 0x000000160f16b210 */ /* 0x001fe40007f3e0ff */
[----:B------:R-:W-:Y:S02]  /*0b80*/  @!P2 SHF.L.U32 R5, R4, 0x1, RZ ;  /* 0x000000010405a819 */ /* 0x000fe400000006ff */
[----:B------:R-:W-:Y:S02]  /*0b90*/  @!P3 IADD3.X R23, R16, R23, RZ, P1, !PT ;  /* 0x000000171017b210 */ /* 0x000fe40000ffe4ff */
[----:B------:R-:W-:Y:S02]  /*0ba0*/  @!P2 SHF.L.U64.HI R4, R4, 0x1, R7 ;  /* 0x000000010404a819 */ /* 0x000fe40000010207 */
[----:B--2---:R-:W-:Y:S02]  /*0bb0*/  @!P2 IADD3 R20, P1, R5, R20, RZ ;  /* 0x000000140514a210 */ /* 0x004fe40007f3e0ff */
[----:B------:R-:W-:-:S02]  /*0bc0*/  IADD3 R15, R2, 0x50, RZ ;  /* 0x00000050020f7810 */ /* 0x000fc40007ffe0ff */
[----:B------:R-:W-:Y:S02]  /*0bd0*/  @!P2 IADD3.X R21, R4, R21, RZ, P1, !PT ;  /* 0x000000150415a210 */ /* 0x000fe40000ffe4ff */
[----:B------:R-:W-:Y:S02]  /*0be0*/  SHF.R.S32.HI R7, RZ, 0x1f, R15 ;  /* 0x0000001fff077819 */ /* 0x000fe4000001140f */
[----:B---3--:R-:W-:-:S04]  /*0bf0*/  @!P2 IADD3 R18, P1, R5, R18, RZ ;  /* 0x000000120512a210 */ /* 0x008fc80007f3e0ff */
[----:B------:R-:W-:Y:S02]  /*0c00*/  @!P2 IADD3.X R19, R4, R19, RZ, P1, !PT ;  /* 0x000000130413a210 */ /* 0x000fe40000ffe4ff */
        /* <DEDUP_REMOVED lines=30> */
[----:B-1----:R-:W-:-:S04]  /*0df0*/  @!P5 IADD3 R6, P6, R41, R14, RZ ;  /* 0x0000000e2906d210 */ /* 0x002fc80007fde0ff */
[----:B------:R-:W-:Y:S02]  /*0e00*/  @!P5 IADD3.X R7, R40, R15, RZ, P6, !PT ;  /* 0x0000000f2807d210 */ /* 0x000fe400037fe4ff */
[----:B------:R-:W0:Y:S02]  /*0e10*/  @!P5 LDC.64 R14, c[0x0][0x228] ;  /* 0x00008a00ff0edb82 */ /* 0x000e240000000a00 */
[----:B0-----:R-:W-:-:S04]  /*0e20*/  @!P5 IADD3 R14, P6, R41, R14, RZ ;  /* 0x0000000e290ed210 */ /* 0x001fc80007fde0ff */
[----:B------:R-:W-:Y:S02]  /*0e30*/  @!P5 IADD3.X R15, R40, R15, RZ, P6, !PT ;  /* 0x0000000f280fd210 */ /* 0x000fe400037fe4ff */
[----:B------:R-:W-:Y:S02]  /*0e40*/  ISETP.GE.U32.AND P6, PT, R38, UR20, PT ;  /* 0x0000001426007c0c */ /* 0x000fe4000bfc6070 */
[----:B------:R-:W-:Y:S02]  /*0e50*/  LOP3.LUT P5, RZ, R36, 0x4, RZ, 0xc0, !PT ;  /* 0x0000000424ff7812 */ /* 0x000fe400078ac0ff */
[----:B------:R-:W-:-:S04]  /*0e60*/  ISETP.GE.AND.EX P6, PT, R57, UR21, PT, P6 ;  /* 0x0000001539007c0c */ /* 0x000fc8000bfc6360 */
[----:B------:R-:W-:-:S13]  /*0e70*/  ISETP.LT.U32.AND P6, PT, R37, 0x200, !P6 ;  /* 0x000002002500780c */ /* 0x000fda00077c1070 */
[----:B------:R-:W0:Y:S01]  /*0e80*/  @P6 LDC.64 R40, c[0x0][0x288] ;  /* 0x0000a200ff286b82 */ /* 0x000e220000000a00 */
[----:B------:R-:W-:-:S07]  /*0e90*/  @P6 MOV R47, R11 ;  /* 0x0000000b002f6202 */ /* 0x000fce0000000f00 */
[----:B------:R-:W1:Y:S08]  /*0ea0*/  @P6 LDC.64 R44, c[0x0][0x230] ;  /* 0x00008c00ff2c6b82 */ /* 0x000e700000000a00 */
[----:B------:R-:W2:Y:S01]  /*0eb0*/  @P6 LDC.64 R48, c[0x0][0x228] ;  /* 0x00008a00ff306b82 */ /* 0x000ea20000000a00 */
[----:B0-----:R-:W-:-:S04]  /*0ec0*/  @P6 IMAD R46, R57, R40, RZ ;  /* 0x00000028392e6224 */ /* 0x001fc800078e02ff */
[----:B------:R-:W-:Y:S01]  /*0ed0*/  @P6 IMAD R41, R38, R41, R46 ;  /* 0x0000002926296224 */ /* 0x000fe200078e022e */
[----:B------:R-:W-:-:S05]  /*0ee0*/  @P6 MOV R46, R8 ;  /* 0x00000008002e6202 */ /* 0x000fca0000000f00 */
[----:B------:R-:W-:Y:S01]  /*0ef0*/  @P6 IMAD.WIDE.U32 R46, R38, R40, R46 ;  /* 0x00000028262e6225 */ /* 0x000fe200078e002e */
[----:B------:R-:W-:-:S04]  /*0f00*/  MOV R40, UR10 ;  /* 0x0000000a00287c02 */ /* 0x000fc80008000f00 */
[----:B------:R-:W-:Y:S02]  /*0f10*/  @P6 IADD3 R47, R47, R41, RZ ;  /* 0x000000292f2f6210 */ /* 0x000fe40007ffe0ff */
[C---:B------:R-:W-:Y:S02]  /*0f20*/  @P6 SHF.L.U32 R41, R46.reuse, 0x1, RZ ;  /* 0x000000012e296819 */ /* 0x040fe400000006ff */
[----:B------:R-:W-:Y:S02]  /*0f30*/  @P6 SHF.L.U64.HI R46, R46, 0x1, R47 ;  /* 0x000000012e2e6819 */ /* 0x000fe4000001022f */
[----:B-1----:R-:W-:-:S04]  /*0f40*/  @P6 IADD3 R44, P4, R41, R44, RZ ;  /* 0x0000002c292c6210 */ /* 0x002fc80007f9e0ff */
[C---:B------:R-:W-:Y:S02]  /*0f50*/  @P6 IADD3.X R45, R46.reuse, R45, RZ, P4, !PT ;  /* 0x0000002d2e2d6210 */ /* 0x040fe400027fe4ff */
[----:B--2---:R-:W-:Y:S02]  /*0f60*/  @P6 IADD3 R48, P4, R41, R48, RZ ;  /* 0x0000003029306210 */ /* 0x004fe40007f9e0ff */
[----:B------:R-:W-:Y:S02]  /*0f70*/  MOV R41, UR11 ;  /* 0x0000000b00297c02 */ /* 0x000fe40008000f00 */
[----:B------:R-:W-:-:S04]  /*0f80*/  @P6 IADD3.X R49, R46, R49, RZ, P4, !PT ;  /* 0x000000312e316210 */ /* 0x000fc800027fe4ff */
[----:B------:R-:W2:Y:S01]  /*0f90*/  LDG.E.64 R40, desc[UR14][R40.64] ;  /* 0x0000000e28287981 */ /* 0x000ea2000c1e1b00 */
[----:B------:R-:W-:Y:S02]  /*0fa0*/  CS2R R52, SRZ ;  /* 0x0000000000347805 */ /* 0x000fe4000001ff00 */
[----:B------:R-:W-:Y:S02]  /*0fb0*/  CS2R R50, SRZ ;  /* 0x0000000000327805 */ /* 0x000fe4000001ff00 */
[----:B------:R-:W-:-:S04]  /*0fc0*/  MOV R55, RZ ;  /* 0x000000ff00377202 */ /* 0x000fc80000000f00 */
[----:B------:R-:W5:Y:S04]  /*0fd0*/  @!P3 LDG.E R51, desc[UR14][R22.64] ;  /* 0x0000000e1633b981 */ /* 0x000f68000c1e1900 */
[----:B------:R-:W5:Y:S01]  /*0fe0*/  @!P1 LDG.E R50, desc[UR14][R16.64] ;  /* 0x0000000e10329981 */ /* 0x000f62000c1e1900 */
[----:B--2---:R-:W-:Y:S01]  /*0ff0*/  R2UR UR19, R40 ;  /* 0x00000000281372ca */ /* 0x004fe200000e0000 */
[----:B------:R-:W-:-:S10]  /*1000*/  HFMA2.MMA R40, -RZ, RZ, 0, 0 ;  /* 0x00000000ff287435 */ /* 0x000fd400000001ff */
[----:B------:R0:W5:Y:S02]  /*1010*/  @P6 LDG.E R40, desc[UR14][R44.64] ;  /* 0x0000000e2c286981 */ /* 0x000164000c1e1900 */
[----:B------:R-:W-:-:S05]  /*1020*/  MOV R46, UR19 ;  /* 0x00000013002e7c02 */ /* 0x000fca0008000f00 */
[----:B------:R-:W-:Y:S01]  /*1030*/  FFMA.FTZ R47, -R46, UR19, R41 ;  /* 0x000000132e2f7c23 */ /* 0x000fe20008010129 */
[----:B------:R-:W-:-:S04]  /*1040*/  MOV R46, RZ ;  /* 0x000000ff002e7202 */ /* 0x000fc80000000f00 */
[----:B------:R-:W-:Y:S02]  /*1050*/  FSETP.GTU.FTZ.AND P4, PT, R47, RZ, PT ;  /* 0x000000ff2f00720b */ /* 0x000fe40003f9c000 */
[----:B------:R1:W5:Y:S11]  /*1060*/  @P6 LDG.E R46, desc[UR14][R48.64] ;  /* 0x0000000e302e6981 */ /* 0x000376000c1e1900 */
[----:B------:R-:W-:Y:S01]  /*1070*/  VOTEU.ANY UP0, P4 ;  /* 0x00000000003f7886 */ /* 0x000fe20002000100 */
[----:B------:R-:W-:-:S02]  /*1080*/  PLOP3.LUT P6, PT, PT, PT, UP0, 0x80, 0x0 ;  /* 0x000000000000781c */ /* 0x000fc40003fcf008 */
[----:B------:R-:W-:Y:S02]  /*1090*/  ISETP.NE.AND P4, PT, R39, RZ, PT ;  /* 0x000000ff2700720c */ /* 0x000fe40003f85270 */
[----:B------:R-:W-:-:S09]  /*10a0*/  @UP0 ULDC UR10, c[0x0][0x250] ;  /* 0x00009400000a0ab9 */ /* 0x000fd20000000800 */
[----:B------:R-:W-:Y:S01]  /*10b0*/  @P6 FADD.FTZ R41, R47, UR10 ;  /* 0x0000000a2f296e21 */ /* 0x000fe20008010000 */
[----:B------:R-:W-:Y:S01]  /*10c0*/  HFMA2.MMA R39, -RZ, RZ, 0, 0 ;  /* 0x00000000ff277435 */ /* 0x000fe200000001ff */
[----:B0-----:R-:W-:Y:S02]  /*10d0*/  CS2R R44, SRZ ;  /* 0x00000000002c7805 */ /* 0x001fe4000001ff00 */
[----:B-1----:R-:W-:Y:S01]  /*10e0*/  CS2R R48, SRZ ;  /* 0x0000000000307805 */ /* 0x002fe2000001ff00 */
[----:B------:R-:W5:Y:S01]  /*10f0*/  @!P4 LDG.E R52, desc[UR14][R26.64] ;  /* 0x0000000e1a34c981 */ /* 0x000f62000c1e1900 */
[----:B------:R-:W0:Y:S01]  /*1100*/  @P6 MUFU.RSQ R41, R41 ;  /* 0x0000002900296308 */ /* 0x000e220000001400 */
[----:B------:R-:W-:-:S03]  /*1110*/  MOV R47, RZ ;  /* 0x000000ff002f7202 */ /* 0x000fc60000000f00 */
[----:B------:R-:W5:Y:S04]  /*1120*/  @!P2 LDG.E R49, desc[UR14][R18.64] ;  /* 0x0000000e1231a981 */ /* 0x000f68000c1e1900 */
[----:B------:R1:W5:Y:S04]  /*1130*/  @P5 LDG.E R39, desc[UR14][R42.64] ;  /* 0x0000000e2a275981 */ /* 0x000368000c1e1900 */
[----:B------:R-:W5:Y:S01]  /*1140*/  @P5 LDG.E R47, desc[UR14][R34.64] ;  /* 0x0000000e222f5981 */ /* 0x000f62000c1e1900 */
[----:B------:R-:W-:Y:S01]  /*1150*/  ISETP.NE.AND P5, PT, R3, RZ, PT ;  /* 0x000000ff0300720c */ /* 0x000fe20003fa5270 */
[----:B------:R-:W-:Y:S01]  /*1160*/  UMOV UR20, 0x3f800000 ;  /* 0x3f80000000147882 */ /* 0x000fe20000000000 */
[----:B------:R-:W-:Y:S01]  /*1170*/  BSSY B0, `(.L_x_388) ;  /* 0x0000023000007945 */ /* 0x000fe20003800000 */
[----:B------:R2:W5:Y:S01]  /*1180*/  @!P1 LDG.E R48, desc[UR14][R4.64] ;  /* 0x0000000e04309981 */ /* 0x000562000c1e1900 */
[----:B0-----:R-:W-:-:S02]  /*1190*/  @P6 R2UR UR10, R41 ;  /* 0x00000000290a62ca */ /* 0x001fc400000e0000 */
[----:B------:R-:W-:Y:S01]  /*11a0*/  LOP3.LUT P6, RZ, R36, 0x2, RZ, 0xc0, !PT ;  /* 0x0000000224ff7812 */ /* 0x000fe200078cc0ff */
[----:B------:R-:W-:Y:S01]  /*11b0*/  HFMA2.MMA R41, -RZ, RZ, 0, 0 ;  /* 0x00000000ff297435 */ /* 0x000fe200000001ff */
[----:B-1----:R-:W-:-:S05]  /*11c0*/  CS2R R42, SRZ ;  /* 0x00000000002a7805 */ /* 0x002fca000001ff00 */
[----:B------:R-:W5:Y:S04]  /*11d0*/  @!P5 LDG.E R45, desc[UR14][R32.64] ;  /* 0x0000000e202dd981 */ /* 0x000f68000c1e1900 */
[----:B------:R-:W5:Y:S04]  /*11e0*/  @!P5 LDG.E R53, desc[UR14][R30.64] ;  /* 0x0000000e1e35d981 */ /* 0x000f68000c1e1900 */
[----:B------:R-:W5:Y:S04]  /*11f0*/  @!P4 LDG.E R42, desc[UR14][R28.64] ;  /* 0x0000000e1c2ac981 */ /* 0x000f68000c1e1900 */
[----:B------:R-:W5:Y:S04]  /*1200*/  @!P3 LDG.E R43, desc[UR14][R24.64] ;  /* 0x0000000e182bb981 */ /* 0x000f68000c1e1900 */
[----:B------:R-:W5:Y:S04]  /*1210*/  @!P2 LDG.E R41, desc[UR14][R20.64] ;  /* 0x0000000e1429a981 */ /* 0x000f68000c1e1900 */
[----:B------:R-:W5:Y:S01]  /*1220*/  @!P6 LDG.E R55, desc[UR14][R14.64] ;  /* 0x0000000e0e37e981 */ /* 0x000f62000c1e1900 */
[----:B------:R-:W-:Y:S01]  /*1230*/  @UP0 UMOV UR20, UR10 ;  /* 0x0000000a00140c82 */ /* 0x000fe20008000000 */
[----:B------:R-:W-:Y:S01]  /*1240*/  HFMA2.MMA R3, -RZ, RZ, 0, 0 ;  /* 0x00000000ff037435 */ /* 0x000fe200000001ff */
[----:B--2---:R-:W-:Y:S01]  /*1250*/  CS2R R4, SRZ ;  /* 0x0000000000047805 */ /* 0x004fe2000001ff00 */
[----:B------:R0:W5:Y:S02]  /*1260*/  @!P6 LDG.E R44, desc[UR14][R6.64] ;  /* 0x0000000e062ce981 */ /* 0x000164000c1e1900 */
[----:B0-----:R-:W-:Y:S01]  /*1270*/  MOV R6, RZ ;  /* 0x000000ff00067202 */ /* 0x001fe20000000f00 */
        /* <DEDUP_REMOVED lines=9> */
[----:B------:R-:W2:Y:S01]  /*1310*/  @P0 LDG.E.U16 R3, desc[UR14][R6.64+0x2] ;  /* 0x0000020e06030981 */ /* 0x000ea2000c1e1500 */
[----:B------:R-:W-:-:S03]  /*1320*/  IADD3.X R13, R14, UR11, RZ, P6, !PT ;  /* 0x0000000b0e0d7c10 */ /* 0x000fc6000b7fe4ff */
[----:B------:R-:W3:Y:S01]  /*1330*/  @P0 LDG.E.U16 R14, desc[UR14][R6.64] ;  /* 0x0000000e060e0981 */ /* 0x000ee2000c1e1500 */
[----:B--2---:R-:W-:-:S03]  /*1340*/  @P0 SHF.L.U32 R5, R3, 0x10, RZ ;  /* 0x0000001003050819 */ /* 0x004fc600000006ff */
[----:B------:R-:W2:Y:S01]  /*1350*/  LDG.E.U16 R3, desc[UR14][R12.64] ;  /* 0x0000000e0c037981 */ /* 0x000ea2000c1e1500 */
[----:B---3--:R-:W-:-:S03]  /*1360*/  @P0 SHF.L.U32 R4, R14, 0x10, RZ ;  /* 0x000000100e040819 */ /* 0x008fc600000006ff */
[----:B------:R-:W3:Y:S01]  /*1370*/  LDG.E.U16 R14, desc[UR14][R12.64+0x2] ;  /* 0x0000020e0c0e7981 */ /* 0x000ee2000c1e1500 */
[----:B--2---:R-:W-:Y:S02]  /*1380*/  SHF.L.U32 R3, R3, 0x10, RZ ;  /* 0x0000001003037819 */ /* 0x004fe400000006ff */
[----:B---3--:R-:W-:-:S07]  /*1390*/  SHF.L.U32 R6, R14, 0x10, RZ ;  /* 0x000000100e067819 */ /* 0x008fce00000006ff */
.L_x_389:
[----:B------:R-:W-:Y:S05]  /*13a0*/  BSYNC B0 ;  /* 0x0000000000007941 */ /* 0x000fea0003800000 */
.L_x_388:
[----:B------:R-:W-:Y:S02]  /*13b0*/  ISETP.NE.AND P0, PT, RZ, UR17, PT ;  /* 0x00000011ff007c0c */ /* 0x000fe4000bf05270 */
[C---:B-----5:R-:W-:Y:S02]  /*13c0*/  PRMT R7, R44.reuse, 0x7632, R7 ;  /* 0x000076322c077816 */ /* 0x060fe40000000007 */
        /* <DEDUP_REMOVED lines=38> */
.L_x_390:
        /* <DEDUP_REMOVED lines=26> */
.L_x_391:
[----:B------:R-:W-:Y:S01]  /*17d0*/  FFMA.FTZ R24, R12, R19, R7 ;  /* 0x000000130c187223 */ /* 0x000fe20000010007 */
[----:B------:R-:W-:Y:S01]  /*17e0*/  FADD.FTZ R7, RZ, R18 ;  /* 0x00000012ff077221 */ /* 0x000fe20000010000 */
[----:B------:R-:W-:Y:S01]  /*17f0*/  FADD.FTZ R21, R19, R22 ;  /* 0x0000001613157221 */ /* 0x000fe20000010000 */
[----:B------:R-:W-:Y:S01]  /*1800*/  FFMA.FTZ R20, R17, R16, R20 ;  /* 0x0000001011147223 */ /* 0x000fe20000010014 */
[----:B------:R-:W-:Y:S01]  /*1810*/  FMUL.FTZ R22, R16, R3 ;  /* 0x0000000310167220 */ /* 0x000fe20000410000 */
[----:B------:R-:W-:Y:S01]  /*1820*/  FADD.FTZ R16, R7, R16 ;  /* 0x0000001007107221 */ /* 0x000fe20000010000 */
[----:B------:R-:W-:Y:S01]  /*1830*/  FFMA.FTZ R7, R12, R15, RZ ;  /* 0x0000000f0c077223 */ /* 0x000fe200000100ff */
[--C-:B------:R-:W-:Y:S01]  /*1840*/  FADD.FTZ R18, RZ, R15.reuse ;  /* 0x0000000fff127221 */ /* 0x100fe20000010000 */
[----:B------:R-:W-:Y:S01]  /*1850*/  PRMT R15, R42, 0x7632, R15 ;  /* 0x000076322a0f7816 */ /* 0x000fe2000000000f */
[----:B------:R-:W-:Y:S01]  /*1860*/  FFMA.FTZ R17, R17, R22, R24 ;  /* 0x0000001611117223 */ /* 0x000fe20000010018 */
[----:B------:R-:W-:Y:S01]  /*1870*/  FFMA.FTZ R12, R14, R13, R7 ;  /* 0x0000000d0e0c7223 */ /* 0x000fe20000010007 */
[----:B------:R-:W-:Y:S01]  /*1880*/  FADD.FTZ R7, R18, R13 ;  /* 0x0000000d12077221 */ /* 0x000fe20000010000 */
[----:B------:R-:W-:Y:S01]  /*1890*/  FMUL.FTZ R13, R13, R6 ;  /* 0x000000060d0d7220 */ /* 0x000fe20000410000 */
[----:B------:R-:W-:Y:S01]  /*18a0*/  SHF.L.U32 R19, R42, 0x10, RZ ;  /* 0x000000102a137819 */ /* 0x000fe200000006ff */
[----:B------:R-:W-:Y:S01]  /*18b0*/  FADD.FTZ R18, R21, R22 ;  /* 0x0000001615127221 */ /* 0x000fe20000010000 */
[----:B------:R-:W-:Y:S01]  /*18c0*/  SHF.L.U32 R15, R15, 0x10, RZ ;  /* 0x000000100f0f7819 */ /* 0x000fe200000006ff */
[--C-:B------:R-:W-:Y:S01]  /*18d0*/  FFMA.FTZ R14, R14, R13, R17.reuse ;  /* 0x0000000d0e0e7223 */ /* 0x100fe20000010011 */
[C---:B------:R-:W-:Y:S01]  /*18e0*/  PRMT R17, R52.reuse, 0x7632, R17 ;  /* 0x0000763234117816 */ /* 0x040fe20000000011 */
        /* <DEDUP_REMOVED lines=25> */
.L_x_392:
[----:B------:R-:W-:Y:S01]  /*1a80*/  FMUL.FTZ R23, R21, R3 ;  /* 0x0000000315177220 */ /* 0x000fe20000410000 */
[--C-:B------:R-:W-:Y:S01]  /*1a90*/  FADD.FTZ R22, R13, R18.reuse ;  /* 0x000000120d167221 */ /* 0x100fe20000010000 */
[----:B------:R-:W-:Y:S01]  /*1aa0*/  PRMT R18, R43, 0x7632, R18 ;  /* 0x000076322b127816 */ /* 0x000fe20000000012 */
[----:B------:R-:W-:Y:S01]  /*1ab0*/  FADD.FTZ R16, R16, R21 ;  /* 0x0000001510107221 */ /* 0x000fe20000010000 */
[C---:B------:R-:W-:Y:S01]  /*1ac0*/  FFMA.FTZ R20, R19.reuse, R21, R20 ;  /* 0x0000001513147223 */ /* 0x040fe20000010014 */
[----:B------:R-:W-:Y:S01]  /*1ad0*/  FFMA.FTZ R14, R19, R23, R14 ;  /* 0x00000017130e7223 */ /* 0x000fe2000001000e */
[----:B------:R-:W-:Y:S01]  /*1ae0*/  FFMA.FTZ R13, R15, R17, R12 ;  /* 0x000000110f0d7223 */ /* 0x000fe2000001000c */
[----:B------:R-:W-:Y:S01]  /*1af0*/  FMUL.FTZ R12, R17, R6 ;  /* 0x00000006110c7220 */ /* 0x000fe20000410000 */
[----:B------:R-:W-:Y:S01]  /*1b00*/  SHF.L.U32 R19, R43, 0x10, RZ ;  /* 0x000000102b137819 */ /* 0x000fe200000006ff */
[----:B------:R-:W-:Y:S01]  /*1b10*/  FADD.FTZ R7, R7, R17 ;  /* 0x0000001107077221 */ /* 0x000fe20000010000 */
[----:B------:R-:W-:Y:S01]  /*1b20*/  SHF.L.U32 R21, R18, 0x10, RZ ;  /* 0x0000001012157819 */ /* 0x000fe200000006ff */
[----:B------:R-:W-:Y:S01]  /*1b30*/  FADD.FTZ R17, R22, R23 ;  /* 0x0000001716117221 */ /* 0x000fe20000010000 */
[--C-:B------:R-:W-:Y:S01]  /*1b40*/  FFMA.FTZ R18, R15, R12, R14.reuse ;  /* 0x0000000c0f127223 */ /* 0x100fe2000001000e */
        /* <DEDUP_REMOVED lines=26> */
.L_x_393:
[----:B------:R-:W-:Y:S01]  /*1cf0*/  FMUL.FTZ R23, R21, R3 ;  /* 0x0000000315177220 */ /* 0x000fe20000410000 */
[--C-:B------:R-:W-:Y:S01]  /*1d00*/  FADD.FTZ R12, R12, R17.reuse ;  /* 0x000000110c0c7221 */ /* 0x100fe20000010000 */
[----:B------:R-:W-:Y:S01]  /*1d10*/  PRMT R17, R41, 0x7632, R17 ;  /* 0x0000763229117816 */ /* 0x000fe20000000011 */
[----:B------:R-:W-:Y:S01]  /*1d20*/  FADD.FTZ R15, R16, R21 ;  /* 0x00000015100f7221 */ /* 0x000fe20000010000 */
[C---:B------:R-:W-:Y:S01]  /*1d30*/  FFMA.FTZ R16, R19.reuse, R21, R20 ;  /* 0x0000001513107223 */ /* 0x040fe20000010014 */
[----:B------:R-:W-:Y:S01]  /*1d40*/  FFMA.FTZ R18, R19, R23, R18 ;  /* 0x0000001713127223 */ /* 0x000fe20000010012 */
[----:B------:R-:W-:Y:S01]  /*1d50*/  FADD.FTZ R12, R12, R23 ;  /* 0x000000170c0c7221 */ /* 0x000fe20000010000 */
[----:B------:R-:W-:Y:S01]  /*1d60*/  FMUL.FTZ R19, R14, R6 ;  /* 0x000000060e137220 */ /* 0x000fe20000410000 */
[----:B------:R-:W-:Y:S02]  /*1d70*/  SHF.L.U32 R21, R41, 0x10, RZ ;  /* 0x0000001029157819 */ /* 0x000fe400000006ff */
[----:B------:R-:W-:Y:S01]  /*1d80*/  SHF.L.U32 R23, R17, 0x10, RZ ;  /* 0x0000001011177819 */ /* 0x000fe200000006ff */
[C---:B------:R-:W-:Y:S01]  /*1d90*/  FFMA.FTZ R17, R22.reuse, R14, R13 ;  /* 0x0000000e16117223 */ /* 0x040fe2000001000d */
[----:B------:R-:W-:Y:S01]  /*1da0*/  FFMA.FTZ R18, R22, R19, R18 ;  /* 0x0000001316127223 */ /* 0x000fe20000010012 */
        /* <DEDUP_REMOVED lines=27> */
.L_x_394:
[----:B------:R-:W-:Y:S01]  /*1f60*/  FADD.FTZ R27, R19, R12 ;  /* 0x0000000c131b7221 */ /* 0x000fe20000010000 */
[----:B------:R-:W-:Y:S01]  /*1f70*/  SHF.L.U32 R19, R50, 0x10, RZ ;  /* 0x0000001032137819 */ /* 0x000fe200000006ff */
[----:B------:R-:W-:Y:S01]  /*1f80*/  FMUL.FTZ R24, R20, R3 ;  /* 0x0000000314187220 */ /* 0x000fe20000410000 */
[----:B------:R-:W-:-:S03]  /*1f90*/  SHF.L.U32 R25, R13, 0x10, RZ ;  /* 0x000000100d197819 */ /* 0x000fc600000006ff */
[--C-:B------:R-:W-:Y:S01]  /*1fa0*/  FFMA.FTZ R13, R23, R24, R18.reuse ;  /* 0x00000018170d7223 */ /* 0x100fe20000010012 */
[----:B------:R-:W-:Y:S01]  /*1fb0*/  FADD.FTZ R19, R19, -UR19 ;  /* 0x8000001313137e21 */ /* 0x000fe20008010000 */
[C---:B------:R-:W-:Y:S01]  /*1fc0*/  PRMT R18, R48.reuse, 0x7632, R18 ;  /* 0x0000763230127816 */ /* 0x040fe20000000012 */
[----:B------:R-:W-:Y:S01]  /*1fd0*/  FADD.FTZ R26, R25, -UR19 ;  /* 0x80000013191a7e21 */ /* 0x000fe20008010000 */
[----:B------:R-:W-:Y:S01]  /*1fe0*/  FADD.FTZ R12, R27, R24 ;  /* 0x000000181b0c7221 */ /* 0x000fe20000010000 */
[----:B------:R-:W-:Y:S01]  /*1ff0*/  FMUL.FTZ R27, R19, UR20 ;  /* 0x00000014131b7c20 */ /* 0x000fe20008410000 */
[----:B------:R-:W-:Y:S01]  /*2000*/  SHF.L.U32 R24, R48, 0x10, RZ ;  /* 0x0000001030187819 */ /* 0x000fe200000006ff */
[----:B------:R-:W-:Y:S01]  /*2010*/  FMUL.FTZ R19, R21, R6 ;  /* 0x0000000615137220 */ /* 0x000fe20000410000 */
        /* <DEDUP_REMOVED lines=21> */
.L_x_395:
        /* <DEDUP_REMOVED lines=37> */
.L_x_396:
        /* <DEDUP_REMOVED lines=8> */
[--C-:B------:R-:W-:Y:S01]  /*2440*/  FFMA.FTZ R12, R30, R13, R19.reuse ;  /* 0x0000000d1e0c7223 */ /* 0x100fe20000010013 */
[----:B------:R-:W-:Y:S01]  /*2450*/  FADD.FTZ R13, R13, R18 ;  /* 0x000000120d0d7221 */ /* 0x000fe20000010000 */
[----:B------:R-:W-:Y:S01]  /*2460*/  PRMT R19, R46, 0x7632, R19 ;  /* 0x000076322e137816 */ /* 0x000fe20000000013 */
[----:B------:R-:W-:Y:S01]  /*2470*/  FADD.FTZ R18, R33, -UR19 ;  /* 0x8000001321127e21 */ /* 0x000fe20008010000 */
[----:B------:R-:W-:-:S02]  /*2480*/  FMUL.FTZ R33, R32, UR20 ;  /* 0x0000001420217c20 */ /* 0x000fc40008410000 */
        /* <DEDUP_REMOVED lines=22> */
.L_x_397:
        /* <DEDUP_REMOVED lines=17> */
[----:B------:R-:W-:Y:S01]  /*2700*/  FFMA.FTZ R17, R26, R25, R17 ;  /* 0x000000191a117223 */ /* 0x000fe20000010011 */
[----:B------:R-:W-:Y:S01]  /*2710*/  FADD.FTZ R15, R15, R24 ;  /* 0x000000180f0f7221 */ /* 0x000fe20000010000 */
[----:B------:R-:W2:Y:S01]  /*2720*/  SHFL.DOWN PT, R34, R13, 0x1, 0x1f ;  /* 0x08201f000d227f89 */ /* 0x000ea200000e0000 */
[----:B------:R-:W-:Y:S01]  /*2730*/  FADD.FTZ R14, R14, R25 ;  /* 0x000000190e0e7221 */ /* 0x000fe20000010000 */
[----:B------:R-:W-:Y:S01]  /*2740*/  FFMA.FTZ R16, R31, R28, R16 ;  /* 0x0000001c1f107223 */ /* 0x000fe20000010010 */
[----:B------:R-:W-:Y:S01]  /*2750*/  FFMA.FTZ R17, R30, R29, R17 ;  /* 0x0000001d1e117223 */ /* 0x000fe20000010011 */
[----:B------:R-:W-:Y:S01]  /*2760*/  FADD.FTZ R15, R15, R28 ;  /* 0x0000001c0f0f7221 */ /* 0x000fe20000010000 */
[----:B------:R-:W-:Y:S01]  /*2770*/  FADD.FTZ R14, R14, R29 ;  /* 0x0000001d0e0e7221 */ /* 0x000fe20000010000 */
[----:B------:R-:W-:Y:S01]  /*2780*/  FFMA.FTZ R16, R33, R18, R16 ;  /* 0x0000001221107223 */ /* 0x000fe20000010010 */
[----:B0-----:R-:W-:Y:S01]  /*2790*/  ULEA UR10, UR12, UR10, 0x18 ;  /* 0x0000000a0c0a7291 */ /* 0x001fe2000f8ec03f */
[----:B------:R-:W-:Y:S01]  /*27a0*/  FFMA.FTZ R17, R32, R19, R17 ;  /* 0x0000001320117223 */ /* 0x000fe20000010011 */
[----:B------:R-:W-:Y:S01]  /*27b0*/  FADD.FTZ R18, R15, R18 ;  /* 0x000000120f127221 */ /* 0x000fe20000010000 */
[----:B------:R-:W-:Y:S01]  /*27c0*/  FADD.FTZ R19, R14, R19 ;  /* 0x000000130e137221 */ /* 0x000fe20000010000 */
[----:B------:R-:W-:Y:S02]  /*27d0*/  BSSY B0, `(.L_x_398) ;  /* 0x0000045000007945 */ /* 0x000fe40003800000 */
[----:B------:R-:W-:-:S05]  /*27e0*/  LEA R7, R37, UR10, 0x4 ;  /* 0x0000000a25077c11 */ /* 0x000fca000f8e20ff */
[----:B------:R-:W-:Y:S01]  /*27f0*/  STS.128 [R7], R16 ;  /* 0x0000001007007388 */ /* 0x000fe20000000c00 */
        /* <DEDUP_REMOVED lines=66> */
.L_x_399:
[----:B------:R-:W-:Y:S05]  /*2c20*/  BSYNC B0 ;  /* 0x0000000000007941 */ /* 0x000fea0003800000 */
.L_x_398:
        /* <DEDUP_REMOVED lines=24> */
[----:B---3--:R-:W-:Y:S01]  /*2db0*/  FADD.FTZ R61, R61, R24 ;  /* 0x000000183d3d7221 */ /* 0x008fe20000010000 */
[----:B------:R-:W-:Y:S01]  /*2dc0*/  FADD.FTZ R20, R20, R25 ;  /* 0x0000001914147221 */ /* 0x000fe20000010000 */
[----:B------:R-:W-:Y:S01]  /*2dd0*/  FADD.FTZ R14, R15, R23 ;  /* 0x000000170f0e7221 */ /* 0x000fe20000010000 */
[----:B------:R-:W-:-:S03]  /*2de0*/  FADD.FTZ R15, R21, R26 ;  /* 0x0000001a150f7221 */ /* 0x000fc60000010000 */
[----:B------:R-:W-:Y:S02]  /*2df0*/  FADD.FTZ R14, R14, R27 ;  /* 0x0000001b0e0e7221 */ /* 0x000fe40000010000 */
[----:B------:R-:W-:Y:S01]  /*2e00*/  LDS.128 R24, [R7+0x1200] ;  /* 0x0012000007187984 */ /* 0x000fe20000000c00 */
[----:B0-----:R-:W-:Y:S01]  /*2e10*/  FADD.FTZ R61, R61, R28 ;  /* 0x0000001c3d3d7221 */ /* 0x001fe20000010000 */
[----:B------:R-:W-:Y:S01]  /*2e20*/  FADD.FTZ R28, R20, R29 ;  /* 0x0000001d141c7221 */ /* 0x000fe20000010000 */
[----:B------:R-:W-:Y:S01]  /*2e30*/  FADD.FTZ R15, R15, R30 ;  /* 0x0000001e0f0f7221 */ /* 0x000fe20000010000 */
[----:B------:R-:W0:Y:S01]  /*2e40*/  LDS.128 R20, [R7+0x1000] ;  /* 0x0010000007147984 */ /* 0x000e220000000c00 */
[----:B-1----:R-:W-:Y:S01]  /*2e50*/  FADD.FTZ R61, R61, R16 ;  /* 0x000000103d3d7221 */ /* 0x002fe20000010000 */
[----:B------:R-:W-:Y:S01]  /*2e60*/  FADD.FTZ R14, R14, R31 ;  /* 0x0000001f0e0e7221 */ /* 0x000fe20000010000 */
[----:B------:R-:W-:Y:S01]  /*2e70*/  FADD.FTZ R16, R28, R17 ;  /* 0x000000111c107221 */ /* 0x000fe20000010000 */
[----:B------:R-:W-:Y:S01]  /*2e80*/  FADD.FTZ R15, R15, R18 ;  /* 0x000000120f0f7221 */ /* 0x000fe20000010000 */
[----:B------:R-:W1:Y:S01]  /*2e90*/  LDS.128 R28, [R7+0x1400] ;  /* 0x00140000071c7984 */ /* 0x000e620000000c00 */
[----:B--2---:R-:W-:Y:S01]  /*2ea0*/  FADD.FTZ R61, R61, R32 ;  /* 0x000000203d3d7221 */ /* 0x004fe20000010000 */
[----:B------:R-:W-:Y:S01]  /*2eb0*/  FADD.FTZ R14, R14, R19 ;  /* 0x000000130e0e7221 */ /* 0x000fe20000010000 */
[----:B------:R-:W-:Y:S01]  /*2ec0*/  FADD.FTZ R32, R16, R33 ;  /* 0x0000002110207221 */ /* 0x000fe20000010000 */
[----:B------:R-:W-:Y:S01]  /*2ed0*/  FADD.FTZ R15, R15, R34 ;  /* 0x000000220f0f7221 */ /* 0x000fe20000010000 */
[----:B------:R-:W2:Y:S01]  /*2ee0*/  LDS.128 R16, [R7+0x1600] ;  /* 0x0016000007107984 */ /* 0x000ea20000000c00 */
[----:B------:R-:W-:Y:S01]  /*2ef0*/  FADD.FTZ R14, R14, R35 ;  /* 0x000000230e0e7221 */ /* 0x000fe20000010000 */
[----:B0-----:R-:W-:Y:S01]  /*2f00*/  FADD.FTZ R61, R61, R20 ;  /* 0x000000143d3d7221 */ /* 0x001fe20000010000 */
[----:B------:R-:W-:Y:S01]  /*2f10*/  FADD.FTZ R32, R32, R21 ;  /* 0x0000001520207221 */ /* 0x000fe20000010000 */
[----:B------:R-:W-:Y:S01]  /*2f20*/  FADD.FTZ R15, R15, R22 ;  /* 0x000000160f0f7221 */ /* 0x000fe20000010000 */
[----:B------:R-:W-:Y:S01]  /*2f30*/  FADD.FTZ R14, R14, R23 ;  /* 0x000000170e0e7221 */ /* 0x000fe20000010000 */
[----:B------:R-:W-:Y:S01]  /*2f40*/  FADD.FTZ R33, R61, R24 ;  /* 0x000000183d217221 */ /* 0x000fe20000010000 */
[----:B------:R-:W0:Y:S01]  /*2f50*/  LDS.128 R20, [R7+0x1800] ;  /* 0x0018000007147984 */ /* 0x000e220000000c00 */
[----:B------:R-:W-:Y:S01]  /*2f60*/  FADD.FTZ R32, R32, R25 ;  /* 0x0000001920207221 */ /* 0x000fe20000010000 */
[----:B------:R-:W-:Y:S01]  /*2f70*/  FADD.FTZ R15, R15, R26 ;  /* 0x0000001a0f0f7221 */ /* 0x000fe20000010000 */
[----:B------:R-:W-:Y:S01]  /*2f80*/  FADD.FTZ R34, R14, R27 ;  /* 0x0000001b0e227221 */ /* 0x000fe20000010000 */
[----:B-1----:R-:W-:Y:S01]  /*2f90*/  FADD.FTZ R33, R33, R28 ;  /* 0x0000001c21217221 */ /* 0x002fe20000010000 */
[----:B------:R-:W1:Y:S01]  /*2fa0*/  LDS.128 R24, [R7+0x1a00] ;  /* 0x001a000007187984 */ /* 0x000e620000000c00 */
[----:B------:R-:W-:Y:S01]  /*2fb0*/  FADD.FTZ R14, R32, R29 ;  /* 0x0000001d200e7221 */ /* 0x000fe20000010000 */
        /* <DEDUP_REMOVED lines=24> */
.L_x_401:
[----:B------:R-:W-:Y:S05]  /*3140*/  BSYNC B0 ;  /* 0x0000000000007941 */ /* 0x000fea0003800000 */
.L_x_400:
        /* <DEDUP_REMOVED lines=20> */
.L_x_403:
[----:B------:R-:W-:Y:S05]  /*3290*/  BSYNC B0 ;  /* 0x0000000000007941 */ /* 0x000fea0003800000 */
.L_x_402:
[----:B-1----:R-:W-:Y:S02]  /*32a0*/  ISETP.GE.U32.AND P6, PT, R7, 0x2, PT ;  /* 0x000000020700780c */ /* 0x002fe40003fc6070 */
[----:B------:R-:W-:Y:S02]  /*32b0*/  PRMT R25, R47, 0x7632, R25 ;  /* 0x000076322f197816 */ /* 0x000fe40000000019 */
[----:B--2---:R-:W-:Y:S02]  /*32c0*/  PRMT R22, R45, 0x7632, R22 ;  /* 0x000076322d167816 */ /* 0x004fe40000000016 */
        /* <DEDUP_REMOVED lines=48> */
.L_x_406:
[----:B------:R-:W2:Y:S04]  /*35d0*/  LDG.E.STRONG.GPU R18, desc[UR14][R14.64] ;  /* 0x0000000e0e127981 */ /* 0x000ea8000c1ef900 */
[----:B--2---:R-:W-:Y:S01]  /*35e0*/  CCTL.IVALL ;  /* 0x00000000ff00798f */ /* 0x004fe20002000000 */
[----:B------:R-:W-:Y:S05]  /*35f0*/  YIELD ;  /* 0x0000000000007946 */ /* 0x000fea0003800000 */
[----:B------:R-:W-:-:S13]  /*3600*/  ISETP.NE.AND P6, PT, R18, R19, PT ;  /* 0x000000131200720c */ /* 0x000fda0003fc5270 */
[----:B------:R-:W-:Y:S05]  /*3610*/  @P6 BRA `(.L_x_406) ;  /* 0xfffffffc00ec6947 */ /* 0x000fea000383ffff */
.L_x_405:
        /* <DEDUP_REMOVED lines=8> */
[----:B------:R-:W-:-:S04]  /*36a0*/  LOP3.LUT R14, R7, 0x3, RZ, 0xc0, !PT ;  /* 0x00000003070e7812 */ /* 0x000fc800078ec0ff */
[----:B------:R-:W-:Y:S02]  /*36b0*/  IADD3 R15, -R14, R7, RZ ;  /* 0x000000070e0f7210 */ /* 0x000fe40007ffe1ff */
[----:B------:R-:W-:Y:S02]  /*36c0*/  MOV R14, RZ ;  /* 0x000000ff000e7202 */ /* 0x000fe40000000f00 */
        /* <DEDUP_REMOVED lines=8> */
.L_x_410:
[----:B------:R-:W-:-:S13]  /*3750*/  ISETP.EQ.OR P6, PT, R14, UR13, P0 ;  /* 0x0000000d0e007c0c */ /* 0x000fda00087c2670 */
[----:B------:R-:W-:-:S04]  /*3760*/  @!P6 IMAD R19, R14, UR18, R0 ;  /* 0x000000120e13ec24 */ /* 0x000fc8000f8e0200 */
[----:B------:R-:W-:-:S06]  /*3770*/  @!P6 IMAD.WIDE.U32 R18, R19, 0x8, R16 ;  /* 0x000000081312e825 */ /* 0x000fcc00078e0010 */
[----:B------:R-:W2:Y:S01]  /*3780*/  @!P6 LDG.E.64 R18, desc[UR14][R18.64] ;  /* 0x0000000e1212e981 */ /* 0x000ea2000c1e1b00 */
[----:B------:R-:W-:Y:S01]  /*3790*/  IADD3 R15, R14, 0x1, RZ ;  /* 0x000000010e0f7810 */ /* 0x000fe20007ffe0ff */
[----:B--2---:R-:W-:Y:S01]  /*37a0*/  @!P6 FADD.FTZ R12, R12, R18 ;  /* 0x000000120c0ce221 */ /* 0x004fe20000010000 */
[----:B------:R-:W-:Y:S02]  /*37b0*/  @!P6 FADD.FTZ R13, R13, R19 ;  /* 0x000000130d0de221 */ /* 0x000fe40000010000 */
        /* <DEDUP_REMOVED lines=109> */
.L_x_409:
[----:B------:R-:W-:-:S06]  /*3e90*/  UISETP.GT.AND UP1, UPT, UR10, 0x4, UPT ;  /* 0x000000040a00788c */ /* 0x000fcc000bf24270 */
[----:B------:R-:W-:-:S13]  /*3ea0*/  PLOP3.LUT P6, PT, PT, PT, UP1, 0x40, 0x0 ;  /* 0x000000000000781c */ /* 0x000fda0003fce818 */
[----:B------:R-:W-:Y:S05]  /*3eb0*/  @P6 BRA `(.L_x_411) ;  /* 0x0000000000ec6947 */ /* 0x000fea0003800000 */
        /* <DEDUP_REMOVED lines=53> */
[----:B------:R-:W-:Y:S02]  /*4210*/  UIADD3 UR10, UR10, -0x4, URZ ;  /* 0xfffffffc0a0a7890 */ /* 0x000fe4000fffe03f */
[----:B------:R-:W-:Y:S02]  /*4220*/  UPLOP3.LUT UP0, UPT, UPT, UPT, UPT, 0x40, 0x0 ;  /* 0x000000000000789c */ /* 0x000fe40003f0e870 */
[----:B------:R-:W-:Y:S01]  /*4230*/  UIADD3 UR10, UR10, -0x4, URZ ;  /* 0xfffffffc0a0a7890 */ /* 0x000fe2000fffe03f */
[----:B--2---:R-:W-:Y:S01]  /*4240*/  @!P6 FADD.FTZ R12, R12, R14 ;  /* 0x0000000e0c0ce221 */ /* 0x004fe20000010000 */
[----:B------:R-:W-:Y:S01]  /*4250*/  @!P6 FADD.FTZ R13, R13, R15 ;  /* 0x0000000f0d0de221 */ /* 0x000fe20000010000 */
[----:B------:R-:W-:-:S09]  /*4260*/  IADD3 R14, R18, 0x4, RZ ;  /* 0x00000004120e7810 */ /* 0x000fd20007ffe0ff */
.L_x_411:
[----:B------:R-:W-:-:S06]  /*4270*/  UISETP.NE.OR UP0, UPT, UR10, URZ, UP0 ;  /* 0x0000003f0a00728c */ /* 0x000fcc0008705670 */
[----:B------:R-:W-:-:S13]  /*4280*/  PLOP3.LUT P6, PT, PT, PT, UP0, 0x80, 0x0 ;  /* 0x000000000000781c */ /* 0x000fda0003fcf008 */
[----:B------:R-:W-:Y:S05]  /*4290*/  @!P6 BRA `(.L_x_407) ;  /* 0x00000000007ce947 */ /* 0x000fea0003800000 */
.L_x_408:
        /* <DEDUP_REMOVED lines=31> */
.L_x_407:
        /* <DEDUP_REMOVED lines=10> */
.L_x_413:
[----:B------:R-:W-:Y:S05]  /*4530*/  BSYNC B0 ;  /* 0x0000000000007941 */ /* 0x000fea0003800000 */
.L_x_412:
[----:B------:R-:W-:-:S13]  /*4540*/  ISETP.NE.AND P6, PT, R7, 0x1, PT ;  /* 0x000000010700780c */ /* 0x000fda0003fc5270 */
[----:B------:R-:W-:Y:S05]  /*4550*/  @!P6 BRA `(.L_x_404) ;  /* 0x00000000003ce947 */ /* 0x000fea0003800000 */
[----:B------:R-:W-:-:S04]  /*4560*/  IADD3 R19, R14, 0x1, RZ ;  /* 0x000000010e137810 */ /* 0x000fc80007ffe0ff */
[----:B------:R-:W-:-:S13]  /*4570*/  ISETP.EQ.OR P6, PT, R19, UR13, P0 ;  /* 0x0000000d13007c0c */ /* 0x000fda00087c2670 */
[----:B------:R-:W-:-:S04]  /*4580*/  @!P6 IMAD R19, R19, UR18, R0 ;  /* 0x000000121313ec24 */ /* 0x000fc8000f8e0200 */
[----:B------:R-:W-:-:S06]  /*4590*/  @!P6 IMAD.WIDE.U32 R18, R19, 0x8, R16 ;  /* 0x000000081312e825 */ /* 0x000fcc00078e0010 */
[----:B------:R-:W2:Y:S01]  /*45a0*/  @!P6 LDG.E.64 R18, desc[UR14][R18.64] ;  /* 0x0000000e1212e981 */ /* 0x000ea2000c1e1b00 */
[----:B------:R-:W-:Y:S01]  /*45b0*/  IADD3 R15, R14, 0x2, RZ ;  /* 0x000000020e0f7810 */ /* 0x000fe20007ffe0ff */
[----:B--2---:R-:W-:Y:S01]  /*45c0*/  @!P6 FADD.FTZ R12, R12, R18 ;  /* 0x000000120c0ce221 */ /* 0x004fe20000010000 */
[----:B------:R-:W-:Y:S02]  /*45d0*/  @!P6 FADD.FTZ R13, R13, R19 ;  /* 0x000000130d0de221 */ /* 0x000fe40000010000 */
[----:B------:R-:W-:-:S04]  /*45e0*/  ISETP.EQ.OR P6, PT, R15, UR13, P0 ;  /* 0x0000000d0f007c0c */ /* 0x000fc800087c2670 */
[----:B------:R-:W-:-:S13]  /*45f0*/  ISETP.EQ.OR P6, PT, R7, 0x2, P6 ;  /* 0x000000020700780c */ /* 0x000fda00037c2670 */
[----:B------:R-:W-:-:S04]  /*4600*/  @!P6 IMAD R7, R15, UR18, R0 ;  /* 0x000000120f07ec24 */ /* 0x000fc8000f8e0200 */
[----:B------:R-:W-:-:S06]  /*4610*/  @!P6 IMAD.WIDE.U32 R16, R7, 0x8, R16 ;  /* 0x000000080710e825 */ /* 0x000fcc00078e0010 */
[----:B------:R-:W2:Y:S02]  /*4620*/  @!P6 LDG.E.64 R16, desc[UR14][R16.64] ;  /* 0x0000000e1010e981 */ /* 0x000ea4000c1e1b00 */
[----:B--2---:R-:W-:Y:S01]  /*4630*/  @!P6 FADD.FTZ R12, R12, R16 ;  /* 0x000000100c0ce221 */ /* 0x004fe20000010000 */
[----:B------:R-:W-:-:S07]  /*4640*/  @!P6 FADD.FTZ R13, R13, R17 ;  /* 0x000000110d0de221 */ /* 0x000fce0000010000 */
.L_x_404:
        /* <DEDUP_REMOVED lines=39> */
.L_x_414:
[----:B------:R-:W-:Y:S01]  /*48c0*/  LOP3.LUT P0, RZ, R36, 0x2, RZ, 0xc0, !PT ;  /* 0x0000000224ff7812 */ /* 0x000fe2000780c0ff */
[----:B------:R-:W-:-:S12]  /*48d0*/  BSSY B0, `(.L_x_415) ;  /* 0x0000015000007945 */ /* 0x000fd80003800000 */
[----:B------:R-:W-:Y:S05]  /*48e0*/  @P0 BRA `(.L_x_416) ;  /* 0x00000000004c0947 */ /* 0x000fea0003800000 */
[----:B------:R-:W-:Y:S01]  /*48f0*/  SHF.R.S32.HI R12, RZ, 0x1f, R2 ;  /* 0x0000001fff0c7819 */ /* 0x000fe20000011402 */
[----:B------:R-:W-:Y:S01]  /*4900*/  ULDC.64 UR10, c[0x0][0x288] ;  /* 0x0000a200000a7ab9 */ /* 0x000fe20000000a00 */
[----:B------:R-:W-:Y:S01]  /*4910*/  MOV R13, R11 ;  /* 0x0000000b000d7202 */ /* 0x000fe20000000f00 */
[----:B------:R-:W-:Y:S02]  /*4920*/  FFMA.FTZ R17, R7, R17, R16 ;  /* 0x0000001107117223 */ /* 0x000fe40000010010 */
[----:B------:R-:W-:Y:S01]  /*4930*/  IMAD R15, R12, UR10, RZ ;  /* 0x0000000a0c0f7c24 */ /* 0x000fe2000f8e02ff */
[----:B------:R-:W-:Y:S01]  /*4940*/  MOV R12, R8 ;  /* 0x00000008000c7202 */ /* 0x000fe20000000f00 */
[----:B------:R-:W-:Y:S02]  /*4950*/  FFMA.FTZ R17, R18, R3, -R17 ;  /* 0x0000000312117223 */ /* 0x000fe40000010811 */
[C---:B------:R-:W-:Y:S02]  /*4960*/  IMAD R15, R2.reuse, UR11, R15 ;  /* 0x0000000b020f7c24 */ /* 0x040fe4000f8e020f */
[----:B------:R-:W-:Y:S01]  /*4970*/  IMAD.WIDE.U32 R12, R2, UR10, R12 ;  /* 0x0000000a020c7c25 */ /* 0x000fe2000f8e000c */
[----:B------:R-:W-:-:S04]  /*4980*/  ULDC.64 UR10, c[0x0][0x210] ;  /* 0x00008400000a7ab9 */ /* 0x000fc80000000a00 */
[----:B------:R-:W-:Y:S01]  /*4990*/  IADD3 R15, R13, R15, RZ ;  /* 0x0000000f0d0f7210 */ /* 0x000fe20007ffe0ff */
[----:B------:R-:W-:Y:S01]  /*49a0*/  FMUL.FTZ R13, R17, UR20 ;  /* 0x00000014110d7c20 */ /* 0x000fe20008410000 */
[----:B------:R-:W-:-:S04]  /*49b0*/  LEA R14, P0, R12, UR10, 0x1 ;  /* 0x0000000a0c0e7c11 */ /* 0x000fc8000f8008ff */
[----:B------:R-:W-:Y:S01]  /*49c0*/  LEA.HI.X R15, R12, UR11, R15, 0x1, P0 ;  /* 0x0000000b0c0f7c11 */ /* 0x000fe200080f0c0f */
[----:B------:R-:W-:-:S04]  /*49d0*/  FFMA.FTZ R12, R7, R19, R16 ;  /* 0x00000013070c7223 */ /* 0x000fc80000010010 */
[----:B------:R-:W-:-:S04]  /*49e0*/  FFMA.FTZ R12, R23, R6, -R12 ;  /* 0x00000006170c7223 */ /* 0x000fc8000001080c */
[----:B------:R-:W-:-:S05]  /*49f0*/  FMUL.FTZ R12, R12, UR20 ;  /* 0x000000140c0c7c20 */ /* 0x000fca0008410000 */
[----:B------:R-:W-:-:S05]  /*4a00*/  F2FP.BF16.F32.PACK_AB R13, R12, R13 ;  /* 0x0000000d0c0d723e */ /* 0x000fca00000010ff */
[----:B------:R0:W-:Y:S02]  /*4a10*/  STG.E desc[UR14][R14.64], R13 ;  /* 0x0000000d0e007986 */ /* 0x0001e4000c10190e */
.L_x_416:
[----:B------:R-:W-:Y:S05]  /*4a20*/  BSYNC B0 ;  /* 0x0000000000007941 */ /* 0x000fea0003800000 */
.L_x_415:
        /* <DEDUP_REMOVED lines=28> */
.L_x_417:
        /* <DEDUP_REMOVED lines=12> */
[----:B------:R-:W-:-:S04]  /*4cb0*/  IMAD.WIDE.U32 R12, R17, UR10, R12 ;  /* 0x0000000a110c7c25 */ /* 0x000fc8000f8e000c */
[----:B------:R-:W-:Y:S01]  /*4cc0*/  IMAD R19, R17, UR11, R18 ;  /* 0x0000000b11137c24 */ /* 0x000fe2000f8e0212 */
[----:B------:R-:W-:Y:S01]  /*4cd0*/  ULDC.64 UR10, c[0x0][0x210] ;  /* 0x00008400000a7ab9 */ /* 0x000fe20000000a00 */
[----:B------:R-:W-:Y:S01]  /*4ce0*/  FMUL.FTZ R18, R15, UR20 ;  /* 0x000000140f127c20 */ /* 0x000fe20008410000 */
[----:B------:R-:W-:Y:S01]  /*4cf0*/  FMUL.FTZ R17, R14, UR20 ;  /* 0x000000140e117c20 */ /* 0x000fe20008410000 */
[C---:B------:R-:W-:Y:S02]  /*4d00*/  LEA R14, P0, R12.reuse, UR10, 0x1 ;  /* 0x0000000a0c0e7c11 */ /* 0x040fe4000f8008ff */
[----:B------:R-:W-:Y:S02]  /*4d10*/  IADD3 R19, R13, R19, RZ ;  /* 0x000000130d137210 */ /* 0x000fe40007ffe0ff */
[----:B------:R-:W-:Y:S02]  /*4d20*/  F2FP.BF16.F32.PACK_AB R17, R17, R18 ;  /* 0x000000121111723e */ /* 0x000fe400000010ff */
[----:B------:R-:W-:-:S05]  /*4d30*/  LEA.HI.X R15, R12, UR11, R19, 0x1, P0 ;  /* 0x0000000b0c0f7c11 */ /* 0x000fca00080f0c13 */
[----:B------:R0:W-:Y:S02]  /*4d40*/  STG.E desc[UR14][R14.64], R17 ;  /* 0x000000110e007986 */ /* 0x0001e4000c10190e */
.L_x_419:
[----:B------:R-:W-:Y:S05]  /*4d50*/  BSYNC B0 ;  /* 0x0000000000007941 */ /* 0x000fea0003800000 */
.L_x_418:
        /* <DEDUP_REMOVED lines=27> */
.L_x_420:
        /* <DEDUP_REMOVED lines=15> */
[----:B------:R-:W-:Y:S01]  /*5000*/  F2FP.BF16.F32.PACK_AB R17, R17, R52 ;  /* 0x000000341111723e */ /* 0x000fe200000010ff */
[----:B------:R-:W-:Y:S01]  /*5010*/  IMAD R15, R15, UR11, R14 ;  /* 0x0000000b0f0f7c24 */ /* 0x000fe2000f8e020e */
[----:B------:R-:W-:Y:S02]  /*5020*/  ULDC.64 UR10, c[0x0][0x210] ;  /* 0x00008400000a7ab9 */ /* 0x000fe40000000a00 */
[----:B------:R-:W-:Y:S02]  /*5030*/  LEA R14, P0, R12, UR10, 0x1 ;  /* 0x0000000a0c0e7c11 */ /* 0x000fe4000f8008ff */
[----:B------:R-:W-:-:S04]  /*5040*/  IADD3 R15, R13, R15, RZ ;  /* 0x0000000f0d0f7210 */ /* 0x000fc80007ffe0ff */
[----:B------:R-:W-:-:S05]  /*5050*/  LEA.HI.X R15, R12, UR11, R15, 0x1, P0 ;  /* 0x0000000b0c0f7c11 */ /* 0x000fca00080f0c0f */
[----:B------:R1:W-:Y:S02]  /*5060*/  STG.E desc[UR14][R14.64], R17 ;  /* 0x000000110e007986 */ /* 0x0003e4000c10190e */
.L_x_422:
[----:B------:R-:W-:Y:S05]  /*5070*/  BSYNC B0 ;  /* 0x0000000000007941 */ /* 0x000fea0003800000 */
.L_x_421:
        /* <DEDUP_REMOVED lines=27> */
.L_x_423:
[----:B------:R-:W-:Y:S04]  /*5230*/  BSSY B0, `(.L_x_424) ;  /* 0x0000016000007945 */ /* 0x000fe80003800000 */
[----:B------:R-:W-:Y:S05]  /*5240*/  @P3 BRA `(.L_x_425) ;  /* 0x0000000000503947 */ /* 0x000fea0003800000 */
[----:B01----:R-:W-:Y:S01]  /*5250*/  IADD3 R17, R2, 0x30, RZ ;  /* 0x0000003002117810 */ /* 0x003fe20007ffe0ff */
        /* <DEDUP_REMOVED lines=19> */
.L_x_425:
[----:B------:R-:W-:Y:S05]  /*5390*/  BSYNC B0 ;  /* 0x0000000000007941 */ /* 0x000fea0003800000 */
.L_x_424:
        /* <DEDUP_REMOVED lines=9> */
[----:B012---:R-:W-:Y:S01]  /*5430*/  FFMA.FTZ R14, R41, R3, R4 ;  /* 0x00000003290e7223 */ /* 0x007fe20000010004 */
        /* <DEDUP_REMOVED lines=17> */
.L_x_426:
[----:B------:R-:W-:Y:S04]  /*5550*/  BSSY B0, `(.L_x_427) ;  /* 0x0000016000007945 */ /* 0x000fe80003800000 */
[----:B------:R-:W-:Y:S05]  /*5560*/  @P2 BRA `(.L_x_428) ;  /* 0x0000000000502947 */ /* 0x000fea0003800000 */
[----:B012---:R-:W-:Y:S01]  /*5570*/  IADD3 R17, R2, 0x40, RZ ;  /* 0x0000004002117810 */ /* 0x007fe20007ffe0ff */
        /* <DEDUP_REMOVED lines=19> */
.L_x_428:
[----:B------:R-:W-:Y:S05]  /*56b0*/  BSYNC B0 ;  /* 0x0000000000007941 */ /* 0x000fea0003800000 */
.L_x_427:
        /* <DEDUP_REMOVED lines=10> */
[----:B0123--:R-:W-:-:S03]  /*5760*/  FFMA.FTZ R14, R29, R6, R5 ;  /* 0x000000061d0e7223 */ /* 0x00ffc60000010005 */
        /* <DEDUP_REMOVED lines=16> */
.L_x_429:
[----:B------:R-:W-:Y:S04]  /*5870*/  BSSY B0, `(.L_x_430) ;  /* 0x0000016000007945 */ /* 0x000fe80003800000 */
[----:B------:R-:W-:Y:S05]  /*5880*/  @P1 BRA `(.L_x_431) ;  /* 0x0000000000501947 */ /* 0x000fea0003800000 */
[----:B------:R-:W-:Y:S01]  /*5890*/  IADD3 R19, R2, 0x50, RZ ;  /* 0x0000005002137810 */ /* 0x000fe20007ffe0ff */
[C-C-:B------:R-:W-:Y:S01]  /*58a0*/  FFMA.FTZ R12, R7.reuse, R29, R16.reuse ;  /* 0x0000001d070c7223 */ /* 0x140fe20000010010 */
[----:B------:R-:W-:Y:S01]  /*58b0*/  ULDC.64 UR10, c[0x0][0x288] ;  /* 0x0000a200000a7ab9 */ /* 0x000fe20000000a00 */
[----:B0123--:R-:W-:Y:S01]  /*58c0*/  FFMA.FTZ R15, R7, R31, R16 ;  /* 0x0000001f070f7223 */ /* 0x00ffe20000010010 */
[----:B------:R-:W-:Y:S01]  /*58d0*/  SHF.R.S32.HI R14, RZ, 0x1f, R19 ;  /* 0x0000001fff0e7819 */ /* 0x000fe20000011413 */
[----:B------:R-:W-:Y:S01]  /*58e0*/  FFMA.FTZ R17, R13, R6, -R12 ;  /* 0x000000060d117223 */ /* 0x000fe2000001080c */
[----:B------:R-:W-:Y:S01]  /*58f0*/  MOV R12, R8 ;  /* 0x00000008000c7202 */ /* 0x000fe20000000f00 */
[----:B------:R-:W-:Y:S01]  /*5900*/  FFMA.FTZ R15, R48, R3, -R15 ;  /* 0x00000003300f7223 */ /* 0x000fe2000001080f */
[----:B------:R-:W-:Y:S01]  /*5910*/  MOV R13, R11 ;  /* 0x0000000b000d7202 */ /* 0x000fe20000000f00 */
[----:B------:R-:W-:Y:S02]  /*5920*/  IMAD R14, R14, UR10, RZ ;  /* 0x0000000a0e0e7c24 */ /* 0x000fe4000f8e02ff */
        /* <DEDUP_REMOVED lines=10> */
.L_x_431:
[----:B------:R-:W-:Y:S05]  /*59d0*/  BSYNC B0 ;  /* 0x0000000000007941 */ /* 0x000fea0003800000 */
.L_x_430:
[----:B------:R-:W-:Y:S01]  /*59e0*/  SHF.L.U32 R12, R40, 0x10, RZ ;  /* 0x00000010280c7819 */ /* 0x000fe200000006ff */
[----:B------:R-:W-:Y:S01]  /*59f0*/  FADD.FTZ R39, R39, -UR19 ;  /* 0x8000001327277e21 */ /* 0x000fe20008010000 */
[----:B------:R-:W-:Y:S01]  /*5a00*/  SHF.L.U32 R13, R21, 0x10, RZ ;  /* 0x00000010150d7819 */ /* 0x000fe200000006ff */
[----:B------:R-:W-:Y:S01]  /*5a10*/  FADD.FTZ R35, R35, -UR19 ;  /* 0x8000001323237e21 */ /* 0x000fe20008010000 */
[----:B01234-:R-:W-:Y:S01]  /*5a20*/  SHF.L.U32 R14, R47, 0x10, RZ ;  /* 0x000000102f0e7819 */ /* 0x01ffe200000006ff */
        /* <DEDUP_REMOVED lines=24> */
.L_x_432:
        /* <DEDUP_REMOVED lines=11> */
[----:B------:R-:W-:Y:S02]  /*5c60*/  IMAD R19, R56, UR11, R19 ;  /* 0x0000000b38137c24 */ /* 0x000fe4000f8e0213 */
        /* <DEDUP_REMOVED lines=9> */
.L_x_434:
[----:B------:R-:W-:Y:S05]  /*5d00*/  BSYNC B0 ;  /* 0x0000000000007941 */ /* 0x000fea0003800000 */
.L_x_433:
        /* <DEDUP_REMOVED lines=23> */
.L_x_435:
[----:B------:R-:W-:Y:S01]  /*5e80*/  ULDC.64 UR10, c[0x0][0x290] ;  /* 0x0000a400000a7ab9 */ /* 0x000fe20000000a00 */
[----:B------:R-:W-:Y:S01]  /*5e90*/  BSSY B0, `(.L_x_436) ;  /* 0x0000016000007945 */ /* 0x000fe20003800000 */
[----:B------:R-:W-:-:S04]  /*5ea0*/  ISETP.GE.U32.AND P0, PT, R38, UR10, PT ;  /* 0x0000000a26007c0c */ /* 0x000fc8000bf06070 */
[----:B------:R-:W-:-:S04]  /*5eb0*/  ISETP.GE.AND.EX P0, PT, R57, UR11, PT, P0 ;  /* 0x0000000b39007c0c */ /* 0x000fc8000bf06300 */
[----:B------:R-:W-:-:S13]  /*5ec0*/  ISETP.LT.U32.AND P0, PT, R37, 0x200, !P0 ;  /* 0x000002002500780c */ /* 0x000fda0004701070 */
        /* <DEDUP_REMOVED lines=18> */
.L_x_437:
[----:B------:R-:W-:Y:S05]  /*5ff0*/  BSYNC B0 ;  /* 0x0000000000007941 */ /* 0x000fea0003800000 */
.L_x_436:
[----:B------:R-:W-:Y:S02]  /*6000*/  UIADD3 UR16, UR18, UR16, URZ ;  /* 0x0000001012107290 */ /* 0x000fe4000fffe03f */
[----:B------:R-:W-:Y:S02]  /*6010*/  UIADD3 UR4, UR4, 0x1, URZ ;  /* 0x0000000104047890 */ /* 0x000fe4000fffe03f */
[----:B------:R-:W-:-:S06]  /*6020*/  UISETP.GE.AND UP0, UPT, UR16, UR5, UPT ;  /* 0x000000051000728c */ /* 0x000fcc000bf06270 */
[----:B------:R-:W-:-:S13]  /*6030*/  PLOP3.LUT P0, PT, PT, PT, UP0, 0x80, 0x0 ;  /* 0x000000000000781c */ /* 0x000fda0003f0f008 */
[----:B------:R-:W-:Y:S05]  /*6040*/  @!P0 BRA `(.L_x_438) ;  /* 0xffffffa000b48947 */ /* 0x000fea000383ffff */
.L_x_387:
[----:B------:R-:W2:Y:S01]  /*6050*/  LDC R6, c[0x0][0xc] ;  /* 0x00000300ff067b82 */ /* 0x000ea20000000800 */
[----:B------:R-:W-:Y:S01]  /*6060*/  ISETP.NE.AND P2, PT, R37, RZ, PT ;  /* 0x000000ff2500720c */ /* 0x000fe20003f45270 */
[----:B------:R-:W-:Y:S06]  /*6070*/  BSSY B0, `(.L_x_439) ;  /* 0x0000015000007945 */ /* 0x000fec0003800000 */
[----:B------:R-:W3:Y:S08]  /*6080*/  LDC R7, c[0x0][0x10] ;  /* 0x00000400ff077b82 */ /* 0x000ef00000000800 */
[----:B-1----:R-:W1:Y:S01]  /*6090*/  LDC.64 R2, c[0x0][0x258] ;  /* 0x00009600ff027b82 */ /* 0x002e620000000a00 */
[----:B--2---:R-:W-:-:S02]  /*60a0*/  IADD3 R4, R6, -0x1, RZ ;  /* 0xffffffff06047810 */ /* 0x004fc40007ffe0ff */
[----:B------:R-:W-:Y:S02]  /*60b0*/  ISETP.NE.AND P1, PT, R6, 0x1, PT ;  /* 0x000000010600780c */ /* 0x000fe40003f25270 */
[----:B------:R-:W-:Y:S02]  /*60c0*/  ISETP.NE.AND P0, PT, R4, UR13, PT ;  /* 0x0000000d04007c0c */ /* 0x000fe4000bf05270 */
[C---:B---3--:R-:W-:Y:S02]  /*60d0*/  IADD3 R5, R7.reuse, -0x1, RZ ;  /* 0xffffffff07057810 */ /* 0x048fe40007ffe0ff */
[----:B------:R-:W-:Y:S02]  /*60e0*/  SHF.L.U32 R4, R7, 0x1, RZ ;  /* 0x0000000107047819 */ /* 0x000fe400000006ff */
[----:B------:R-:W-:Y:S02]  /*60f0*/  ISETP.NE.OR P0, PT, R0, R5, P0 ;  /* 0x000000050000720c */ /* 0x000fe40000705670 */
[----:B------:R-:W-:-:S05]  /*6100*/  SEL R5, R4, RZ, P1 ;  /* 0x000000ff04057207 */ /* 0x000fca0000800000 */
[----:B-1----:R-:W-:Y:S01]  /*6110*/  IMAD.WIDE.U32 R2, R5, 0x4, R2 ;  /* 0x0000000405027825 */ /* 0x002fe200078e0002 */
[----:B------:R-:W-:Y:S06]  /*6120*/  @P2 BRA `(.L_x_440) ;  /* 0x0000000000242947 */ /* 0x000fec0003800000 */
[----:B------:R-:W1:Y:S01]  /*6130*/  S2R R0, SR_LANEID ;  /* 0x0000000000007919 */ /* 0x000e620000000000 */
[----:B------:R-:W-:Y:S02]  /*6140*/  VOTEU.ANY UR4, UPT, PT ;  /* 0x0000000000047886 */ /* 0x000fe400038e0100 */
[----:B------:R-:W-:Y:S02]  /*6150*/  UFLO.U32 UR5, UR4 ;  /* 0x00000004000572bd */ /* 0x000fe400080e0000 */
[----:B------:R-:W2:Y:S04]  /*6160*/  POPC R5, UR4 ;  /* 0x0000000400057d09 */ /* 0x000ea80008000000 */
[----:B-1----:R-:W-:-:S13]  /*6170*/  ISETP.EQ.U32.AND P1, PT, R0, UR5, PT ;  /* 0x0000000500007c0c */ /* 0x002fda000bf22070 */
[----:B------:R-:W-:Y:S06]  /*6180*/  @P1 MEMBAR.ALL.GPU ;  /* 0x0000000000001992 */ /* 0x000fec000000a000 */
[----:B------:R-:W-:-:S00]  /*6190*/  @P1 ERRBAR ;  /* 0x00000000000019ab */ /* 0x000fc00000000000 */
[----:B------:R-:W-:Y:S06]  /*61a0*/  @P1 CGAERRBAR ;  /* 0x00000000000015ab */ /* 0x000fec0000000000 */
[----:B--2---:R1:W-:Y:S02]  /*61b0*/  @P1 REDG.E.ADD.S32.STRONG.GPU desc[UR14][R2.64], R5 ;  /* 0x000000050200198e */ /* 0x0043e4000c10e38e */
.L_x_440:
[----:B------:R-:W-:Y:S05]  /*61c0*/  BSYNC B0 ;  /* 0x0000000000007941 */ /* 0x000fea0003800000 */
.L_x_439:
[----:B------:R-:W-:Y:S05]  /*61d0*/  @P0 EXIT ;  /* 0x000000000000094d */ /* 0x000fea0003800000 */
[----:B------:R-:W-:Y:S05]  /*61e0*/  @P2 BRA `(.L_x_441) ;  /* 0x0000000000202947 */ /* 0x000fea0003800000 */
[----:B------:R-:W-:-:S05]  /*61f0*/  IMAD R0, R6, R7, RZ ;  /* 0x0000000706007224 */ /* 0x000fca00078e02ff */
[----:B------:R-:W-:-:S13]  /*6200*/  ISETP.NE.AND P0, PT, R0, -0x1, PT ;  /* 0xffffffff0000780c */ /* 0x000fda0003f05270 */
[----:B------:R-:W-:Y:S05]  /*6210*/  @!P0 BRA `(.L_x_441) ;  /* 0x0000000000148947 */ /* 0x000fea0003800000 */
.L_x_442:
[----:B-1----:R-:W2:Y:S04]  /*6220*/  LDG.E.STRONG.GPU R5, desc[UR14][R2.64] ;  /* 0x0000000e02057981 */ /* 0x002ea8000c1ef900 */
[----:B--2---:R-:W-:Y:S01]  /*6230*/  CCTL.IVALL ;  /* 0x00000000ff00798f */ /* 0x004fe20002000000 */
[----:B------:R-:W-:Y:S05]  /*6240*/  YIELD ;  /* 0x0000000000007946 */ /* 0x000fea0003800000 */
[----:B------:R-:W-:-:S13]  /*6250*/  ISETP.NE.AND P0, PT, R5, R0, PT ;  /* 0x000000000500720c */ /* 0x000fda0003f05270 */
[----:B------:R-:W-:Y:S05]  /*6260*/  @P0 BRA `(.L_x_442) ;  /* 0xfffffffc00ec0947 */ /* 0x000fea000383ffff */
.L_x_441:
[----:B------:R-:W-:Y:S05]  /*6270*/  WARPSYNC.ALL ;  /* 0x0000000000007948 */ /* 0x000fea0003800000 */
[----:B-1----:R-:W1:Y:S08]  /*6280*/  LDC.64 R2, c[0x0][0x288] ;  /* 0x0000a200ff027b82 */ /* 0x002e700000000a00 */
[----:B------:R-:W-:Y:S01]  /*6290*/  BAR.SYNC.DEFER_BLOCKING 0x0 ;  /* 0x0000000000007b1d */ /* 0x000fe20000010000 */
[----:B-1----:R-:W-:-:S04]  /*62a0*/  LEA.HI R0, P0, R3, R2, RZ, 0x1 ;  /* 0x0000000203007211 */ /* 0x002fc800078108ff */
[----:B------:R-:W-:-:S04]  /*62b0*/  IADD3.X R5, RZ, R3, RZ, P0, !PT ;  /* 0x00000003ff057210 */ /* 0x000fc800007fe4ff */
        /* <DEDUP_REMOVED lines=8> */
[----:B------:R-:W1:Y:S01]  /*6340*/  LDC.64 R6, c[0x0][0x218] ;  /* 0x00008600ff067b82 */ /* 0x000e620000000a00 */
        /* <DEDUP_REMOVED lines=10> */
.L_x_443:
[----:B------:R-:W-:-:S04]  /*63f0*/  LEA R12, P0, R37, UR4, 0x2 ;  /* 0x00000004250c7c11 */ /* 0x000fc8000f8010ff */
[----:B------:R-:W-:Y:S02]  /*6400*/  LEA.HI.X R13, R37, UR5, R0, 0x2, P0 ;  /* 0x00000005250d7c11 */ /* 0x000fe400080f1400 */
[-C--:B------:R-:W-:Y:S02]  /*6410*/  LEA R14, P0, R20, R12.reuse, 0x2 ;  /* 0x0000000c140e7211 */ /* 0x080fe400078010ff */
[-C--:B0-----:R-:W-:Y:S01]  /*6420*/  LEA R18, P2, R27, R12.reuse, 0x2 ;  /* 0x0000000c1b127211 */ /* 0x081fe200078410ff */
[----:B------:R-:W3:Y:S01]  /*6430*/  LDG.E R0, desc[UR14][R12.64] ;  /* 0x0000000e0c007981 */ /* 0x000ee2000c1e1900 */
[----:B------:R-:W-:Y:S02]  /*6440*/  LEA R16, P1, R2, R12, 0x2 ;  /* 0x0000000c02107211 */ /* 0x000fe400078210ff */
[C---:B------:R-:W-:Y:S02]  /*6450*/  IADD3.X R15, R13.reuse, R31, RZ, P0, !PT ;  /* 0x0000001f0d0f7210 */ /* 0x040fe400007fe4ff */
[----:B------:R-:W-:-:S02]  /*6460*/  IADD3.X R19, R13, R29, RZ, P2, !PT ;  /* 0x0000001d0d137210 */ /* 0x000fc400017fe4ff */
[----:B------:R-:W-:Y:S02]  /*6470*/  IADD3.X R17, R23, R13, RZ, P1, !PT ;  /* 0x0000000d17117210 */ /* 0x000fe40000ffe4ff */
[----:B------:R-:W3:Y:S04]  /*6480*/  LDG.E R15, desc[UR14][R14.64] ;  /* 0x0000000e0e0f7981 */ /* 0x000ee8000c1e1900 */
[----:B------:R-:W4:Y:S04]  /*6490*/  LDG.E R16, desc[UR14][R16.64] ;  /* 0x0000000e10107981 */ /* 0x000f28000c1e1900 */
[----:B------:R-:W4:Y:S01]  /*64a0*/  LDG.E R19, desc[UR14][R18.64] ;  /* 0x0000000e12137981 */ /* 0x000f22000c1e1900 */
[----:B------:R-:W-:-:S02]  /*64b0*/  SHF.L.U32 R11, R37, 0x1, RZ ;  /* 0x00000001250b7819 */ /* 0x000fc400000006ff */
[----:B------:R-:W-:-:S03]  /*64c0*/  IADD3 R37, R37, 0x200, RZ ;  /* 0x0000020025257810 */ /* 0x000fc60007ffe0ff */
[----:B-1----:R-:W-:-:S04]  /*64d0*/  IMAD.WIDE R8, R11, 0x2, R6 ;  /* 0x000000020b087825 */ /* 0x002fc800078e0206 */
[----:B--2---:R-:W-:Y:S01]  /*64e0*/  IMAD.WIDE R10, R11, 0x2, R4 ;  /* 0x000000020b0a7825 */ /* 0x004fe200078e0204 */
[----:B------:R-:W-:Y:S02]  /*64f0*/  ISETP.GT.U32.AND P0, PT, R20, R37, PT ;  /* 0x000000251400720c */ /* 0x000fe40003f04070 */
[----:B---3--:R-:W-:Y:S02]  /*6500*/  F2FP.BF16.F32.PACK_AB R3, R15, R0 ;  /* 0x000000000f03723e */ /* 0x008fe400000010ff */
[----:B------:R-:W-:Y:S02]  /*6510*/  SHF.R.S32.HI R0, RZ, 0x1f, R37 ;  /* 0x0000001fff007819 */ /* 0x000fe40000011425 */
[----:B----4-:R-:W-:Y:S01]  /*6520*/  F2FP.BF16.F32.PACK_AB R21, R19, R16 ;  /* 0x000000101315723e */ /* 0x010fe200000010ff */
[----:B------:R3:W-:Y:S04]  /*6530*/  STG.E desc[UR14][R8.64], R3 ;  /* 0x0000000308007986 */ /* 0x0007e8000c10190e */
[----:B------:R3:W-:Y:S01]  /*6540*/  STG.E desc[UR14][R10.64], R21 ;  /* 0x000000150a007986 */ /* 0x0007e2000c10190e */
[----:B------:R-:W-:-:S13]  /*6550*/  ISETP.GT.AND.EX P0, PT, R25, R0, PT, P0 ;  /* 0x000000001900720c */ /* 0x000fda0003f04300 */
[----:B---3--:R-:W-:Y:S05]  /*6560*/  @P0 BRA `(.L_x_443) ;  /* 0xfffffffc00a00947 */ /* 0x008fea000383ffff */
[----:B------:R-:W-:Y:S05]  /*6570*/  EXIT ;  /* 0x000000000000794d */ /* 0x000fea0003800000 */
.L_x_444:
        /* <DEDUP_REMOVED lines=16> */
.L_x_5221:


//--------------------- .text._Z35group_norm_nhwc_bwd_one_pass_kernelI11Bf16IOBf16WLi256ELi64ELi512EEv26Group_norm_nhwc_bwd_params --------------------------
	.section	.text._Z35group_norm_nhwc_bwd_one_pass_kernelI11Bf16IOBf16WLi256ELi64ELi512EEv26Group_norm_nhwc_bwd_params,"ax",@progbits
	.align	128
        .global         _Z35group_norm_nhwc_bwd_one_pass_kernelI11Bf16IOBf16WLi256ELi64ELi512EEv26Group_norm_nhwc_bwd_params
        .type           _Z35group_norm_nhwc_bwd_one_pass_kernelI11Bf16IOBf16WLi256ELi64ELi512EEv26Group_norm_nhwc_bwd_params,@function
        .size           _Z35group_norm_nhwc_bwd_one_pass_kernelI11Bf16IOBf16WLi256ELi64ELi512EEv26Group_norm_nhwc_bwd_params,(.L_x_5222 - _Z35group_norm_nhwc_bwd_one_pass_kernelI11Bf16IOBf16WLi256ELi64ELi512EEv26Group_norm_nhwc_bwd_params)
        .other          _Z35group_norm_nhwc_bwd_one_pass_kernelI11Bf16IOBf16WLi256ELi64ELi512EEv26Group_norm_nhwc_bwd_params,@"STO_CUDA_ENTRY STV_DEFAULT"
_Z35group_norm_nhwc_bwd_one_pass_kernelI11Bf16IOBf16WLi256ELi64ELi512EEv26Group_norm_nhwc_bwd_params:
.text._Z35group_norm_nhwc_bwd_one_pass_kernelI11Bf16IOBf16WLi256ELi64ELi512EEv26Group_norm_nhwc_bwd_params:
        /* <DEDUP_REMOVED lines=11> */
[----:B------:R-:W-:Y:S01]  /*00b0*/  SHF.R.U32.HI R2, RZ, 0x5, R78 ;  /* 0x00000005ff027819 */ /* 0x000fe2000001164e */
[----:B------:R-:W-:Y:S01]  /*00c0*/  ULDC.64 UR10, c[0x0][0x290] ;  /* 0x0000a400000a7ab9 */ /* 0x000fe20000000a00 */
[C---:B------:R-:W-:Y:S01]  /*00d0*/  ISETP.GE.U32.AND P1, PT, R78.reuse, 0x200, PT ;  /* 0x000002004e00780c */ /* 0x040fe20003f26070 */
[----:B------:R-:W1:Y:S01]  /*00e0*/  S2R R8, SR_LANEID ;  /* 0x0000000000087919 */ /* 0x000e620000000000 */
[----:B------:R-:W-:Y:S01]  /*00f0*/  LOP3.LUT R79, R79, 0xffffffbf, RZ, 0xc0, !PT ;  /* 0xffffffbf4f4f7812 */ /* 0x000fe200078ec0ff */
[----:B------:R-:W-:Y:S01]  /*0100*/  UMOV UR5, 0x400 ;  /* 0x0000040000057882 */ /* 0x000fe20000000000 */
[----:B------:R-:W-:Y:S01]  /*0110*/  SHF.L.U32 R14, R78, 0x1, RZ ;  /* 0x000000014e0e7819 */ /* 0x000fe200000006ff */
[----:B------:R-:W2:Y:S01]  /*0120*/  LDC.64 R10, c[0x0][0x288] ;  /* 0x0000a200ff0a7b82 */ /* 0x000ea20000000a00 */
[----:B------:R-:W-:-:S07]  /*0130*/  MOV R12, R0 ;  /* 0x00000000000c7202 */ /* 0x000fce0000000f00 */
[----:B------:R-:W3:Y:S01]  /*0140*/  S2UR UR6, SR_CgaCtaId ;  /* 0x00000000000679c3 */ /* 0x000ee20000008800 */
[----:B0-----:R-:W-:-:S05]  /*0150*/  IMAD R2, R3, UR7, R2 ;  /* 0x0000000703027c24 */ /* 0x001fca000f8e0202 */
[C---:B------:R-:W-:Y:S02]  /*0160*/  IADD3 R3, R2.reuse, 0x30, RZ ;  /* 0x0000003002037810 */ /* 0x040fe40007ffe0ff */
[----:B------:R-:W-:Y:S02]  /*0170*/  IADD3 R4, R2, 0x40, RZ ;  /* 0x0000004002047810 */ /* 0x000fe40007ffe0ff */
[----:B------:R-:W-:Y:S02]  /*0180*/  ISETP.LT.U32.AND P0, PT, R3, UR10, PT ;  /* 0x0000000a03007c0c */ /* 0x000fe4000bf01070 */
[----:B------:R-:W-:Y:S02]  /*0190*/  SHF.R.S32.HI R3, RZ, 0x1f, R3 ;  /* 0x0000001fff037819 */ /* 0x000fe40000011403 */
[----:B------:R-:W-:Y:S02]  /*01a0*/  ISETP.LT.U32.AND P2, PT, R4, UR10, PT ;  /* 0x0000000a04007c0c */ /* 0x000fe4000bf41070 */
[----:B------:R-:W-:Y:S01]  /*01b0*/  ISETP.LT.AND.EX P0, PT, R3, UR11, !P1, P0 ;  /* 0x0000000b03007c0c */ /* 0x000fe2000cf01300 */
[----:B---3--:R-:W-:Y:S01]  /*01c0*/  ULEA UR5, UR6, UR5, 0x18 ;  /* 0x0000000506057291 */ /* 0x008fe2000f8ec03f */
[----:B------:R-:W-:-:S02]  /*01d0*/  SHF.R.S32.HI R4, RZ, 0x1f, R4 ;  /* 0x0000001fff047819 */ /* 0x000fc40000011404 */
[----:B------:R-:W-:Y:S02]  /*01e0*/  IADD3 R5, R2, 0x50, RZ ;  /* 0x0000005002057810 */ /* 0x000fe40007ffe0ff */
[----:B------:R-:W-:Y:S02]  /*01f0*/  ISETP.LT.AND.EX P2, PT, R4, UR11, !P1, P2 ;  /* 0x0000000b04007c0c */ /* 0x000fe4000cf41320 */
[----:B------:R-:W-:Y:S02]  /*0200*/  ISETP.LT.U32.AND P3, PT, R5, UR10, PT ;  /* 0x0000000a05007c0c */ /* 0x000fe4000bf61070 */
[----:B------:R-:W-:Y:S02]  /*0210*/  SHF.R.S32.HI R5, RZ, 0x1f, R5 ;  /* 0x0000001fff057819 */ /* 0x000fe40000011405 */
[----:B------:R-:W-:Y:S02]  /*0220*/  IADD3 R3, R2, 0x60, RZ ;  /* 0x0000006002037810 */ /* 0x000fe40007ffe0ff */
[----:B------:R-:W-:-:S02]  /*0230*/  @P0 LOP3.LUT R79, R79, 0x40, RZ, 0xfc, !PT ;  /* 0x000000404f4f0812 */ /* 0x000fc400078efcff */
[----:B------:R-:W-:Y:S02]  /*0240*/  ISETP.LT.AND.EX P0, PT, R5, UR11, !P1, P3 ;  /* 0x0000000b05007c0c */ /* 0x000fe4000cf01330 */
[----:B------:R-:W-:Y:S02]  /*0250*/  LOP3.LUT R79, R79, 0xffffffdf, RZ, 0xc0, !PT ;  /* 0xffffffdf4f4f7812 */ /* 0x000fe400078ec0ff */
[----:B------:R-:W-:Y:S02]  /*0260*/  ISETP.LT.U32.AND P3, PT, R3, UR10, PT ;  /* 0x0000000a03007c0c */ /* 0x000fe4000bf61070 */
[----:B------:R-:W-:Y:S02]  /*0270*/  SHF.R.S32.HI R3, RZ, 0x1f, R3 ;  /* 0x0000001fff037819 */ /* 0x000fe40000011403 */
[----:B------:R-:W-:Y:S02]  /*0280*/  @P2 LOP3.LUT R79, R79, 0x20, RZ, 0xfc, !PT ;  /* 0x000000204f4f2812 */ /* 0x000fe400078efcff */
[----:B------:R-:W-:-:S02]  /*0290*/  IADD3 R4, R2, 0x70, RZ ;  /* 0x0000007002047810 */ /* 0x000fc40007ffe0ff */
        /* <DEDUP_REMOVED lines=10> */
[----:B------:R-:W-:Y:S02]  /*0340*/  IADD3 R3, R2, 0x90, RZ ;  /* 0x0000009002037810 */ /* 0x000fe40007ffe0ff */
[----:B------:R-:W-:-:S02]  /*0350*/  @P3 LOP3.LUT R79, R79, 0x8, RZ, 0xfc, !PT ;  /* 0x000000084f4f3812 */ /* 0x000fc400078efcff */
[----:B------:R-:W-:Y:S02]  /*0360*/  ISETP.LT.AND.EX P0, PT, R5, UR11, !P1, P0 ;  /* 0x0000000b05007c0c */ /* 0x000fe4000cf01300 */
[----:B------:R-:W-:Y:S02]  /*0370*/  IADD3 R5, R2, 0xa0, RZ ;  /* 0x000000a002057810 */ /* 0x000fe40007ffe0ff */
[----:B------:R-:W-:Y:S02]  /*0380*/  SHF.R.S32.HI R4, RZ, 0x1f, R3 ;  /* 0x0000001fff047819 */ /* 0x000fe40000011403 */
[----:B------:R-:W-:Y:S02]  /*0390*/  ISETP.LT.U32.AND P5, PT, R3, UR10, PT ;  /* 0x0000000a03007c0c */ /* 0x000fe4000bfa1070 */
[----:B------:R-:W-:Y:S02]  /*03a0*/  LOP3.LUT R79, R79, 0xfffffffb, RZ, 0xc0, !PT ;  /* 0xfffffffb4f4f7812 */ /* 0x000fe400078ec0ff */
[----:B------:R-:W-:-:S02]  /*03b0*/  ISETP.LT.AND.EX P5, PT, R4, UR11, !P1, P5 ;  /* 0x0000000b04007c0c */ /* 0x000fc4000cfa1350 */
[----:B------:R-:W-:Y:S02]  /*03c0*/  SHF.R.S32.HI R3, RZ, 0x1f, R5 ;  /* 0x0000001fff037819 */ /* 0x000fe40000011405 */
[----:B------:R-:W-:Y:S02]  /*03d0*/  ISETP.LT.U32.AND P4, PT, R5, UR10, PT ;  /* 0x0000000a05007c0c */ /* 0x000fe4000bf81070 */
[----:B------:R-:W-:Y:S02]  /*03e0*/  @P2 LOP3.LUT R79, R79, 0x4, RZ, 0xfc, !PT ;  /* 0x000000044f4f2812 */ /* 0x000fe400078efcff */
[----:B------:R-:W-:Y:S02]  /*03f0*/  IADD3 R4, R2, 0xb0, RZ ;  /* 0x000000b002047810 */ /* 0x000fe40007ffe0ff */
[----:B------:R-:W-:Y:S02]  /*0400*/  ISETP.LT.AND.EX P4, PT, R3, UR11, !P1, P4 ;  /* 0x0000000b03007c0c */ /* 0x000fe4000cf81340 */
[----:B------:R-:W-:-:S02]  /*0410*/  LOP3.LUT R79, R79, 0xfffffffd, RZ, 0xc0, !PT ;  /* 0xfffffffd4f4f7812 */ /* 0x000fc400078ec0ff */
[----:B------:R-:W-:Y:S02]  /*0420*/  SHF.R.S32.HI R3, RZ, 0x1f, R4 ;  /* 0x0000001fff037819 */ /* 0x000fe40000011404 */
[----:B------:R-:W-:Y:S02]  /*0430*/  ISETP.LT.U32.AND P3, PT, R4, UR10, PT ;  /* 0x0000000a04007c0c */ /* 0x000fe4000bf61070 */
[----:B------:R-:W-:Y:S02]  /*0440*/  @P0 LOP3.LUT R79, R79, 0x2, RZ, 0xfc, !PT ;  /* 0x000000024f4f0812 */ /* 0x000fe400078efcff */
[----:B------:R-:W-:Y:S02]  /*0450*/  ISETP.LT.AND.EX P3, PT, R3, UR11, !P1, P3 ;  /* 0x0000000b03007c0c */ /* 0x000fe4000cf61330 */
        /* <DEDUP_REMOVED lines=10> */
[----:B------:R-:W-:Y:S02]  /*0500*/  @P0 LOP3.LUT R79, R79, 0x80, RZ, 0xfc, !PT ;  /* 0x000000804f4f0812 */ /* 0x000fe400078efcff */
[----:B------:R-:W-:Y:S01]  /*0510*/  ISETP.LT.U32.AND P0, PT, R5, UR10, PT ;  /* 0x0000000a05007c0c */ /* 0x000fe2000bf01070 */
[----:B------:R-:W-:Y:S01]  /*0520*/  ULDC.U8 UR10, c[0x0][0x2a4] ;  /* 0x0000a900000a7ab9 */ /* 0x000fe20000000000 */
[----:B--2---:R-:W-:Y:S02]  /*0530*/  LEA R13, R11, R11, 0x1 ;  /* 0x0000000b0b0d7211 */ /* 0x004fe400078e08ff */
[----:B------:R-:W-:-:S02]  /*0540*/  ISETP.LT.AND.EX P1, PT, R9, UR11, !P1, P0 ;  /* 0x0000000b09007c0c */ /* 0x000fc4000cf21300 */
[----:B------:R-:W-:Y:S02]  /*0550*/  LEA.HI R16, P0, R11, R10, RZ, 0x1 ;  /* 0x0000000a0b107211 */ /* 0x000fe400078108ff */
[----:B------:R-:W-:Y:S02]  /*0560*/  IADD3 R18, R2, 0xf0, RZ ;  /* 0x000000f002127810 */ /* 0x000fe40007ffe0ff */
[----:B------:R-:W-:Y:S01]  /*0570*/  IADD3.X R21, RZ, R11, RZ, P0, !PT ;  /* 0x0000000bff157210 */ /* 0x000fe200007fe4ff */
[----:B------:R-:W-:-:S03]  /*0580*/  IMAD.WIDE.U32 R10, R10, 0x3, RZ ;  /* 0x000000030a0a7825 */ /* 0x000fc600078e00ff */
[----:B------:R-:W-:Y:S02]  /*0590*/  SHF.R.S64 R16, R16, 0x1, R21 ;  /* 0x0000000110107819 */ /* 0x000fe40000001015 */
[----:B------:R-:W-:Y:S02]  /*05a0*/  IADD3 R11, R11, R13, RZ ;  /* 0x0000000d0b0b7210 */ /* 0x000fe40007ffe0ff */
[----:B------:R-:W-:Y:S02]  /*05b0*/  SHF.R.S32.HI R13, RZ, 0x1f, R78 ;  /* 0x0000001fff0d7819 */ /* 0x000fe4000001144e */
[----:B------:R-:W-:Y:S01]  /*05c0*/  LEA.HI R17, P0, R11, R10, RZ, 0x1 ;  /* 0x0000000a0b117211 */ /* 0x000fe200078108ff */
[----:B------:R-:W-:Y:S01]  /*05d0*/  HFMA2.MMA R10, -RZ, RZ, 0, 0 ;  /* 0x00000000ff0a7435 */ /* 0x000fe200000001ff */
[----:B------:R-:W-:Y:S02]  /*05e0*/  LEA.HI R15, R13, R78, RZ, 0x5 ;  /* 0x0000004e0d0f7211 */ /* 0x000fe400078f28ff */
[----:B------:R-:W-:-:S02]  /*05f0*/  IADD3.X R20, RZ, R11, RZ, P0, !PT ;  /* 0x0000000bff147210 */ /* 0x000fc400007fe4ff */
[----:B------:R-:W0:Y:S01]  /*0600*/  LDC R11, c[0x0][0x10] ;  /* 0x00000400ff0b7b82 */ /* 0x000e220000000800 */
[----:B------:R-:W-:Y:S02]  /*0610*/  SHF.R.S32.HI R19, RZ, 0x5, R15 ;  /* 0x00000005ff137819 */ /* 0x000fe4000001140f */
[--C-:B------:R-:W-:Y:S02]  /*0620*/  SHF.R.S64 R17, R17, 0x1, R20.reuse ;  /* 0x0000000111117819 */ /* 0x100fe40000001014 */
[----:B------:R-:W-:Y:S02]  /*0630*/  SHF.R.S32.HI R21, RZ, 0x1, R21 ;  /* 0x00000001ff157819 */ /* 0x000fe40000011415 */
[----:B------:R-:W-:Y:S01]  /*0640*/  SHF.R.S32.HI R20, RZ, 0x1, R20 ;  /* 0x00000001ff147819 */ /* 0x000fe20000011414 */
[----:B------:R-:W2:Y:S01]  /*0650*/  LDC R6, c[0x0][0xc] ;  /* 0x00000300ff067b82 */ /* 0x000ea20000000800 */
[----:B------:R-:W-:Y:S02]  /*0660*/  LOP3.LUT R13, R14, 0x3e, RZ, 0xc0, !PT ;  /* 0x0000003e0e0d7812 */ /* 0x000fe400078ec0ff */
[----:B------:R-:W-:-:S02]  /*0670*/  LEA R19, R19, UR5, 0x3 ;  /* 0x0000000513137c11 */ /* 0x000fc4000f8e18ff */
[----:B------:R-:W-:Y:S02]  /*0680*/  SHF.L.U64.HI R64, R16, 0x2, R21 ;  /* 0x0000000210407819 */ /* 0x000fe40000010215 */
[----:B------:R-:W-:Y:S01]  /*0690*/  SHF.L.U64.HI R65, R17, 0x2, R20 ;  /* 0x0000000211417819 */ /* 0x000fe20000010214 */
[----:B0-----:R-:W-:Y:S01]  /*06a0*/  IMAD R14, R11, UR7, R0 ;  /* 0x000000070b0e7c24 */ /* 0x001fe2000f8e0200 */
[----:B-12---:R-:W-:-:S07]  /*06b0*/  LOP3.LUT R15, R6, 0x3, RZ, 0xc0, !PT ;  /* 0x00000003060f7812 */ /* 0x006fce00078ec0ff */
.L_x_528:
[----:B0-----:R-:W0:Y:S01]  /*06c0*/  LDC R27, c[0x0][0x2a0] ;  /* 0x0000a800ff1b7b82 */ /* 0x001e220000000800 */
[----:B------:R-:W-:Y:S01]  /*06d0*/  LOP3.LUT P6, RZ, R79, 0x80, RZ, 0xc0, !PT ;  /* 0x000000804fff7812 */ /* 0x000fe200078cc0ff */
[----:B------:R-:W-:Y:S01]  /*06e0*/  ULDC.64 UR12, c[0x0][0x298] ;  /* 0x0000a600000c7ab9 */ /* 0x000fe20000000a00 */
[----:B------:R-:W-:Y:S02]  /*06f0*/  P2R R92, PR, RZ, 0x4 ;  /* 0x00000004ff5c7803 */ /* 0x000fe40000000000 */
[C---:B------:R-:W-:Y:S02]  /*0700*/  IADD3 R69, R2.reuse, 0xb0, RZ ;  /* 0x000000b002457810 */ /* 0x040fe40007ffe0ff */
[----:B------:R-:W-:Y:S01]  /*0710*/  SHF.R.U32.HI R93, RZ, 0x5, R78 ;  /* 0x00000005ff5d7819 */ /* 0x000fe2000001164e */
[----:B-1----:R-:W1:Y:S01]  /*0720*/  @P2 LDC.64 R70, c[0x0][0x230] ;  /* 0x00008c00ff462b82 */ /* 0x002e620000000a00 */
[----:B------:R-:W-:Y:S02]  /*0730*/  IADD3 R77, R2, 0xc0, RZ ;  /* 0x000000c0024d7810 */ /* 0x000fe40007ffe0ff */
[----:B------:R-:W-:-:S02]  /*0740*/  P2R R88, PR, RZ, 0x20 ;  /* 0x00000020ff587803 */ /* 0x000fc40000000000 */
[----:B------:R-:W-:-:S03]  /*0750*/  SHF.R.S32.HI R73, RZ, 0x1f, R77 ;  /* 0x0000001fff497819 */ /* 0x000fc6000001144d */
        /* <DEDUP_REMOVED lines=195> */
[----:B------:R-:W-:Y:S02]  /*1390*/  IADD3 R85, R2, 0xd0, RZ ;  /* 0x000000d002557810 */ /* 0x000fe40007ffe0ff */
[----:B------:R-:W-:Y:S02]  /*13a0*/  CS2R R102, SRZ ;  /* 0x0000000000667805 */ /* 0x000fe4000001ff00 */
[----:B------:R-:W-:Y:S02]  /*13b0*/  CS2R R98, SRZ ;  /* 0x0000000000627805 */ /* 0x000fe4000001ff00 */
[----:B------:R-:W-:Y:S02]  /*13c0*/  CS2R R96, SRZ ;  /* 0x0000000000607805 */ /* 0x000fe4000001ff00 */
        /* <DEDUP_REMOVED lines=29> */
[----:B------:R-:W-:Y:S02]  /*15a0*/  @P4 IMAD.WIDE.U32 R20, R27, R24, R20 ;  /* 0x000000181b144225 */ /* 0x000fe400078e0014 */
[----:B------:R-:W5:Y:S03]  /*15b0*/  @P5 LDG.E R102, desc[UR8][R56.64] ;  /* 0x0000000838665981 */ /* 0x000f66000c1e1900 */
[----:B------:R-:W-:Y:S01]  /*15c0*/  @P4 IADD3 R21, R21, R25, RZ ;  /* 0x0000001915154210 */ /* 0x000fe20007ffe0ff */
[----:B------:R-:W5:Y:S01]  /*15d0*/  @P5 LDG.E R99, desc[UR8][R54.64] ;  /* 0x0000000836635981 */ /* 0x000f62000c1e1900 */
[----:B------:R-:W0:Y:S01]  /*15e0*/  @P4 LDC.64 R24, c[0x0][0x228] ;  /* 0x00008a00ff184b82 */ /* 0x000e220000000a00 */
[C---:B------:R-:W-:Y:S02]  /*15f0*/  @P4 SHF.L.U32 R27, R20.reuse, 0x1, RZ ;  /* 0x00000001141b4819 */ /* 0x040fe400000006ff */
[----:B------:R-:W-:-:S02]  /*1600*/  @P4 SHF.L.U64.HI R20, R20, 0x1, R21 ;  /* 0x0000000114144819 */ /* 0x000fc40000010215 */
[----:B------:R-:W-:-:S04]  /*1610*/  @P4 IADD3 R28, P0, R27, R28, RZ ;  /* 0x0000001c1b1c4210 */ /* 0x000fc80007f1e0ff */
[----:B------:R-:W-:Y:S02]  /*1620*/  @P4 IADD3.X R29, R20, R29, RZ, P0, !PT ;  /* 0x0000001d141d4210 */ /* 0x000fe400007fe4ff */
[----:B0-----:R-:W-:-:S04]  /*1630*/  @P4 IADD3 R26, P0, R27, R24, RZ ;  /* 0x000000181b1a4210 */ /* 0x001fc80007f1e0ff */
[----:B------:R-:W-:Y:S02]  /*1640*/  @P4 IADD3.X R27, R20, R25, RZ, P0, !PT ;  /* 0x00000019141b4210 */ /* 0x000fe400007fe4ff */
[----:B------:R-:W-:Y:S01]  /*1650*/  SHF.R.S32.HI R25, RZ, 0x1f, R69 ;  /* 0x0000001fff197819 */ /* 0x000fe20000011445 */
[----:B------:R-:W0:Y:S04]  /*1660*/  @P3 LDC.64 R20, c[0x0][0x230] ;  /* 0x00008c00ff143b82 */ /* 0x000e280000000a00 */
[----:B------:R-:W-:Y:S01]  /*1670*/  @P3 IMAD R24, R25, R66, RZ ;  /* 0x0000004219183224 */ /* 0x000fe200078e02ff */
[----:B------:R-:W-:-:S03]  /*1680*/  @P3 MOV R25, R113 ;  /* 0x0000007100193202 */ /* 0x000fc60000000f00 */
[----:B------:R-:W-:Y:S01]  /*1690*/  @P3 IMAD R67, R69, R67, R24 ;  /* 0x0000004345433224 */ /* 0x000fe200078e0218 */
[----:B------:R-:W-:-:S05]  /*16a0*/  @P3 MOV R24, R110 ;  /* 0x0000006e00183202 */ /* 0x000fca0000000f00 */
[----:B------:R-:W-:Y:S02]  /*16b0*/  @P3 IMAD.WIDE.U32 R24, R69, R66, R24 ;  /* 0x0000004245183225 */ /* 0x000fe400078e0018 */
[----:B------:R-:W1:Y:S03]  /*16c0*/  @P3 LDC.64 R68, c[0x0][0x228] ;  /* 0x00008a00ff443b82 */ /* 0x000e660000000a00 */
[----:B------:R-:W-:Y:S02]  /*16d0*/  @P3 IADD3 R67, R25, R67, RZ ;  /* 0x0000004319433210 */ /* 0x000fe40007ffe0ff */
[C---:B------:R-:W-:Y:S02]  /*16e0*/  @P3 SHF.L.U32 R25, R24.reuse, 0x1, RZ ;  /* 0x0000000118193819 */ /* 0x040fe400000006ff */
[----:B------:R-:W-:Y:S02]  /*16f0*/  @P3 SHF.L.U64.HI R66, R24, 0x1, R67 ;  /* 0x0000000118423819 */ /* 0x000fe40000010243 */
[----:B0-----:R-:W-:-:S04]  /*1700*/  @P3 IADD3 R20, P0, R25, R20, RZ ;  /* 0x0000001419143210 */ /* 0x001fc80007f1e0ff */
[----:B------:R-:W-:Y:S02]  /*1710*/  @P3 IADD3.X R21, R66, R21, RZ, P0, !PT ;  /* 0x0000001542153210 */ /* 0x000fe400007fe4ff */
[----:B-1----:R-:W-:-:S04]  /*1720*/  @P3 IADD3 R24, P0, R25, R68, RZ ;  /* 0x0000004419183210 */ /* 0x002fc80007f1e0ff */
[----:B------:R-:W-:Y:S02]  /*1730*/  @P3 IADD3.X R25, R66, R69, RZ, P0, !PT ;  /* 0x0000004542193210 */ /* 0x000fe400007fe4ff */
[----:B------:R-:W0:Y:S02]  /*1740*/  LDC R66, c[0x0][0x2ac] ;  /* 0x0000ab00ff427b82 */ /* 0x000e240000000800 */
[----:B0-----:R-:W-:-:S05]  /*1750*/  IMAD R93, R66, UR7, R93 ;  /* 0x00000007425d7c24 */ /* 0x001fca000f8e025d */
[----:B------:R-:W-:-:S04]  /*1760*/  IADD3 R66, R93, 0xc0, RZ ;  /* 0x000000c05d427810 */ /* 0x000fc80007ffe0ff */
[----:B------:R-:W-:Y:S02]  /*1770*/  SHF.R.S32.HI R67, RZ, 0x1f, R66 ;  /* 0x0000001fff437819 */ /* 0x000fe40000011442 */
[----:B------:R-:W-:-:S04]  /*1780*/  ISETP.GE.U32.AND P0, PT, R66, UR12, PT ;  /* 0x0000000c42007c0c */ /* 0x000fc8000bf06070 */
[----:B------:R-:W-:-:S04]  /*1790*/  ISETP.GE.AND.EX P0, PT, R67, UR13, PT, P0 ;  /* 0x0000000d43007c0c */ /* 0x000fc8000bf06300 */
[----:B------:R-:W-:-:S13]  /*17a0*/  ISETP.LT.U32.AND P0, PT, R78, 0x200, !P0 ;  /* 0x000002004e00780c */ /* 0x000fda0004701070 */
[----:B------:R-:W0:Y:S08]  /*17b0*/  @P0 LDC.64 R68, c[0x0][0x288] ;  /* 0x0000a200ff440b82 */ /* 0x000e300000000a00 */
[----:B------:R-:W1:Y:S01]  /*17c0*/  @P0 LDC.64 R66, c[0x0][0x230] ;  /* 0x00008c00ff420b82 */ /* 0x000e620000000a00 */
        /* <DEDUP_REMOVED lines=10> */
[----:B------:R-:W0:Y:S02]  /*1870*/  @P0 LDC.64 R66, c[0x0][0x228] ;  /* 0x00008a00ff420b82 */ /* 0x000e240000000a00 */
[----:B0-----:R-:W-:-:S04]  /*1880*/  @P0 IADD3 R76, P6, R77, R66, RZ ;  /* 0x000000424d4c0210 */ /* 0x001fc80007fde0ff */
[----:B------:R-:W-:Y:S02]  /*1890*/  @P0 IADD3.X R77, R72, R67, RZ, P6, !PT ;  /* 0x00000043484d0210 */ /* 0x000fe400037fe4ff */
[----:B------:R-:W-:Y:S02]  /*18a0*/  CS2R R66, SRZ ;  /* 0x0000000000427805 */ /* 0x000fe4000001ff00 */
[----:B------:R-:W-:-:S04]  /*18b0*/  IADD3 R72, R93, 0xd0, RZ ;  /* 0x000000d05d487810 */ /* 0x000fc80007ffe0ff */
[----:B------:R-:W-:Y:S01]  /*18c0*/  SHF.R.S32.HI R73, RZ, 0x1f, R72 ;  /* 0x0000001fff497819 */ /* 0x000fe20000011448 */
[----:B------:R0:W5:Y:S04]  /*18d0*/  @P0 LDG.E R66, desc[UR8][R68.64] ;  /* 0x0000000844420981 */ /* 0x000168000c1e1900 */
[----:B------:R-:W5:Y:S01]  /*18e0*/  @P0 LDG.E R67, desc[UR8][R76.64] ;  /* 0x000000084c430981 */ /* 0x000f62000c1e1900 */
[----:B------:R-:W-:-:S04]  /*18f0*/  ISETP.GE.U32.AND P0, PT, R72, UR12, PT ;  /* 0x0000000c48007c0c */ /* 0x000fc8000bf06070 */
[----:B------:R-:W-:-:S04]  /*1900*/  ISETP.GE.AND.EX P0, PT, R73, UR13, PT, P0 ;  /* 0x0000000d49007c0c */ /* 0x000fc8000bf06300 */
[----:B------:R-:W-:-:S13]  /*1910*/  ISETP.LT.U32.AND P0, PT, R78, 0x200, !P0 ;  /* 0x000002004e00780c */ /* 0x000fda0004701070 */
[----:B------:R-:W1:Y:S01]  /*1920*/  @P0 LDC.64 R72, c[0x0][0x288] ;  /* 0x0000a200ff480b82 */ /* 0x000e620000000a00 */
[----:B0-----:R-:W-:-:S07]  /*1930*/  @P0 MOV R69, R113 ;  /* 0x0000007100450202 */ /* 0x001fce0000000f00 */
[----:B------:R-:W0:Y:S01]  /*1940*/  @P0 LDC.64 R74, c[0x0][0x230] ;  /* 0x00008c00ff4a0b82 */ /* 0x000e220000000a00 */
[----:B-1----:R-:W-:-:S04]  /*1950*/  @P0 IMAD R68, R87, R72, RZ ;  /* 0x0000004857440224 */ /* 0x002fc800078e02ff */
[----:B------:R-:W-:Y:S01]  /*1960*/  @P0 IMAD R73, R85, R73, R68 ;  /* 0x0000004955490224 */ /* 0x000fe200078e0244 */
[----:B------:R-:W-:-:S05]  /*1970*/  @P0 MOV R68, R110 ;  /* 0x0000006e00440202 */ /* 0x000fca0000000f00 */
[----:B------:R-:W-:Y:S02]  /*1980*/  @P0 IMAD.WIDE.U32 R68, R85, R72, R68 ;  /* 0x0000004855440225 */ /* 0x000fe400078e0044 */
[----:B------:R-:W1:Y:S03]  /*1990*/  @P0 LDC.64 R84, c[0x0][0x228] ;  /* 0x00008a00ff540b82 */ /* 0x000e660000000a00 */
[----:B------:R-:W-:Y:S02]  /*19a0*/  @P0 IADD3 R73, R69, R73, RZ ;  /* 0x0000004945490210 */ /* 0x000fe40007ffe0ff */
[C---:B------:R-:W-:Y:S02]  /*19b0*/  @P0 SHF.L.U32 R69, R68.reuse, 0x1, RZ ;  /* 0x0000000144450819 */ /* 0x040fe400000006ff */
[----:B------:R-:W-:Y:S02]  /*19c0*/  @P0 SHF.L.U64.HI R68, R68, 0x1, R73 ;  /* 0x0000000144440819 */ /* 0x000fe40000010249 */
[----:B------:R-:W-:-:S02]  /*19d0*/  CS2R R72, SRZ ;  /* 0x0000000000487805 */ /* 0x000fc4000001ff00 */
[----:B0-----:R-:W-:-:S04]  /*19e0*/  @P0 IADD3 R74, P6, R69, R74, RZ ;  /* 0x0000004a454a0210 */ /* 0x001fc80007fde0ff */
[----:B------:R-:W-:-:S05]  /*19f0*/  @P0 IADD3.X R75, R68, R75, RZ, P6, !PT ;  /* 0x0000004b444b0210 */ /* 0x000fca00037fe4ff */
[----:B------:R0:W5:Y:S01]  /*1a00*/  @P0 LDG.E R72, desc[UR8][R74.64] ;  /* 0x000000084a480981 */ /* 0x000162000c1e1900 */
[----:B-1----:R-:W-:-:S04]  /*1a10*/  @P0 IADD3 R84, P6, R69, R84, RZ ;  /* 0x0000005445540210 */ /* 0x002fc80007fde0ff */
[----:B------:R-:W-:Y:S02]  /*1a20*/  @P0 IADD3.X R85, R68, R85, RZ, P6, !PT ;  /* 0x0000005544550210 */ /* 0x000fe400037fe4ff */
[----:B------:R-:W-:-:S03]  /*1a30*/  IADD3 R68, R93, 0xe0, RZ ;  /* 0x000000e05d447810 */ /* 0x000fc60007ffe0ff */
[----:B------:R1:W5:Y:S01]  /*1a40*/  @P0 LDG.E R73, desc[UR8][R84.64] ;  /* 0x0000000854490981 */ /* 0x000362000c1e1900 */
[----:B------:R-:W-:Y:S02]  /*1a50*/  SHF.R.S32.HI R69, RZ, 0x1f, R68 ;  /* 0x0000001fff457819 */ /* 0x000fe40000011444 */
[----:B------:R-:W-:-:S04]  /*1a60*/  ISETP.GE.U32.AND P0, PT, R68, UR12, PT ;  /* 0x0000000c44007c0c */ /* 0x000fc8000bf06070 */
[----:B------:R-:W-:-:S04]  /*1a70*/  ISETP.GE.AND.EX P0, PT, R69, UR13, PT, P0 ;  /* 0x0000000d45007c0c */ /* 0x000fc8000bf06300 */
[----:B------:R-:W-:-:S13]  /*1a80*/  ISETP.LT.U32.AND P0, PT, R78, 0x200, !P0 ;  /* 0x000002004e00780c */ /* 0x000fda0004701070 */
[----:B------:R-:W2:Y:S01]  /*1a90*/  @P0 LDC.64 R68, c[0x0][0x288] ;  /* 0x0000a200ff440b82 */ /* 0x000ea20000000a00 */
[----:B------:R-:W-:-:S04]  /*1aa0*/  IADD3 R87, R2, 0xe0, RZ ;  /* 0x000000e002577810 */ /* 0x000fc80007ffe0ff */
[----:B------:R-:W-:Y:S02]  /*1ab0*/  SHF.R.S32.HI R95, RZ, 0x1f, R87 ;  /* 0x0000001fff5f7819 */ /* 0x000fe40000011457 */
[----:B0-----:R-:W-:Y:S01]  /*1ac0*/  @P0 MOV R75, R113 ;  /* 0x00000071004b0202 */ /* 0x001fe20000000f00 */
[----:B------:R-:W0:Y:S02]  /*1ad0*/  @P0 LDC.64 R76, c[0x0][0x230] ;  /* 0x00008c00ff4c0b82 */ /* 0x000e240000000a00 */
        /* <DEDUP_REMOVED lines=17> */
[----:B------:R-:W-:-:S04]  /*1bf0*/  ISETP.GE.U32.AND P0, PT, R93, UR12, PT ;  /* 0x0000000c5d007c0c */ /* 0x000fc8000bf06070 */
[----:B------:R-:W-:-:S04]  /*1c00*/  ISETP.GE.AND.EX P0, PT, R68, UR13, PT, P0 ;  /* 0x0000000d44007c0c */ /* 0x000fc8000bf06300 */
[----:B------:R-:W-:-:S13]  /*1c10*/  ISETP.LT.U32.AND P0, PT, R78, 0x200, !P0 ;  /* 0x000002004e00780c */ /* 0x000fda0004701070 */
[----:B------:R-:W3:Y:S01]  /*1c20*/  @P0 LDC.64 R68, c[0x0][0x288] ;  /* 0x0000a200ff440b82 */ /* 0x000ee20000000a00 */
[----:B------:R-:W-:-:S07]  /*1c30*/  SHF.R.S32.HI R93, RZ, 0x1f, R18 ;  /* 0x0000001fff5d7819 */ /* 0x000fce0000011412 */
[----:B-1----:R-:W1:Y:S01]  /*1c40*/  @P0 LDC.64 R84, c[0x0][0x230] ;  /* 0x00008c00ff540b82 */ /* 0x002e620000000a00 */
[----:B0-----:R-:W-:Y:S02]  /*1c50*/  @P0 MOV R76, R110 ;  /* 0x0000006e004c0202 */ /* 0x001fe40000000f00 */
[----:B------:R-:W-:-:S05]  /*1c60*/  @P0 MOV R77, R113 ;  /* 0x00000071004d0202 */ /* 0x000fca0000000f00 */
[----:B--2---:R-:W0:Y:S01]  /*1c70*/  @P0 LDC.64 R86, c[0x0][0x228] ;  /* 0x00008a00ff560b82 */ /* 0x004e220000000a00 */
[-C--:B---3--:R-:W-:Y:S02]  /*1c80*/  @P0 IMAD R93, R93, R68.reuse, RZ ;  /* 0x000000445d5d0224 */ /* 0x088fe400078e02ff */
[----:B------:R-:W-:-:S04]  /*1c90*/  @P0 IMAD.WIDE.U32 R76, R18, R68, R76 ;  /* 0x00000044124c0225 */ /* 0x000fc800078e004c */
[----:B------:R-:W-:-:S05]  /*1ca0*/  @P0 IMAD R69, R18, R69, R93 ;  /* 0x0000004512450224 */ /* 0x000fca00078e025d */
[----:B------:R-:W-:Y:S02]  /*1cb0*/  @P0 IADD3 R77, R77, R69, RZ ;  /* 0x000000454d4d0210 */ /* 0x000fe40007ffe0ff */
[C---:B------:R-:W-:Y:S02]  /*1cc0*/  @P0 SHF.L.U32 R69, R76.reuse, 0x1, RZ ;  /* 0x000000014c450819 */ /* 0x040fe400000006ff */
[----:B------:R-:W-:Y:S02]  /*1cd0*/  @P0 SHF.L.U64.HI R76, R76, 0x1, R77 ;  /* 0x000000014c4c0819 */ /* 0x000fe4000001024d */
[----:B-1----:R-:W-:-:S04]  /*1ce0*/  @P0 IADD3 R84, P6, R69, R84, RZ ;  /* 0x0000005445540210 */ /* 0x002fc80007fde0ff */
[----:B------:R-:W-:Y:S02]  /*1cf0*/  @P0 IADD3.X R85, R76, R85, RZ, P6, !PT ;  /* 0x000000554c550210 */ /* 0x000fe400037fe4ff */
[----:B0-----:R-:W-:Y:S02]  /*1d00*/  @P0 IADD3 R86, P6, R69, R86, RZ ;  /* 0x0000005645560210 */ /* 0x001fe40007fde0ff */
[----:B------:R-:W0:Y:S02]  /*1d10*/  LDC.64 R68, c[0x0][0x248] ;  /* 0x00009200ff447b82 */ /* 0x000e240000000a00 */
[----:B0-----:R-:W-:-:S06]  /*1d20*/  IMAD.WIDE R68, R12, 0x8, R68 ;  /* 0x000000080c447825 */ /* 0x001fcc00078e0244 */
[----:B------:R-:W2:Y:S01]  /*1d30*/  LDG.E.64 R68, desc[UR8][R68.64] ;  /* 0x0000000844447981 */ /* 0x000ea2000c1e1b00 */
[----:B------:R-:W-:Y:S02]  /*1d40*/  @P0 IADD3.X R87, R76, R87, RZ, P6, !PT ;  /* 0x000000574c570210 */ /* 0x000fe400037fe4ff */
[----:B------:R-:W-:-:S06]  /*1d50*/  CS2R R76, SRZ ;  /* 0x00000000004c7805 */ /* 0x000fcc000001ff00 */
[----:B------:R-:W5:Y:S04]  /*1d60*/  @P0 LDG.E R76, desc[UR8][R84.64] ;  /* 0x00000008544c0981 */ /* 0x000f68000c1e1900 */
[----:B------:R0:W5:Y:S01]  /*1d70*/  @P0 LDG.E R77, desc[UR8][R86.64] ;  /* 0x00000008564d0981 */ /* 0x000162000c1e1900 */
[----:B------:R-:W-:-:S13]  /*1d80*/  ISETP.NE.AND P5, PT, R91, RZ, PT ;  /* 0x000000ff5b00720c */ /* 0x000fda0003fa5270 */
[----:B------:R-:W5:Y:S04]  /*1d90*/  @P5 LDG.E R97, desc[UR8][R52.64] ;  /* 0x0000000834615981 */ /* 0x000f68000c1e1900 */
[----:B------:R-:W5:Y:S01]  /*1da0*/  @P5 LDG.E R96, desc[UR8][R50.64] ;  /* 0x0000000832605981 */ /* 0x000f62000c1e1900 */
[----:B------:R-:W-:Y:S02]  /*1db0*/  ISETP.NE.AND P5, PT, R90, RZ, PT ;  /* 0x000000ff5a00720c */ /* 0x000fe40003fa5270 */
[----:B------:R-:W-:Y:S02]  /*1dc0*/  CS2R R104, SRZ ;  /* 0x0000000000687805 */ /* 0x000fe4000001ff00 */
[----:B------:R-:W-:-:S04]  /*1dd0*/  MOV R107, 0x3f800000 ;  /* 0x3f800000006b7802 */ /* 0x000fc80000000f00 */
[----:B------:R1:W5:Y:S04]  /*1de0*/  @P2 LDG.E R105, desc[UR8][R82.64] ;  /* 0x0000000852692981 */ /* 0x000368000c1e1900 */
[----:B------:R3:W5:Y:S04]  /*1df0*/  @P2 LDG.E R104, desc[UR8][R80.64] ;  /* 0x0000000850682981 */ /* 0x000768000c1e1900 */
[----:B------:R4:W5:Y:S01]  /*1e00*/  @P5 LDG.E R98, desc[UR8][R48.64] ;  /* 0x0000000830625981 */ /* 0x000962000c1e1900 */
[----:B------:R-:W-:Y:S02]  /*1e10*/  ISETP.NE.AND P2, PT, R92, RZ, PT ;  /* 0x000000ff5c00720c */ /* 0x000fe40003f45270 */
[----:B------:R-:W-:-:S02]  /*1e20*/  LOP3.LUT P6, RZ, R79, 0x2, RZ, 0xc0, !PT ;  /* 0x000000024fff7812 */ /* 0x000fc400078cc0ff */
[----:B------:R-:W-:Y:S02]  /*1e30*/  CS2R R100, SRZ ;  /* 0x0000000000647805 */ /* 0x000fe4000001ff00 */
[----:B------:R-:W-:Y:S02]  /*1e40*/  MOV R106, RZ ;  /* 0x000000ff006a7202 */ /* 0x000fe40000000f00 */
[----:B------:R-:W-:Y:S02]  /*1e50*/  CS2R R90, SRZ ;  /* 0x00000000005a7805 */ /* 0x000fe4000001ff00 */
[----:B0-----:R-:W-:Y:S02]  /*1e60*/  CS2R R86, SRZ ;  /* 0x0000000000567805 */ /* 0x001fe4000001ff00 */
[----:B------:R-:W-:Y:S02]  /*1e70*/  CS2R R84, SRZ ;  /* 0x0000000000547805 */ /* 0x000fe4000001ff00 */
[----:B-1----:R-:W-:Y:S01]  /*1e80*/  CS2R R82, SRZ ;  /* 0x0000000000527805 */ /* 0x002fe2000001ff00 */
[----:B------:R4:W5:Y:S04]  /*1e90*/  @P1 LDG.E R101, desc[UR8][R60.64] ;  /* 0x000000083c651981 */ /* 0x000968000c1e1900 */
[----:B------:R4:W5:Y:S04]  /*1ea0*/  @P2 LDG.E R106, desc[UR8][R70.64] ;  /* 0x00000008466a2981 */ /* 0x000968000c1e1900 */
[----:B------:R4:W5:Y:S04]  /*1eb0*/  @P2 LDG.E R103, desc[UR8][R62.64] ;  /* 0x000000083e672981 */ /* 0x000968000c1e1900 */
[----:B------:R4:W5:Y:S04]  /*1ec0*/  @P1 LDG.E R100, desc[UR8][R58.64] ;  /* 0x000000083a641981 */ /* 0x000968000c1e1900 */
[----:B------:R4:W5:Y:S04]  /*1ed0*/  @P4 LDG.E R85, desc[UR8][R28.64] ;  /* 0x000000081c554981 */ /* 0x000968000c1e1900 */
[----:B------:R4:W5:Y:S04]  /*1ee0*/  @P4 LDG.E R84, desc[UR8][R26.64] ;  /* 0x000000081a544981 */ /* 0x000968000c1e1900 */
[----:B------:R4:W5:Y:S04]  /*1ef0*/  @P3 LDG.E R86, desc[UR8][R20.64] ;  /* 0x0000000814563981 */ /* 0x000968000c1e1900 */
[----:B------:R4:W5:Y:S01]  /*1f00*/  @P3 LDG.E R83, desc[UR8][R24.64] ;  /* 0x0000000818533981 */ /* 0x000962000c1e1900 */
[----:B--2---:R-:W-:-:S05]  /*1f10*/  FFMA.FTZ R94, -R68, R68, R69 ;  /* 0x00000044445e7223 */ /* 0x004fca0000010145 */
[----:B------:R-:W-:-:S13]  /*1f20*/  FSETP.GTU.FTZ.AND P0, PT, R94, RZ, PT ;  /* 0x000000ff5e00720b */ /* 0x000fda0003f1c000 */
[----:B------:R-:W0:Y:S02]  /*1f30*/  @P0 LDC R93, c[0x0][0x250] ;  /* 0x00009400ff5d0b82 */ /* 0x000e240000000800 */
[----:B0-----:R-:W-:Y:S01]  /*1f40*/  @P0 FADD.FTZ R93, R94, R93 ;  /* 0x0000005d5e5d0221 */ /* 0x001fe20000010000 */
[----:B------:R-:W-:-:S06]  /*1f50*/  CS2R R94, SRZ ;  /* 0x00000000005e7805 */ /* 0x000fcc000001ff00 */
[----:B------:R4:W5:Y:S01]  /*1f60*/  @P5 LDG.E R95, desc[UR8][R46.64] ;  /* 0x000000082e5f5981 */ /* 0x000962000c1e1900 */
[----:B------:R-:W-:Y:S01]  /*1f70*/  ISETP.NE.AND P5, PT, R89, RZ, PT ;  /* 0x000000ff5900720c */ /* 0x000fe20003fa5270 */
[----:B------:R0:W1:Y:S02]  /*1f80*/  @P0 MUFU.RSQ R107, R93 ;  /* 0x0000005d006b0308 */ /* 0x0000640000001400 */
[----:B0-----:R-:W-:-:S10]  /*1f90*/  CS2R R92, SRZ ;  /* 0x00000000005c7805 */ /* 0x001fd4000001ff00 */
[----:B------:R4:W5:Y:S04]  /*1fa0*/  @P5 LDG.E R93, desc[UR8][R44.64] ;  /* 0x000000082c5d5981 */ /* 0x000968000c1e1900 */
[----:B------:R4:W5:Y:S01]  /*1fb0*/  @P5 LDG.E R92, desc[UR8][R42.64] ;  /* 0x000000082a5c5981 */ /* 0x000962000c1e1900 */
[----:B------:R-:W-:Y:S02]  /*1fc0*/  ISETP.NE.AND P5, PT, R88, RZ, PT ;  /* 0x000000ff5800720c */ /* 0x000fe40003fa5270 */
[----:B------:R-:W-:-:S06]  /*1fd0*/  CS2R R88, SRZ ;  /* 0x0000000000587805 */ /* 0x000fcc000001ff00 */
[----:B------:R4:W5:Y:S04]  /*1fe0*/  @P6 LDG.E R89, desc[UR8][R36.64] ;  /* 0x0000000824596981 */ /* 0x000968000c1e1900 */
[----:B------:R4:W5:Y:S04]  /*1ff0*/  @P6 LDG.E R88, desc[UR8][R34.64] ;  /* 0x0000000822586981 */ /* 0x000968000c1e1900 */
[----:B------:R4:W5:Y:S04]  /*2000*/  @P5 LDG.E R90, desc[UR8][R32.64] ;  /* 0x00000008205a5981 */ /* 0x000968000c1e1900 */
[----:B------:R4:W5:Y:S01]  /*2010*/  @P5 LDG.E R87, desc[UR8][R30.64] ;  /* 0x000000081e575981 */ /* 0x000962000c1e1900 */
[----:B------:R-:W-:-:S13]  /*2020*/  LOP3.LUT P0, RZ, R79, 0x4, RZ, 0xc0, !PT ;  /* 0x000000044fff7812 */ /* 0x000fda000780c0ff */
[----:B------:R4:W5:Y:S04]  /*2030*/  @P0 LDG.E R94, desc[UR8][R40.64] ;  /* 0x00000008285e0981 */ /* 0x000968000c1e1900 */
[----:B------:R4:W5:Y:S01]  /*2040*/  @P0 LDG.E R91, desc[UR8][R38.64] ;  /* 0x00000008265b0981 */ /* 0x000962000c1e1900 */
[----:B------:R-:W-:Y:S01]  /*2050*/  ISETP.GT.U32.AND P0, PT, R78, 0x1ff, PT ;  /* 0x000001ff4e00780c */ /* 0x000fe20003f04070 */
[----:B------:R-:W-:Y:S01]  /*2060*/  BSSY B0, `(.L_x_446) ;  /* 0x0000015000007945 */ /* 0x000fe20003800000 */
[----:B---3--:R-:W-:Y:S02]  /*2070*/  CS2R R80, SRZ ;  /* 0x0000000000507805 */ /* 0x008fe4000001ff00 */
[----:B------:R-:W-:-:S09]  /*2080*/  MOV R69, RZ ;  /* 0x000000ff00457202 */ /* 0x000fd20000000f00 */
[----:B-1--4-:R-:W-:Y:S05]  /*2090*/  @P0 BRA `(.L_x_447) ;  /* 0x0000000000440947 */ /* 0x012fea0003800000 */
        /* <DEDUP_REMOVED lines=10> */
[----:B------:R-:W3:Y:S04]  /*2140*/  @P0 LDG.E.U16 R24, desc[UR8][R20.64+0x2] ;  /* 0x0000020814180981 */ /* 0x000ee8000c1e1500 */
[----:B------:R-:W4:Y:S04]  /*2150*/  LDG.E.U16 R82, desc[UR8][R22.64] ;  /* 0x0000000816527981 */ /* 0x000f28000c1e1500 */
[----:B------:R-:W4:Y:S01]  /*2160*/  LDG.E.U16 R69, desc[UR8][R22.64+0x2] ;  /* 0x0000020816457981 */ /* 0x000f22000c1e1500 */
[----:B--2---:R-:W-:Y:S02]  /*2170*/  @P0 SHF.L.U32 R81, R25, 0x10, RZ ;  /* 0x0000001019510819 */ /* 0x004fe400000006ff */
[----:B---3--:R-:W-:-:S02]  /*2180*/  @P0 SHF.L.U32 R80, R24, 0x10, RZ ;  /* 0x0000001018500819 */ /* 0x008fc400000006ff */
[----:B----4-:R-:W-:Y:S02]  /*2190*/  SHF.L.U32 R82, R82, 0x10, RZ ;  /* 0x0000001052527819 */ /* 0x010fe400000006ff */
[----:B------:R-:W-:-:S07]  /*21a0*/  SHF.L.U32 R69, R69, 0x10, RZ ;  /* 0x0000001045457819 */ /* 0x000fce00000006ff */
.L_x_447:
[----:B------:R-:W-:Y:S05]  /*21b0*/  BSYNC B0 ;  /* 0x0000000000007941 */ /* 0x000fea0003800000 */
.L_x_446:
[----:B------:R-:W-:Y:S02]  /*21c0*/  ISETP.NE.AND P0, PT, RZ, UR10, PT ;  /* 0x0000000aff007c0c */ /* 0x000fe4000bf05270 */
[C---:B-----5:R-:W-:Y:S02]  /*21d0*/  PRMT R20, R105.reuse, 0x7632, R20 ;  /* 0x0000763269147816 */ /* 0x060fe40000000014 */
[----:B------:R-:W-:Y:S02]  /*21e0*/  SHF.L.U32 R21, R105, 0x10, RZ ;  /* 0x0000001069157819 */ /* 0x000fe400000006ff */
[----:B------:R-:W-:Y:S02]  /*21f0*/  PRMT R22, R104, 0x7632, R22 ;  /* 0x0000763268167816 */ /* 0x000fe40000000016 */
[----:B------:R-:W-:Y:S02]  /*2200*/  PRMT R24, R106, 0x7632, R24 ;  /* 0x000076326a187816 */ /* 0x000fe40000000018 */
[----:B------:R-:W-:-:S02]  /*2210*/  SHF.L.U32 R25, R20, 0x10, RZ ;  /* 0x0000001014197819 */ /* 0x000fc400000006ff */
[----:B------:R-:W-:Y:S02]  /*2220*/  SHF.L.U32 R29, R106, 0x10, RZ ;  /* 0x000000106a1d7819 */ /* 0x000fe400000006ff */
[----:B------:R-:W-:Y:S01]  /*2230*/  SHF.L.U32 R26, R22, 0x10, RZ ;  /* 0x00000010161a7819 */ /* 0x000fe200000006ff */
[----:B------:R-:W-:Y:S01]  /*2240*/  FADD.FTZ R22, -R68, R21 ;  /* 0x0000001544167221 */ /* 0x000fe20000010100 */
[----:B------:R-:W-:Y:S01]  /*2250*/  SHF.L.U32 R31, R24, 0x10, RZ ;  /* 0x00000010181f7819 */ /* 0x000fe200000006ff */
[C---:B------:R-:W-:Y:S01]  /*2260*/  FADD.FTZ R20, -R68.reuse, R25 ;  /* 0x0000001944147221 */ /* 0x040fe20000010100 */
[----:B------:R-:W-:Y:S01]  /*2270*/  PRMT R28, R103, 0x7632, R28 ;  /* 0x00007632671c7816 */ /* 0x000fe2000000001c */
[C---:B------:R-:W-:Y:S01]  /*2280*/  FADD.FTZ R36, -R68.reuse, R29 ;  /* 0x0000001d44247221 */ /* 0x040fe20000010100 */
[----:B------:R-:W-:Y:S01]  /*2290*/  LOP3.LUT R79, R79, 0xfffffeff, RZ, 0xc0, !PT ;  /* 0xfffffeff4f4f7812 */ /* 0x000fe200078ec0ff */
[----:B------:R-:W-:Y:S01]  /*22a0*/  FADD.FTZ R38, -R68, R31 ;  /* 0x0000001f44267221 */ /* 0x000fe20000010100 */
[----:B------:R-:W-:Y:S01]  /*22b0*/  SHF.L.U32 R27, R104, 0x10, RZ ;  /* 0x00000010681b7819 */ /* 0x000fe200000006ff */
[-C--:B------:R-:W-:Y:S01]  /*22c0*/  FMUL.FTZ R22, R22, R107.reuse ;  /* 0x0000006b16167220 */ /* 0x080fe20000410000 */
[----:B------:R-:W-:Y:S01]  /*22d0*/  SHF.L.U32 R23, R103, 0x10, RZ ;  /* 0x0000001067177819 */ /* 0x000fe200000006ff */
[----:B------:R-:W-:Y:S01]  /*22e0*/  FMUL.FTZ R21, R20, R107 ;  /* 0x0000006b14157220 */ /* 0x000fe20000410000 */
[----:B------:R-:W-:-:S02]  /*22f0*/  SHF.L.U32 R24, R28, 0x10, RZ ;  /* 0x000000101c187819 */ /* 0x000fc400000006ff */
        /* <DEDUP_REMOVED lines=20> */
.L_x_448:
        /* <DEDUP_REMOVED lines=26> */
.L_x_449:
[----:B------:R-:W-:Y:S01]  /*25e0*/  FFMA.FTZ R29, R21, R25, R22 ;  /* 0x00000019151d7223 */ /* 0x000fe20000010016 */
[----:B------:R-:W-:Y:S01]  /*25f0*/  FADD.FTZ R22, RZ, R27 ;  /* 0x0000001bff167221 */ /* 0x000fe20000010000 */
[----:B------:R-:W-:Y:S01]  /*2600*/  FADD.FTZ R27, R25, R20 ;  /* 0x00000014191b7221 */ /* 0x000fe20000010000 */
[----:B------:R-:W-:Y:S01]  /*2610*/  FFMA.FTZ R25, R21, R26, RZ ;  /* 0x0000001a15197223 */ /* 0x000fe200000100ff */
[----:B------:R-:W-:Y:S01]  /*2620*/  FFMA.FTZ R40, R42, R23, R40 ;  /* 0x000000172a287223 */ /* 0x000fe20000010028 */
[----:B------:R-:W-:Y:S01]  /*2630*/  FMUL.FTZ R20, R23, R82 ;  /* 0x0000005217147220 */ /* 0x000fe20000410000 */
[--C-:B------:R-:W-:Y:S01]  /*2640*/  FADD.FTZ R70, R22, R23.reuse ;  /* 0x0000001716467221 */ /* 0x100fe20000010000 */
[----:B------:R-:W-:Y:S01]  /*2650*/  FADD.FTZ R21, RZ, R26 ;  /* 0x0000001aff157221 */ /* 0x000fe20000010000 */
        /* <DEDUP_REMOVED lines=9> */
[----:B------:R-:W-:Y:S01]  /*26f0*/  PRMT R22, R100, 0x7632, R22 ;  /* 0x0000763264167816 */ /* 0x000fe20000000016 */
[----:B------:R-:W-:Y:S01]  /*2700*/  FADD.FTZ R24, -R68, R25 ;  /* 0x0000001944187221 */ /* 0x000fe20000010100 */
[----:B------:R-:W-:Y:S01]  /*2710*/  SHF.L.U32 R109, R100, 0x10, RZ ;  /* 0x00000010646d7819 */ /* 0x000fe200000006ff */
[----:B------:R-:W-:Y:S01]  /*2720*/  FADD.FTZ R26, -R68, R23 ;  /* 0x00000017441a7221 */ /* 0x000fe20000010100 */
[----:B------:R-:W-:Y:S01]  /*2730*/  SHF.L.U32 R22, R22, 0x10, RZ ;  /* 0x0000001016167819 */ /* 0x000fe200000006ff */
[----:B------:R-:W-:-:S02]  /*2740*/  FMUL.FTZ R34, R24, R107 ;  /* 0x0000006b18227220 */ /* 0x000fc40000410000 */
        /* <DEDUP_REMOVED lines=20> */
.L_x_450:
[----:B------:R-:W-:Y:S01]  /*2890*/  FMUL.FTZ R23, R109, R82 ;  /* 0x000000526d177220 */ /* 0x000fe20000410000 */
[----:B------:R-:W-:Y:S01]  /*28a0*/  FADD.FTZ R26, R21, R20 ;  /* 0x00000014151a7221 */ /* 0x000fe20000010000 */
[----:B------:R-:W-:Y:S01]  /*28b0*/  PRMT R24, R102, 0x7632, R24 ;  /* 0x0000763266187816 */ /* 0x000fe20000000018 */
[----:B------:R-:W-:Y:S01]  /*28c0*/  FADD.FTZ R63, R63, R22 ;  /* 0x000000163f3f7221 */ /* 0x000fe20000010000 */
[C---:B------:R-:W-:Y:S01]  /*28d0*/  FFMA.FTZ R62, R35.reuse, R22, R33 ;  /* 0x00000016233e7223 */ /* 0x040fe20000010021 */
[----:B------:R-:W-:Y:S01]  /*28e0*/  FMUL.FTZ R21, R22, R69 ;  /* 0x0000004516157220 */ /* 0x000fe20000410000 */
[----:B------:R-:W-:Y:S01]  /*28f0*/  FFMA.FTZ R20, R34, R23, R32 ;  /* 0x0000001722147223 */ /* 0x000fe20000010020 */
[----:B------:R-:W-:Y:S01]  /*2900*/  FADD.FTZ R22, R26, R23 ;  /* 0x000000171a167221 */ /* 0x000fe20000010000 */
[----:B------:R-:W-:Y:S01]  /*2910*/  SHF.L.U32 R23, R102, 0x10, RZ ;  /* 0x0000001066177819 */ /* 0x000fe200000006ff */
[----:B------:R-:W-:Y:S01]  /*2920*/  FADD.FTZ R70, R70, R109 ;  /* 0x0000006d46467221 */ /* 0x000fe20000010000 */
[----:B------:R-:W-:Y:S01]  /*2930*/  SHF.L.U32 R25, R24, 0x10, RZ ;  /* 0x0000001018197819 */ /* 0x000fe200000006ff */
[----:B------:R-:W-:Y:S01]  /*2940*/  FFMA.FTZ R35, R35, R21, R20 ;  /* 0x0000001523237223 */ /* 0x000fe20000010014 */
[C---:B------:R-:W-:Y:S01]  /*2950*/  PRMT R60, R99.reuse, 0x7632, R60 ;  /* 0x00007632633c7816 */ /* 0x040fe2000000003c */
[----:B------:R-:W-:Y:S01]  /*2960*/  FADD.FTZ R114, -R68, R23 ;  /* 0x0000001744727221 */ /* 0x000fe20000010100 */
[----:B------:R-:W-:Y:S01]  /*2970*/  FFMA.FTZ R109, R34, R109, R40 ;  /* 0x0000006d226d7223 */ /* 0x000fe20000010028 */
[----:B------:R-:W-:Y:S01]  /*2980*/  FADD.FTZ R20, -R68, R25 ;  /* 0x0000001944147221 */ /* 0x000fe20000010100 */
[----:B------:R-:W-:Y:S01]  /*2990*/  SHF.L.U32 R71, R99, 0x10, RZ ;  /* 0x0000001063477819 */ /* 0x000fe200000006ff */
[-C--:B------:R-:W-:Y:S01]  /*29a0*/  FMUL.FTZ R114, R114, R107.reuse ;  /* 0x0000006b72727220 */ /* 0x080fe20000410000 */
[----:B------:R-:W-:Y:S01]  /*29b0*/  PRMT R32, R97, 0x7632, R32 ;  /* 0x0000763261207816 */ /* 0x000fe20000000020 */
        /* <DEDUP_REMOVED lines=21> */
.L_x_451:
[----:B------:R-:W-:Y:S01]  /*2b10*/  FADD.FTZ R22, R21, R22 ;  /* 0x0000001615167221 */ /* 0x000fe20000010000 */
[----:B------:R-:W-:Y:S01]  /*2b20*/  SHF.L.U32 R21, R97, 0x10, RZ ;  /* 0x0000001061157819 */ /* 0x000fe200000006ff */
[----:B------:R-:W-:Y:S01]  /*2b30*/  FMUL.FTZ R23, R71, R82 ;  /* 0x0000005247177220 */ /* 0x000fe20000410000 */
[----:B------:R-:W-:Y:S02]  /*2b40*/  SHF.L.U32 R25, R32, 0x10, RZ ;  /* 0x0000001020197819 */ /* 0x000fe400000006ff */
[----:B------:R-:W-:Y:S01]  /*2b50*/  PRMT R58, R96, 0x7632, R58 ;  /* 0x00007632603a7816 */ /* 0x000fe2000000003a */
[----:B------:R-:W-:Y:S01]  /*2b60*/  FADD.FTZ R56, -R68, R21 ;  /* 0x0000001544387221 */ /* 0x000fe20000010100 */
        /* <DEDUP_REMOVED lines=27> */
.L_x_452:
[----:B------:R-:W-:Y:S01]  /*2d20*/  FFMA.FTZ R27, R61, R21, R20 ;  /* 0x000000153d1b7223 */ /* 0x000fe20000010014 */
[----:B------:R-:W-:Y:S01]  /*2d30*/  FADD.FTZ R22, R21, R22 ;  /* 0x0000001615167221 */ /* 0x000fe20000010000 */
[C---:B------:R-:W-:Y:S01]  /*2d40*/  PRMT R21, R98.reuse, 0x7632, R21 ;  /* 0x0000763262157816 */ /* 0x040fe20000000015 */
[----:B------:R-:W-:Y:S01]  /*2d50*/  FMUL.FTZ R23, R59, R82 ;  /* 0x000000523b177220 */ /* 0x000fe20000410000 */
[----:B------:R-:W-:Y:S02]  /*2d60*/  SHF.L.U32 R25, R98, 0x10, RZ ;  /* 0x0000001062197819 */ /* 0x000fe400000006ff */
[----:B------:R-:W-:Y:S01]  /*2d70*/  SHF.L.U32 R21, R21, 0x10, RZ ;  /* 0x0000001015157819 */ /* 0x000fe200000006ff */
[----:B------:R-:W-:Y:S01]  /*2d80*/  FFMA.FTZ R20, R56, R23, R27 ;  /* 0x0000001738147223 */ /* 0x000fe2000001001b */
[C---:B------:R-:W-:Y:S01]  /*2d90*/  PRMT R54, R95.reuse, 0x7632, R54 ;  /* 0x000076325f367816 */ /* 0x040fe20000000036 */
[----:B------:R-:W-:Y:S01]  /*2da0*/  FADD.FTZ R52, -R68, R25 ;  /* 0x0000001944347221 */ /* 0x000fe20000010100 */
        /* <DEDUP_REMOVED lines=27> */
.L_x_453:
[----:B------:R-:W-:Y:S01]  /*2f60*/  FFMA.FTZ R27, R57, R21, R20 ;  /* 0x00000015391b7223 */ /* 0x000fe20000010014 */
        /* <DEDUP_REMOVED lines=33> */
.L_x_454:
        /* <DEDUP_REMOVED lines=36> */
.L_x_455:
        /* <DEDUP_REMOVED lines=34> */
.L_x_456:
[----:B------:R-:W-:Y:S01]  /*35e0*/  FFMA.FTZ R27, R45, R21, R20 ;  /* 0x000000152d1b7223 */ /* 0x000fe20000010014 */
[----:B------:R-:W-:Y:S01]  /*35f0*/  FMUL.FTZ R23, R43, R82 ;  /* 0x000000522b177220 */ /* 0x000fe20000410000 */
[--C-:B------:R-:W-:Y:S01]  /*3600*/  FADD.FTZ R24, R21, R22.reuse ;  /* 0x0000001615187221 */ /* 0x100fe20000010000 */
[----:B------:R-:W-:Y:S02]  /*3610*/  PRMT R22, R90, 0x7632, R22 ;  /* 0x000076325a167816 */ /* 0x000fe40000000016 */
[----:B------:R-:W-:Y:S01]  /*3620*/  FFMA.FTZ R20, R40, R23, R27 ;  /* 0x0000001728147223 */ /* 0x000fe2000001001b */
[----:B------:R-:W-:Y:S01]  /*3630*/  FADD.FTZ R21, R24, R23 ;  /* 0x0000001718157221 */ /* 0x000fe20000010000 */
[----:B------:R-:W-:Y:S01]  /*3640*/  SHF.L.U32 R25, R90, 0x10, RZ ;  /* 0x000000105a197819 */ /* 0x000fe200000006ff */
[----:B------:R-:W-:Y:S01]  /*3650*/  FMUL.FTZ R24, R42, R69 ;  /* 0x000000452a187220 */ /* 0x000fe20000410000 */
[----:B------:R-:W-:Y:S02]  /*3660*/  SHF.L.U32 R23, R22, 0x10, RZ ;  /* 0x0000001016177819 */ /* 0x000fe400000006ff */
[C---:B------:R-:W-:Y:S01]  /*3670*/  PRMT R38, R87.reuse, 0x7632, R38 ;  /* 0x0000763257267816 */ /* 0x040fe20000000026 */
[C---:B------:R-:W-:Y:S01]  /*3680*/  FADD.FTZ R36, -R68.reuse, R25 ;  /* 0x0000001944247221 */ /* 0x040fe20000010100 */
[----:B------:R-:W-:Y:S01]  /*3690*/  SHF.L.U32 R39, R87, 0x10, RZ ;  /* 0x0000001057277819 */ /* 0x000fe200000006ff */
[----:B------:R-:W-:Y:S01]  /*36a0*/  FADD.FTZ R26, -R68, R23 ;  /* 0x00000017441a7221 */ /* 0x000fe20000010100 */
[----:B------:R-:W-:Y:S01]  /*36b0*/  PRMT R22, R85, 0x7632, R22 ;  /* 0x0000763255167816 */ /* 0x000fe20000000016 */
        /* <DEDUP_REMOVED lines=22> */
.L_x_457:
[----:B------:R-:W-:Y:S01]  /*3820*/  FFMA.FTZ R29, R41, R24, R20 ;  /* 0x00000018291d7223 */ /* 0x000fe20000010014 */
[----:B------:R-:W-:Y:S01]  /*3830*/  FMUL.FTZ R23, R39, R82 ;  /* 0x0000005227177220 */ /* 0x000fe20000410000 */
[----:B------:R-:W-:Y:S01]  /*3840*/  FADD.FTZ R24, R24, R21 ;  /* 0x0000001518187221 */ /* 0x000fe20000010000 */
[----:B------:R-:W-:Y:S02]  /*3850*/  SHF.L.U32 R25, R85, 0x10, RZ ;  /* 0x0000001055197819 */ /* 0x000fe400000006ff */
[----:B------:R-:W-:Y:S01]  /*3860*/  SHF.L.U32 R27, R22, 0x10, RZ ;  /* 0x00000010161b7819 */ /* 0x000fe200000006ff */
[----:B------:R-:W-:Y:S01]  /*3870*/  FADD.FTZ R21, R24, R23 ;  /* 0x0000001718157221 */ /* 0x000fe20000010000 */
[----:B------:R-:W-:Y:S01]  /*3880*/  PRMT R34, R84, 0x7632, R34 ;  /* 0x0000763254227816 */ /* 0x000fe20000000022 */
[----:B------:R-:W-:Y:S01]  /*3890*/  FADD.FTZ R32, -R68, R25 ;  /* 0x0000001944207221 */ /* 0x000fe20000010100 */
[----:B------:R-:W-:Y:S01]  /*38a0*/  FFMA.FTZ R20, R36, R23, R29 ;  /* 0x0000001724147223 */ /* 0x000fe2000001001d */
[----:B------:R-:W-:Y:S01]  /*38b0*/  FADD.FTZ R24, -R68, R27 ;  /* 0x0000001b44187221 */ /* 0x000fe20000010100 */
        /* <DEDUP_REMOVED lines=24> */
.L_x_458:
[----:B------:R-:W-:Y:S01]  /*3a40*/  FFMA.FTZ R27, R37, R22, R20 ;  /* 0x00000016251b7223 */ /* 0x000fe20000010014 */
[----:B------:R-:W-:Y:S01]  /*3a50*/  FMUL.FTZ R23, R35, R82 ;  /* 0x0000005223177220 */ /* 0x000fe20000410000 */
[----:B------:R-:W-:Y:S01]  /*3a60*/  FADD.FTZ R24, R22, R21 ;  /* 0x0000001516187221 */ /* 0x000fe20000010000 */
        /* <DEDUP_REMOVED lines=33> */
.L_x_459:
[----:B------:R-:W-:Y:S01]  /*3c80*/  FFMA.FTZ R27, R33, R24, R20 ;  /* 0x00000018211b7223 */ /* 0x000fe20000010014 */
[----:B------:R-:W-:Y:S01]  /*3c90*/  FMUL.FTZ R23, R31, R82 ;  /* 0x000000521f177220 */ /* 0x000fe20000410000 */
[----:B------:R-:W-:Y:S01]  /*3ca0*/  FADD.FTZ R24, R24, R21 ;  /* 0x0000001518187221 */ /* 0x000fe20000010000 */
[----:B------:R-:W-:Y:S02]  /*3cb0*/  SHF.L.U32 R25, R66, 0x10, RZ ;  /* 0x0000001042197819 */ /* 0x000fe400000006ff */
[----:B------:R-:W-:Y:S01]  /*3cc0*/  SHF.L.U32 R115, R22, 0x10, RZ ;  /* 0x0000001016737819 */ /* 0x000fe200000006ff */
[----:B------:R-:W-:Y:S01]  /*3cd0*/  FADD.FTZ R21, R24, R23 ;  /* 0x0000001718157221 */ /* 0x000fe20000010000 */
[C---:B------:R-:W-:Y:S01]  /*3ce0*/  PRMT R26, R67.reuse, 0x7632, R26 ;  /* 0x00007632431a7816 */ /* 0x040fe2000000001a */
        /* <DEDUP_REMOVED lines=27> */
.L_x_460:
        /* <DEDUP_REMOVED lines=37> */
.L_x_461:
[----:B------:R-:W-:Y:S01]  /*40f0*/  FMUL.FTZ R118, R23, R82 ;  /* 0x0000005217767220 */ /* 0x000fe20000410000 */
[----:B------:R-:W-:Y:S01]  /*4100*/  FFMA.FTZ R109, R114, R71, R109 ;  /* 0x00000047726d7223 */ /* 0x000fe2000001006d */
[--C-:B------:R-:W-:Y:S01]  /*4110*/  FADD.FTZ R116, R70, R71.reuse ;  /* 0x0000004746747221 */ /* 0x100fe20000010000 */
[----:B------:R-:W-:Y:S01]  /*4120*/  PRMT R71, R74, 0x7632, R71 ;  /* 0x000076324a477816 */ /* 0x000fe20000000047 */
[----:B------:R-:W-:Y:S01]  /*4130*/  FFMA.FTZ R70, R20, R118, R115 ;  /* 0x0000007614467223 */ /* 0x000fe20000010073 */
[----:B------:R-:W-:Y:S01]  /*4140*/  FMUL.FTZ R114, R22, R69 ;  /* 0x0000004516727220 */ /* 0x000fe20000410000 */
[----:B------:R-:W-:Y:S01]  /*4150*/  FADD.FTZ R117, R117, R118 ;  /* 0x0000007675757221 */ /* 0x000fe20000010000 */
[----:B------:R-:W-:Y:S02]  /*4160*/  SHF.L.U32 R115, R74, 0x10, RZ ;  /* 0x000000104a737819 */ /* 0x000fe400000006ff */
[----:B------:R-:W-:Y:S01]  /*4170*/  SHF.L.U32 R119, R71, 0x10, RZ ;  /* 0x0000001047777819 */ /* 0x000fe200000006ff */
[----:B------:R-:W-:Y:S01]  /*4180*/  FFMA.FTZ R71, R21, R114, R70 ;  /* 0x0000007215477223 */ /* 0x000fe20000010046 */
[----:B------:R-:W-:Y:S01]  /*4190*/  FADD.FTZ R70, R114, R117 ;  /* 0x0000007572467221 */ /* 0x000fe20000010000 */
        /* <DEDUP_REMOVED lines=26> */
.L_x_462:
[----:B------:R-:W-:-:S04]  /*4340*/  FMUL.FTZ R115, R119, R82 ;  /* 0x0000005277737220 */ /* 0x000fc80000410000 */
[----:B------:R-:W-:Y:S01]  /*4350*/  FFMA.FTZ R114, R120, R115, R71 ;  /* 0x0000007378727223 */ /* 0x000fe20000010047 */
[----:B------:R-:W-:Y:S01]  /*4360*/  FADD.FTZ R115, R70, R115 ;  /* 0x0000007346737221 */ /* 0x000fe20000010000 */
[----:B------:R-:W-:-:S04]  /*4370*/  FMUL.FTZ R70, R118, R69 ;  /* 0x0000004576467220 */ /* 0x000fc80000410000 */
[--C-:B------:R-:W-:Y:S01]  /*4380*/  FFMA.FTZ R71, R117, R70, R114.reuse ;  /* 0x0000004675477223 */ /* 0x100fe20000010072 */
[----:B------:R-:W-:Y:S01]  /*4390*/  PRMT R114, R76, 0x7632, R114 ;  /* 0x000076324c727816 */ /* 0x000fe20000000072 */
[----:B------:R-:W-:Y:S01]  /*43a0*/  FADD.FTZ R70, R70, R115 ;  /* 0x0000007346467221 */ /* 0x000fe20000010000 */
[----:B------:R-:W-:Y:S02]  /*43b0*/  SHF.L.U32 R115, R76, 0x10, RZ ;  /* 0x000000104c737819 */ /* 0x000fe400000006ff */
[----:B------:R-:W-:Y:S02]  /*43c0*/  SHF.L.U32 R121, R114, 0x10, RZ ;  /* 0x0000001072797819 */ /* 0x000fe400000006ff */
[C---:B------:R-:W-:Y:S01]  /*43d0*/  PRMT R114, R77.reuse, 0x7632, R114 ;  /* 0x000076324d727816 */ /* 0x040fe20000000072 */
[C---:B------:R-:W-:Y:S01]  /*43e0*/  FADD.FTZ R122, -R68.reuse, R115 ;  /* 0x00000073447a7221 */ /* 0x040fe20000010100 */
[----:B------:R-:W-:Y:S01]  /*43f0*/  SHF.L.U32 R115, R77, 0x10, RZ ;  /* 0x000000104d737819 */ /* 0x000fe200000006ff */
[----:B------:R-:W-:Y:S01]  /*4400*/  FADD.FTZ R124, -R68, R121 ;  /* 0x00000079447c7221 */ /* 0x000fe20000010100 */
[----:B------:R-:W-:Y:S01]  /*4410*/  SHF.L.U32 R114, R114, 0x10, RZ ;  /* 0x0000001072727819 */ /* 0x000fe200000006ff */
[----:B------:R-:W-:-:S02]  /*4420*/  FMUL.FTZ R122, R122, R107 ;  /* 0x0000006b7a7a7220 */ /* 0x000fc40000410000 */
[----:B------:R-:W-:Y:S01]  /*4430*/  FMUL.FTZ R121, R124, R107 ;  /* 0x0000006b7c797220 */ /* 0x000fe20000410000 */
[----:B------:R-:W-:Y:S06]  /*4440*/  @!P0 BRA `(.L_x_463) ;  /* 0x0000000000488947 */ /* 0x000fec0003800000 */
[----:B------:R-:W-:-:S04]  /*4450*/  FFMA.FTZ R123, R122, R82, R81 ;  /* 0x000000527a7b7223 */ /* 0x000fc80000010051 */
[----:B------:R-:W-:-:S06]  /*4460*/  FMUL.FTZ R124, R123, -1.4426950216293334961 ;  /* 0xbfb8aa3b7b7c7820 */ /* 0x000fcc0000410000 */
[----:B------:R-:W0:Y:S02]  /*4470*/  MUFU.EX2 R124, R124 ;  /* 0x0000007c007c7308 */ /* 0x000e240000000800 */
[----:B0-----:R-:W-:-:S06]  /*4480*/  FADD.FTZ R125, R124, 1 ;  /* 0x3f8000007c7d7421 */ /* 0x001fcc0000010000 */
[----:B------:R-:W0:Y:S02]  /*4490*/  MUFU.RCP R125, R125 ;  /* 0x0000007d007d7308 */ /* 0x000e240000001000 */
[----:B0-----:R-:W-:Y:S01]  /*44a0*/  FADD.FTZ R124, -R125, 1 ;  /* 0x3f8000007d7c7421 */ /* 0x001fe20000010100 */
[----:B------:R-:W-:-:S03]  /*44b0*/  FMUL.FTZ R115, R115, R125 ;  /* 0x0000007d73737220 */ /* 0x000fc60000410000 */
[----:B------:R-:W-:-:S04]  /*44c0*/  FFMA.FTZ R123, R123, R124, 1 ;  /* 0x3f8000007b7b7423 */ /* 0x000fc8000001007c */
[----:B------:R-:W-:Y:S01]  /*44d0*/  FMUL.FTZ R115, R115, R123 ;  /* 0x0000007b73737220 */ /* 0x000fe20000410000 */
        /* <DEDUP_REMOVED lines=8> */
[----:B------:R-:W-:-:S07]  /*4560*/  FMUL.FTZ R114, R114, R123 ;  /* 0x0000007b72727220 */ /* 0x000fce0000410000 */
.L_x_463:
[----:B------:R-:W-:Y:S01]  /*4570*/  FMUL.FTZ R123, R115, R82 ;  /* 0x00000052737b7220 */ /* 0x000fe20000410000 */
[----:B------:R-:W-:Y:S01]  /*4580*/  ISETP.GT.AND P0, PT, R8, 0x1e, PT ;  /* 0x0000001e0800780c */ /* 0x000fe20003f04270 */
[----:B------:R-:W-:Y:S01]  /*4590*/  FFMA.FTZ R62, R61, R60, R62 ;  /* 0x0000003c3d3e7223 */ /* 0x000fe2000001003e */
[----:B------:R-:W-:Y:S01]  /*45a0*/  FADD.FTZ R63, R63, R60 ;  /* 0x0000003c3f3f7221 */ /* 0x000fe20000010000 */
[----:B------:R-:W-:Y:S01]  /*45b0*/  FFMA.FTZ R124, R122, R123, R71 ;  /* 0x0000007b7a7c7223 */ /* 0x000fe20000010047 */
[----:B------:R-:W-:Y:S01]  /*45c0*/  FMUL.FTZ R71, R114, R69 ;  /* 0x0000004572477220 */ /* 0x000fe20000410000 */
        /* <DEDUP_REMOVED lines=8> */
[----:B------:R-:W0:Y:S01]  /*4650*/  SHFL.DOWN PT, R123, R70, 0x1, 0x1f ;  /* 0x08201f00467b7f89 */ /* 0x000e2200000e0000 */
[----:B------:R-:W-:Y:S01]  /*4660*/  FADD.FTZ R116, R116, R55 ;  /* 0x0000003774747221 */ /* 0x000fe20000010000 */
[----:B------:R-:W-:Y:S01]  /*4670*/  FFMA.FTZ R62, R53, R54, R62 ;  /* 0x00000036353e7223 */ /* 0x000fe2000001003e */
[----:B------:R-:W-:Y:S01]  /*4680*/  FADD.FTZ R63, R63, R54 ;  /* 0x000000363f3f7221 */ /* 0x000fe20000010000 */
[----:B------:R-:W1:Y:S01]  /*4690*/  SHFL.DOWN PT, R124, R71, 0x1, 0x1f ;  /* 0x08201f00477c7f89 */ /* 0x000e6200000e0000 */
        /* <DEDUP_REMOVED lines=20> */
[----:B------:R-:W-:Y:S01]  /*47e0*/  FFMA.FTZ R62, R33, R34, R62 ;  /* 0x00000022213e7223 */ /* 0x000fe2000001003e */
[----:B------:R-:W-:Y:S01]  /*47f0*/  FADD.FTZ R63, R63, R34 ;  /* 0x000000223f3f7221 */ /* 0x000fe20000010000 */
[----:B------:R-:W-:Y:S01]  /*4800*/  FFMA.FTZ R109, R28, R31, R109 ;  /* 0x0000001f1c6d7223 */ /* 0x000fe2000001006d */
[----:B-1----:R-:W-:Y:S01]  /*4810*/  @!P0 FADD.FTZ R71, R71, R124 ;  /* 0x0000007c47478221 */ /* 0x002fe20000010000 */
[----:B------:R-:W0:Y:S01]  /*4820*/  SHFL.DOWN PT, R123, R70, 0x2, 0x1f ;  /* 0x08401f00467b7f89 */ /* 0x000e2200000e0000 */
[----:B------:R-:W-:Y:S01]  /*4830*/  ISETP.GT.AND P0, PT, R8, 0x1d, PT ;  /* 0x0000001d0800780c */ /* 0x000fe20003f04270 */
        /* <DEDUP_REMOVED lines=24> */
[----:B------:R-:W-:Y:S01]  /*49c0*/  LEA R109, R78, UR5, 0x4 ;  /* 0x000000054e6d7c11 */ /* 0x000fe2000f8e20ff */
[----:B------:R-:W0:Y:S01]  /*49d0*/  LDC.64 R114, c[0x0][0x268] ;  /* 0x00009a00ff727b82 */ /* 0x000e220000000a00 */
[----:B-1----:R-:W-:Y:S01]  /*49e0*/  @!P0 FADD.FTZ R71, R71, R124 ;  /* 0x0000007c47478221 */ /* 0x002fe20000010000 */
[----:B------:R-:W1:Y:S01]  /*49f0*/  SHFL.DOWN PT, R123, R70, 0x4, 0x1f ;  /* 0x08801f00467b7f89 */ /* 0x000e6200000e0000 */
[----:B------:R-:W-:Y:S01]  /*4a00*/  ISETP.GT.AND P0, PT, R8, 0x1b, PT ;  /* 0x0000001b0800780c */ /* 0x000fe20003f04270 */
[----:B------:R-:W-:Y:S01]  /*4a10*/  BSSY B0, `(.L_x_464) ;  /* 0x000003c000007945 */ /* 0x000fe20003800000 */
        /* <DEDUP_REMOVED lines=59> */
.L_x_465:
[----:B------:R-:W-:Y:S05]  /*4dd0*/  BSYNC B0 ;  /* 0x0000000000007941 */ /* 0x000fea0003800000 */
.L_x_464:
        /* <DEDUP_REMOVED lines=81> */
.L_x_467:
[----:B------:R-:W-:Y:S05]  /*52f0*/  BSYNC B0 ;  /* 0x0000000000007941 */ /* 0x000fea0003800000 */
.L_x_466:
        /* <DEDUP_REMOVED lines=16> */
.L_x_469:
[----:B------:R-:W-:Y:S05]  /*5400*/  BSYNC B0 ;  /* 0x0000000000007941 */ /* 0x000fea0003800000 */
.L_x_468:
        /* <DEDUP_REMOVED lines=63> */
.L_x_472:
[----:B-1----:R-:W2:Y:S04]  /*5800*/  LDG.E.STRONG.GPU R54, desc[UR8][R20.64] ;  /* 0x0000000814367981 */ /* 0x002ea8000c1ef900 */
[----:B--2---:R-:W-:Y:S01]  /*5810*/  CCTL.IVALL ;  /* 0x00000000ff00798f */ /* 0x004fe20002000000 */
[----:B------:R-:W-:Y:S05]  /*5820*/  YIELD ;  /* 0x0000000000007946 */ /* 0x000fea0003800000 */
[----:B------:R-:W-:-:S13]  /*5830*/  ISETP.NE.AND P6, PT, R54, R61, PT ;  /* 0x0000003d3600720c */ /* 0x000fda0003fc5270 */
[----:B------:R-:W-:Y:S05]  /*5840*/  @P6 BRA `(.L_x_472) ;  /* 0xfffffffc00ec6947 */ /* 0x000fea000383ffff */
.L_x_471:
        /* <DEDUP_REMOVED lines=22> */
.L_x_476:
        /* <DEDUP_REMOVED lines=115> */
.L_x_475:
        /* <DEDUP_REMOVED lines=63> */
.L_x_477:
[----:B------:R-:W-:-:S04]  /*64d0*/  LOP3.LUT P6, RZ, R79, 0x1, RZ, 0xc0, !PT ;  /* 0x000000014fff7812 */ /* 0x000fc800078cc0ff */
[----:B------:R-:W-:-:S13]  /*64e0*/  ISETP.NE.OR P6, PT, R54, RZ, P6 ;  /* 0x000000ff3600720c */ /* 0x000fda00037c5670 */
[----:B------:R-:W-:Y:S05]  /*64f0*/  @!P6 BRA `(.L_x_473) ;  /* 0x00000000007ce947 */ /* 0x000fea0003800000 */
.L_x_474:
        /* <DEDUP_REMOVED lines=31> */
.L_x_473:
        /* <DEDUP_REMOVED lines=10> */
.L_x_479:
[----:B------:R-:W-:Y:S05]  /*6790*/  BSYNC B0 ;  /* 0x0000000000007941 */ /* 0x000fea0003800000 */
.L_x_478:
        /* <DEDUP_REMOVED lines=17> */
.L_x_470:
[----:B------:R-:W0:Y:S01]  /*68b0*/  S2UR UR6, SR_CgaCtaId ;  /* 0x00000000000679c3 */ /* 0x000e220000008800 */
[----:B------:R-:W-:Y:S01]  /*68c0*/  UMOV UR5, 0x400 ;  /* 0x0000040000057882 */ /* 0x000fe20000000000 */
[----:B------:R-:W-:Y:S02]  /*68d0*/  ISETP.NE.AND P6, PT, RZ, UR10, PT ;  /* 0x0000000aff007c0c */ /* 0x000fe4000bfc5270 */
[----:B------:R-:W-:Y:S02]  /*68e0*/  SHF.L.U32 R105, R105, 0x10, RZ ;  /* 0x0000001069697819 */ /* 0x000fe400000006ff */
[----:B------:R-:W-:Y:S02]  /*68f0*/  SHF.L.U32 R23, R23, 0x10, RZ ;  /* 0x0000001017177819 */ /* 0x000fe400000006ff */
[----:B-1----:R-:W1:Y:S01]  /*6900*/  LDC R54, c[0x0][0x2ac] ;  /* 0x0000ab00ff367b82 */ /* 0x002e620000000800 */
[----:B------:R-:W-:Y:S01]  /*6910*/  FADD.FTZ R60, -R68, R105 ;  /* 0x00000069443c7221 */ /* 0x000fe20000010100 */
[----:B------:R-:W-:-:S02]  /*6920*/  SHF.L.U32 R59, R104, 0x10, RZ ;  /* 0x00000010683b7819 */ /* 0x000fc400000006ff */
[----:B------:R-:W-:Y:S01]  /*6930*/  SHF.L.U32 R58, R22, 0x10, RZ ;  /* 0x00000010163a7819 */ /* 0x000fe200000006ff */
[----:B------:R-:W-:Y:S01]  /*6940*/  FMUL.FTZ R60, R60, R107 ;  /* 0x0000006b3c3c7220 */ /* 0x000fe20000410000 */
[----:B------:R-:W-:Y:S02]  /*6950*/  SHF.L.U32 R57, R106, 0x10, RZ ;  /* 0x000000106a397819 */ /* 0x000fe400000006ff */
        /* <DEDUP_REMOVED lines=29> */
.L_x_480:
[----:B------:R-:W-:Y:S01]  /*6b30*/  LOP3.LUT P0, RZ, R79, 0x80, RZ, 0xc0, !PT ;  /* 0x000000804fff7812 */ /* 0x000fe2000780c0ff */
[----:B------:R-:W-:-:S12]  /*6b40*/  BSSY B0, `(.L_x_481) ;  /* 0x0000014000007945 */ /* 0x000fd80003800000 */
[----:B------:R-:W-:Y:S05]  /*6b50*/  @!P0 BRA `(.L_x_482) ;  /* 0x0000000000488947 */ /* 0x000fea0003800000 */
[----:B------:R-:W-:Y:S01]  /*6b60*/  ULDC.64 UR12, c[0x0][0x288] ;  /* 0x0000a200000c7ab9 */ /* 0x000fe20000000a00 */
[----:B------:R-:W-:Y:S01]  /*6b70*/  MOV R20, R110 ;  /* 0x0000006e00147202 */ /* 0x000fe20000000f00 */
[----:B------:R-:W-:Y:S01]  /*6b80*/  IMAD R23, R3, UR12, RZ ;  /* 0x0000000c03177c24 */ /* 0x000fe2000f8e02ff */
[----:B------:R-:W-:Y:S01]  /*6b90*/  MOV R21, R113 ;  /* 0x0000007100157202 */ /* 0x000fe20000000f00 */
[C-C-:B------:R-:W-:Y:S01]  /*6ba0*/  FFMA.FTZ R60, R55.reuse, R60, R56.reuse ;  /* 0x0000003c373c7223 */ /* 0x140fe20000010038 */
[----:B------:R-:W-:Y:S01]  /*6bb0*/  FFMA.FTZ R61, R55, R61, R56 ;  /* 0x0000003d373d7223 */ /* 0x000fe20000010038 */
[C---:B------:R-:W-:Y:S02]  /*6bc0*/  IMAD R23, R2.reuse, UR13, R23 ;  /* 0x0000000d02177c24 */ /* 0x040fe4000f8e0217 */
[----:B------:R-:W-:Y:S01]  /*6bd0*/  IMAD.WIDE.U32 R20, R2, UR12, R20 ;  /* 0x0000000c02147c25 */ /* 0x000fe2000f8e0014 */
[----:B------:R-:W-:-:S03]  /*6be0*/  ULDC.64 UR12, c[0x0][0x210] ;  /* 0x00008400000c7ab9 */ /* 0x000fc60000000a00 */
[----:B------:R-:W-:Y:S01]  /*6bf0*/  FFMA.FTZ R60, R59, R82, -R60 ;  /* 0x000000523b3c7223 */ /* 0x000fe2000001083c */
[----:B------:R-:W-:-:S03]  /*6c00*/  IADD3 R23, R21, R23, RZ ;  /* 0x0000001715177210 */ /* 0x000fc60007ffe0ff */
[----:B------:R-:W-:Y:S01]  /*6c10*/  FMUL.FTZ R21, R60, R107 ;  /* 0x0000006b3c157220 */ /* 0x000fe20000410000 */
[----:B------:R-:W-:-:S04]  /*6c20*/  LEA R22, P0, R20, UR12, 0x1 ;  /* 0x0000000c14167c11 */ /* 0x000fc8000f8008ff */
[----:B------:R-:W-:Y:S01]  /*6c30*/  LEA.HI.X R23, R20, UR13, R23, 0x1, P0 ;  /* 0x0000000d14177c11 */ /* 0x000fe200080f0c17 */
[----:B------:R-:W-:-:S04]  /*6c40*/  FFMA.FTZ R20, R58, R69, -R61 ;  /* 0x000000453a147223 */ /* 0x000fc8000001083d */
[----:B------:R-:W-:-:S05]  /*6c50*/  FMUL.FTZ R20, R20, R107 ;  /* 0x0000006b14147220 */ /* 0x000fca0000410000 */
[----:B------:R-:W-:-:S05]  /*6c60*/  F2FP.BF16.F32.PACK_AB R21, R20, R21 ;  /* 0x000000151415723e */ /* 0x000fca00000010ff */
[----:B------:R0:W-:Y:S02]  /*6c70*/  STG.E desc[UR8][R22.64], R21 ;  /* 0x0000001516007986 */ /* 0x0001e4000c101908 */
.L_x_482:
[----:B------:R-:W-:Y:S05]  /*6c80*/  BSYNC B0 ;  /* 0x0000000000007941 */ /* 0x000fea0003800000 */
.L_x_481:
        /* <DEDUP_REMOVED lines=28> */
.L_x_483:
        /* <DEDUP_REMOVED lines=20> */
.L_x_485:
[----:B------:R-:W-:Y:S05]  /*6f90*/  BSYNC B0 ;  /* 0x0000000000007941 */ /* 0x000fea0003800000 */
.L_x_484:
        /* <DEDUP_REMOVED lines=27> */
.L_x_486:
        /* <DEDUP_REMOVED lines=20> */
.L_x_488:
[----:B------:R-:W-:Y:S05]  /*7290*/  BSYNC B0 ;  /* 0x0000000000007941 */ /* 0x000fea0003800000 */
.L_x_487:
        /* <DEDUP_REMOVED lines=27> */
.L_x_489:
        /* <DEDUP_REMOVED lines=23> */
.L_x_491:
[----:B------:R-:W-:Y:S05]  /*75c0*/  BSYNC B0 ;  /* 0x0000000000007941 */ /* 0x000fea0003800000 */
.L_x_490:
        /* <DEDUP_REMOVED lines=28> */
.L_x_492:
        /* <DEDUP_REMOVED lines=23> */
.L_x_494:
[----:B------:R-:W-:Y:S05]  /*7900*/  BSYNC B0 ;  /* 0x0000000000007941 */ /* 0x000fea0003800000 */
.L_x_493:
        /* <DEDUP_REMOVED lines=28> */
.L_x_495:
        /* <DEDUP_REMOVED lines=23> */
.L_x_497:
[----:B------:R-:W-:Y:S05]  /*7c40*/  BSYNC B0 ;  /* 0x0000000000007941 */ /* 0x000fea0003800000 */
.L_x_496:
        /* <DEDUP_REMOVED lines=28> */
.L_x_498:
        /* <DEDUP_REMOVED lines=23> */
.L_x_500:
[----:B------:R-:W-:Y:S05]  /*7f80*/  BSYNC B0 ;  /* 0x0000000000007941 */ /* 0x000fea0003800000 */
.L_x_499:
        /* <DEDUP_REMOVED lines=28> */
.L_x_501:
        /* <DEDUP_REMOVED lines=23> */
.L_x_503:
[----:B------:R-:W-:Y:S05]  /*82c0*/  BSYNC B0 ;  /* 0x0000000000007941 */ /* 0x000fea0003800000 */
.L_x_502:
        /* <DEDUP_REMOVED lines=28> */
.L_x_504:
        /* <DEDUP_REMOVED lines=23> */
.L_x_506:
[----:B------:R-:W-:Y:S05]  /*8600*/  BSYNC B0 ;  /* 0x0000000000007941 */ /* 0x000fea0003800000 */
.L_x_505:
[----:B------:R-:W-:Y:S01]  /*8610*/  ISETP.NE.AND P6, PT, RZ, UR10, PT ;  /* 0x0000000aff007c0c */ /* 0x000fe2000bfc5270 */
[C---:B0-----:R-:W-:Y:S01]  /*8620*/  FADD.FTZ R22, -R68.reuse, R49 ;  /* 0x0000003144167221 */ /* 0x041fe20000010100 */
[----:B------:R-:W-:Y:S01]  /*8630*/  FADD.FTZ R20, -R68, R45 ;  /* 0x0000002d44147221 */ /* 0x000fe20000010100 */
        /* <DEDUP_REMOVED lines=24> */
.L_x_507:
        /* <DEDUP_REMOVED lines=22> */
.L_x_509:
[----:B------:R-:W-:Y:S05]  /*8920*/  BSYNC B0 ;  /* 0x0000000000007941 */ /* 0x000fea0003800000 */
.L_x_508:
        /* <DEDUP_REMOVED lines=29> */
.L_x_510:
        /* <DEDUP_REMOVED lines=22> */
.L_x_512:
[----:B------:R-:W-:Y:S05]  /*8c60*/  BSYNC B0 ;  /* 0x0000000000007941 */ /* 0x000fea0003800000 */
.L_x_511:
        /* <DEDUP_REMOVED lines=27> */
.L_x_513:
        /* <DEDUP_REMOVED lines=22> */
.L_x_515:
[----:B------:R-:W-:Y:S05]  /*8f80*/  BSYNC B0 ;  /* 0x0000000000007941 */ /* 0x000fea0003800000 */
.L_x_514:
[----:B------:R-:W-:Y:S01]  /*8f90*/  SHF.L.U32 R31, R31, 0x10, RZ ;  /* 0x000000101f1f7819 */ /* 0x000fe200000006ff */
[----:B------:R-:W-:Y:S01]  /*8fa0*/  FADD.FTZ R22, -R68, R41 ;  /* 0x0000002944167221 */ /* 0x000fe20000010100 */
[----:B------:R-:W-:Y:S01]  /*8fb0*/  IADD3 R38, R54, 0xc0, RZ ;  /* 0x000000c036267810 */ /* 0x000fe20007ffe0ff */
[----:B------:R-:W-:Y:S01]  /*8fc0*/  ULDC.64 UR12, c[0x0][0x290] ;  /* 0x0000a400000c7ab9 */ /* 0x000fe20000000a00 */
[----:B------:R-:W-:Y:S01]  /*8fd0*/  SHF.L.U32 R67, R67, 0x10, RZ ;  /* 0x0000001043437819 */ /* 0x000fe200000006ff */
[----:B0-----:R-:W-:Y:S01]  /*8fe0*/  FADD.FTZ R20, -R68, R31 ;  /* 0x0000001f44147221 */ /* 0x001fe20000010100 */
        /* <DEDUP_REMOVED lines=23> */
.L_x_516:
        /* <DEDUP_REMOVED lines=27> */
.L_x_518:
[----:B------:R-:W-:Y:S05]  /*9310*/  BSYNC B0 ;  /* 0x0000000000007941 */ /* 0x000fea0003800000 */
.L_x_517:
        /* <DEDUP_REMOVED lines=27> */
.L_x_519:
        /* <DEDUP_REMOVED lines=27> */
.L_x_521:
[----:B------:R-:W-:Y:S05]  /*9680*/  BSYNC B0 ;  /* 0x0000000000007941 */ /* 0x000fea0003800000 */
.L_x_520:
        /* <DEDUP_REMOVED lines=27> */
.L_x_522:
        /* <DEDUP_REMOVED lines=29> */
.L_x_524:
[----:B------:R-:W-:Y:S05]  /*9a10*/  BSYNC B0 ;  /* 0x0000000000007941 */ /* 0x000fea0003800000 */
.L_x_523:
        /* <DEDUP_REMOVED lines=25> */
.L_x_525:
        /* <DEDUP_REMOVED lines=23> */
.L_x_527:
[----:B------:R-:W-:Y:S05]  /*9d20*/  BSYNC B0 ;  /* 0x0000000000007941 */ /* 0x000fea0003800000 */
.L_x_526:
[----:B------:R-:W-:Y:S02]  /*9d30*/  IADD3 R12, R11, R12, RZ ;  /* 0x0000000c0b0c7210 */ /* 0x000fe40007ffe0ff */
[----:B------:R-:W-:Y:S02]  /*9d40*/  IADD3 R10, R10, 0x1, RZ ;  /* 0x000000010a0a7810 */ /* 0x000fe40007ffe0ff */
[----:B------:R-:W-:-:S13]  /*9d50*/  ISETP.GE.AND P0, PT, R12, UR4, PT ;  /* 0x000000040c007c0c */ /* 0x000fda000bf06270 */
[----:B------:R-:W-:Y:S05]  /*9d60*/  @!P0 BRA `(.L_x_528) ;  /* 0xffffff6800548947 */ /* 0x000fea000383ffff */
.L_x_445:
        /* <DEDUP_REMOVED lines=23> */
.L_x_530:
[----:B------:R-:W-:Y:S05]  /*9ee0*/  BSYNC B0 ;  /* 0x0000000000007941 */ /* 0x000fea0003800000 */
.L_x_529:
[----:B------:R-:W-:Y:S05]  /*9ef0*/  @P0 EXIT ;  /* 0x000000000000094d */ /* 0x000fea0003800000 */
[----:B------:R-:W-:Y:S05]  /*9f00*/  @P2 BRA `(.L_x_531) ;  /* 0x0000000000202947 */ /* 0x000fea0003800000 */
[----:B------:R-:W-:-:S05]  /*9f10*/  IMAD R0, R6, R7, RZ ;  /* 0x0000000706007224 */ /* 0x000fca00078e02ff */
[----:B------:R-:W-:-:S13]  /*9f20*/  ISETP.NE.AND P0, PT, R0, -0x1, PT ;  /* 0xffffffff0000780c */ /* 0x000fda0003f05270 */
[----:B------:R-:W-:Y:S05]  /*9f30*/  @!P0 BRA `(.L_x_531) ;  /* 0x0000000000148947 */ /* 0x000fea0003800000 */
.L_x_532:
[----:B--2---:R-:W2:Y:S04]  /*9f40*/  LDG.E.STRONG.GPU R5, desc[UR8][R2.64] ;  /* 0x0000000802057981 */ /* 0x004ea8000c1ef900 */
[----:B--2---:R-:W-:Y:S01]  /*9f50*/  CCTL.IVALL ;  /* 0x00000000ff00798f */ /* 0x004fe20002000000 */
[----:B------:R-:W-:Y:S05]  /*9f60*/  YIELD ;  /* 0x0000000000007946 */ /* 0x000fea0003800000 */
[----:B------:R-:W-:-:S13]  /*9f70*/  ISETP.NE.AND P0, PT, R5, R0, PT ;  /* 0x000000000500720c */ /* 0x000fda0003f05270 */
[----:B------:R-:W-:Y:S05]  /*9f80*/  @P0 BRA `(.L_x_532) ;  /* 0xfffffffc00ec0947 */ /* 0x000fea000383ffff */
.L_x_531:
[----:B------:R-:W-:Y:S05]  /*9f90*/  WARPSYNC.ALL ;  /* 0x0000000000007948 */ /* 0x000fea0003800000 */
[----:B01----:R-:W0:Y:S08]  /*9fa0*/  LDC.64 R22, c[0x0][0x288] ;  /* 0x0000a200ff167b82 */ /* 0x003e300000000a00 */
[----:B------:R-:W-:Y:S01]  /*9fb0*/  BAR.SYNC.DEFER_BLOCKING 0x0 ;  /* 0x0000000000007b1d */ /* 0x000fe20000010000 */
[----:B0-----:R-:W-:-:S04]  /*9fc0*/  LEA.HI R0, P0, R23, R22, RZ, 0x1 ;  /* 0x0000001617007211 */ /* 0x001fc800078108ff */
        /* <DEDUP_REMOVED lines=20> */
.L_x_533:
        /* <DEDUP_REMOVED lines=25> */
.L_x_534:
        /* <DEDUP_REMOVED lines=14> */
.L_x_5222:


//--------------------- .text._Z35group_norm_nhwc_bwd_one_pass_kernelI11Bf16IOBf16WLi512ELi64ELi512EEv26Group_norm_nhwc_bwd_params --------------------------
	.section	.text._Z35group_norm_nhwc_bwd_one_pass_kernelI11Bf16IOBf16WLi512ELi64ELi512EEv26Group_norm_nhwc_bwd_params,"ax",@progbits
	.align	128
        .global         _Z35group_norm_nhwc_bwd_one_pass_kernelI11Bf16IOBf16WLi512ELi64ELi512EEv26Group_norm_nhwc_bwd_params
        .type           _Z35group_norm_nhwc_bwd_one_pass_kernelI11Bf16IOBf16WLi512ELi64ELi512EEv26Group_norm_nhwc_bwd_params,@function
        .size           _Z35group_norm_nhwc_bwd_one_pass_kernelI11Bf16IOBf16WLi512ELi64ELi512EEv26Group_norm_nhwc_bwd_params,(.L_x_5223 - _Z35group_norm_nhwc_bwd_one_pass_kernelI11Bf16IOBf16WLi512ELi64ELi512EEv26Group_norm_nhwc_bwd_params)
        .other          _Z35group_norm_nhwc_bwd_one_pass_kernelI11Bf16IOBf16WLi512ELi64ELi512EEv26Group_norm_nhwc_bwd_params,@"STO_CUDA_ENTRY STV_DEFAULT"
_Z35group_norm_nhwc_bwd_one_pass_kernelI11Bf16IOBf16WLi512ELi64ELi512EEv26Group_norm_nhwc_bwd_params:
.text._Z35group_norm_nhwc_bwd_one_pass_kernelI11Bf16IOBf16WLi512ELi64ELi512EEv26Group_norm_nhwc_bwd_params:
        /* <DEDUP_REMOVED lines=157> */
[C---:B------:R-:W-:Y:S02]  /*09d0*/  IADD3 R10, R6.reuse, 0xc0, RZ ;  /* 0x000000c0060a7810 */ /* 0x040fe40007ffe0ff */
[C---:B------:R-:W-:Y:S02]  /*09e0*/  IADD3 R9, R6.reuse, 0xd0, RZ ;  /* 0x000000d006097810 */ /* 0x040fe40007ffe0ff */
        /* <DEDUP_REMOVED lines=43> */
[----:B------:R0:W-:Y:S01]  /*0ca0*/  STL [R1+0x4c], R3 ;  /* 0x00004c0301007387 */ /* 0x0001e20000100800 */
[----:B------:R-:W-:Y:S01]  /*0cb0*/  USHF.L.U64.HI UR11, UR9, 0x2, UR11 ;  /* 0x00000002090b7899 */ /* 0x000fe2000801020b */
[----:B------:R-:W-:-:S02]  /*0cc0*/  UMOV UR4, URZ ;  /* 0x0000003f00047c82 */ /* 0x000fc40008000000 */
[----:B------:R-:W-:Y:S04]  /*0cd0*/  STL [R1+0x48], R2 ;  /* 0x0000480201007387 */ /* 0x000fe80000100800 */
[----:B------:R1:W-:Y:S01]  /*0ce0*/  STL [R1+0x44], R0 ;  /* 0x0000440001007387 */ /* 0x0003e20000100800 */
[----:B0-----:R-:W-:-:S04]  /*0cf0*/  SHF.R.S32.HI R3, RZ, 0x1f, R8 ;  /* 0x0000001fff037819 */ /* 0x001fc80000011408 */
[----:B------:R-:W-:-:S04]  /*0d00*/  LEA.HI R3, R3, R8, RZ, 0x5 ;  /* 0x0000000803037211 */ /* 0x000fc800078f28ff */
[----:B------:R-:W-:-:S04]  /*0d10*/  SHF.R.S32.HI R3, RZ, 0x5, R3 ;  /* 0x00000005ff037819 */ /* 0x000fc80000011403 */
[----:B-1----:R-:W-:-:S05]  /*0d20*/  LEA R0, R3, UR5, 0x3 ;  /* 0x0000000503007c11 */ /* 0x002fca000f8e18ff */
[----:B------:R0:W-:Y:S02]  /*0d30*/  STL [R1+0x80], R0 ;  /* 0x0000800001007387 */ /* 0x0001e40000100800 */
.L_x_682:
[----:B------:R-:W2:Y:S01]  /*0d40*/  LDL R12, [R1+0x7c] ;  /* 0x00007c00010c7983 */ /* 0x000ea20000100800 */
[----:B------:R-:W-:Y:S01]  /*0d50*/  ULDC UR13, c[0x0][0x2a0] ;  /* 0x0000a800000d7ab9 */ /* 0x000fe20000000800 */
[----:B0-----:R-:W-:Y:S02]  /*0d60*/  IABS R10, UR19 ;  /* 0x00000013000a7c13 */ /* 0x001fe40008000000 */
[----:B------:R-:W3:Y:S01]  /*0d70*/  LDL R15, [R1+0x78] ;  /* 0x00007800010f7983 */ /* 0x000ee20000100800 */
[----:B-1----:R-:W-:-:S03]  /*0d80*/  MOV R2, UR13 ;  /* 0x0000000d00027c02 */ /* 0x002fc60008000f00 */
[----:B------:R-:W4:Y:S01]  /*0d90*/  LDL R13, [R1+0x3c] ;  /* 0x00003c00010d7983 */ /* 0x000f220000100800 */
[----:B------:R-:W-:Y:S01]  /*0da0*/  IABS R2, R2 ;  /* 0x0000000200027213 */ /* 0x000fe20000000000 */
[----:B------:R-:W-:Y:S01]  /*0db0*/  UMOV UR6, URZ ;  /* 0x0000003f00067c82 */ /* 0x000fe20008000000 */
[----:B------:R-:W-:Y:S01]  /*0dc0*/  R2UR UR12, R10 ;  /* 0x000000000a0c72ca */ /* 0x000fe200000e0000 */
[----:B------:R-:W-:Y:S01]  /*0dd0*/  UISETP.GE.AND UP0, UPT, UR19, URZ, UPT ;  /* 0x0000003f1300728c */ /* 0x000fe2000bf06270 */
[----:B------:R-:W-:Y:S01]  /*0de0*/  R2UR UR14, R2 ;  /* 0x00000000020e72ca */ /* 0x000fe200000e0000 */
[----:B------:R-:W4:Y:S01]  /*0df0*/  LDL R14, [R1+0x74] ;  /* 0x00007400010e7983 */ /* 0x000f220000100800 */
[----:B------:R-:W-:Y:S01]  /*0e00*/  P2R R9, PR, RZ, 0x8 ;  /* 0x00000008ff097803 */ /* 0x000fe20000000000 */
[----:B------:R-:W1:Y:S01]  /*0e10*/  @P5 LDC.64 R96, c[0x0][0x230] ;  /* 0x00008c00ff605b82 */ /* 0x000e620000000a00 */
[C---:B------:R-:W-:Y:S01]  /*0e20*/  LOP3.LUT P3, RZ, R5.reuse, 0x200000, RZ, 0xc0, !PT ;  /* 0x0020000005ff7812 */ /* 0x040fe2000786c0ff */
[----:B------:R-:W4:Y:S01]  /*0e30*/  LDL R17, [R1+0x50] ;  /* 0x0000500001117983 */ /* 0x000f220000100800 */
[----:B------:R-:W-:-:S02]  /*0e40*/  LOP3.LUT P1, RZ, R5, 0x400, RZ, 0xc0, !PT ;  /* 0x0000040005ff7812 */ /* 0x000fc4000782c0ff */
[----:B------:R-:W-:Y:S01]  /*0e50*/  P2R R4, PR, RZ, 0x4 ;  /* 0x00000004ff047803 */ /* 0x000fe20000000000 */
[----:B------:R-:W4:Y:S01]  /*0e60*/  LDL R16, [R1+0x10] ;  /* 0x0000100001107983 */ /* 0x000f220000100800 */
[----:B------:R-:W-:Y:S01]  /*0e70*/  LOP3.LUT P6, RZ, R5, 0x80000, RZ, 0xc0, !PT ;  /* 0x0008000005ff7812 */ /* 0x000fe200078cc0ff */
[----:B------:R-:W0:Y:S02]  /*0e80*/  @P5 LDC.64 R94, c[0x0][0x228] ;  /* 0x00008a00ff5e5b82 */ /* 0x000e240000000a00 */
[----:B------:R-:W1:Y:S01]  /*0e90*/  I2F.RP R2, UR14 ;  /* 0x0000000e00027d06 */ /* 0x000e620008209400 */
[----:B------:R-:W4:Y:S04]  /*0ea0*/  LDL R19, [R1+0x48] ;  /* 0x0000480001137983 */ /* 0x000f280000100800 */
[----:B------:R-:W4:Y:S01]  /*0eb0*/  LDL R18, [R1+0x40] ;  /* 0x0000400001127983 */ /* 0x000f220000100800 */
[----:B------:R-:W2:Y:S08]  /*0ec0*/  @P3 LDC.64 R10, c[0x0][0x288] ;  /* 0x0000a200ff0a3b82 */ /* 0x000eb00000000a00 */
[----:B------:R-:W0:Y:S01]  /*0ed0*/  @P3 LDC.64 R80, c[0x0][0x230] ;  /* 0x00008c00ff503b82 */ /* 0x000e220000000a00 */
[----:B-1----:R-:W1:Y:S07]  /*0ee0*/  MUFU.RCP R2, R2 ;  /* 0x0000000200027308 */ /* 0x002e6e0000001000 */
[----:B------:R-:W4:Y:S08]  /*0ef0*/  @P1 LDC.64 R82, c[0x0][0x230] ;  /* 0x00008c00ff521b82 */ /* 0x000f300000000a00 */
[----:B------:R-:W4:Y:S01]  /*0f00*/  @P4 LDC.64 R68, c[0x0][0x228] ;  /* 0x00008a00ff444b82 */ /* 0x000f220000000a00 */
[----:B-1----:R-:W-:-:S02]  /*0f10*/  IADD3 R3, R2, 0xffffffe, RZ ;  /* 0x0ffffffe02037810 */ /* 0x002fc40007ffe0ff */
[----:B------:R-:W-:-:S04]  /*0f20*/  SHF.L.U32 R2, R8, 0x1, RZ ;  /* 0x0000000108027819 */ /* 0x000fc800000006ff */
[----:B------:R-:W1:Y:S01]  /*0f30*/  F2I.FTZ.U32.TRUNC.NTZ R3, R3 ;  /* 0x0000000300037305 */ /* 0x000e62000021f000 */
[----:B------:R-:W-:Y:S02]  /*0f40*/  LOP3.LUT R2, R2, 0x3e, RZ, 0xc0, !PT ;  /* 0x0000003e02027812 */ /* 0x000fe400078ec0ff */
[----:B-1----:R-:W-:-:S13]  /*0f50*/  R2UR UR7, R3 ;  /* 0x00000000030772ca */ /* 0x002fda00000e0000 */
        /* <DEDUP_REMOVED lines=32> */
[----:B------:R-:W-:Y:S02]  /*1160*/  ULDC.64 UR6, c[0x0][0x290] ;  /* 0x0000a40000067ab9 */ /* 0x000fe40000000a00 */
[----:B--2---:R-:W-:Y:S01]  /*1170*/  @P3 IMAD R2, R12, R10, RZ ;  /* 0x0000000a0c023224 */ /* 0x004fe200078e02ff */
[----:B------:R-:W-:Y:S01]  /*1180*/  IADD3 R29, R27, UR5, RZ ;  /* 0x000000051b1d7c10 */ /* 0x000fe2000fffe0ff */
[----:B------:R-:W2:Y:S01]  /*1190*/  LDL R12, [R1+0x38] ;  /* 0x00003800010c7983 */ /* 0x000ea20000100800 */
[----:B------:R-:W-:Y:S01]  /*11a0*/  @P3 MOV R28, R26 ;  /* 0x0000001a001c3202 */ /* 0x000fe20000000f00 */
[----:B------:R-:W-:-:S06]  /*11b0*/  @P3 IMAD R11, R6, R11, R2 ;  /* 0x0000000b060b3224 */ /* 0x000fcc00078e0202 */
[----:B------:R-:W1:Y:S01]  /*11c0*/  @P2 LDC.64 R114, c[0x0][0x230] ;  /* 0x00008c00ff722b82 */ /* 0x000e620000000a00 */
[----:B------:R-:W-:-:S05]  /*11d0*/  @P3 IMAD.WIDE.U32 R2, R6, R10, R28 ;  /* 0x0000000a06023225 */ /* 0x000fca00078e001c */
[----:B------:R-:W-:Y:S02]  /*11e0*/  @P3 IADD3 R3, R3, R11, RZ ;  /* 0x0000000b03033210 */ /* 0x000fe40007ffe0ff */
[----:B------:R-:W3:Y:S01]  /*11f0*/  @P3 LDC.64 R10, c[0x0][0x228] ;  /* 0x00008a00ff0a3b82 */ /* 0x000ee20000000a00 */
[C---:B------:R-:W-:Y:S02]  /*1200*/  @P3 SHF.L.U32 R117, R2.reuse, 0x1, RZ ;  /* 0x0000000102753819 */ /* 0x040fe400000006ff */
[----:B------:R-:W-:Y:S02]  /*1210*/  @P3 SHF.L.U64.HI R2, R2, 0x1, R3 ;  /* 0x0000000102023819 */ /* 0x000fe40000010203 */
[----:B0-----:R-:W-:-:S04]  /*1220*/  @P3 IADD3 R80, P0, R117, R80, RZ ;  /* 0x0000005075503210 */ /* 0x001fc80007f1e0ff */
[----:B------:R-:W-:Y:S02]  /*1230*/  @P3 IADD3.X R81, R2, R81, RZ, P0, !PT ;  /* 0x0000005102513210 */ /* 0x000fe400007fe4ff */
[----:B---3--:R-:W-:-:S04]  /*1240*/  @P3 IADD3 R116, P0, R117, R10, RZ ;  /* 0x0000000a75743210 */ /* 0x008fc80007f1e0ff */
[----:B------:R-:W-:Y:S02]  /*1250*/  @P3 IADD3.X R117, R2, R11, RZ, P0, !PT ;  /* 0x0000000b02753210 */ /* 0x000fe400007fe4ff */
[----:B------:R-:W0:Y:S01]  /*1260*/  @P1 LDC.64 R10, c[0x0][0x288] ;  /* 0x0000a200ff0a1b82 */ /* 0x000e220000000a00 */
[----:B------:R-:W-:Y:S01]  /*1270*/  @P1 MOV R3, R29 ;  /* 0x0000001d00031202 */ /* 0x000fe20000000f00 */
[----:B0-----:R-:W-:Y:S02]  /*1280*/  @P1 IMAD R2, R15, R10, RZ ;  /* 0x0000000a0f021224 */ /* 0x001fe400078e02ff */
        /* <DEDUP_REMOVED lines=16> */
[----:B------:R-:W4:Y:S02]  /*1390*/  LDL R14, [R1+0x6c] ;  /* 0x00006c00010e7983 */ /* 0x000f240000100800 */
[----:B--2---:R-:W-:Y:S01]  /*13a0*/  @P2 IMAD R11, R12, R11, R2 ;  /* 0x0000000b0c0b2224 */ /* 0x004fe200078e0202 */
[----:B------:R-:W-:-:S05]  /*13b0*/  @P2 MOV R2, R26 ;  /* 0x0000001a00022202 */ /* 0x000fca0000000f00 */
[----:B------:R-:W-:Y:S02]  /*13c0*/  @P2 IMAD.WIDE.U32 R2, R12, R10, R2 ;  /* 0x0000000a0c022225 */ /* 0x000fe400078e0002 */
[----:B------:R-:W2:Y:S03]  /*13d0*/  LDL R12, [R1+0x30] ;  /* 0x00003000010c7983 */ /* 0x000ea60000100800 */
[----:B------:R-:W-:Y:S02]  /*13e0*/  @P2 IADD3 R3, R3, R11, RZ ;  /* 0x0000000b03032210 */ /* 0x000fe40007ffe0ff */
[----:B------:R-:W0:Y:S01]  /*13f0*/  @P2 LDC.64 R10, c[0x0][0x228] ;  /* 0x00008a00ff0a2b82 */ /* 0x000e220000000a00 */
[----:B------:R-:W-:Y:S02]  /*1400*/  @P2 SHF.L.U32 R113, R2, 0x1, RZ ;  /* 0x0000000102712819 */ /* 0x000fe400000006ff */
[----:B------:R-:W-:-:S02]  /*1410*/  LOP3.LUT P1, RZ, R5, 0x100, RZ, 0xc0, !PT ;  /* 0x0000010005ff7812 */ /* 0x000fc4000782c0ff */
[----:B------:R-:W-:Y:S02]  /*1420*/  @P2 SHF.L.U64.HI R2, R2, 0x1, R3 ;  /* 0x0000000102022819 */ /* 0x000fe40000010203 */
[----:B-1----:R-:W-:-:S04]  /*1430*/  @P2 IADD3 R114, P0, R113, R114, RZ ;  /* 0x0000007271722210 */ /* 0x002fc80007f1e0ff */
[----:B------:R-:W-:-:S05]  /*1440*/  @P2 IADD3.X R115, R2, R115, RZ, P0, !PT ;  /* 0x0000007302732210 */ /* 0x000fca00007fe4ff */
[----:B------:R-:W1:Y:S01]  /*1450*/  @P1 LDC.64 R78, c[0x0][0x230] ;  /* 0x00008c00ff4e1b82 */ /* 0x000e620000000a00 */
[----:B0-----:R-:W-:-:S04]  /*1460*/  @P2 IADD3 R112, P0, R113, R10, RZ ;  /* 0x0000000a71702210 */ /* 0x001fc80007f1e0ff */
[----:B------:R-:W-:-:S03]  /*1470*/  @P2 IADD3.X R113, R2, R11, RZ, P0, !PT ;  /* 0x0000000b02712210 */ /* 0x000fc600007fe4ff */
        /* <DEDUP_REMOVED lines=90> */
[----:B------:R-:W2:Y:S01]  /*1a20*/  @P3 LDC.64 R10, c[0x0][0x288] ;  /* 0x0000a200ff0a3b82 */ /* 0x000ea20000000a00 */
[----:B------:R-:W-:Y:S01]  /*1a30*/  @P3 MOV R3, R29 ;  /* 0x0000001d00033202 */ /* 0x000fe20000000f00 */
[----:B--2---:R-:W-:Y:S02]  /*1a40*/  @P3 IMAD R2, R12, R10, RZ ;  /* 0x0000000a0c023224 */ /* 0x004fe400078e02ff */
[----:B------:R-:W2:Y:S02]  /*1a50*/  LDL R12, [R1+0x54] ;  /* 0x00005400010c7983 */ /* 0x000ea40000100800 */
[----:B------:R-:W-:Y:S01]  /*1a60*/  @P3 IMAD R11, R14, R11, R2 ;  /* 0x0000000b0e0b3224 */ /* 0x000fe200078e0202 */
        /* <DEDUP_REMOVED lines=11> */
[----:B0-----:R-:W-:-:S07]  /*1b20*/  @P3 IADD3 R72, P0, R73, R10, RZ ;  /* 0x0000000a49483210 */ /* 0x001fce0007f1e0ff */
[----:B------:R-:W0:Y:S01]  /*1b30*/  @P2 LDC.64 R98, c[0x0][0x228] ;  /* 0x00008a00ff622b82 */ /* 0x000e220000000a00 */
[----:B------:R-:W-:-:S07]  /*1b40*/  @P3 IADD3.X R73, R2, R11, RZ, P0, !PT ;  /* 0x0000000b02493210 */ /* 0x000fce00007fe4ff */
[----:B------:R-:W3:Y:S01]  /*1b50*/  @P2 LDC.64 R2, c[0x0][0x288] ;  /* 0x0000a200ff022b82 */ /* 0x000ee20000000a00 */
[----:B------:R-:W-:Y:S02]  /*1b60*/  ISETP.NE.AND P3, PT, R9, RZ, PT ;  /* 0x000000ff0900720c */ /* 0x000fe40003f65270 */
[----:B------:R-:W-:Y:S02]  /*1b70*/  @P2 MOV R11, R29 ;  /* 0x0000001d000b2202 */ /* 0x000fe40000000f00 */
[----:B------:R-:W-:-:S09]  /*1b80*/  LOP3.LUT P1, RZ, R5, 0x2, RZ, 0xc0, !PT ;  /* 0x0000000205ff7812 */ /* 0x000fd2000782c0ff */
[----:B------:R-:W2:Y:S08]  /*1b90*/  @P3 LDC.64 R92, c[0x0][0x230] ;  /* 0x00008c00ff5c3b82 */ /* 0x000eb00000000a00 */
[----:B------:R-:W2:Y:S01]  /*1ba0*/  @P1 LDC.64 R70, c[0x0][0x228] ;  /* 0x00008a00ff461b82 */ /* 0x000ea20000000a00 */
[----:B---3--:R-:W-:Y:S02]  /*1bb0*/  @P2 IMAD R10, R15, R2, RZ ;  /* 0x000000020f0a2224 */ /* 0x008fe400078e02ff */
[----:B------:R-:W3:Y:S02]  /*1bc0*/  LDL R15, [R1+0x14] ;  /* 0x00001400010f7983 */ /* 0x000ee40000100800 */
[----:B----4-:R-:W-:Y:S01]  /*1bd0*/  @P2 IMAD R9, R13, R3, R10 ;  /* 0x000000030d092224 */ /* 0x010fe200078e020a */
[----:B------:R-:W-:-:S02]  /*1be0*/  @P2 MOV R10, R26 ;  /* 0x0000001a000a2202 */ /* 0x000fc40000000f00 */
[----:B------:R-:W4:Y:S03]  /*1bf0*/  @P3 LDC.64 R90, c[0x0][0x228] ;  /* 0x00008a00ff5a3b82 */ /* 0x000f260000000a00 */
[----:B------:R-:W-:Y:S01]  /*1c00*/  @P2 IMAD.WIDE.U32 R2, R13, R2, R10 ;  /* 0x000000020d022225 */ /* 0x000fe200078e000a */
[----:B------:R-:W-:-:S04]  /*1c10*/  @P1 MOV R13, R29 ;  /* 0x0000001d000d1202 */ /* 0x000fc80000000f00 */
[----:B------:R-:W4:Y:S01]  /*1c20*/  @P1 LDC.64 R10, c[0x0][0x230] ;  /* 0x00008c00ff0a1b82 */ /* 0x000f220000000a00 */
[----:B------:R-:W-:Y:S02]  /*1c30*/  @P2 IADD3 R9, R3, R9, RZ ;  /* 0x0000000903092210 */ /* 0x000fe40007ffe0ff */
[C---:B------:R-:W-:Y:S02]  /*1c40*/  @P2 SHF.L.U32 R3, R2.reuse, 0x1, RZ ;  /* 0x0000000102032819 */ /* 0x040fe400000006ff */
[----:B------:R-:W-:Y:S02]  /*1c50*/  @P2 SHF.L.U64.HI R2, R2, 0x1, R9 ;  /* 0x0000000102022819 */ /* 0x000fe40000010209 */
[----:B-1----:R-:W-:-:S04]  /*1c60*/  @P2 IADD3 R100, P0, R3, R100, RZ ;  /* 0x0000006403642210 */ /* 0x002fc80007f1e0ff */
[----:B------:R-:W-:Y:S02]  /*1c70*/  @P2 IADD3.X R101, R2, R101, RZ, P0, !PT ;  /* 0x0000006502652210 */ /* 0x000fe400007fe4ff */
[----:B0-----:R-:W-:-:S04]  /*1c80*/  @P2 IADD3 R98, P0, R3, R98, RZ ;  /* 0x0000006203622210 */ /* 0x001fc80007f1e0ff */
[----:B------:R-:W-:Y:S02]  /*1c90*/  @P2 IADD3.X R99, R2, R99, RZ, P0, !PT ;  /* 0x0000006302632210 */ /* 0x000fe400007fe4ff */
[----:B------:R-:W2:Y:S01]  /*1ca0*/  @P1 LDC.64 R2, c[0x0][0x288] ;  /* 0x0000a200ff021b82 */ /* 0x000ea20000000a00 */
[----:B------:R-:W-:-:S13]  /*1cb0*/  ISETP.NE.AND P2, PT, R4, RZ, PT ;  /* 0x000000ff0400720c */ /* 0x000fda0003f45270 */
[----:B------:R-:W0:Y:S01]  /*1cc0*/  @P2 LDC.64 R66, c[0x0][0x228] ;  /* 0x00008a00ff422b82 */ /* 0x000e220000000a00 */
[----:B--2---:R-:W-:Y:S01]  /*1cd0*/  @P1 IMAD R4, R12, R2, RZ ;  /* 0x000000020c041224 */ /* 0x004fe200078e02ff */
[----:B------:R-:W-:-:S03]  /*1ce0*/  @P1 MOV R12, R26 ;  /* 0x0000001a000c1202 */ /* 0x000fc60000000f00 */
[C---:B------:R-:W-:Y:S02]  /*1cf0*/  @P1 IMAD R9, R14.reuse, R3, R4 ;  /* 0x000000030e091224 */ /* 0x040fe400078e0204 */
[----:B------:R-:W-:Y:S02]  /*1d00*/  @P1 IMAD.WIDE.U32 R2, R14, R2, R12 ;  /* 0x000000020e021225 */ /* 0x000fe400078e000c */
[----:B------:R-:W2:Y:S03]  /*1d10*/  LDL R14, [R1+0x4c] ;  /* 0x00004c00010e7983 */ /* 0x000ea60000100800 */
[----:B------:R-:W-:Y:S02]  /*1d20*/  @P1 IADD3 R9, R3, R9, RZ ;  /* 0x0000000903091210 */ /* 0x000fe40007ffe0ff */
[C---:B------:R-:W-:Y:S02]  /*1d30*/  @P1 SHF.L.U32 R3, R2.reuse, 0x1, RZ ;  /* 0x0000000102031819 */ /* 0x040fe400000006ff */
[----:B------:R-:W-:-:S02]  /*1d40*/  @P1 SHF.L.U64.HI R2, R2, 0x1, R9 ;  /* 0x0000000102021819 */ /* 0x000fc40000010209 */
[----:B----4-:R-:W-:-:S04]  /*1d50*/  @P1 IADD3 R10, P0, R3, R10, RZ ;  /* 0x0000000a030a1210 */ /* 0x010fc80007f1e0ff */
[----:B------:R-:W-:Y:S02]  /*1d60*/  @P1 IADD3.X R11, R2, R11, RZ, P0, !PT ;  /* 0x0000000b020b1210 */ /* 0x000fe400007fe4ff */
[----:B------:R-:W-:-:S04]  /*1d70*/  @P1 IADD3 R70, P0, R3, R70, RZ ;  /* 0x0000004603461210 */ /* 0x000fc80007f1e0ff */
[----:B------:R-:W-:Y:S02]  /*1d80*/  @P1 IADD3.X R71, R2, R71, RZ, P0, !PT ;  /* 0x0000004702471210 */ /* 0x000fe400007fe4ff */
[----:B------:R-:W1:Y:S01]  /*1d90*/  @P5 LDC.64 R2, c[0x0][0x288] ;  /* 0x0000a200ff025b82 */ /* 0x000e620000000a00 */
[----:B------:R-:W-:Y:S02]  /*1da0*/  @P5 MOV R12, R26 ;  /* 0x0000001a000c5202 */ /* 0x000fe40000000f00 */
[----:B------:R-:W-:Y:S01]  /*1db0*/  @P5 MOV R13, R29 ;  /* 0x0000001d000d5202 */ /* 0x000fe20000000f00 */
[----:B-1----:R-:W-:Y:S02]  /*1dc0*/  @P5 IMAD R4, R17, R2, RZ ;  /* 0x0000000211045224 */ /* 0x002fe400078e02ff */
[----:B------:R-:W4:Y:S02]  /*1dd0*/  LDL R17, [R1+0xc] ;  /* 0x00000c0001117983 */ /* 0x000f240000100800 */
[----:B---3--:R-:W-:-:S02]  /*1de0*/  @P5 IMAD R3, R15, R3, R4 ;  /* 0x000000030f035224 */ /* 0x008fc400078e0204 */
[----:B------:R-:W-:-:S05]  /*1df0*/  @P5 IMAD.WIDE.U32 R12, R15, R2, R12 ;  /* 0x000000020f0c5225 */ /* 0x000fca00078e000c */
[----:B------:R-:W-:Y:S02]  /*1e00*/  @P5 IADD3 R9, R13, R3, RZ ;  /* 0x000000030d095210 */ /* 0x000fe40007ffe0ff */
[C---:B------:R-:W-:Y:S02]  /*1e10*/  @P5 SHF.L.U32 R3, R12.reuse, 0x1, RZ ;  /* 0x000000010c035819 */ /* 0x040fe400000006ff */
[----:B------:R-:W-:Y:S02]  /*1e20*/  @P5 SHF.L.U64.HI R12, R12, 0x1, R9 ;  /* 0x000000010c0c5819 */ /* 0x000fe40000010209 */
[----:B------:R-:W-:-:S04]  /*1e30*/  @P5 IADD3 R96, P0, R3, R96, RZ ;  /* 0x0000006003605210 */ /* 0x000fc80007f1e0ff */
[C---:B------:R-:W-:Y:S02]  /*1e40*/  @P5 IADD3.X R97, R12.reuse, R97, RZ, P0, !PT ;  /* 0x000000610c615210 */ /* 0x040fe400007fe4ff */
[----:B------:R-:W-:Y:S02]  /*1e50*/  @P5 IADD3 R94, P0, R3, R94, RZ ;  /* 0x0000005e035e5210 */ /* 0x000fe40007f1e0ff */
[----:B------:R-:W2:Y:S01]  /*1e60*/  @P4 LDC.64 R2, c[0x0][0x288] ;  /* 0x0000a200ff024b82 */ /* 0x000ea20000000a00 */
[----:B------:R-:W-:Y:S02]  /*1e70*/  @P4 MOV R15, R29 ;  /* 0x0000001d000f4202 */ /* 0x000fe40000000f00 */
[----:B------:R-:W-:-:S05]  /*1e80*/  @P5 IADD3.X R95, R12, R95, RZ, P0, !PT ;  /* 0x0000005f0c5f5210 */ /* 0x000fca00007fe4ff */
[----:B------:R-:W1:Y:S01]  /*1e90*/  @P4 LDC.64 R12, c[0x0][0x230] ;  /* 0x00008c00ff0c4b82 */ /* 0x000e620000000a00 */
        /* <DEDUP_REMOVED lines=8> */
[----:B-1----:R-:W-:-:S04]  /*1f20*/  @P4 IADD3 R12, P0, R3, R12, RZ ;  /* 0x0000000c030c4210 */ /* 0x002fc80007f1e0ff */
[C---:B------:R-:W-:Y:S02]  /*1f30*/  @P4 IADD3.X R13, R14.reuse, R13, RZ, P0, !PT ;  /* 0x0000000d0e0d4210 */ /* 0x040fe400007fe4ff */
[----:B------:R-:W-:Y:S02]  /*1f40*/  @P4 IADD3 R68, P0, R3, R68, RZ ;  /* 0x0000004403444210 */ /* 0x000fe40007f1e0ff */
[----:B------:R-:W1:Y:S01]  /*1f50*/  @P3 LDC.64 R2, c[0x0][0x288] ;  /* 0x0000a200ff023b82 */ /* 0x000e620000000a00 */
[----:B------:R-:W-:Y:S02]  /*1f60*/  @P3 MOV R15, R29 ;  /* 0x0000001d000f3202 */ /* 0x000fe40000000f00 */
[----:B------:R-:W-:Y:S02]  /*1f70*/  @P4 IADD3.X R69, R14, R69, RZ, P0, !PT ;  /* 0x000000450e454210 */ /* 0x000fe400007fe4ff */
[----:B------:R-:W-:Y:S01]  /*1f80*/  @P3 MOV R14, R26 ;  /* 0x0000001a000e3202 */ /* 0x000fe20000000f00 */
[----:B-1----:R-:W-:-:S04]  /*1f90*/  @P3 IMAD R4, R19, R2, RZ ;  /* 0x0000000213043224 */ /* 0x002fc800078e02ff */
[----:B----4-:R-:W-:-:S04]  /*1fa0*/  @P3 IMAD.WIDE.U32 R14, R17, R2, R14 ;  /* 0x00000002110e3225 */ /* 0x010fc800078e000e */
[----:B------:R-:W-:-:S05]  /*1fb0*/  @P3 IMAD R3, R17, R3, R4 ;  /* 0x0000000311033224 */ /* 0x000fca00078e0204 */
[----:B------:R-:W-:Y:S02]  /*1fc0*/  @P3 IADD3 R9, R15, R3, RZ ;  /* 0x000000030f093210 */ /* 0x000fe40007ffe0ff */
[C---:B------:R-:W-:Y:S02]  /*1fd0*/  @P3 SHF.L.U32 R3, R14.reuse, 0x1, RZ ;  /* 0x000000010e033819 */ /* 0x040fe400000006ff */
[----:B------:R-:W-:Y:S02]  /*1fe0*/  @P3 SHF.L.U64.HI R14, R14, 0x1, R9 ;  /* 0x000000010e0e3819 */ /* 0x000fe40000010209 */
[----:B------:R-:W-:-:S04]  /*1ff0*/  @P3 IADD3 R92, P0, R3, R92, RZ ;  /* 0x0000005c035c3210 */ /* 0x000fc80007f1e0ff */
[C---:B------:R-:W-:Y:S02]  /*2000*/  @P3 IADD3.X R93, R14.reuse, R93, RZ, P0, !PT ;  /* 0x0000005d0e5d3210 */ /* 0x040fe400007fe4ff */
[----:B------:R-:W-:Y:S02]  /*2010*/  @P3 IADD3 R90, P0, R3, R90, RZ ;  /* 0x0000005a035a3210 */ /* 0x000fe40007f1e0ff */
[----:B------:R-:W2:Y:S02]  /*2020*/  @P2 LDC.64 R2, c[0x0][0x288] ;  /* 0x0000a200ff022b82 */ /* 0x000ea40000000a00 */
[----:B------:R-:W-:-:S06]  /*2030*/  @P3 IADD3.X R91, R14, R91, RZ, P0, !PT ;  /* 0x0000005b0e5b3210 */ /* 0x000fcc00007fe4ff */
[----:B------:R-:W1:Y:S01]  /*2040*/  @P2 LDC.64 R14, c[0x0][0x230] ;  /* 0x00008c00ff0e2b82 */ /* 0x000e620000000a00 */
[----:B------:R-:W-:Y:S02]  /*2050*/  @P2 MOV R17, R29 ;  /* 0x0000001d00112202 */ /* 0x000fe40000000f00 */
[C---:B------:R-:W-:Y:S02]  /*2060*/  LOP3.LUT P1, RZ, R5.reuse, 0x100000, RZ, 0xc0, !PT ;  /* 0x0010000005ff7812 */ /* 0x040fe4000782c0ff */
[----:B------:R-:W-:-:S04]  /*2070*/  LOP3.LUT R5, R5, 0xdfffffff, RZ, 0xc0, !PT ;  /* 0xdfffffff05057812 */ /* 0x000fc800078ec0ff */
[----:B------:R-:W-:-:S07]  /*2080*/  @P5 LOP3.LUT R5, R5, 0x20000000, RZ, 0xfc, !PT ;  /* 0x2000000005055812 */ /* 0x000fce00078efcff */
[----:B------:R-:W3:Y:S01]  /*2090*/  @P1 LDC.64 R88, c[0x0][0x230] ;  /* 0x00008c00ff581b82 */ /* 0x000ee20000000a00 */
[C---:B------:R-:W-:Y:S02]  /*20a0*/  LOP3.LUT P5, RZ, R5.reuse, 0x20000, RZ, 0xc0, !PT ;  /* 0x0002000005ff7812 */ /* 0x040fe400078ac0ff */
[----:B------:R-:W-:-:S05]  /*20b0*/  LOP3.LUT R5, R5, 0xbfffffff, RZ, 0xc0, !PT ;  /* 0xbfffffff05057812 */ /* 0x000fca00078ec0ff */
[----:B------:R-:W4:Y:S01]  /*20c0*/  @P1 LDC.64 R64, c[0x0][0x228] ;  /* 0x00008a00ff401b82 */ /* 0x000f220000000a00 */
[----:B------:R-:W-:-:S04]  /*20d0*/  @P4 LOP3.LUT R5, R5, 0x40000000, RZ, 0xfc, !PT ;  /* 0x4000000005054812 */ /* 0x000fc800078efcff */
[----:B------:R-:W-:-:S03]  /*20e0*/  LOP3.LUT P4, RZ, R5, 0x40000, RZ, 0xc0, !PT ;  /* 0x0004000005ff7812 */ /* 0x000fc6000788c0ff */
[----:B------:R-:W4:Y:S08]  /*20f0*/  @P5 LDC.64 R84, c[0x0][0x230] ;  /* 0x00008c00ff545b82 */ /* 0x000f300000000a00 */
[----:B------:R-:W4:Y:S08]  /*2100*/  @P5 LDC.64 R62, c[0x0][0x228] ;  /* 0x00008a00ff3e5b82 */ /* 0x000f300000000a00 */
[----:B------:R-:W4:Y:S01]  /*2110*/  @P4 LDC.64 R86, c[0x0][0x228] ;  /* 0x00008a00ff564b82 */ /* 0x000f220000000a00 */
[----:B------:R-:W-:-:S04]  /*2120*/  LOP3.LUT R5, R5, 0x7fffffff, RZ, 0xc0, !PT ;  /* 0x7fffffff05057812 */ /* 0x000fc800078ec0ff */
[----:B------:R-:W-:Y:S01]  /*2130*/  @P3 LOP3.LUT R5, R5, 0x80000000, RZ, 0xfc, !PT ;  /* 0x8000000005053812 */ /* 0x000fe200078efcff */
[----:B--2---:R-:W-:Y:S01]  /*2140*/  @P2 IMAD R4, R16, R2, RZ ;  /* 0x0000000210042224 */ /* 0x004fe200078e02ff */
[----:B------:R-:W-:-:S03]  /*2150*/  @P2 MOV R16, R26 ;  /* 0x0000001a00102202 */ /* 0x000fc60000000f00 */
[C---:B------:R-:W-:Y:S02]  /*2160*/  @P2 IMAD R3, R18.reuse, R3, R4 ;  /* 0x0000000312032224 */ /* 0x040fe400078e0204 */
[----:B------:R-:W-:-:S05]  /*2170*/  @P2 IMAD.WIDE.U32 R16, R18, R2, R16 ;  /* 0x0000000212102225 */ /* 0x000fca00078e0010 */
[----:B------:R-:W-:Y:S02]  /*2180*/  @P2 IADD3 R9, R17, R3, RZ ;  /* 0x0000000311092210 */ /* 0x000fe40007ffe0ff */
[C---:B------:R-:W-:Y:S02]  /*2190*/  @P2 SHF.L.U32 R3, R16.reuse, 0x1, RZ ;  /* 0x0000000110032819 */ /* 0x040fe400000006ff */
[----:B------:R-:W-:Y:S02]  /*21a0*/  @P2 SHF.L.U64.HI R16, R16, 0x1, R9 ;  /* 0x0000000110102819 */ /* 0x000fe40000010209 */
[----:B-1----:R-:W-:-:S04]  /*21b0*/  @P2 IADD3 R14, P0, R3, R14, RZ ;  /* 0x0000000e030e2210 */ /* 0x002fc80007f1e0ff */
[----:B------:R-:W-:Y:S02]  /*21c0*/  @P2 IADD3.X R15, R16, R15, RZ, P0, !PT ;  /* 0x0000000f100f2210 */ /* 0x000fe400007fe4ff */
[----:B0-----:R-:W-:Y:S02]  /*21d0*/  @P2 IADD3 R66, P0, R3, R66, RZ ;  /* 0x0000004203422210 */ /* 0x001fe40007f1e0ff */
[----:B------:R-:W0:Y:S01]  /*21e0*/  @P1 LDC.64 R2, c[0x0][0x288] ;  /* 0x0000a200ff021b82 */ /* 0x000e220000000a00 */
[----:B------:R-:W-:-:S04]  /*21f0*/  IADD3 R9, R6, 0xf0, RZ ;  /* 0x000000f006097810 */ /* 0x000fc80007ffe0ff */
[----:B------:R-:W-:Y:S02]  /*2200*/  SHF.R.S32.HI R17, RZ, 0x1f, R9 ;  /* 0x0000001fff117819 */ /* 0x000fe40000011409 */
[----:B------:R-:W-:Y:S02]  /*2210*/  @P2 IADD3.X R67, R16, R67, RZ, P0, !PT ;  /* 0x0000004310432210 */ /* 0x000fe400007fe4ff */
[----:B------:R-:W-:Y:S01]  /*2220*/  @P1 MOV R16, R26 ;  /* 0x0000001a00101202 */ /* 0x000fe20000000f00 */
[----:B0-----:R-:W-:Y:S01]  /*2230*/  @P1 IMAD R4, R17, R2, RZ ;  /* 0x0000000211041224 */ /* 0x001fe200078e02ff */
[----:B------:R-:W-:-:S03]  /*2240*/  @P1 MOV R17, R29 ;  /* 0x0000001d00111202 */ /* 0x000fc60000000f00 */
[C---:B------:R-:W-:Y:S02]  /*2250*/  @P1 IMAD R3, R9.reuse, R3, R4 ;  /* 0x0000000309031224 */ /* 0x040fe400078e0204 */
[----:B------:R-:W-:-:S05]  /*2260*/  @P1 IMAD.WIDE.U32 R16, R9, R2, R16 ;  /* 0x0000000209101225 */ /* 0x000fca00078e0010 */
[----:B------:R-:W-:Y:S02]  /*2270*/  @P1 IADD3 R9, R17, R3, RZ ;  /* 0x0000000311091210 */ /* 0x000fe40007ffe0ff */
[C---:B------:R-:W-:Y:S02]  /*2280*/  @P1 SHF.L.U32 R3, R16.reuse, 0x1, RZ ;  /* 0x0000000110031819 */ /* 0x040fe400000006ff */
[----:B------:R-:W-:Y:S02]  /*2290*/  @P1 SHF.L.U64.HI R16, R16, 0x1, R9 ;  /* 0x0000000110101819 */ /* 0x000fe40000010209 */
[----:B---3--:R-:W-:-:S04]  /*22a0*/  @P1 IADD3 R88, P0, R3, R88, RZ ;  /* 0x0000005803581210 */ /* 0x008fc80007f1e0ff */
[----:B------:R-:W-:Y:S02]  /*22b0*/  @P1 IADD3.X R89, R16, R89, RZ, P0, !PT ;  /* 0x0000005910591210 */ /* 0x000fe400007fe4ff */
[----:B----4-:R-:W-:Y:S02]  /*22c0*/  @P1 IADD3 R64, P0, R3, R64, RZ ;  /* 0x0000004003401210 */ /* 0x010fe40007f1e0ff */
[----:B------:R-:W0:Y:S01]  /*22d0*/  @P4 LDC.64 R2, c[0x0][0x288] ;  /* 0x0000a200ff024b82 */ /* 0x000e220000000a00 */
[----:B------:R-:W-:Y:S02]  /*22e0*/  IADD3 R9, R6, 0x110, RZ ;  /* 0x0000011006097810 */ /* 0x000fe40007ffe0ff */
[----:B------:R-:W-:Y:S02]  /*22f0*/  @P1 IADD3.X R65, R16, R65, RZ, P0, !PT ;  /* 0x0000004110411210 */ /* 0x000fe400007fe4ff */
[----:B------:R-:W-:-:S03]  /*2300*/  SHF.R.S32.HI R19, RZ, 0x1f, R9 ;  /* 0x0000001fff137819 */ /* 0x000fc60000011409 */
[----:B------:R-:W1:Y:S01]  /*2310*/  @P4 LDC.64 R16, c[0x0][0x230] ;  /* 0x00008c00ff104b82 */ /* 0x000e620000000a00 */
        /* <DEDUP_REMOVED lines=10> */
[----:B------:R-:W-:Y:S02]  /*23c0*/  @P4 IADD3 R86, P0, R3, R86, RZ ;  /* 0x0000005603564210 */ /* 0x000fe40007f1e0ff */
[----:B------:R-:W0:Y:S01]  /*23d0*/  @P5 LDC.64 R2, c[0x0][0x288] ;  /* 0x0000a200ff025b82 */ /* 0x000e220000000a00 */
[----:B------:R-:W-:-:S04]  /*23e0*/  IADD3 R9, R6, 0x120, RZ ;  /* 0x0000012006097810 */ /* 0x000fc80007ffe0ff */
[----:B------:R-:W-:Y:S02]  /*23f0*/  SHF.R.S32.HI R19, RZ, 0x1f, R9 ;  /* 0x0000001fff137819 */ /* 0x000fe40000011409 */
[----:B------:R-:W-:Y:S02]  /*2400*/  @P4 IADD3.X R87, R18, R87, RZ, P0, !PT ;  /* 0x0000005712574210 */ /* 0x000fe400007fe4ff */
[----:B------:R-:W-:Y:S02]  /*2410*/  @P5 MOV R18, R26 ;  /* 0x0000001a00125202 */ /* 0x000fe40000000f00 */
[----:B------:R-:W-:Y:S01]  /*2420*/  LOP3.LUT P1, RZ, R5, 0x10000, RZ, 0xc0, !PT ;  /* 0x0001000005ff7812 */ /* 0x000fe2000782c0ff */
[----:B0-----:R-:W-:Y:S01]  /*2430*/  @P5 IMAD R4, R19, R2, RZ ;  /* 0x0000000213045224 */ /* 0x001fe200078e02ff */
[----:B------:R-:W-:-:S11]  /*2440*/  @P5 MOV R19, R29 ;  /* 0x0000001d00135202 */ /* 0x000fd60000000f00 */
[----:B------:R-:W0:Y:S01]  /*2450*/  @P1 LDC.64 R60, c[0x0][0x228] ;  /* 0x00008a00ff3c1b82 */ /* 0x000e220000000a00 */
[C---:B------:R-:W-:Y:S02]  /*2460*/  @P5 IMAD R3, R9.reuse, R3, R4 ;  /* 0x0000000309035224 */ /* 0x040fe400078e0204 */
[----:B------:R-:W-:-:S05]  /*2470*/  @P5 IMAD.WIDE.U32 R18, R9, R2, R18 ;  /* 0x0000000209125225 */ /* 0x000fca00078e0012 */
[----:B------:R-:W-:Y:S02]  /*2480*/  @P5 IADD3 R9, R19, R3, RZ ;  /* 0x0000000313095210 */ /* 0x000fe40007ffe0ff */
[C---:B------:R-:W-:Y:S02]  /*2490*/  @P5 SHF.L.U32 R3, R18.reuse, 0x1, RZ ;  /* 0x0000000112035819 */ /* 0x040fe400000006ff */
[----:B------:R-:W-:Y:S02]  /*24a0*/  @P5 SHF.L.U64.HI R18, R18, 0x1, R9 ;  /* 0x0000000112125819 */ /* 0x000fe40000010209 */
[----:B------:R-:W-:-:S04]  /*24b0*/  @P5 IADD3 R84, P0, R3, R84, RZ ;  /* 0x0000005403545210 */ /* 0x000fc80007f1e0ff */
[----:B------:R-:W-:Y:S02]  /*24c0*/  @P5 IADD3.X R85, R18, R85, RZ, P0, !PT ;  /* 0x0000005512555210 */ /* 0x000fe400007fe4ff */
[----:B------:R-:W-:Y:S02]  /*24d0*/  @P5 IADD3 R62, P0, R3, R62, RZ ;  /* 0x0000003e033e5210 */ /* 0x000fe40007f1e0ff */
[----:B------:R-:W1:Y:S01]  /*24e0*/  @P1 LDC.64 R2, c[0x0][0x288] ;  /* 0x0000a200ff021b82 */ /* 0x000e620000000a00 */
[----:B------:R-:W-:Y:S02]  /*24f0*/  IADD3 R9, R6, 0x130, RZ ;  /* 0x0000013006097810 */ /* 0x000fe40007ffe0ff */
[----:B------:R-:W-:Y:S02]  /*2500*/  @P5 IADD3.X R63, R18, R63, RZ, P0, !PT ;  /* 0x0000003f123f5210 */ /* 0x000fe400007fe4ff */
[----:B------:R-:W-:-:S03]  /*2510*/  SHF.R.S32.HI R21, RZ, 0x1f, R9 ;  /* 0x0000001fff157819 */ /* 0x000fc60000011409 */
[----:B------:R-:W2:Y:S01]  /*2520*/  @P1 LDC.64 R18, c[0x0][0x230] ;  /* 0x00008c00ff121b82 */ /* 0x000ea20000000a00 */
[----:B------:R-:W-:Y:S02]  /*2530*/  @P1 MOV R20, R26 ;  /* 0x0000001a00141202 */ /* 0x000fe40000000f00 */
[----:B------:R-:W-:Y:S01]  /*2540*/  LOP3.LUT P3, RZ, R5, 0x8000, RZ, 0xc0, !PT ;  /* 0x0000800005ff7812 */ /* 0x000fe2000786c0ff */
[----:B-1----:R-:W-:Y:S01]  /*2550*/  @P1 IMAD R4, R21, R2, RZ ;  /* 0x0000000215041224 */ /* 0x002fe200078e02ff */
[----:B------:R-:W-:-:S11]  /*2560*/  @P1 MOV R21, R29 ;  /* 0x0000001d00151202 */ /* 0x000fd60000000f00 */
[----:B------:R-:W1:Y:S01]  /*2570*/  @P3 LDC.64 R58, c[0x0][0x230] ;  /* 0x00008c00ff3a3b82 */ /* 0x000e620000000a00 */
[C---:B------:R-:W-:Y:S02]  /*2580*/  @P1 IMAD R3, R9.reuse, R3, R4 ;  /* 0x0000000309031224 */ /* 0x040fe400078e0204 */
[----:B------:R-:W-:-:S05]  /*2590*/  @P1 IMAD.WIDE.U32 R20, R9, R2, R20 ;  /* 0x0000000209141225 */ /* 0x000fca00078e0014 */
[----:B------:R-:W3:Y:S01]  /*25a0*/  @P3 LDC.64 R56, c[0x0][0x228] ;  /* 0x00008a00ff383b82 */ /* 0x000ee20000000a00 */
[----:B------:R-:W-:Y:S02]  /*25b0*/  @P1 IADD3 R9, R21, R3, RZ ;  /* 0x0000000315091210 */ /* 0x000fe40007ffe0ff */
[C---:B------:R-:W-:Y:S02]  /*25c0*/  @P1 SHF.L.U32 R3, R20.reuse, 0x1, RZ ;  /* 0x0000000114031819 */ /* 0x040fe400000006ff */
[----:B------:R-:W-:Y:S02]  /*25d0*/  @P1 SHF.L.U64.HI R20, R20, 0x1, R9 ;  /* 0x0000000114141819 */ /* 0x000fe40000010209 */
[----:B--2---:R-:W-:-:S04]  /*25e0*/  @P1 IADD3 R18, P0, R3, R18, RZ ;  /* 0x0000001203121210 */ /* 0x004fc80007f1e0ff */
[----:B------:R-:W-:Y:S02]  /*25f0*/  @P1 IADD3.X R19, R20, R19, RZ, P0, !PT ;  /* 0x0000001314131210 */ /* 0x000fe400007fe4ff */
[----:B0-----:R-:W-:Y:S02]  /*2600*/  @P1 IADD3 R60, P0, R3, R60, RZ ;  /* 0x0000003c033c1210 */ /* 0x001fe40007f1e0ff */
[----:B------:R-:W0:Y:S01]  /*2610*/  @P3 LDC.64 R2, c[0x0][0x288] ;  /* 0x0000a200ff023b82 */ /* 0x000e220000000a00 */
[----:B------:R-:W-:-:S04]  /*2620*/  IADD3 R4, R6, 0x140, RZ ;  /* 0x0000014006047810 */ /* 0x000fc80007ffe0ff */
[----:B------:R-:W-:Y:S02]  /*2630*/  SHF.R.S32.HI R9, RZ, 0x1f, R4 ;  /* 0x0000001fff097819 */ /* 0x000fe40000011404 */
[----:B------:R-:W-:Y:S02]  /*2640*/  @P1 IADD3.X R61, R20, R61, RZ, P0, !PT ;  /* 0x0000003d143d1210 */ /* 0x000fe400007fe4ff */
[----:B------:R-:W-:Y:S02]  /*2650*/  @P3 MOV R20, R26 ;  /* 0x0000001a00143202 */ /* 0x000fe40000000f00 */
[----:B------:R-:W-:Y:S02]  /*2660*/  @P3 MOV R21, R29 ;  /* 0x0000001d00153202 */ /* 0x000fe40000000f00 */
[----:B------:R-:W-:-:S04]  /*2670*/  LOP3.LUT R0, R0, 0xfffffffe, RZ, 0xc0, !PT ;  /* 0xfffffffe00007812 */ /* 0x000fc800078ec0ff */
[----:B------:R-:W-:Y:S01]  /*2680*/  @P2 LOP3.LUT R0, R0, 0x1, RZ, 0xfc, !PT ;  /* 0x0000000100002812 */ /* 0x000fe200078efcff */
[-C--:B0-----:R-:W-:Y:S02]  /*2690*/  @P3 IMAD R9, R9, R2.reuse, RZ ;  /* 0x0000000209093224 */ /* 0x081fe400078e02ff */
[----:B------:R-:W-:Y:S01]  /*26a0*/  @P3 IMAD.WIDE.U32 R20, R4, R2, R20 ;  /* 0x0000000204143225 */ /* 0x000fe200078e0014 */
[----:B------:R-:W-:-:S03]  /*26b0*/  LOP3.LUT P2, RZ, R5, 0x4000, RZ, 0xc0, !PT ;  /* 0x0000400005ff7812 */ /* 0x000fc6000784c0ff */
[----:B------:R-:W-:Y:S01]  /*26c0*/  @P3 IMAD R3, R4, R3, R9 ;  /* 0x0000000304033224 */ /* 0x000fe200078e0209 */
[----:B------:R-:W-:-:S04]  /*26d0*/  @P3 SHF.L.U32 R2, R20, 0x1, RZ ;  /* 0x0000000114023819 */ /* 0x000fc800000006ff */
[----:B------:R-:W-:Y:S02]  /*26e0*/  @P3 IADD3 R3, R21, R3, RZ ;  /* 0x0000000315033210 */ /* 0x000fe40007ffe0ff */
[----:B-1----:R-:W-:Y:S02]  /*26f0*/  @P3 IADD3 R58, P0, R2, R58, RZ ;  /* 0x0000003a023a3210 */ /* 0x002fe40007f1e0ff */
[----:B------:R-:W-:Y:S01]  /*2700*/  @P3 SHF.L.U64.HI R20, R20, 0x1, R3 ;  /* 0x0000000114143819 */ /* 0x000fe20000010203 */
[----:B------:R-:W0:Y:S03]  /*2710*/  @P2 LDC.64 R44, c[0x0][0x230] ;  /* 0x00008c00ff2c2b82 */ /* 0x000e260000000a00 */
[----:B------:R-:W-:Y:S02]  /*2720*/  @P3 IADD3.X R59, R20, R59, RZ, P0, !PT ;  /* 0x0000003b143b3210 */ /* 0x000fe400007fe4ff */
[----:B---3--:R-:W-:-:S03]  /*2730*/  @P3 IADD3 R56, P0, R2, R56, RZ ;  /* 0x0000003802383210 */ /* 0x008fc60007f1e0ff */
[----:B------:R-:W1:Y:S01]  /*2740*/  @P2 LDC.64 R2, c[0x0][0x288] ;  /* 0x0000a200ff022b82 */ /* 0x000e620000000a00 */
[----:B------:R-:W-:-:S04]  /*2750*/  IADD3 R4, R6, 0x150, RZ ;  /* 0x0000015006047810 */ /* 0x000fc80007ffe0ff */
[----:B------:R-:W-:-:S03]  /*2760*/  SHF.R.S32.HI R9, RZ, 0x1f, R4 ;  /* 0x0000001fff097819 */ /* 0x000fc60000011404 */
[----:B------:R-:W2:Y:S01]  /*2770*/  @P2 LDC.64 R42, c[0x0][0x228] ;  /* 0x00008a00ff2a2b82 */ /* 0x000ea20000000a00 */
[----:B------:R-:W-:Y:S02]  /*2780*/  @P3 IADD3.X R57, R20, R57, RZ, P0, !PT ;  /* 0x0000003914393210 */ /* 0x000fe400007fe4ff */
[----:B------:R-:W-:Y:S02]  /*2790*/  @P2 MOV R20, R26 ;  /* 0x0000001a00142202 */ /* 0x000fe40000000f00 */
[----:B------:R-:W-:Y:S02]  /*27a0*/  @P2 MOV R21, R29 ;  /* 0x0000001d00152202 */ /* 0x000fe40000000f00 */
[----:B------:R-:W-:Y:S01]  /*27b0*/  LOP3.LUT P1, RZ, R5, 0x2000, RZ, 0xc0, !PT ;  /* 0x0000200005ff7812 */ /* 0x000fe2000782c0ff */
[-C--:B-1----:R-:W-:Y:S02]  /*27c0*/  @P2 IMAD R9, R9, R2.reuse, RZ ;  /* 0x0000000209092224 */ /* 0x082fe400078e02ff */
[----:B------:R-:W-:-:S10]  /*27d0*/  @P2 IMAD.WIDE.U32 R20, R4, R2, R20 ;  /* 0x0000000204142225 */ /* 0x000fd400078e0014 */
[----:B------:R-:W1:Y:S01]  /*27e0*/  @P1 LDC.64 R40, c[0x0][0x228] ;  /* 0x00008a00ff281b82 */ /* 0x000e620000000a00 */
[----:B------:R-:W-:Y:S01]  /*27f0*/  @P2 IMAD R3, R4, R3, R9 ;  /* 0x0000000304032224 */ /* 0x000fe200078e0209 */
[----:B------:R-:W-:-:S04]  /*2800*/  @P2 SHF.L.U32 R2, R20, 0x1, RZ ;  /* 0x0000000114022819 */ /* 0x000fc800000006ff */
[----:B------:R-:W-:Y:S02]  /*2810*/  @P2 IADD3 R3, R21, R3, RZ ;  /* 0x0000000315032210 */ /* 0x000fe40007ffe0ff */
[----:B0-----:R-:W-:Y:S02]  /*2820*/  @P2 IADD3 R44, P0, R2, R44, RZ ;  /* 0x0000002c022c2210 */ /* 0x001fe40007f1e0ff */
[----:B------:R-:W-:-:S04]  /*2830*/  @P2 SHF.L.U64.HI R20, R20, 0x1, R3 ;  /* 0x0000000114142819 */ /* 0x000fc80000010203 */
[----:B------:R-:W-:Y:S02]  /*2840*/  @P2 IADD3.X R45, R20, R45, RZ, P0, !PT ;  /* 0x0000002d142d2210 */ /* 0x000fe400007fe4ff */
[----:B--2---:R-:W-:Y:S02]  /*2850*/  @P2 IADD3 R42, P0, R2, R42, RZ ;  /* 0x0000002a022a2210 */ /* 0x004fe40007f1e0ff */
[----:B------:R-:W0:Y:S02]  /*2860*/  @P1 LDC.64 R2, c[0x0][0x288] ;  /* 0x0000a200ff021b82 */ /* 0x000e240000000a00 */
[----:B------:R-:W-:Y:S02]  /*2870*/  @P2 IADD3.X R43, R20, R43, RZ, P0, !PT ;  /* 0x0000002b142b2210 */ /* 0x000fe400007fe4ff */
[----:B------:R-:W-:-:S04]  /*2880*/  IADD3 R4, R6, 0x160, RZ ;  /* 0x0000016006047810 */ /* 0x000fc80007ffe0ff */
[----:B------:R-:W2:Y:S01]  /*2890*/  @P1 LDC.64 R20, c[0x0][0x230] ;  /* 0x00008c00ff141b82 */ /* 0x000ea20000000a00 */
[----:B------:R-:W-:Y:S02]  /*28a0*/  SHF.R.S32.HI R9, RZ, 0x1f, R4 ;  /* 0x0000001fff097819 */ /* 0x000fe40000011404 */
[----:B------:R-:W-:Y:S02]  /*28b0*/  @P1 MOV R22, R26 ;  /* 0x0000001a00161202 */ /* 0x000fe40000000f00 */
[----:B------:R-:W-:Y:S01]  /*28c0*/  @P1 MOV R23, R29 ;  /* 0x0000001d00171202 */ /* 0x000fe20000000f00 */
[-C--:B0-----:R-:W-:Y:S02]  /*28d0*/  @P1 IMAD R9, R9, R2.reuse, RZ ;  /* 0x0000000209091224 */ /* 0x081fe400078e02ff */
[----:B------:R-:W-:-:S04]  /*28e0*/  @P1 IMAD.WIDE.U32 R22, R4, R2, R22 ;  /* 0x0000000204161225 */ /* 0x000fc800078e0016 */
[----:B------:R-:W-:Y:S01]  /*28f0*/  @P1 IMAD R3, R4, R3, R9 ;  /* 0x0000000304031224 */ /* 0x000fe200078e0209 */
[----:B------:R-:W-:-:S04]  /*2900*/  @P1 SHF.L.U32 R2, R22, 0x1, RZ ;  /* 0x0000000116021819 */ /* 0x000fc800000006ff */
[----:B------:R-:W-:Y:S02]  /*2910*/  @P1 IADD3 R3, R23, R3, RZ ;  /* 0x0000000317031210 */ /* 0x000fe40007ffe0ff */
[----:B--2---:R-:W-:Y:S02]  /*2920*/  @P1 IADD3 R20, P0, R2, R20, RZ ;  /* 0x0000001402141210 */ /* 0x004fe40007f1e0ff */
[----:B------:R-:W-:Y:S02]  /*2930*/  @P1 SHF.L.U64.HI R22, R22, 0x1, R3 ;  /* 0x0000000116161819 */ /* 0x000fe40000010203 */
[----:B------:R-:W-:Y:S02]  /*2940*/  IADD3 R4, R6, 0x190, RZ ;  /* 0x0000019006047810 */ /* 0x000fe40007ffe0ff */
[----:B------:R-:W-:Y:S02]  /*2950*/  @P1 IADD3.X R21, R22, R21, RZ, P0, !PT ;  /* 0x0000001516151210 */ /* 0x000fe400007fe4ff */
[----:B-1----:R-:W-:-:S02]  /*2960*/  @P1 IADD3 R40, P0, R2, R40, RZ ;  /* 0x0000002802281210 */ /* 0x002fc40007f1e0ff */
[----:B------:R-:W-:Y:S02]  /*2970*/  SHF.R.S32.HI R9, RZ, 0x1f, R4 ;  /* 0x0000001fff097819 */ /* 0x000fe40000011404 */
[----:B------:R-:W-:Y:S02]  /*2980*/  @P1 IADD3.X R41, R22, R41, RZ, P0, !PT ;  /* 0x0000002916291210 */ /* 0x000fe400007fe4ff */
[----:B------:R-:W-:-:S04]  /*2990*/  ISETP.GE.U32.AND P0, PT, R4, UR6, PT ;  /* 0x0000000604007c0c */ /* 0x000fc8000bf06070 */
        /* <DEDUP_REMOVED lines=8> */
[----:B------:R-:W-:Y:S01]  /*2a20*/  @P0 IMAD R23, R4, R23, R9 ;  /* 0x0000001704170224 */ /* 0x000fe200078e0209 */
[----:B------:R-:W-:-:S04]  /*2a30*/  @P0 SHF.L.U32 R4, R24, 0x1, RZ ;  /* 0x0000000118040819 */ /* 0x000fc800000006ff */
[----:B------:R-:W-:-:S04]  /*2a40*/  @P0 IADD3 R23, R25, R23, RZ ;  /* 0x0000001719170210 */ /* 0x000fc80007ffe0ff */
        /* <DEDUP_REMOVED lines=16> */
[----:B------:R-:W-:Y:S02]  /*2b50*/  @P0 MOV R24, R26 ;  /* 0x0000001a00180202 */ /* 0x000fe40000000f00 */
[----:B------:R-:W-:-:S05]  /*2b60*/  @P0 MOV R25, R29 ;  /* 0x0000001d00190202 */ /* 0x000fca0000000f00 */
[----:B-1----:R-:W1:Y:S01]  /*2b70*/  @P0 LDC.64 R2, c[0x0][0x230] ;  /* 0x00008c00ff020b82 */ /* 0x002e620000000a00 */
        /* <DEDUP_REMOVED lines=8> */
[----:B------:R-:W-:-:S05]  /*2c00*/  @P0 IADD3.X R3, R24, R3, RZ, P1, !PT ;  /* 0x0000000318030210 */ /* 0x000fca0000ffe4ff */
[----:B------:R-:W3:Y:S01]  /*2c10*/  @P0 LDG.E R33, desc[UR16][R2.64] ;  /* 0x0000001002210981 */ /* 0x000ee2000c1e1900 */
[----:B0-----:R-:W-:Y:S02]  /*2c20*/  @P0 IADD3 R22, P1, R4, R22, RZ ;  /* 0x0000001604160210 */ /* 0x001fe40007f3e0ff */
[----:B------:R-:W-:Y:S02]  /*2c30*/  IADD3 R4, R6, 0x1b0, RZ ;  /* 0x000001b006047810 */ /* 0x000fe40007ffe0ff */
[----:B------:R-:W-:Y:S02]  /*2c40*/  @P0 IADD3.X R23, R24, R23, RZ, P1, !PT ;  /* 0x0000001718170210 */ /* 0x000fe40000ffe4ff */
[----:B------:R-:W-:Y:S02]  /*2c50*/  SHF.R.S32.HI R9, RZ, 0x1f, R4 ;  /* 0x0000001fff097819 */ /* 0x000fe40000011404 */
[----:B------:R-:W-:Y:S02]  /*2c60*/  CS2R R124, SRZ ;  /* 0x00000000007c7805 */ /* 0x000fe4000001ff00 */
        /* <DEDUP_REMOVED lines=64> */
[----:B------:R-:W-:Y:S02]  /*3070*/  IADD3 R9, R6, 0x1e0, RZ ;  /* 0x000001e006097810 */ /* 0x000fe40007ffe0ff */
[----:B0-----:R-:W-:Y:S01]  /*3080*/  @P0 IADD3 R22, P1, R4, R22, RZ ;  /* 0x0000001604160210 */ /* 0x001fe20007f3e0ff */
[----:B------:R-:W-:-:S03]  /*3090*/  HFMA2.MMA R4, -RZ, RZ, 0, 0 ;  /* 0x00000000ff047435 */ /* 0x000fc600000001ff */
[----:B------:R-:W-:Y:S02]  /*30a0*/  @P0 IADD3.X R23, R24, R23, RZ, P1, !PT ;  /* 0x0000001718170210 */ /* 0x000fe40000ffe4ff */
[----:B------:R-:W-:-:S03]  /*30b0*/  SHF.R.S32.HI R24, RZ, 0x1f, R9 ;  /* 0x0000001fff187819 */ /* 0x000fc60000011409 */
[----:B------:R-:W5:Y:S04]  /*30c0*/  @P0 LDG.E R122, desc[UR16][R22.64] ;  /* 0x00000010167a0981 */ /* 0x000f68000c1e1900 */
        /* <DEDUP_REMOVED lines=10> */
[----:B------:R-:W-:Y:S02]  /*3170*/  @P0 IMAD.WIDE.U32 R24, R9, R2, R24 ;  /* 0x0000000209180225 */ /* 0x000fe400078e0018 */
[----:B------:R-:W0:Y:S03]  /*3180*/  LDC R9, c[0x0][0x2ac] ;  /* 0x0000ab00ff097b82 */ /* 0x000e260000000800 */
[----:B------:R-:W-:Y:S02]  /*3190*/  @P0 IADD3 R3, R25, R3, RZ ;  /* 0x0000000319030210 */ /* 0x000fe40007ffe0ff */
[C---:B------:R-:W-:Y:S02]  /*31a0*/  @P0 SHF.L.U32 R2, R24.reuse, 0x1, RZ ;  /* 0x0000000118020819 */ /* 0x040fe400000006ff */
[----:B------:R-:W-:Y:S02]  /*31b0*/  @P0 SHF.L.U64.HI R3, R24, 0x1, R3 ;  /* 0x0000000118030819 */ /* 0x000fe40000010203 */
[----:B------:R-:W4:Y:S01]  /*31c0*/  @P0 LDC.64 R24, c[0x0][0x228] ;  /* 0x00008a00ff180b82 */ /* 0x000f220000000a00 */
[----:B-1----:R-:W-:-:S04]  /*31d0*/  @P0 IADD3 R22, P1, R2, R22, RZ ;  /* 0x0000001602160210 */ /* 0x002fc80007f3e0ff */
[C---:B------:R-:W-:Y:S02]  /*31e0*/  @P0 IADD3.X R23, R3.reuse, R23, RZ, P1, !PT ;  /* 0x0000001703170210 */ /* 0x040fe40000ffe4ff */
[----:B------:R-:W-:Y:S02]  /*31f0*/  CS2R R120, SRZ ;  /* 0x0000000000787805 */ /* 0x000fe4000001ff00 */
[----:B----4-:R-:W-:Y:S02]  /*3200*/  @P0 IADD3 R24, P1, R2, R24, RZ ;  /* 0x0000001802180210 */ /* 0x010fe40007f3e0ff */
[----:B------:R-:W-:Y:S02]  /*3210*/  SHF.R.U32.HI R2, RZ, 0x5, R8 ;  /* 0x00000005ff027819 */ /* 0x000fe40000011608 */
[----:B------:R-:W-:Y:S01]  /*3220*/  @P0 IADD3.X R25, R3, R25, RZ, P1, !PT ;  /* 0x0000001903190210 */ /* 0x000fe20000ffe4ff */
[----:B------:R-:W-:Y:S02]  /*3230*/  HFMA2.MMA R3, -RZ, RZ, 0, 0 ;  /* 0x00000000ff037435 */ /* 0x000fe400000001ff */
[----:B0-----:R-:W-:-:S02]  /*3240*/  IMAD R2, R9, UR18, R2 ;  /* 0x0000001209027c24 */ /* 0x001fc4000f8e0202 */
[----:B------:R0:W5:Y:S03]  /*3250*/  @P0 LDG.E R121, desc[UR16][R24.64] ;  /* 0x0000001018790981 */ /* 0x000166000c1e1900 */
[----:B------:R-:W-:-:S03]  /*3260*/  IADD3 R2, R2, 0x1f0, RZ ;  /* 0x000001f002027810 */ /* 0x000fc60007ffe0ff */
[----:B------:R1:W5:Y:S01]  /*3270*/  @P0 LDG.E R3, desc[UR16][R22.64] ;  /* 0x0000001016030981 */ /* 0x000362000c1e1900 */
[----:B------:R-:W-:Y:S02]  /*3280*/  SHF.R.S32.HI R9, RZ, 0x1f, R2 ;  /* 0x0000001fff097819 */ /* 0x000fe40000011402 */
[----:B------:R-:W-:-:S04]  /*3290*/  ISETP.GE.U32.AND P0, PT, R2, UR6, PT ;  /* 0x0000000602007c0c */ /* 0x000fc8000bf06070 */
[----:B------:R-:W-:Y:S01]  /*32a0*/  ISETP.GE.AND.EX P0, PT, R9, UR7, PT, P0 ;  /* 0x0000000709007c0c */ /* 0x000fe2000bf06300 */
[----:B---3--:R3:W-:Y:S01]  /*32b0*/  STL [R1+0x4], R33 ;  /* 0x0000042101007387 */ /* 0x0087e20000100800 */
[----:B------:R-:W-:Y:S01]  /*32c0*/  IADD3 R2, R6, 0x1f0, RZ ;  /* 0x000001f006027810 */ /* 0x000fe20007ffe0ff */
[----:B------:R-:W-:Y:S01]  /*32d0*/  ULDC.64 UR6, c[0x0][0x248] ;  /* 0x0000920000067ab9 */ /* 0x000fe20000000a00 */
[----:B------:R-:W-:-:S13]  /*32e0*/  ISETP.LT.U32.AND P0, PT, R8, 0x200, !P0 ;  /* 0x000002000800780c */ /* 0x000fda0004701070 */
[----:B0-----:R-:W0:Y:S01]  /*32f0*/  @P0 LDC.64 R24, c[0x0][0x288] ;  /* 0x0000a200ff180b82 */ /* 0x001e220000000a00 */
[----:B------:R-:W-:Y:S01]  /*3300*/  SHF.R.S32.HI R9, RZ, 0x1f, R2 ;  /* 0x0000001fff097819 */ /* 0x000fe20000011402 */
[----:B--2---:R2:W-:Y:S01]  /*3310*/  STL [R1], R32 ;  /* 0x0000002001007387 */ /* 0x0045e20000100800 */
[----:B---3--:R-:W-:-:S05]  /*3320*/  @P0 MOV R33, R29 ;  /* 0x0000001d00210202 */ /* 0x008fca0000000f00 */
[----:B-1----:R-:W1:Y:S01]  /*3330*/  @P0 LDC.64 R22, c[0x0][0x230] ;  /* 0x00008c00ff160b82 */ /* 0x002e620000000a00 */
[----:B--2---:R-:W-:Y:S01]  /*3340*/  @P0 MOV R32, R26 ;  /* 0x0000001a00200202 */ /* 0x004fe20000000f00 */
[----:B0-----:R-:W-:-:S04]  /*3350*/  @P0 IMAD R9, R9, R24, RZ ;  /* 0x0000001809090224 */ /* 0x001fc800078e02ff */
[----:B------:R-:W-:-:S04]  /*3360*/  @P0 IMAD.WIDE.U32 R32, R2, R24, R32 ;  /* 0x0000001802200225 */ /* 0x000fc800078e0020 */
[----:B------:R-:W-:Y:S01]  /*3370*/  @P0 IMAD R25, R2, R25, R9 ;  /* 0x0000001902190224 */ /* 0x000fe200078e0209 */
[----:B------:R-:W-:-:S04]  /*3380*/  @P0 SHF.L.U32 R2, R32, 0x1, RZ ;  /* 0x0000000120020819 */ /* 0x000fc800000006ff */
[----:B------:R-:W-:-:S04]  /*3390*/  @P0 IADD3 R25, R33, R25, RZ ;  /* 0x0000001921190210 */ /* 0x000fc80007ffe0ff */
[----:B------:R-:W-:Y:S02]  /*33a0*/  @P0 SHF.L.U64.HI R32, R32, 0x1, R25 ;  /* 0x0000000120200819 */ /* 0x000fe40000010219 */
[----:B------:R-:W0:Y:S01]  /*33b0*/  @P0 LDC.64 R24, c[0x0][0x228] ;  /* 0x00008a00ff180b82 */ /* 0x000e220000000a00 */
[----:B-1----:R-:W-:Y:S02]  /*33c0*/  @P0 IADD3 R22, P1, R2, R22, RZ ;  /* 0x0000001602160210 */ /* 0x002fe40007f3e0ff */
[----:B------:R-:W-:Y:S02]  /*33d0*/  LOP3.LUT P2, RZ, R5, 0x1000, RZ, 0xc0, !PT ;  /* 0x0000100005ff7812 */ /* 0x000fe4000784c0ff */
[----:B------:R-:W-:Y:S02]  /*33e0*/  @P0 IADD3.X R23, R32, R23, RZ, P1, !PT ;  /* 0x0000001720170210 */ /* 0x000fe40000ffe4ff */
[----:B------:R-:W-:-:S09]  /*33f0*/  IADD3 R9, R6, 0x170, RZ ;  /* 0x0000017006097810 */ /* 0x000fd20007ffe0ff */
[----:B------:R-:W1:Y:S01]  /*3400*/  @P2 LDC.64 R38, c[0x0][0x230] ;  /* 0x00008c00ff262b82 */ /* 0x000e620000000a00 */
[----:B0-----:R-:W-:Y:S01]  /*3410*/  @P0 IADD3 R24, P1, R2, R24, RZ ;  /* 0x0000001802180210 */ /* 0x001fe20007f3e0ff */
[----:B------:R-:W-:-:S06]  /*3420*/  HFMA2.MMA R2, -RZ, RZ, 0, 0 ;  /* 0x00000000ff027435 */ /* 0x000fcc00000001ff */
[----:B------:R-:W0:Y:S04]  /*3430*/  @P2 LDC.64 R36, c[0x0][0x228] ;  /* 0x00008a00ff242b82 */ /* 0x000e280000000a00 */
[----:B------:R2:W5:Y:S04]  /*3440*/  @P0 LDG.E R2, desc[UR16][R22.64] ;  /* 0x0000001016020981 */ /* 0x000568000c1e1900 */
[----:B--2---:R-:W2:Y:S01]  /*3450*/  @P2 LDC.64 R22, c[0x0][0x288] ;  /* 0x0000a200ff162b82 */ /* 0x004ea20000000a00 */
[----:B------:R-:W-:-:S05]  /*3460*/  @P0 IADD3.X R25, R32, R25, RZ, P1, !PT ;  /* 0x0000001920190210 */ /* 0x000fca0000ffe4ff */
        /* <DEDUP_REMOVED lines=13> */
[----:B-1----:R-:W-:-:S04]  /*3540*/  @P2 IADD3 R38, P0, R9, R38, RZ ;  /* 0x0000002609262210 */ /* 0x002fc80007f1e0ff */
[----:B------:R-:W-:Y:S02]  /*3550*/  @P2 IADD3.X R39, R24, R39, RZ, P0, !PT ;  /* 0x0000002718272210 */ /* 0x000fe400007fe4ff */
[----:B0-----:R-:W-:Y:S02]  /*3560*/  @P2 IADD3 R36, P0, R9, R36, RZ ;  /* 0x0000002409242210 */ /* 0x001fe40007f1e0ff */
        /* <DEDUP_REMOVED lines=19> */
[----:B------:R-:W-:Y:S02]  /*36a0*/  @P6 MOV R32, R26 ;  /* 0x0000001a00206202 */ /* 0x000fe40000000f00 */
[----:B------:R-:W-:Y:S01]  /*36b0*/  @P6 MOV R33, R29 ;  /* 0x0000001d00216202 */ /* 0x000fe20000000f00 */
[-C--:B0-----:R-:W-:Y:S02]  /*36c0*/  @P6 IMAD R9, R9, R24.reuse, RZ ;  /* 0x0000001809096224 */ /* 0x081fe400078e02ff */
[----:B------:R-:W-:-:S04]  /*36d0*/  @P6 IMAD.WIDE.U32 R32, R54, R24, R32 ;  /* 0x0000001836206225 */ /* 0x000fc800078e0020 */
[----:B------:R-:W-:Y:S02]  /*36e0*/  @P6 IMAD R9, R54, R25, R9 ;  /* 0x0000001936096224 */ /* 0x000fe400078e0209 */
        /* <DEDUP_REMOVED lines=27> */
[----:B--2---:R-:W-:-:S13]  /*38a0*/  R2UR UR21, R54 ;  /* 0x00000000361572ca */ /* 0x004fda00000e0000 */
[----:B------:R-:W-:-:S05]  /*38b0*/  MOV R9, UR21 ;  /* 0x0000001500097c02 */ /* 0x000fca0008000f00 */
[----:B------:R-:W-:-:S05]  /*38c0*/  FFMA.FTZ R9, -R9, UR21, R55 ;  /* 0x0000001509097c23 */ /* 0x000fca0008010137 */
[----:B------:R-:W-:-:S13]  /*38d0*/  FSETP.GTU.FTZ.AND P0, PT, R9, RZ, PT ;  /* 0x000000ff0900720b */ /* 0x000fda0003f1c000 */
[----:B------:R-:W-:Y:S01]  /*38e0*/  VOTEU.ANY UP0, P0 ;  /* 0x00000000003f7886 */ /* 0x000fe20000000100 */
[----:B------:R-:W-:-:S04]  /*38f0*/  PLOP3.LUT P0, PT, PT, PT, UP0, 0x80, 0x0 ;  /* 0x000000000000781c */ /* 0x000fc80003f0f008 */
[----:B------:R-:W-:Y:S01]  /*3900*/  @UP0 ULDC UR5, c[0x0][0x250] ;  /* 0x0000940000050ab9 */ /* 0x000fe20000000800 */
[----:B------:R-:W-:-:S06]  /*3910*/  CS2R R54, SRZ ;  /* 0x0000000000367805 */ /* 0x000fcc000001ff00 */
[----:B------:R0:W5:Y:S02]  /*3920*/  @P6 LDG.E R55, desc[UR16][R82.64] ;  /* 0x0000001052376981 */ /* 0x000164000c1e1900 */
[----:B------:R-:W-:Y:S01]  /*3930*/  @P0 FADD.FTZ R9, R9, UR5 ;  /* 0x0000000509090e21 */ /* 0x000fe20008010000 */
[----:B------:R-:W-:Y:S01]  /*3940*/  PLOP3.LUT P0, PT, PT, PT, UP0, 0x80, 0x0 ;  /* 0x000000000000781c */ /* 0x000fe20003f0f008 */
[----:B------:R-:W-:Y:S01]  /*3950*/  ULDC.U8 UR5, c[0x0][0x2a4] ;  /* 0x0000a90000057ab9 */ /* 0x000fe20000000000 */
[----:B0-----:R-:W-:-:S11]  /*3960*/  HFMA2.MMA R82, -RZ, RZ, 0, 0 ;  /* 0x00000000ff527435 */ /* 0x001fd600000001ff */
[----:B------:R-:W0:Y:S01]  /*3970*/  @P0 MUFU.RSQ R9, R9 ;  /* 0x0000000900090308 */ /* 0x000e220000001400 */
[----:B------:R-:W-:Y:S01]  /*3980*/  PLOP3.LUT P0, PT, PT, PT, UP0, 0x80, 0x0 ;  /* 0x000000000000781c */ /* 0x000fe20003f0f008 */
[----:B------:R1:W5:Y:S02]  /*3990*/  @P6 LDG.E R82, desc[UR16][R52.64] ;  /* 0x0000001034526981 */ /* 0x000364000c1e1900 */
[----:B-1----:R-:W-:-:S10]  /*39a0*/  CS2R R52, SRZ ;  /* 0x0000000000347805 */ /* 0x002fd4000001ff00 */
[----:B0-----:R-:W-:Y:S02]  /*39b0*/  @P0 R2UR UR22, R9 ;  /* 0x00000000091602ca */ /* 0x001fe400000e0000 */
[C---:B------:R-:W-:Y:S01]  /*39c0*/  LOP3.LUT P0, RZ, R5.reuse, 0x200000, RZ, 0xc0, !PT ;  /* 0x0020000005ff7812 */ /* 0x040fe2000780c0ff */
[----:B------:R0:W5:Y:S01]  /*39d0*/  @P2 LDG.E R53, desc[UR16][R78.64] ;  /* 0x000000104e352981 */ /* 0x000162000c1e1900 */
[----:B------:R-:W-:-:S03]  /*39e0*/  LOP3.LUT P6, RZ, R5, 0x4, RZ, 0xc0, !PT ;  /* 0x0000000405ff7812 */ /* 0x000fc600078cc0ff */
[----:B------:R-:W5:Y:S01]  /*39f0*/  @P1 LDG.E R52, desc[UR16][R114.64] ;  /* 0x0000001072341981 */ /* 0x000f62000c1e1900 */
[----:B0-----:R-:W-:-:S07]  /*3a00*/  CS2R R78, SRZ ;  /* 0x00000000004e7805 */ /* 0x001fce000001ff00 */
[----:B------:R0:W5:Y:S04]  /*3a10*/  @P0 LDG.E R54, desc[UR16][R80.64] ;  /* 0x0000001050360981 */ /* 0x000168000c1e1900 */
[----:B------:R1:W5:Y:S01]  /*3a20*/  @P2 LDG.E R79, desc[UR16][R50.64] ;  /* 0x00000010324f2981 */ /* 0x000362000c1e1900 */
[----:B------:R-:W-:Y:S02]  /*3a30*/  LOP3.LUT P2, RZ, R0, 0x2, RZ, 0xc0, !PT ;  /* 0x0000000200ff7812 */ /* 0x000fe4000784c0ff */
[----:B0-----:R-:W-:-:S06]  /*3a40*/  CS2R R80, SRZ ;  /* 0x0000000000507805 */ /* 0x001fcc000001ff00 */
[----:B------:R-:W5:Y:S01]  /*3a50*/  @P0 LDG.E R81, desc[UR16][R116.64] ;  /* 0x0000001074510981 */ /* 0x000f62000c1e1900 */
[----:B------:R-:W-:-:S04]  /*3a60*/  LOP3.LUT P0, RZ, R5, 0x8, RZ, 0xc0, !PT ;  /* 0x0000000805ff7812 */ /* 0x000fc8000780c0ff */
[----:B------:R0:W5:Y:S01]  /*3a70*/  @P2 LDG.E R78, desc[UR16][R76.64] ;  /* 0x000000104c4e2981 */ /* 0x000162000c1e1900 */
[----:B-1----:R-:W-:-:S03]  /*3a80*/  CS2R R50, SRZ ;  /* 0x0000000000327805 */ /* 0x002fc6000001ff00 */
[----:B------:R-:W5:Y:S04]  /*3a90*/  @P1 LDG.E R80, desc[UR16][R112.64] ;  /* 0x0000001070501981 */ /* 0x000f68000c1e1900 */
[----:B------:R1:W5:Y:S01]  /*3aa0*/  @P3 LDG.E R51, desc[UR16][R46.64] ;  /* 0x000000102e333981 */ /* 0x000362000c1e1900 */
[----:B0-----:R-:W-:Y:S02]  /*3ab0*/  CS2R R76, SRZ ;  /* 0x00000000004c7805 */ /* 0x001fe4000001ff00 */
[----:B------:R-:W-:Y:S01]  /*3ac0*/  MOV R9, RZ ;  /* 0x000000ff00097202 */ /* 0x000fe20000000f00 */
[----:B------:R-:W5:Y:S04]  /*3ad0*/  @P2 LDG.E R50, desc[UR16][R110.64] ;  /* 0x000000106e322981 */ /* 0x000f68000c1e1900 */
[----:B------:R0:W5:Y:S01]  /*3ae0*/  @P4 LDG.E R76, desc[UR16][R74.64] ;  /* 0x000000104a4c4981 */ /* 0x000162000c1e1900 */
[----:B-1----:R-:W-:-:S02]  /*3af0*/  CS2R R46, SRZ ;  /* 0x00000000002e7805 */ /* 0x002fc4000001ff00 */
[----:B------:R-:W-:Y:S01]  /*3b00*/  LOP3.LUT P1, RZ, R5, 0x2, RZ, 0xc0, !PT ;  /* 0x0000000205ff7812 */ /* 0x000fe2000782c0ff */
[----:B------:R-:W5:Y:S04]  /*3b10*/  @P3 LDG.E R77, desc[UR16][R108.64] ;  /* 0x000000106c4d3981 */ /* 0x000f68000c1e1900 */
[----:B------:R-:W5:Y:S01]  /*3b20*/  @P6 LDG.E R46, desc[UR16][R100.64] ;  /* 0x00000010642e6981 */ /* 0x000f62000c1e1900 */
[----:B0-----:R-:W-:-:S03]  /*3b30*/  CS2R R74, SRZ ;  /* 0x00000000004a7805 */ /* 0x001fc6000001ff00 */
[----:B------:R-:W5:Y:S04]  /*3b40*/  @P4 LDG.E R47, desc[UR16][R48.64] ;  /* 0x00000010302f4981 */ /* 0x000f68000c1e1900 */
[----:B------:R0:W5:Y:S01]  /*3b50*/  @P0 LDG.E R74, desc[UR16][R72.64] ;  /* 0x00000010484a0981 */ /* 0x000162000c1e1900 */
[----:B------:R-:W-:-:S03]  /*3b60*/  LOP3.LUT P3, RZ, R5, 0x80000000, RZ, 0xc0, !PT ;  /* 0x8000000005ff7812 */ /* 0x000fc6000786c0ff */
[----:B------:R-:W5:Y:S01]  /*3b70*/  @P5 LDG.E R75, desc[UR16][R104.64] ;  /* 0x00000010684b5981 */ /* 0x000f62000c1e1900 */
[----:B------:R-:W-:-:S03]  /*3b80*/  LOP3.LUT P2, RZ, R0, 0x1, RZ, 0xc0, !PT ;  /* 0x0000000100ff7812 */ /* 0x000fc6000784c0ff */
[----:B------:R1:W5:Y:S01]  /*3b90*/  @P1 LDG.E R9, desc[UR16][R10.64] ;  /* 0x000000100a091981 */ /* 0x000362000c1e1900 */
[----:B0-----:R-:W-:Y:S02]  /*3ba0*/  CS2R R72, SRZ ;  /* 0x0000000000487805 */ /* 0x001fe4000001ff00 */
[----:B------:R-:W-:-:S04]  /*3bb0*/  MOV R48, RZ ;  /* 0x000000ff00307202 */ /* 0x000fc80000000f00 */
[----:B------:R-:W5:Y:S01]  /*3bc0*/  @P6 LDG.E R73, desc[UR16][R98.64] ;  /* 0x0000001062496981 */ /* 0x000f62000c1e1900 */
[C---:B------:R-:W-:Y:S02]  /*3bd0*/  LOP3.LUT P6, RZ, R5.reuse, 0x4000, RZ, 0xc0, !PT ;  /* 0x0000400005ff7812 */ /* 0x040fe400078cc0ff */
[C---:B------:R-:W-:Y:S01]  /*3be0*/  LOP3.LUT P4, RZ, R5.reuse, 0x40000000, RZ, 0xc0, !PT ;  /* 0x4000000005ff7812 */ /* 0x040fe2000788c0ff */
[----:B------:R-:W5:Y:S01]  /*3bf0*/  @P5 LDG.E R48, desc[UR16][R106.64] ;  /* 0x000000106a305981 */ /* 0x000f62000c1e1900 */
[C---:B------:R-:W-:Y:S02]  /*3c00*/  LOP3.LUT P5, RZ, R5.reuse, 0x20000000, RZ, 0xc0, !PT ;  /* 0x2000000005ff7812 */ /* 0x040fe400078ac0ff */
[----:B------:R-:W-:Y:S01]  /*3c10*/  LOP3.LUT R5, R5, 0xfeffffff, RZ, 0xc0, !PT ;  /* 0xfeffffff05057812 */ /* 0x000fe200078ec0ff */
[----:B------:R0:W5:Y:S06]  /*3c20*/  @P1 LDG.E R72, desc[UR16][R70.64] ;  /* 0x0000001046481981 */ /* 0x00016c000c1e1900 */
        /* <DEDUP_REMOVED lines=11> */
[----:B-1----:R-:W-:Y:S02]  /*3ce0*/  CS2R R10, SRZ ;  /* 0x00000000000a7805 */ /* 0x002fe4000001ff00 */
[----:B------:R-:W-:Y:S02]  /*3cf0*/  LOP3.LUT R5, R5, 0xefffffff, RZ, 0xc0, !PT ;  /* 0xefffffff05057812 */ /* 0x000fe400078ec0ff */
[----:B0-----:R-:W-:Y:S02]  /*3d00*/  CS2R R70, SRZ ;  /* 0x0000000000467805 */ /* 0x001fe4000001ff00 */
        /* <DEDUP_REMOVED lines=15> */
[----:B------:R-:W5:Y:S04]  /*3e00*/  @P6 LDG.E R14, desc[UR16][R88.64] ;  /* 0x00000010580e6981 */ /* 0x000f68000c1e1900 */
[----:B------:R0:W5:Y:S01]  /*3e10*/  @P6 LDG.E R67, desc[UR16][R64.64] ;  /* 0x0000001040436981 */ /* 0x000162000c1e1900 */
[----:B------:R-:W-:Y:S02]  /*3e20*/  LOP3.LUT P6, RZ, R5, 0x10000000, RZ, 0xc0, !PT ;  /* 0x1000000005ff7812 */ /* 0x000fe400078cc0ff */
[----:B0-----:R-:W-:-:S11]  /*3e30*/  CS2R R64, SRZ ;  /* 0x0000000000407805 */ /* 0x001fd6000001ff00 */
[----:B------:R0:W5:Y:S04]  /*3e40*/  @P6 LDG.E R15, desc[UR16][R16.64] ;  /* 0x00000010100f6981 */ /* 0x000168000c1e1900 */
[----:B------:R-:W5:Y:S01]  /*3e50*/  @P6 LDG.E R65, desc[UR16][R86.64] ;  /* 0x0000001056416981 */ /* 0x000f62000c1e1900 */
[----:B------:R-:W-:Y:S02]  /*3e60*/  LOP3.LUT P6, RZ, R5, 0x8000000, RZ, 0xc0, !PT ;  /* 0x0800000005ff7812 */ /* 0x000fe400078cc0ff */
[----:B0-----:R-:W-:-:S11]  /*3e70*/  CS2R R16, SRZ ;  /* 0x0000000000107805 */ /* 0x001fd6000001ff00 */
[----:B------:R-:W5:Y:S04]  /*3e80*/  @P6 LDG.E R16, desc[UR16][R84.64] ;  /* 0x0000001054106981 */ /* 0x000f68000c1e1900 */
[----:B------:R0:W5:Y:S01]  /*3e90*/  @P6 LDG.E R64, desc[UR16][R62.64] ;  /* 0x000000103e406981 */ /* 0x000162000c1e1900 */
[----:B------:R-:W-:Y:S02]  /*3ea0*/  LOP3.LUT P6, RZ, R5, 0x4000000, RZ, 0xc0, !PT ;  /* 0x0400000005ff7812 */ /* 0x000fe400078cc0ff */
[----:B0-----:R-:W-:-:S11]  /*3eb0*/  CS2R R62, SRZ ;  /* 0x00000000003e7805 */ /* 0x001fd6000001ff00 */
[----:B------:R0:W5:Y:S04]  /*3ec0*/  @P6 LDG.E R17, desc[UR16][R18.64] ;  /* 0x0000001012116981 */ /* 0x000168000c1e1900 */
[----:B------:R1:W5:Y:S01]  /*3ed0*/  @P6 LDG.E R63, desc[UR16][R60.64] ;  /* 0x000000103c3f6981 */ /* 0x000362000c1e1900 */
[----:B------:R-:W-:Y:S02]  /*3ee0*/  LOP3.LUT P6, RZ, R5, 0x2000000, RZ, 0xc0, !PT ;  /* 0x0200000005ff7812 */ /* 0x000fe400078cc0ff */
[----:B0-----:R-:W-:-:S11]  /*3ef0*/  CS2R R18, SRZ ;  /* 0x0000000000127805 */ /* 0x001fd6000001ff00 */
[----:B------:R0:W5:Y:S04]  /*3f00*/  @P6 LDG.E R18, desc[UR16][R58.64] ;  /* 0x000000103a126981 */ /* 0x000168000c1e1900 */
[----:B------:R2:W5:Y:S01]  /*3f10*/  @P6 LDG.E R62, desc[UR16][R56.64] ;  /* 0x00000010383e6981 */ /* 0x000562000c1e1900 */
[----:B------:R-:W-:Y:S02]  /*3f20*/  LOP3.LUT P6, RZ, R5, 0x1000000, RZ, 0xc0, !PT ;  /* 0x0100000005ff7812 */ /* 0x000fe400078cc0ff */
[----:B-1----:R-:W-:Y:S02]  /*3f30*/  CS2R R60, SRZ ;  /* 0x00000000003c7805 */ /* 0x002fe4000001ff00 */
[----:B0-----:R-:W-:-:S04]  /*3f40*/  CS2R R58, SRZ ;  /* 0x00000000003a7805 */ /* 0x001fc8000001ff00 */
[----:B------:R0:W5:Y:S04]  /*3f50*/  @P1 LDG.E R60, desc[UR16][R20.64] ;  /* 0x00000010143c1981 */ /* 0x000168000c1e1900 */
[----:B------:R-:W5:Y:S01]  /*3f60*/  @P1 LDG.E R59, desc[UR16][R40.64] ;  /* 0x00000010283b1981 */ /* 0x000f62000c1e1900 */
[----:B------:R-:W-:-:S03]  /*3f70*/  LOP3.LUT P1, RZ, R5, 0x400000, RZ, 0xc0, !PT ;  /* 0x0040000005ff7812 */ /* 0x000fc6000782c0ff */
[----:B------:R-:W5:Y:S04]  /*3f80*/  @P6 LDG.E R19, desc[UR16][R44.64] ;  /* 0x000000102c136981 */ /* 0x000f68000c1e1900 */
[----:B------:R-:W5:Y:S01]  /*3f90*/  @P6 LDG.E R61, desc[UR16][R42.64] ;  /* 0x000000102a3d6981 */ /* 0x000f62000c1e1900 */
[----:B------:R-:W-:Y:S02]  /*3fa0*/  LOP3.LUT P6, RZ, R5, 0x800000, RZ, 0xc0, !PT ;  /* 0x0080000005ff7812 */ /* 0x000fe400078cc0ff */
[----:B--2---:R-:W-:-:S06]  /*3fb0*/  CS2R R56, SRZ ;  /* 0x0000000000387805 */ /* 0x004fcc000001ff00 */
[----:B------:R-:W5:Y:S01]  /*3fc0*/  @P1 LDG.E R57, desc[UR16][R34.64] ;  /* 0x0000001022391981 */ /* 0x000f62000c1e1900 */
[----:B------:R-:W-:Y:S01]  /*3fd0*/  HFMA2.MMA R0, -RZ, RZ, 0, 0 ;  /* 0x00000000ff007435 */ /* 0x000fe200000001ff */
[----:B0-----:R-:W-:Y:S01]  /*3fe0*/  CS2R R20, SRZ ;  /* 0x0000000000147805 */ /* 0x001fe2000001ff00 */
[----:B------:R-:W-:Y:S01]  /*3ff0*/  BSSY B0, `(.L_x_536) ;  /* 0x000001d000007945 */ /* 0x000fe20003800000 */
[----:B------:R0:W5:Y:S04]  /*4000*/  @P1 LDG.E R56, desc[UR16][R22.64] ;  /* 0x0000001016381981 */ /* 0x000168000c1e1900 */
[----:B------:R-:W5:Y:S04]  /*4010*/  @P6 LDG.E R66, desc[UR16][R32.64] ;  /* 0x0000001020426981 */ /* 0x000f68000c1e1900 */
[----:B------:R-:W5:Y:S01]  /*4020*/  @P0 LDG.E R0, desc[UR16][R102.64] ;  /* 0x0000001066000981 */ /* 0x000f62000c1e1900 */
[----:B------:R-:W-:-:S03]  /*4030*/  LOP3.LUT P0, RZ, R5, 0x1000, RZ, 0xc0, !PT ;  /* 0x0000100005ff7812 */ /* 0x000fc6000780c0ff */
[----:B------:R1:W5:Y:S10]  /*4040*/  @P6 LDG.E R21, desc[UR16][R24.64] ;  /* 0x0000001018156981 */ /* 0x000374000c1e1900 */
        /* <DEDUP_REMOVED lines=23> */
.L_x_537:
[----:B------:R-:W-:Y:S05]  /*41c0*/  BSYNC B0 ;  /* 0x0000000000007941 */ /* 0x000fea0003800000 */
.L_x_536:
        /* <DEDUP_REMOVED lines=38> */
.L_x_538:
        /* <DEDUP_REMOVED lines=26> */
.L_x_539:
[----:B------:R-:W-:Y:S01]  /*45d0*/  FFMA.FTZ R43, R31, R38, R30 ;  /* 0x000000261f2b7223 */ /* 0x000fe2000001001e */
[----:B------:R-:W-:Y:S01]  /*45e0*/  FADD.FTZ R40, RZ, R37 ;  /* 0x00000025ff287221 */ /* 0x000fe20000010000 */
[----:B------:R-:W-:Y:S01]  /*45f0*/  FFMA.FTZ R30, R36, R35, R39 ;  /* 0x00000023241e7223 */ /* 0x000fe20000010027 */
[----:B------:R-:W-:Y:S01]  /*4600*/  FMUL.FTZ R39, R35, R22 ;  /* 0x0000001623277220 */ /* 0x000fe20000410000 */
[----:B------:R-:W-:Y:S01]  /*4610*/  FFMA.FTZ R42, R31, R34, RZ ;  /* 0x000000221f2a7223 */ /* 0x000fe200000100ff */
[----:B------:R-:W-:Y:S01]  /*4620*/  FADD.FTZ R37, RZ, R34 ;  /* 0x00000022ff257221 */ /* 0x000fe20000010000 */
[----:B------:R-:W-:Y:S01]  /*4630*/  FADD.FTZ R35, R40, R35 ;  /* 0x0000002328237221 */ /* 0x000fe20000010000 */
[----:B------:R-:W-:Y:S01]  /*4640*/  FADD.FTZ R41, R38, R41 ;  /* 0x0000002926297221 */ /* 0x000fe20000010000 */
        /* <DEDUP_REMOVED lines=35> */
.L_x_540:
[----:B------:R-:W-:Y:S01]  /*4880*/  FMUL.FTZ R40, R41, R22 ;  /* 0x0000001629287220 */ /* 0x000fe20000410000 */
[----:B------:R-:W-:Y:S01]  /*4890*/  FADD.FTZ R39, R36, R39 ;  /* 0x0000002724277221 */ /* 0x000fe20000010000 */
[----:B------:R-:W-:Y:S01]  /*48a0*/  PRMT R36, R53, 0x7632, R36 ;  /* 0x0000763235247816 */ /* 0x000fe20000000024 */
[----:B------:R-:W-:Y:S01]  /*48b0*/  FADD.FTZ R35, R35, R41 ;  /* 0x0000002923237221 */ /* 0x000fe20000010000 */
[C---:B------:R-:W-:Y:S01]  /*48c0*/  FFMA.FTZ R30, R38.reuse, R41, R30 ;  /* 0x00000029261e7223 */ /* 0x040fe2000001001e */
[----:B------:R-:W-:Y:S01]  /*48d0*/  FFMA.FTZ R41, R38, R40, R37 ;  /* 0x0000002826297223 */ /* 0x000fe20000010025 */
        /* <DEDUP_REMOVED lines=33> */
.L_x_541:
[----:B------:R-:W-:Y:S01]  /*4af0*/  FMUL.FTZ R41, R38, R22 ;  /* 0x0000001626297220 */ /* 0x000fe20000410000 */
[----:B------:R-:W-:Y:S01]  /*4b00*/  FFMA.FTZ R30, R39, R38, R30 ;  /* 0x00000026271e7223 */ /* 0x000fe2000001001e */
[----:B------:R-:W-:Y:S01]  /*4b10*/  FADD.FTZ R40, R37, R40 ;  /* 0x0000002825287221 */ /* 0x000fe20000010000 */
[----:B------:R-:W-:Y:S01]  /*4b20*/  FADD.FTZ R34, R34, R33 ;  /* 0x0000002122227221 */ /* 0x000fe20000010000 */
[--C-:B------:R-:W-:Y:S01]  /*4b30*/  FFMA.FTZ R39, R39, R41, R36.reuse ;  /* 0x0000002927277223 */ /* 0x100fe20000010024 */
        /* <DEDUP_REMOVED lines=34> */
.L_x_542:
        /* <DEDUP_REMOVED lines=39> */
.L_x_543:
        /* <DEDUP_REMOVED lines=39> */
.L_x_544:
        /* <DEDUP_REMOVED lines=39> */
.L_x_545:
        /* <DEDUP_REMOVED lines=39> */
.L_x_546:
        /* <DEDUP_REMOVED lines=39> */
.L_x_547:
        /* <DEDUP_REMOVED lines=39> */
.L_x_548:
        /* <DEDUP_REMOVED lines=39> */
.L_x_549:
        /* <DEDUP_REMOVED lines=39> */
.L_x_550:
        /* <DEDUP_REMOVED lines=39> */
.L_x_551:
        /* <DEDUP_REMOVED lines=39> */
.L_x_552:
        /* <DEDUP_REMOVED lines=39> */
.L_x_553:
        /* <DEDUP_REMOVED lines=39> */
.L_x_554:
        /* <DEDUP_REMOVED lines=39> */
.L_x_555:
        /* <DEDUP_REMOVED lines=39> */
.L_x_556:
        /* <DEDUP_REMOVED lines=39> */
.L_x_557:
[----:B------:R-:W-:Y:S01]  /*71f0*/  FMUL.FTZ R41, R40, R22 ;  /* 0x0000001628297220 */ /* 0x000fe20000410000 */
[C---:B------:R-:W-:Y:S01]  /*7200*/  FFMA.FTZ R30, R39.reuse, R40, R30 ;  /* 0x00000028271e7223 */ /* 0x040fe2000001001e */
[----:B------:R-:W-:Y:S01]  /*7210*/  FADD.FTZ R34, R34, R33 ;  /* 0x0000002122227221 */ /* 0x000fe20000010000 */
[----:B------:R-:W-:Y:S01]  /*7220*/  FFMA.FTZ R31, R32, R33, R31 ;  /* 0x00000021201f7223 */ /* 0x000fe2000001001f */
[--C-:B------:R-:W-:Y:S01]  /*7230*/  FFMA.FTZ R39, R39, R41, R36.reuse ;  /* 0x0000002927277223 */ /* 0x100fe20000010024 */
[C---:B------:R-:W-:Y:S01]  /*7240*/  PRMT R36, R18.reuse, 0x7632, R36 ;  /* 0x0000763212247816 */ /* 0x040fe20000000024 */
[----:B------:R-:W-:Y:S01]  /*7250*/  FADD.FTZ R38, R37, R38 ;  /* 0x0000002625267221 */ /* 0x000fe20000010000 */
[----:B------:R-:W-:Y:S01]  /*7260*/  FADD.FTZ R35, R35, R40 ;  /* 0x0000002823237221 */ /* 0x000fe20000010000 */
        /* <DEDUP_REMOVED lines=31> */
.L_x_558:
[----:B------:R-:W-:Y:S01]  /*7460*/  FMUL.FTZ R41, R40, R22 ;  /* 0x0000001628297220 */ /* 0x000fe20000410000 */
[----:B------:R-:W-:Y:S01]  /*7470*/  FADD.FTZ R42, R33, R38 ;  /* 0x00000026212a7221 */ /* 0x000fe20000010000 */
[C---:B------:R-:W-:Y:S01]  /*7480*/  FFMA.FTZ R38, R39.reuse, R40, R30 ;  /* 0x0000002827267223 */ /* 0x040fe2000001001e */
[----:B------:R-:W-:Y:S01]  /*7490*/  FADD.FTZ R30, R34, R37 ;  /* 0x00000025221e7221 */ /* 0x000fe20000010000 */
[--C-:B------:R-:W-:Y:S01]  /*74a0*/  FFMA.FTZ R33, R39, R41, R36.reuse ;  /* 0x0000002927217223 */ /* 0x100fe20000010024 */
[----:B------:R-:W-:Y:S01]  /*74b0*/  FMUL.FTZ R34, R37, R25 ;  /* 0x0000001925227220 */ /* 0x000fe20000410000 */
[----:B------:R-:W-:Y:S01]  /*74c0*/  PRMT R36, R19, 0x7632, R36 ;  /* 0x0000763213247816 */ /* 0x000fe20000000024 */
[C---:B------:R-:W-:Y:S01]  /*74d0*/  FFMA.FTZ R31, R32.reuse, R37, R31 ;  /* 0x00000025201f7223 */ /* 0x040fe2000001001f */
[----:B------:R-:W-:Y:S01]  /*74e0*/  FADD.FTZ R35, R35, R40 ;  /* 0x0000002823237221 */ /* 0x000fe20000010000 */
[----:B------:R-:W-:Y:S01]  /*74f0*/  FFMA.FTZ R33, R32, R34, R33 ;  /* 0x0000002220217223 */ /* 0x000fe20000010021 */
[----:B------:R-:W-:Y:S01]  /*7500*/  SHF.L.U32 R32, R19, 0x10, RZ ;  /* 0x0000001013207819 */ /* 0x000fe200000006ff */
[----:B------:R-:W-:Y:S01]  /*7510*/  FADD.FTZ R41, R42, R41 ;  /* 0x000000292a297221 */ /* 0x000fe20000010000 */
[----:B------:R-:W-:-:S02]  /*7520*/  SHF.L.U32 R36, R36, 0x10, RZ ;  /* 0x0000001024247819 */ /* 0x000fc400000006ff */
[C---:B------:R-:W-:Y:S01]  /*7530*/  PRMT R37, R61.reuse, 0x7632, R37 ;  /* 0x000076323d257816 */ /* 0x040fe20000000025 */
[----:B------:R-:W-:Y:S01]  /*7540*/  FADD.FTZ R40, R32, -UR21 ;  /* 0x8000001520287e21 */ /* 0x000fe20008010000 */
[----:B------:R-:W-:Y:S01]  /*7550*/  FADD.FTZ R34, R34, R41 ;  /* 0x0000002922227221 */ /* 0x000fe20000010000 */
[----:B------:R-:W-:Y:S01]  /*7560*/  FADD.FTZ R36, R36, -UR21 ;  /* 0x8000001524247e21 */ /* 0x000fe20008010000 */
[----:B------:R-:W-:Y:S01]  /*7570*/  SHF.L.U32 R41, R61, 0x10, RZ ;  /* 0x000000103d297819 */ /* 0x000fe200000006ff */
[----:B------:R-:W-:Y:S01]  /*7580*/  FMUL.FTZ R40, R40, UR22 ;  /* 0x0000001628287c20 */ /* 0x000fe20008410000 */
[----:B------:R-:W-:Y:S01]  /*7590*/  PRMT R39, R60, 0x7632, R39 ;  /* 0x000076323c277816 */ /* 0x000fe20000000027 */
        /* <DEDUP_REMOVED lines=21> */
.L_x_559:
[----:B------:R-:W-:Y:S01]  /*76f0*/  FMUL.FTZ R42, R41, R22 ;  /* 0x00000016292a7220 */ /* 0x000fe20000410000 */
[----:B------:R-:W-:Y:S01]  /*7700*/  FADD.FTZ R37, R35, R41 ;  /* 0x0000002923257221 */ /* 0x000fe20000010000 */
[----:B------:R-:W-:Y:S01]  /*7710*/  FFMA.FTZ R38, R40, R41, R38 ;  /* 0x0000002928267223 */ /* 0x000fe20000010026 */
        /* <DEDUP_REMOVED lines=31> */
.L_x_560:
        /* <DEDUP_REMOVED lines=36> */
.L_x_561:
        /* <DEDUP_REMOVED lines=34> */
.L_x_562:
        /* <DEDUP_REMOVED lines=38> */
.L_x_563:
        /* <DEDUP_REMOVED lines=35> */
.L_x_564:
        /* <DEDUP_REMOVED lines=36> */
.L_x_565:
        /* <DEDUP_REMOVED lines=34> */
.L_x_566:
        /* <DEDUP_REMOVED lines=37> */
.L_x_567:
[----:B------:R-:W-:Y:S01]  /*88b0*/  PRMT R111, R3, 0x7632, R111 ;  /* 0x00007632036f7816 */ /* 0x000fe2000000006f */
        /* <DEDUP_REMOVED lines=34> */
.L_x_568:
[----:B------:R-:W-:Y:S01]  /*8ae0*/  FMUL.FTZ R35, R112, R22 ;  /* 0x0000001670237220 */ /* 0x000fe20000410000 */
[----:B------:R-:W-:Y:S01]  /*8af0*/  FMUL.FTZ R45, R109, R25 ;  /* 0x000000196d2d7220 */ /* 0x000fe20000410000 */
[----:B------:R-:W-:Y:S02]  /*8b00*/  SHF.L.U32 R113, R2, 0x10, RZ ;  /* 0x0000001002717819 */ /* 0x000fe400000006ff */
[----:B------:R-:W-:Y:S01]  /*8b10*/  FFMA.FTZ R33, R110, R35, R33 ;  /* 0x000000236e217223 */ /* 0x000fe20000010021 */
[--C-:B------:R-:W-:Y:S01]  /*8b20*/  FADD.FTZ R34, R34, R35.reuse ;  /* 0x0000002322227221 */ /* 0x100fe20000010000 */
[----:B------:R-:W-:Y:S01]  /*8b30*/  PRMT R35, R120, 0x7632, R35 ;  /* 0x0000763278237816 */ /* 0x000fe20000000023 */
[----:B------:R-:W-:Y:S01]  /*8b40*/  FADD.FTZ R113, R113, -UR21 ;  /* 0x8000001571717e21 */ /* 0x000fe20008010000 */
[--C-:B------:R-:W-:Y:S01]  /*8b50*/  FFMA.FTZ R44, R111, R45, R33.reuse ;  /* 0x0000002d6f2c7223 */ /* 0x100fe20000010021 */
[----:B------:R-:W-:Y:S01]  /*8b60*/  PRMT R33, R2, 0x7632, R33 ;  /* 0x0000763202217816 */ /* 0x000fe20000000021 */
[----:B------:R-:W-:Y:S01]  /*8b70*/  FADD.FTZ R45, R45, R34 ;  /* 0x000000222d2d7221 */ /* 0x000fe20000010000 */
[----:B------:R-:W-:Y:S01]  /*8b80*/  SHF.L.U32 R35, R35, 0x10, RZ ;  /* 0x0000001023237819 */ /* 0x000fe200000006ff */
[----:B------:R-:W-:Y:S01]  /*8b90*/  FMUL.FTZ R113, R113, UR22 ;  /* 0x0000001671717c20 */ /* 0x000fe20008410000 */
[----:B------:R-:W-:-:S02]  /*8ba0*/  SHF.L.U32 R33, R33, 0x10, RZ ;  /* 0x0000001021217819 */ /* 0x000fc400000006ff */
[----:B------:R-:W-:-:S03]  /*8bb0*/  SHF.L.U32 R34, R120, 0x10, RZ ;  /* 0x0000001078227819 */ /* 0x000fc600000006ff */
        /* <DEDUP_REMOVED lines=21> */
.L_x_569:
        /* <DEDUP_REMOVED lines=131> */
.L_x_571:
[----:B------:R-:W-:Y:S05]  /*9540*/  BSYNC B0 ;  /* 0x0000000000007941 */ /* 0x000fea0003800000 */
.L_x_570:
        /* <DEDUP_REMOVED lines=81> */
.L_x_573:
[----:B------:R-:W-:Y:S05]  /*9a60*/  BSYNC B0 ;  /* 0x0000000000007941 */ /* 0x000fea0003800000 */
.L_x_572:
        /* <DEDUP_REMOVED lines=16> */
.L_x_575:
[----:B------:R-:W-:Y:S05]  /*9b70*/  BSYNC B0 ;  /* 0x0000000000007941 */ /* 0x000fea0003800000 */
.L_x_574:
        /* <DEDUP_REMOVED lines=70> */
.L_x_578:
[----:B------:R-:W2:Y:S04]  /*9fe0*/  LDG.E.STRONG.GPU R33, desc[UR16][R30.64] ;  /* 0x000000101e217981 */ /* 0x000ea8000c1ef900 */
[----:B--2---:R-:W-:Y:S01]  /*9ff0*/  CCTL.IVALL ;  /* 0x00000000ff00798f */ /* 0x004fe20002000000 */
[----:B------:R-:W-:Y:S05]  /*a000*/  YIELD ;  /* 0x0000000000007946 */ /* 0x000fea0003800000 */
[----:B------:R-:W-:-:S13]  /*a010*/  ISETP.NE.AND P6, PT, R33, R32, PT ;  /* 0x000000202100720c */ /* 0x000fda0003fc5270 */
[----:B------:R-:W-:Y:S05]  /*a020*/  @P6 BRA `(.L_x_578) ;  /* 0xfffffffc00ec6947 */ /* 0x000fea000383ffff */
.L_x_577:
        /* <DEDUP_REMOVED lines=26> */
.L_x_582:
        /* <DEDUP_REMOVED lines=149> */
.L_x_581:
        /* <DEDUP_REMOVED lines=81> */
.L_x_583:
[----:B------:R-:W-:-:S04]  /*b030*/  LOP3.LUT P6, RZ, R5, 0x1, RZ, 0xc0, !PT ;  /* 0x0000000105ff7812 */ /* 0x000fc800078cc0ff */
[----:B------:R-:W-:-:S13]  /*b040*/  ISETP.NE.OR P6, PT, RZ, UR13, P6 ;  /* 0x0000000dff007c0c */ /* 0x000fda000b7c5670 */
[----:B------:R-:W-:Y:S05]  /*b050*/  @!P6 BRA `(.L_x_579) ;  /* 0x0000000000a4e947 */ /* 0x000fea0003800000 */
.L_x_580:
        /* <DEDUP_REMOVED lines=41> */
.L_x_579:
        /* <DEDUP_REMOVED lines=14> */
.L_x_585:
[----:B------:R-:W-:Y:S05]  /*b3d0*/  BSYNC B0 ;  /* 0x0000000000007941 */ /* 0x000fea0003800000 */
.L_x_584:
        /* <DEDUP_REMOVED lines=23> */
.L_x_576:
        /* <DEDUP_REMOVED lines=38> */
.L_x_586:
        /* <DEDUP_REMOVED lines=24> */
.L_x_588:
[----:B------:R-:W-:Y:S05]  /*b930*/  BSYNC B0 ;  /* 0x0000000000007941 */ /* 0x000fea0003800000 */
.L_x_587:
        /* <DEDUP_REMOVED lines=27> */
.L_x_589:
        /* <DEDUP_REMOVED lines=25> */
.L_x_591:
[----:B------:R-:W-:Y:S05]  /*bc80*/  BSYNC B0 ;  /* 0x0000000000007941 */ /* 0x000fea0003800000 */
.L_x_590:
        /* <DEDUP_REMOVED lines=28> */
.L_x_592:
        /* <DEDUP_REMOVED lines=25> */
.L_x_594:
[----:B------:R-:W-:Y:S05]  /*bfe0*/  BSYNC B0 ;  /* 0x0000000000007941 */ /* 0x000fea0003800000 */
.L_x_593:
        /* <DEDUP_REMOVED lines=29> */
.L_x_595:
        /* <DEDUP_REMOVED lines=25> */
.L_x_597:
[----:B------:R-:W-:Y:S05]  /*c350*/  BSYNC B0 ;  /* 0x0000000000007941 */ /* 0x000fea0003800000 */
.L_x_596:
        /* <DEDUP_REMOVED lines=27> */
.L_x_598:
        /* <DEDUP_REMOVED lines=25> */
.L_x_600:
[----:B------:R-:W-:Y:S05]  /*c6a0*/  BSYNC B0 ;  /* 0x0000000000007941 */ /* 0x000fea0003800000 */
.L_x_599:
        /* <DEDUP_REMOVED lines=27> */
.L_x_601:
        /* <DEDUP_REMOVED lines=20> */
[----:B------:R-:W-:Y:S01]  /*c9a0*/  FFMA.FTZ R30, R83, R25, -R30 ;  /* 0x00000019531e7223 */ /* 0x000fe2000001081e */
[----:B------:R-:W-:-:S03]  /*c9b0*/  FMUL.FTZ R31, R34, UR22 ;  /* 0x00000016221f7c20 */ /* 0x000fc60008410000 */
[----:B------:R-:W-:-:S05]  /*c9c0*/  FMUL.FTZ R30, R30, UR22 ;  /* 0x000000161e1e7c20 */ /* 0x000fca0008410000 */
[----:B------:R-:W-:-:S05]  /*c9d0*/  F2FP.BF16.F32.PACK_AB R31, R30, R31 ;  /* 0x0000001f1e1f723e */ /* 0x000fca00000010ff */
[----:B------:R0:W-:Y:S02]  /*c9e0*/  STG.E desc[UR16][R32.64], R31 ;  /* 0x0000001f20007986 */ /* 0x0001e4000c101910 */
.L_x_603:
[----:B------:R-:W-:Y:S05]  /*c9f0*/  BSYNC B0 ;  /* 0x0000000000007941 */ /* 0x000fea0003800000 */
.L_x_602:
        /* <DEDUP_REMOVED lines=27> */
.L_x_604:
        /* <DEDUP_REMOVED lines=25> */
.L_x_606:
[----:B------:R-:W-:Y:S05]  /*cd40*/  BSYNC B0 ;  /* 0x0000000000007941 */ /* 0x000fea0003800000 */
.L_x_605:
        /* <DEDUP_REMOVED lines=10> */
[----:B01----:R-:W-:-:S03]  /*cdf0*/  FFMA.FTZ R31, R34, R22, R23 ;  /* 0x00000016221f7223 */ /* 0x003fc60000010017 */
        /* <DEDUP_REMOVED lines=16> */
.L_x_607:
[----:B------:R-:W-:Y:S01]  /*cf00*/  LOP3.LUT P0, RZ, R5, 0x10, RZ, 0xc0, !PT ;  /* 0x0000001005ff7812 */ /* 0x000fe2000780c0ff */
[----:B------:R-:W-:-:S12]  /*cf10*/  BSSY B0, `(.L_x_608) ;  /* 0x0000018000007945 */ /* 0x000fd80003800000 */
        /* <DEDUP_REMOVED lines=23> */
.L_x_609:
[----:B------:R-:W-:Y:S05]  /*d090*/  BSYNC B0 ;  /* 0x0000000000007941 */ /* 0x000fea0003800000 */
.L_x_608:
        /* <DEDUP_REMOVED lines=27> */
.L_x_610:
[----:B------:R-:W-:Y:S01]  /*d250*/  LOP3.LUT P0, RZ, R5, 0x8, RZ, 0xc0, !PT ;  /* 0x0000000805ff7812 */ /* 0x000fe2000780c0ff */
[----:B------:R-:W-:-:S12]  /*d260*/  BSSY B0, `(.L_x_611) ;  /* 0x0000018000007945 */ /* 0x000fd80003800000 */
        /* <DEDUP_REMOVED lines=23> */
.L_x_612:
[----:B------:R-:W-:Y:S05]  /*d3e0*/  BSYNC B0 ;  /* 0x0000000000007941 */ /* 0x000fea0003800000 */
.L_x_611:
        /* <DEDUP_REMOVED lines=27> */
.L_x_613:
[----:B------:R-:W-:Y:S01]  /*d5a0*/  LOP3.LUT P0, RZ, R5, 0x4, RZ, 0xc0, !PT ;  /* 0x0000000405ff7812 */ /* 0x000fe2000780c0ff */
[----:B------:R-:W-:-:S12]  /*d5b0*/  BSSY B0, `(.L_x_614) ;  /* 0x0000018000007945 */ /* 0x000fd80003800000 */
        /* <DEDUP_REMOVED lines=23> */
.L_x_615:
[----:B------:R-:W-:Y:S05]  /*d730*/  BSYNC B0 ;  /* 0x0000000000007941 */ /* 0x000fea0003800000 */
.L_x_614:
        /* <DEDUP_REMOVED lines=27> */
.L_x_616:
        /* <DEDUP_REMOVED lines=25> */
.L_x_618:
[----:B------:R-:W-:Y:S05]  /*da80*/  BSYNC B0 ;  /* 0x0000000000007941 */ /* 0x000fea0003800000 */
.L_x_617:
        /* <DEDUP_REMOVED lines=12> */
[----:B-1-34-:R-:W-:-:S05]  /*db50*/  FMUL.FTZ R31, R10, -1.4426950216293334961 ;  /* 0xbfb8aa3b0a1f7820 */ /* 0x01afca0000410000 */
        /* <DEDUP_REMOVED lines=14> */
.L_x_619:
[----:B------:R-:W-:Y:S04]  /*dc40*/  BSSY B0, `(.L_x_620) ;  /* 0x0000018000007945 */ /* 0x000fe80003800000 */
[----:B------:R-:W-:Y:S05]  /*dc50*/  @!P5 BRA `(.L_x_621) ;  /* 0x000000000058d947 */ /* 0x000fea0003800000 */
[----:B0-----:R-:W5:Y:S01]  /*dc60*/  LDL R9, [R1+0x50] ;  /* 0x0000500001097983 */ /* 0x001f620000100800 */
[----:B------:R-:W-:-:S03]  /*dc70*/  ULDC.64 UR12, c[0x0][0x288] ;  /* 0x0000a200000c7ab9 */ /* 0x000fc60000000a00 */
[----:B------:R-:W2:Y:S01]  /*dc80*/  LDL R30, [R1+0x14] ;  /* 0x00001400011e7983 */ /* 0x000ea20000100800 */
[----:B------:R-:W-:Y:S02]  /*dc90*/  MOV R10, R26 ;  /* 0x0000001a000a7202 */ /* 0x000fe40000000f00 */
[----:B------:R-:W-:Y:S02]  /*dca0*/  MOV R11, R29 ;  /* 0x0000001d000b7202 */ /* 0x000fe40000000f00 */
[----:B-1-34-:R-:W-:Y:S01]  /*dcb0*/  MOV R32, UR5 ;  /* 0x0000000500207c02 */ /* 0x01afe20008000f00 */
[----:B-----5:R-:W-:Y:S02]  /*dcc0*/  IMAD R9, R9, UR12, RZ ;  /* 0x0000000c09097c24 */ /* 0x020fe4000f8e02ff */
[----:B--2---:R-:W-:-:S04]  /*dcd0*/  IMAD.WIDE.U32 R10, R30, UR12, R10 ;  /* 0x0000000c1e0a7c25 */ /* 0x004fc8000f8e000a */
[----:B------:R-:W-:Y:S01]  /*dce0*/  IMAD R9, R30, UR13, R9 ;  /* 0x0000000d1e097c24 */ /* 0x000fe2000f8e0209 */
[----:B------:R-:W-:Y:S02]  /*dcf0*/  ULDC.64 UR12, c[0x0][0x210] ;  /* 0x00008400000c7ab9 */ /* 0x000fe40000000a00 */
[----:B------:R-:W-:Y:S02]  /*dd00*/  LEA R30, P0, R10, UR12, 0x1 ;  /* 0x0000000c0a1e7c11 */ /* 0x000fe4000f8008ff */
[----:B------:R-:W-:-:S04]  /*dd10*/  IADD3 R9, R11, R9, RZ ;  /* 0x000000090b097210 */ /* 0x000fc80007ffe0ff */
        /* <DEDUP_REMOVED lines=10> */
.L_x_621:
[----:B------:R-:W-:Y:S05]  /*ddc0*/  BSYNC B0 ;  /* 0x0000000000007941 */ /* 0x000fea0003800000 */
.L_x_620:
        /* <DEDUP_REMOVED lines=27> */
.L_x_622:
[----:B------:R-:W-:Y:S04]  /*df80*/  BSSY B0, `(.L_x_623) ;  /* 0x0000018000007945 */ /* 0x000fe80003800000 */
[----:B------:R-:W-:Y:S05]  /*df90*/  @!P4 BRA `(.L_x_624) ;  /* 0x000000000058c947 */ /* 0x000fea0003800000 */
[----:B------:R-:W5:Y:S01]  /*dfa0*/  LDL R0, [R1+0x4c] ;  /* 0x00004c0001007983 */ /* 0x000f620000100800 */
[----:B------:R-:W-:-:S03]  /*dfb0*/  ULDC.64 UR12, c[0x0][0x288] ;  /* 0x0000a200000c7ab9 */ /* 0x000fc60000000a00 */
[----:B------:R-:W2:Y:S01]  /*dfc0*/  LDL R30, [R1+0x10] ;  /* 0x00001000011e7983 */ /* 0x000ea20000100800 */
[----:B------:R-:W-:Y:S02]  /*dfd0*/  MOV R10, R26 ;  /* 0x0000001a000a7202 */ /* 0x000fe40000000f00 */
[----:B------:R-:W-:Y:S01]  /*dfe0*/  MOV R11, R29 ;  /* 0x0000001d000b7202 */ /* 0x000fe20000000f00 */
[----:B-----5:R-:W-:Y:S02]  /*dff0*/  IMAD R0, R0, UR12, RZ ;  /* 0x0000000c00007c24 */ /* 0x020fe4000f8e02ff */
[----:B--2---:R-:W-:-:S04]  /*e000*/  IMAD.WIDE.U32 R10, R30, UR12, R10 ;  /* 0x0000000c1e0a7c25 */ /* 0x004fc8000f8e000a */
[----:B-1-34-:R-:W-:Y:S01]  /*e010*/  IMAD R31, R30, UR13, R0 ;  /* 0x0000000d1e1f7c24 */ /* 0x01afe2000f8e0200 */
        /* <DEDUP_REMOVED lines=14> */
.L_x_624:
[----:B------:R-:W-:Y:S05]  /*e100*/  BSYNC B0 ;  /* 0x0000000000007941 */ /* 0x000fea0003800000 */
.L_x_623:
        /* <DEDUP_REMOVED lines=14> */
[----:B------:R-:W5:Y:S01]  /*e1f0*/  MUFU.EX2 R13, R13 ;  /* 0x0000000d000d7308 */ /* 0x000f620000000800 */
[----:B0-----:R-:W-:-:S07]  /*e200*/  FADD.FTZ R12, R11, 1 ;  /* 0x3f8000000b0c7421 */ /* 0x001fce0000010000 */
[----:B------:R-:W0:Y:S01]  /*e210*/  MUFU.RCP R12, R12 ;  /* 0x0000000c000c7308 */ /* 0x000e220000001000 */
[----:B-----5:R-:W-:-:S07]  /*e220*/  FADD.FTZ R30, R13, 1 ;  /* 0x3f8000000d1e7421 */ /* 0x020fce0000010000 */
[----:B-1-34-:R-:W1:Y:S01]  /*e230*/  MUFU.RCP R31, R30 ;  /* 0x0000001e001f7308 */ /* 0x01ae620000001000 */
        /* <DEDUP_REMOVED lines=8> */
.L_x_625:
[----:B------:R-:W-:Y:S04]  /*e2c0*/  BSSY B0, `(.L_x_626) ;  /* 0x0000018000007945 */ /* 0x000fe80003800000 */
[----:B------:R-:W-:Y:S05]  /*e2d0*/  @!P3 BRA `(.L_x_627) ;  /* 0x000000000058b947 */ /* 0x000fea0003800000 */
[----:B0-----:R-:W5:Y:S01]  /*e2e0*/  LDL R9, [R1+0x48] ;  /* 0x0000480001097983 */ /* 0x001f620000100800 */
[----:B------:R-:W-:-:S03]  /*e2f0*/  ULDC.64 UR12, c[0x0][0x288] ;  /* 0x0000a200000c7ab9 */ /* 0x000fc60000000a00 */
[----:B------:R-:W2:Y:S01]  /*e300*/  LDL R12, [R1+0xc] ;  /* 0x00000c00010c7983 */ /* 0x000ea20000100800 */
[----:B------:R-:W-:Y:S02]  /*e310*/  MOV R10, R26 ;  /* 0x0000001a000a7202 */ /* 0x000fe40000000f00 */
[----:B------:R-:W-:Y:S02]  /*e320*/  MOV R11, R29 ;  /* 0x0000001d000b7202 */ /* 0x000fe40000000f00 */
[----:B------:R-:W-:Y:S01]  /*e330*/  MOV R30, UR5 ;  /* 0x00000005001e7c02 */ /* 0x000fe20008000f00 */
        /* <DEDUP_REMOVED lines=16> */
.L_x_627:
[----:B------:R-:W-:Y:S05]  /*e440*/  BSYNC B0 ;  /* 0x0000000000007941 */ /* 0x000fea0003800000 */
.L_x_626:
[----:B------:R-:W-:Y:S01]  /*e450*/  FADD.FTZ R0, R0, -UR21 ;  /* 0x8000001500007e21 */ /* 0x000fe20008010000 */
[----:B------:R-:W-:Y:S01]  /*e460*/  FADD.FTZ R91, R91, -UR21 ;  /* 0x800000155b5b7e21 */ /* 0x000fe20008010000 */
[----:B0-----:R-:W-:Y:S02]  /*e470*/  SHF.L.U32 R9, R68, 0x10, RZ ;  /* 0x0000001044097819 */ /* 0x001fe400000006ff */
[----:B------:R-:W-:Y:S01]  /*e480*/  SHF.L.U32 R88, R88, 0x10, RZ ;  /* 0x0000001058587819 */ /* 0x000fe200000006ff */
[----:B------:R-:W-:Y:S01]  /*e490*/  FMUL.FTZ R30, R0, UR22 ;  /* 0x00000016001e7c20 */ /* 0x000fe20008410000 */
[----:B-1-34-:R-:W-:Y:S01]  /*e4a0*/  SHF.L.U32 R32, R14, 0x10, RZ ;  /* 0x000000100e207819 */ /* 0x01afe200000006ff */
        /* <DEDUP_REMOVED lines=20> */
.L_x_628:
[----:B------:R-:W-:Y:S04]  /*e5f0*/  BSSY B0, `(.L_x_629) ;  /* 0x0000018000007945 */ /* 0x000fe80003800000 */
[----:B------:R-:W-:Y:S05]  /*e600*/  @!P2 BRA `(.L_x_630) ;  /* 0x000000000058a947 */ /* 0x000fea0003800000 */
[----:B------:R-:W3:Y:S01]  /*e610*/  LDL R0, [R1+0x44] ;  /* 0x0000440001007983 */ /* 0x000ee20000100800 */
[----:B------:R-:W-:-:S03]  /*e620*/  ULDC.64 UR12, c[0x0][0x288] ;  /* 0x0000a200000c7ab9 */ /* 0x000fc60000000a00 */
[----:B------:R-:W4:Y:S01]  /*e630*/  LDL R12, [R1+0x40] ;  /* 0x00004000010c7983 */ /* 0x000f220000100800 */
[----:B------:R-:W-:Y:S02]  /*e640*/  MOV R10, R26 ;  /* 0x0000001a000a7202 */ /* 0x000fe40000000f00 */
[----:B------:R-:W-:Y:S01]  /*e650*/  MOV R11, R29 ;  /* 0x0000001d000b7202 */ /* 0x000fe20000000f00 */
[----:B---3--:R-:W-:Y:S02]  /*e660*/  IMAD R0, R0, UR12, RZ ;  /* 0x0000000c00007c24 */ /* 0x008fe4000f8e02ff */
        /* <DEDUP_REMOVED lines=16> */
.L_x_630:
[----:B------:R-:W-:Y:S05]  /*e770*/  BSYNC B0 ;  /* 0x0000000000007941 */ /* 0x000fea0003800000 */
.L_x_629:
[----:B------:R-:W-:Y:S01]  /*e780*/  SHF.L.U32 R87, R87, 0x10, RZ ;  /* 0x0000001057577819 */ /* 0x000fe200000006ff */
[----:B------:R-:W-:Y:S01]  /*e790*/  FADD.FTZ R0, R32, -UR21 ;  /* 0x8000001520007e21 */ /* 0x000fe20008010000 */
[----:B0-----:R-:W-:Y:S02]  /*e7a0*/  PRMT R9, R21, 0x7632, R9 ;  /* 0x0000763215097816 */ /* 0x001fe40000000009 */
        /* <DEDUP_REMOVED lines=26> */
.L_x_631:
        /* <DEDUP_REMOVED lines=13> */
[----:B------:R-:W-:-:S04]  /*ea20*/  IADD3 R9, R11, R9, RZ ;  /* 0x000000090b097210 */ /* 0x000fc80007ffe0ff */
        /* <DEDUP_REMOVED lines=11> */
.L_x_633:
[----:B------:R-:W-:Y:S05]  /*eae0*/  BSYNC B0 ;  /* 0x0000000000007941 */ /* 0x000fea0003800000 */
.L_x_632:
[----:B------:R-:W-:Y:S01]  /*eaf0*/  PRMT R0, R66, 0x7632, R0 ;  /* 0x0000763242007816 */ /* 0x000fe20000000000 */
[----:B------:R-:W-:Y:S01]  /*eb00*/  FADD.FTZ R33, R33, -UR21 ;  /* 0x8000001521217e21 */ /* 0x000fe20008010000 */
[----:B------:R-:W-:Y:S01]  /*eb10*/  FADD.FTZ R32, R32, -UR21 ;  /* 0x8000001520207e21 */ /* 0x000fe20008010000 */
[----:B0-----:R-:W-:Y:S02]  /*eb20*/  SHF.L.U32 R9, R66, 0x10, RZ ;  /* 0x0000001042097819 */ /* 0x001fe400000006ff */
        /* <DEDUP_REMOVED lines=23> */
.L_x_634:
[----:B------:R-:W-:Y:S01]  /*eca0*/  LOP3.LUT P0, RZ, R5, 0x80000, RZ, 0xc0, !PT ;  /* 0x0008000005ff7812 */ /* 0x000fe2000780c0ff */
[----:B------:R-:W-:-:S12]  /*ecb0*/  BSSY B0, `(.L_x_635) ;  /* 0x0000018000007945 */ /* 0x000fd80003800000 */
[----:B------:R-:W-:Y:S05]  /*ecc0*/  @!P0 BRA `(.L_x_636) ;  /* 0x0000000000588947 */ /* 0x000fea0003800000 */
[----:B------:R-:W-:Y:S01]  /*ecd0*/  IADD3 R13, R6, 0x100, RZ ;  /* 0x00000100060d7810 */ /* 0x000fe20007ffe0ff */
[----:B------:R-:W-:Y:S01]  /*ece0*/  ULDC.64 UR12, c[0x0][0x288] ;  /* 0x0000a200000c7ab9 */ /* 0x000fe20000000a00 */
[----:B------:R-:W-:Y:S02]  /*ecf0*/  MOV R10, R26 ;  /* 0x0000001a000a7202 */ /* 0x000fe40000000f00 */
[----:B------:R-:W-:Y:S02]  /*ed00*/  SHF.R.S32.HI R12, RZ, 0x1f, R13 ;  /* 0x0000001fff0c7819 */ /* 0x000fe4000001140d */
[----:B------:R-:W-:Y:S02]  /*ed10*/  MOV R11, R29 ;  /* 0x0000001d000b7202 */ /* 0x000fe40000000f00 */
[----:B------:R-:W-:Y:S01]  /*ed20*/  MOV R14, UR5 ;  /* 0x00000005000e7c02 */ /* 0x000fe20008000f00 */
[----:B------:R-:W-:Y:S02]  /*ed30*/  IMAD R12, R12, UR12, RZ ;  /* 0x0000000c0c0c7c24 */ /* 0x000fe4000f8e02ff */
[----:B------:R-:W-:-:S04]  /*ed40*/  IMAD.WIDE.U32 R10, R13, UR12, R10 ;  /* 0x0000000c0d0a7c25 */ /* 0x000fc8000f8e000a */
[----:B------:R-:W-:Y:S01]  /*ed50*/  IMAD R13, R13, UR13, R12 ;  /* 0x0000000d0d0d7c24 */ /* 0x000fe2000f8e020c */
[----:B------:R-:W-:Y:S02]  /*ed60*/  ULDC.64 UR12, c[0x0][0x210] ;  /* 0x00008400000c7ab9 */ /* 0x000fe40000000a00 */
[C---:B------:R-:W-:Y:S02]  /*ed70*/  LEA R12, P0, R10.reuse, UR12, 0x1 ;  /* 0x0000000c0a0c7c11 */ /* 0x040fe4000f8008ff */
[----:B------:R-:W-:Y:S02]  /*ed80*/  IADD3 R13, R11, R13, RZ ;  /* 0x0000000d0b0d7210 */ /* 0x000fe40007ffe0ff */
[----:B------:R-:W-:Y:S02]  /*ed90*/  MOV R11, UR5 ;  /* 0x00000005000b7c02 */ /* 0x000fe40008000f00 */
[----:B------:R-:W-:-:S03]  /*eda0*/  LEA.HI.X R13, R10, UR13, R13, 0x1, P0 ;  /* 0x0000000d0a0d7c11 */ /* 0x000fc600080f0c0d */
        /* <DEDUP_REMOVED lines=8> */
.L_x_636:
[----:B------:R-:W-:Y:S05]  /*ee30*/  BSYNC B0 ;  /* 0x0000000000007941 */ /* 0x000fea0003800000 */
.L_x_635:
        /* <DEDUP_REMOVED lines=31> */
.L_x_637:
        /* <DEDUP_REMOVED lines=25> */
.L_x_639:
[----:B------:R-:W-:Y:S05]  /*f1c0*/  BSYNC B0 ;  /* 0x0000000000007941 */ /* 0x000fea0003800000 */
.L_x_638:
[----:B------:R-:W-:Y:S01]  /*f1d0*/  FADD.FTZ R33, R33, -UR21 ;  /* 0x8000001521217e21 */ /* 0x000fe20008010000 */
[----:B------:R-:W-:Y:S01]  /*f1e0*/  PRMT R0, R64, 0x7632, R0 ;  /* 0x0000763240007816 */ /* 0x000fe20000000000 */
[----:B------:R-:W-:Y:S01]  /*f1f0*/  FADD.FTZ R30, R30, -UR21 ;  /* 0x800000151e1e7e21 */ /* 0x000fe20008010000 */
[----:B01----:R-:W-:Y:S01]  /*f200*/  SHF.L.U32 R9, R64, 0x10, RZ ;  /* 0x0000001040097819 */ /* 0x003fe200000006ff */
        /* <DEDUP_REMOVED lines=23> */
.L_x_640:
        /* <DEDUP_REMOVED lines=25> */
.L_x_642:
[----:B------:R-:W-:Y:S05]  /*f510*/  BSYNC B0 ;  /* 0x0000000000007941 */ /* 0x000fea0003800000 */
.L_x_641:
[----:B------:R-:W-:Y:S02]  /*f520*/  SHF.L.U32 R17, R17, 0x10, RZ ;  /* 0x0000001011117819 */ /* 0x000fe400000006ff */
[----:B------:R-:W-:Y:S02]  /*f530*/  SHF.L.U32 R0, R34, 0x10, RZ ;  /* 0x0000001022007819 */ /* 0x000fe400000006ff */
[----:B------:R-:W-:Y:S01]  /*f540*/  PRMT R14, R63, 0x7632, R14 ;  /* 0x000076323f0e7816 */ /* 0x000fe2000000000e */
[----:B------:R-:W-:Y:S01]  /*f550*/  FADD.FTZ R17, R17, -UR21 ;  /* 0x8000001511117e21 */ /* 0x000fe20008010000 */
[----:B0-----:R-:W-:Y:S01]  /*f560*/  PRMT R9, R18, 0x7632, R9 ;  /* 0x0000763212097816 */ /* 0x001fe20000000009 */
        /* <DEDUP_REMOVED lines=26> */
.L_x_643:
        /* <DEDUP_REMOVED lines=25> */
.L_x_645:
[----:B------:R-:W-:Y:S05]  /*f8a0*/  BSYNC B0 ;  /* 0x0000000000007941 */ /* 0x000fea0003800000 */
.L_x_644:
[----:B------:R-:W-:Y:S01]  /*f8b0*/  FADD.FTZ R31, R31, -UR21 ;  /* 0x800000151f1f7e21 */ /* 0x000fe20008010000 */
[----:B------:R-:W-:Y:S01]  /*f8c0*/  PRMT R0, R62, 0x7632, R0 ;  /* 0x000076323e007816 */ /* 0x000fe20000000000 */
[----:B------:R-:W-:Y:S01]  /*f8d0*/  FADD.FTZ R18, R18, -UR21 ;  /* 0x8000001512127e21 */ /* 0x000fe20008010000 */
[----:B0-----:R-:W-:Y:S01]  /*f8e0*/  SHF.L.U32 R9, R62, 0x10, RZ ;  /* 0x000000103e097819 */ /* 0x001fe200000006ff */
        /* <DEDUP_REMOVED lines=23> */
.L_x_646:
        /* <DEDUP_REMOVED lines=25> */
.L_x_648:
[----:B------:R-:W-:Y:S05]  /*fbf0*/  BSYNC B0 ;  /* 0x0000000000007941 */ /* 0x000fea0003800000 */
.L_x_647:
        /* <DEDUP_REMOVED lines=31> */
.L_x_649:
        /* <DEDUP_REMOVED lines=25> */
.L_x_651:
[----:B------:R-:W-:Y:S05]  /*ff80*/  BSYNC B0 ;  /* 0x0000000000007941 */ /* 0x000fea0003800000 */
.L_x_650:
        /* <DEDUP_REMOVED lines=27> */
.L_x_652:
[----:B------:R-:W-:Y:S01]  /*10140*/  LOP3.LUT P0, RZ, R5, 0x2000, RZ, 0xc0, !PT ;  /* 0x0000200005ff7812 */ /* 0x000fe2000780c0ff */
[----:B------:R-:W-:-:S12]  /*10150*/  BSSY B0, `(.L_x_653) ;  /* 0x0000018000007945 */ /* 0x000fd80003800000 */
[----:B------:R-:W-:Y:S05]  /*10160*/  @!P0 BRA `(.L_x_654) ;  /* 0x0000000000588947 */ /* 0x000fea0003800000 */
[----:B01----:R-:W-:Y:S01]  /*10170*/  IADD3 R12, R6, 0x160, RZ ;  /* 0x00000160060c7810 */ /* 0x003fe20007ffe0ff */
        /* <DEDUP_REMOVED lines=21> */
.L_x_654:
[----:B------:R-:W-:Y:S05]  /*102d0*/  BSYNC B0 ;  /* 0x0000000000007941 */ /* 0x000fea0003800000 */
.L_x_653:
[----:B------:R-:W-:Y:S02]  /*102e0*/  SHF.L.U32 R20, R20, 0x10, RZ ;  /* 0x0000001014147819 */ /* 0x000fe400000006ff */
[----:B------:R-:W-:Y:S02]  /*102f0*/  SHF.L.U32 R0, R21, 0x10, RZ ;  /* 0x0000001015007819 */ /* 0x000fe400000006ff */
[----:B------:R-:W-:Y:S01]  /*10300*/  PRMT R14, R58, 0x7632, R14 ;  /* 0x000076323a0e7816 */ /* 0x000fe2000000000e */
[----:B------:R-:W-:Y:S01]  /*10310*/  FADD.FTZ R20, R20, -UR21 ;  /* 0x8000001514147e21 */ /* 0x000fe20008010000 */
[C---:B------:R-:W-:Y:S01]  /*10320*/  PRMT R16, R57.reuse, 0x7632, R16 ;  /* 0x0000763239107816 */ /* 0x040fe20000000010 */
[----:B------:R-:W-:Y:S01]  /*10330*/  FADD.FTZ R0, R0, -UR21 ;  /* 0x8000001500007e21 */ /* 0x000fe20008010000 */
[----:B01-3--:R-:W-:Y:S01]  /*10340*/  SHF.L.U32 R9, R58, 0x10, RZ ;  /* 0x000000103a097819 */ /* 0x00bfe200000006ff */
        /* <DEDUP_REMOVED lines=24> */
.L_x_655:
        /* <DEDUP_REMOVED lines=25> */
.L_x_657:
[----:B------:R-:W-:Y:S05]  /*10660*/  BSYNC B0 ;  /* 0x0000000000007941 */ /* 0x000fea0003800000 */
.L_x_656:
        /* <DEDUP_REMOVED lines=27> */
.L_x_658:
        /* <DEDUP_REMOVED lines=25> */
.L_x_660:
[----:B------:R-:W-:Y:S05]  /*109b0*/  BSYNC B0 ;  /* 0x0000000000007941 */ /* 0x000fea0003800000 */
.L_x_659:
[----:B0-----:R-:W3:Y:S01]  /*109c0*/  LDL.LU R9, [R1+0x8] ;  /* 0x0000080001097983 */ /* 0x001ee20000300800 */
        /* <DEDUP_REMOVED lines=31> */
.L_x_661:
        /* <DEDUP_REMOVED lines=27> */
.L_x_663:
[----:B------:R-:W-:Y:S05]  /*10d70*/  BSYNC B0 ;  /* 0x0000000000007941 */ /* 0x000fea0003800000 */
.L_x_662:
[----:B0-----:R-:W3:Y:S01]  /*10d80*/  LDL.LU R9, [R1] ;  /* 0x0000000001097983 */ /* 0x001ee20000300800 */
[----:B------:R-:W-:Y:S02]  /*10d90*/  SHF.L.U32 R10, R17, 0x10, RZ ;  /* 0x00000010110a7819 */ /* 0x000fe400000006ff */
        /* <DEDUP_REMOVED lines=29> */
.L_x_664:
        /* <DEDUP_REMOVED lines=26> */
.L_x_666:
[----:B------:R-:W-:Y:S05]  /*11110*/  BSYNC B0 ;  /* 0x0000000000007941 */ /* 0x000fea0003800000 */
.L_x_665:
[----:B------:R-:W-:Y:S02]  /*11120*/  SHF.L.U32 R118, R118, 0x10, RZ ;  /* 0x0000001076767819 */ /* 0x000fe400000006ff */
[----:B------:R-:W-:Y:S02]  /*11130*/  SHF.L.U32 R0, R15, 0x10, RZ ;  /* 0x000000100f007819 */ /* 0x000fe400000006ff */
        /* <DEDUP_REMOVED lines=28> */
.L_x_667:
[----:B------:R-:W-:Y:S01]  /*11300*/  ISETP.GE.U32.AND P0, PT, R21, UR12, PT ;  /* 0x0000000c15007c0c */ /* 0x000fe2000bf06070 */
[----:B------:R-:W-:Y:S01]  /*11310*/  BSSY B0, `(.L_x_668) ;  /* 0x0000019000007945 */ /* 0x000fe20003800000 */
[----:B------:R-:W-:Y:S02]  /*11320*/  PRMT R15, R124, 0x7632, R15 ;  /* 0x000076327c0f7816 */ /* 0x000fe4000000000f */
[----:B------:R-:W-:-:S04]  /*11330*/  ISETP.GE.AND.EX P0, PT, R18, UR13, PT, P0 ;  /* 0x0000000d12007c0c */ /* 0x000fc8000bf06300 */
[----:B------:R-:W-:-:S13]  /*11340*/  ISETP.LT.U32.AND P0, PT, R8, 0x200, !P0 ;  /* 0x000002000800780c */ /* 0x000fda0004701070 */
[----:B------:R-:W-:Y:S05]  /*11350*/  @!P0 BRA `(.L_x_669) ;  /* 0x0000000000508947 */ /* 0x000fea0003800000 */
[----:B------:R-:W-:Y:S01]  /*11360*/  ULDC.64 UR14, c[0x0][0x288] ;  /* 0x0000a200000e7ab9 */ /* 0x000fe20000000a00 */
[----:B0-----:R-:W-:Y:S01]  /*11370*/  MOV R10, R26 ;  /* 0x0000001a000a7202 */ /* 0x001fe20000000f00 */
        /* <DEDUP_REMOVED lines=18> */
.L_x_669:
[----:B------:R-:W-:Y:S05]  /*114a0*/  BSYNC B0 ;  /* 0x0000000000007941 */ /* 0x000fea0003800000 */
.L_x_668:
        /* <DEDUP_REMOVED lines=30> */
.L_x_670:
[----:B------:R-:W-:Y:S01]  /*11690*/  ISETP.GE.U32.AND P0, PT, R21, UR12, PT ;  /* 0x0000000c15007c0c */ /* 0x000fe2000bf06070 */
[----:B------:R-:W-:Y:S01]  /*116a0*/  BSSY B0, `(.L_x_671) ;  /* 0x0000019000007945 */ /* 0x000fe20003800000 */
[----:B------:R-:W-:Y:S02]  /*116b0*/  PRMT R15, R4, 0x7632, R15 ;  /* 0x00007632040f7816 */ /* 0x000fe4000000000f */
[----:B------:R-:W-:-:S04]  /*116c0*/  ISETP.GE.AND.EX P0, PT, R18, UR13, PT, P0 ;  /* 0x0000000d12007c0c */ /* 0x000fc8000bf06300 */
[----:B------:R-:W-:-:S13]  /*116d0*/  ISETP.LT.U32.AND P0, PT, R8, 0x200, !P0 ;  /* 0x000002000800780c */ /* 0x000fda0004701070 */
[----:B------:R-:W-:Y:S05]  /*116e0*/  @!P0 BRA `(.L_x_672) ;  /* 0x0000000000508947 */ /* 0x000fea0003800000 */
[----:B------:R-:W-:Y:S01]  /*116f0*/  ULDC.64 UR14, c[0x0][0x288] ;  /* 0x0000a200000e7ab9 */ /* 0x000fe20000000a00 */
[----:B01----:R-:W-:Y:S01]  /*11700*/  MOV R10, R26 ;  /* 0x0000001a000a7202 */ /* 0x003fe20000000f00 */
        /* <DEDUP_REMOVED lines=18> */
.L_x_672:
[----:B------:R-:W-:Y:S05]  /*11830*/  BSYNC B0 ;  /* 0x0000000000007941 */ /* 0x000fea0003800000 */
.L_x_671:
[----:B------:R-:W-:Y:S02]  /*11840*/  SHF.L.U32 R4, R4, 0x10, RZ ;  /* 0x0000001004047819 */ /* 0x000fe400000006ff */
[----:B------:R-:W-:Y:S02]  /*11850*/  SHF.L.U32 R0, R15, 0x10, RZ ;  /* 0x000000100f007819 */ /* 0x000fe400000006ff */
[----:B01-3--:R-:W-:Y:S01]  /*11860*/  PRMT R11, R122, 0x7632, R11 ;  /* 0x000076327a0b7816 */ /* 0x00bfe2000000000b */
        /* <DEDUP_REMOVED lines=27> */
.L_x_673:
        /* <DEDUP_REMOVED lines=26> */
.L_x_675:
[----:B------:R-:W-:Y:S05]  /*11bc0*/  BSYNC B0 ;  /* 0x0000000000007941 */ /* 0x000fea0003800000 */
.L_x_674:
[----:B------:R-:W-:Y:S02]  /*11bd0*/  SHF.L.U32 R3, R3, 0x10, RZ ;  /* 0x0000001003037819 */ /* 0x000fe400000006ff */
        /* <DEDUP_REMOVED lines=29> */
.L_x_676:
[----:B------:R-:W-:Y:S01]  /*11db0*/  ISETP.GE.U32.AND P0, PT, R19, UR12, PT ;  /* 0x0000000c13007c0c */ /* 0x000fe2000bf06070 */
[----:B------:R-:W-:Y:S01]  /*11dc0*/  BSSY B0, `(.L_x_677) ;  /* 0x000001a000007945 */ /* 0x000fe20003800000 */
[----:B------:R-:W-:Y:S02]  /*11dd0*/  PRMT R14, R2, 0x7632, R14 ;  /* 0x00007632020e7816 */ /* 0x000fe4000000000e */
[----:B------:R-:W-:Y:S02]  /*11de0*/  ISETP.GE.AND.EX P0, PT, R18, UR13, PT, P0 ;  /* 0x0000000d12007c0c */ /* 0x000fe4000bf06300 */
[----:B0-----:R-:W-:Y:S02]  /*11df0*/  SHF.R.U32.HI R9, RZ, 0x5, R8 ;  /* 0x00000005ff097819 */ /* 0x001fe40000011608 */
        /* <DEDUP_REMOVED lines=22> */
.L_x_678:
[----:B------:R-:W-:Y:S05]  /*11f60*/  BSYNC B0 ;  /* 0x0000000000007941 */ /* 0x000fea0003800000 */
.L_x_677:
[----:B------:R-:W-:Y:S01]  /*11f70*/  SHF.L.U32 R2, R2, 0x10, RZ ;  /* 0x0000001002027819 */ /* 0x000fe200000006ff */
[----:B--2---:R-:W-:Y:S01]  /*11f80*/  IMAD R36, R36, UR18, R9 ;  /* 0x0000001224247c24 */ /* 0x004fe2000f8e0209 */
        /* <DEDUP_REMOVED lines=14> */
[----:B0-----:R-:W-:-:S05]  /*12070*/  FMUL.FTZ R3, R24, -1.4426950216293334961 ;  /* 0xbfb8aa3b18037820 */ /* 0x001fca0000410000 */
        /* <DEDUP_REMOVED lines=14> */
.L_x_679:
[----:B------:R-:W-:Y:S01]  /*12160*/  ISETP.GE.U32.AND P0, PT, R36, UR12, PT ;  /* 0x0000000c24007c0c */ /* 0x000fe2000bf06070 */
[----:B------:R-:W-:Y:S03]  /*12170*/  BSSY B0, `(.L_x_680) ;  /* 0x0000019000007945 */ /* 0x000fe60003800000 */
[----:B------:R-:W-:-:S04]  /*12180*/  ISETP.GE.AND.EX P0, PT, R16, UR13, PT, P0 ;  /* 0x0000000d10007c0c */ /* 0x000fc8000bf06300 */
[----:B------:R-:W-:-:S13]  /*12190*/  ISETP.LT.U32.AND P0, PT, R8, 0x200, !P0 ;  /* 0x000002000800780c */ /* 0x000fda0004701070 */
[----:B------:R-:W-:Y:S05]  /*121a0*/  @!P0 BRA `(.L_x_681) ;  /* 0x0000000000548947 */ /* 0x000fea0003800000 */
[----:B0-----:R-:W-:Y:S01]  /*121b0*/  IADD3 R3, R6, 0x1f0, RZ ;  /* 0x000001f006037810 */ /* 0x001fe20007ffe0ff */
[----:B------:R-:W-:Y:S01]  /*121c0*/  ULDC.64 UR12, c[0x0][0x288] ;  /* 0x0000a200000c7ab9 */ /* 0x000fe20000000a00 */
[----:B------:R-:W-:Y:S02]  /*121d0*/  MOV R27, R29 ;  /* 0x0000001d001b7202 */ /* 0x000fe40000000f00 */
[----:B------:R-:W-:Y:S02]  /*121e0*/  SHF.R.S32.HI R0, RZ, 0x1f, R3 ;  /* 0x0000001fff007819 */ /* 0x000fe40000011403 */
[----:B------:R-:W-:Y:S01]  /*121f0*/  MOV R11, UR5 ;  /* 0x00000005000b7c02 */ /* 0x000fe20008000f00 */
[----:B------:R-:W-:Y:S01]  /*12200*/  IMAD.WIDE.U32 R26, R3, UR12, R26 ;  /* 0x0000000c031a7c25 */ /* 0x000fe2000f8e001a */
[----:B------:R-:W-:-:S03]  /*12210*/  MOV R10, UR5 ;  /* 0x00000005000a7c02 */ /* 0x000fc60008000f00 */
[----:B------:R-:W-:-:S04]  /*12220*/  IMAD R0, R0, UR12, RZ ;  /* 0x0000000c00007c24 */ /* 0x000fc8000f8e02ff */
[----:B------:R-:W-:Y:S02]  /*12230*/  IMAD R3, R3, UR13, R0 ;  /* 0x0000000d03037c24 */ /* 0x000fe4000f8e0200 */
[----:B------:R-:W-:Y:S01]  /*12240*/  FFMA.FTZ R0, R14, R11, UR6 ;  /* 0x000000060e007e23 */ /* 0x000fe2000801000b */
[----:B------:R-:W-:Y:S01]  /*12250*/  FFMA.FTZ R11, R15, R10, UR6 ;  /* 0x000000060f0b7e23 */ /* 0x000fe2000801000a */
[----:B------:R-:W-:Y:S02]  /*12260*/  ULDC.64 UR12, c[0x0][0x210] ;  /* 0x00008400000c7ab9 */ /* 0x000fe40000000a00 */
[----:B------:R-:W-:Y:S01]  /*12270*/  FFMA.FTZ R0, R9, R22, -R0 ;  /* 0x0000001609007223 */ /* 0x000fe20000010800 */
[----:B------:R-:W-:Y:S01]  /*12280*/  FFMA.FTZ R11, R4, R25, -R11 ;  /* 0x00000019040b7223 */ /* 0x000fe2000001080b */
[----:B------:R-:W-:Y:S02]  /*12290*/  IADD3 R3, R27, R3, RZ ;  /* 0x000000031b037210 */ /* 0x000fe40007ffe0ff */
[----:B------:R-:W-:Y:S01]  /*122a0*/  FMUL.FTZ R0, R0, UR22 ;  /* 0x0000001600007c20 */ /* 0x000fe20008410000 */
[----:B------:R-:W-:Y:S01]  /*122b0*/  FMUL.FTZ R9, R11, UR22 ;  /* 0x000000160b097c20 */ /* 0x000fe20008410000 */
[----:B------:R-:W-:-:S04]  /*122c0*/  LEA R2, P0, R26, UR12, 0x1 ;  /* 0x0000000c1a027c11 */ /* 0x000fc8000f8008ff */
[----:B------:R-:W-:Y:S02]  /*122d0*/  LEA.HI.X R3, R26, UR13, R3, 0x1, P0 ;  /* 0x0000000d1a037c11 */ /* 0x000fe400080f0c03 */
[----:B------:R-:W-:-:S05]  /*122e0*/  F2FP.BF16.F32.PACK_AB R9, R9, R0 ;  /* 0x000000000909723e */ /* 0x000fca00000010ff */
[----:B------:R1:W-:Y:S02]  /*122f0*/  STG.E desc[UR16][R2.64], R9 ;  /* 0x0000000902007986 */ /* 0x0003e4000c101910 */
.L_x_681:
[----:B------:R-:W-:Y:S05]  /*12300*/  BSYNC B0 ;  /* 0x0000000000007941 */ /* 0x000fea0003800000 */
.L_x_680:
        /* <DEDUP_REMOVED lines=8> */
.L_x_535:
[----:B------:R-:W2:Y:S01]  /*12390*/  LDC R6, c[0x0][0xc] ;  /* 0x00000300ff067b82 */ /* 0x000ea20000000800 */
[----:B------:R-:W-:Y:S01]  /*123a0*/  ISETP.NE.AND P2, PT, R8, RZ, PT ;  /* 0x000000ff0800720c */ /* 0x000fe20003f45270 */
[----:B------:R-:W-:Y:S06]  /*123b0*/  BSSY B0, `(.L_x_683) ;  /* 0x0000015000007945 */ /* 0x000fec0003800000 */
[----:B-1----:R-:W1:Y:S08]  /*123c0*/  LDC R9, c[0x0][0x10] ;  /* 0x00000400ff097b82 */ /* 0x002e700000000800 */
[----:B0-----:R-:W0:Y:S01]  /*123d0*/  LDC.64 R2, c[0x0][0x258] ;  /* 0x00009600ff027b82 */ /* 0x001e220000000a00 */
[----:B--2---:R-:W-:-:S02]  /*123e0*/  IADD3 R0, R6, -0x1, RZ ;  /* 0xffffffff06007810 */ /* 0x004fc40007ffe0ff */
[----:B------:R-:W-:Y:S02]  /*123f0*/  ISETP.NE.AND P1, PT, R6, 0x1, PT ;  /* 0x000000010600780c */ /* 0x000fe40003f25270 */
[----:B------:R-:W-:Y:S02]  /*12400*/  ISETP.NE.AND P0, PT, R0, UR18, PT ;  /* 0x0000001200007c0c */ /* 0x000fe4000bf05270 */
[C---:B-1----:R-:W-:Y:S02]  /*12410*/  SHF.L.U32 R0, R9.reuse, 0x1, RZ ;  /* 0x0000000109007819 */ /* 0x042fe400000006ff */
[----:B------:R-:W-:Y:S02]  /*12420*/  IADD3 R4, R9, -0x1, RZ ;  /* 0xffffffff09047810 */ /* 0x000fe40007ffe0ff */
[----:B------:R-:W-:Y:S02]  /*12430*/  SEL R5, R0, RZ, P1 ;  /* 0x000000ff00057207 */ /* 0x000fe40000800000 */
[----:B------:R-:W-:-:S03]  /*12440*/  ISETP.NE.OR P0, PT, R7, R4, P0 ;  /* 0x000000040700720c */ /* 0x000fc60000705670 */
[----:B0-----:R-:W-:Y:S01]  /*12450*/  IMAD.WIDE.U32 R2, R5, 0x4, R2 ;  /* 0x0000000405027825 */ /* 0x001fe200078e0002 */
        /* <DEDUP_REMOVED lines=10> */
.L_x_684:
[----:B------:R-:W-:Y:S05]  /*12500*/  BSYNC B0 ;  /* 0x0000000000007941 */ /* 0x000fea0003800000 */
.L_x_683:
[----:B------:R-:W-:Y:S05]  /*12510*/  @P0 EXIT ;  /* 0x000000000000094d */ /* 0x000fea0003800000 */
[----:B------:R-:W-:Y:S05]  /*12520*/  @P2 BRA `(.L_x_685) ;  /* 0x0000000000202947 */ /* 0x000fea0003800000 */
[----:B------:R-:W-:-:S05]  /*12530*/  IMAD R0, R6, R9, RZ ;  /* 0x0000000906007224 */ /* 0x000fca00078e02ff */
[----:B------:R-:W-:-:S13]  /*12540*/  ISETP.NE.AND P0, PT, R0, -0x1, PT ;  /* 0xffffffff0000780c */ /* 0x000fda0003f05270 */
[----:B------:R-:W-:Y:S05]  /*12550*/  @!P0 BRA `(.L_x_685) ;  /* 0x0000000000148947 */ /* 0x000fea0003800000 */
.L_x_686:
[----:B0-----:R-:W2:Y:S04]  /*12560*/  LDG.E.STRONG.GPU R5, desc[UR16][R2.64] ;  /* 0x0000001002057981 */ /* 0x001ea8000c1ef900 */
[----:B--2---:R-:W-:Y:S01]  /*12570*/  CCTL.IVALL ;  /* 0x00000000ff00798f */ /* 0x004fe20002000000 */
[----:B------:R-:W-:Y:S05]  /*12580*/  YIELD ;  /* 0x0000000000007946 */ /* 0x000fea0003800000 */
[----:B------:R-:W-:-:S13]  /*12590*/  ISETP.NE.AND P0, PT, R5, R0, PT ;  /* 0x000000000500720c */ /* 0x000fda0003f05270 */
[----:B------:R-:W-:Y:S05]  /*125a0*/  @P0 BRA `(.L_x_686) ;  /* 0xfffffffc00ec0947 */ /* 0x000fea000383ffff */
.L_x_685:
[----:B------:R-:W-:Y:S05]  /*125b0*/  WARPSYNC.ALL ;  /* 0x0000000000007948 */ /* 0x000fea0003800000 */
[----:B------:R-:W1:Y:S08]  /*125c0*/  LDC.64 R22, c[0x0][0x288] ;  /* 0x0000a200ff167b82 */ /* 0x000e700000000a00 */
[----:B------:R-:W-:Y:S01]  /*125d0*/  BAR.SYNC.DEFER_BLOCKING 0x0 ;  /* 0x0000000000007b1d */ /* 0x000fe20000010000 */
[----:B-1----:R-:W-:-:S04]  /*125e0*/  LEA.HI R0, P0, R23, R22, RZ, 0x1 ;  /* 0x0000001617007211 */ /* 0x002fc800078108ff */
[----:B0-----:R-:W-:-:S04]  /*125f0*/  IADD3.X R3, RZ, R23, RZ, P0, !PT ;  /* 0x00000017ff037210 */ /* 0x001fc800007fe4ff */
        /* <DEDUP_REMOVED lines=19> */
.L_x_687:
        /* <DEDUP_REMOVED lines=25> */
.L_x_688:
        /* <DEDUP_REMOVED lines=12> */
.L_x_5223:


//--------------------- .text._Z35group_norm_nhwc_bwd_one_pass_kernelI11Bf16IOFp16WLi64ELi64ELi512EEv26Group_norm_nhwc_bwd_params --------------------------
	.section	.text._Z35group_norm_nhwc_bwd_one_pass_kernelI11Bf16IOFp16WLi64ELi64ELi512EEv26Group_norm_nhwc_bwd_params,"ax",@progbits
	.align	128
        .global         _Z35group_norm_nhwc_bwd_one_pass_kernelI11Bf16IOFp16WLi64ELi64ELi512EEv26Group_norm_nhwc_bwd_params
        .type           _Z35group_norm_nhwc_bwd_one_pass_kernelI11Bf16IOFp16WLi64ELi64ELi512EEv26Group_norm_nhwc_bwd_params,@function
        .size           _Z35group_norm_nhwc_bwd_one_pass_kernelI11Bf16IOFp16WLi64ELi64ELi512EEv26Group_norm_nhwc_bwd_params,(.L_x_5224 - _Z35group_norm_nhwc_bwd_one_pass_kernelI11Bf16IOFp16WLi64ELi64ELi512EEv26Group_norm_nhwc_bwd_params)
        .other          _Z35group_norm_nhwc_bwd_one_pass_kernelI11Bf16IOFp16WLi64ELi64ELi512EEv26Group_norm_nhwc_bwd_params,@"STO_CUDA_ENTRY STV_DEFAULT"
_Z35group_norm_nhwc_bwd_one_pass_kernelI11Bf16IOFp16WLi64ELi64ELi512EEv26Group_norm_nhwc_bwd_params:
.text._Z35group_norm_nhwc_bwd_one_pass_kernelI11Bf16IOFp16WLi64ELi64ELi512EEv26Group_norm_nhwc_bwd_params:
        /* <DEDUP_REMOVED lines=53> */
.L_x_724:
        /* <DEDUP_REMOVED lines=163> */
[----:B--2---:R-:W-:Y:S02]  /*0d80*/  HADD2.F32 R44, -RZ, R44.H0_H0 ;  /* 0x2000002cff2c7230 */ /* 0x004fe40000004100 */
[----:B---3--:R-:W-:Y:S02]  /*0d90*/  HADD2.F32 R41, -RZ, R41.H0_H0 ;  /* 0x20000029ff297230 */ /* 0x008fe40000004100 */
[----:B----4-:R-:W-:Y:S02]  /*0da0*/  @P0 HADD2.F32 R43, -RZ, R13.H0_H0 ;  /* 0x2000000dff2b0230 */ /* 0x010fe40000004100 */
[----:B------:R-:W-:-:S07]  /*0db0*/  @P0 HADD2.F32 R42, -RZ, R12.H0_H0 ;  /* 0x2000000cff2a0230 */ /* 0x000fce0000004100 */
.L_x_691:
[----:B------:R-:W-:Y:S05]  /*0dc0*/  BSYNC B0 ;  /* 0x0000000000007941 */ /* 0x000fea0003800000 */
.L_x_690:
        /* <DEDUP_REMOVED lines=37> */
.L_x_692:
        /* <DEDUP_REMOVED lines=26> */
.L_x_693:
        /* <DEDUP_REMOVED lines=36> */
.L_x_694:
        /* <DEDUP_REMOVED lines=34> */
.L_x_695:
        /* <DEDUP_REMOVED lines=103> */
.L_x_697:
[----:B------:R-:W-:Y:S05]  /*1c90*/  BSYNC B0 ;  /* 0x0000000000007941 */ /* 0x000fea0003800000 */
.L_x_696:
        /* <DEDUP_REMOVED lines=78> */
.L_x_699:
[----:B------:R-:W-:Y:S05]  /*2180*/  BSYNC B0 ;  /* 0x0000000000007941 */ /* 0x000fea0003800000 */
.L_x_698:
        /* <DEDUP_REMOVED lines=21> */
.L_x_701:
[----:B------:R-:W-:Y:S05]  /*22e0*/  BSYNC B0 ;  /* 0x0000000000007941 */ /* 0x000fea0003800000 */
.L_x_700:
        /* <DEDUP_REMOVED lines=39> */
.L_x_704:
[----:B------:R-:W2:Y:S04]  /*2560*/  LDG.E.STRONG.GPU R12, desc[UR12][R10.64] ;  /* 0x0000000c0a0c7981 */ /* 0x000ea8000c1ef900 */
[----:B--2---:R-:W-:Y:S01]  /*2570*/  CCTL.IVALL ;  /* 0x00000000ff00798f */ /* 0x004fe20002000000 */
[----:B------:R-:W-:Y:S05]  /*2580*/  YIELD ;  /* 0x0000000000007946 */ /* 0x000fea0003800000 */
[----:B------:R-:W-:-:S13]  /*2590*/  ISETP.NE.AND P0, PT, R12, R15, PT ;  /* 0x0000000f0c00720c */ /* 0x000fda0003f05270 */
[----:B------:R-:W-:Y:S05]  /*25a0*/  @P0 BRA `(.L_x_704) ;  /* 0xfffffffc00ec0947 */ /* 0x000fea000383ffff */
.L_x_703:
        /* <DEDUP_REMOVED lines=17> */
.L_x_708:
        /* <DEDUP_REMOVED lines=115> */
.L_x_707:
        /* <DEDUP_REMOVED lines=61> */
.L_x_709:
[----:B------:R-:W-:-:S13]  /*31c0*/  ISETP.NE.OR P0, PT, R20, RZ, P0 ;  /* 0x000000ff1400720c */ /* 0x000fda0000705670 */
[----:B------:R-:W-:Y:S05]  /*31d0*/  @!P0 BRA `(.L_x_705) ;  /* 0x00000000007c8947 */ /* 0x000fea0003800000 */
.L_x_706:
        /* <DEDUP_REMOVED lines=31> */
.L_x_705:
        /* <DEDUP_REMOVED lines=11> */
.L_x_711:
[----:B------:R-:W-:Y:S05]  /*3480*/  BSYNC B0 ;  /* 0x0000000000007941 */ /* 0x000fea0003800000 */
.L_x_710:
        /* <DEDUP_REMOVED lines=16> */
.L_x_702:
        /* <DEDUP_REMOVED lines=53> */
.L_x_712:
        /* <DEDUP_REMOVED lines=20> */
.L_x_714:
[----:B------:R-:W-:Y:S05]  /*3a20*/  BSYNC B0 ;  /* 0x0000000000007941 */ /* 0x000fea0003800000 */
.L_x_713:
        /* <DEDUP_REMOVED lines=25> */
.L_x_715:
        /* <DEDUP_REMOVED lines=20> */
.L_x_717:
[----:B------:R-:W-:Y:S05]  /*3d00*/  BSYNC B0 ;  /* 0x0000000000007941 */ /* 0x000fea0003800000 */
.L_x_716:
        /* <DEDUP_REMOVED lines=31> */
.L_x_718:
        /* <DEDUP_REMOVED lines=20> */
.L_x_720:
[----:B------:R-:W-:Y:S05]  /*4040*/  BSYNC B0 ;  /* 0x0000000000007941 */ /* 0x000fea0003800000 */
.L_x_719:
        /* <DEDUP_REMOVED lines=25> */
.L_x_721:
        /* <DEDUP_REMOVED lines=19> */
.L_x_723:
[----:B------:R-:W-:Y:S05]  /*4310*/  BSYNC B0 ;  /* 0x0000000000007941 */ /* 0x000fea0003800000 */
.L_x_722:
[----:B------:R-:W-:Y:S02]  /*4320*/  UIADD3 UR15, UR17, UR15, URZ ;  /* 0x0000000f110f7290 */ /* 0x000fe4000fffe03f */
[----:B------:R-:W-:Y:S02]  /*4330*/  UIADD3 UR4, UR4, 0x1, URZ ;  /* 0x0000000104047890 */ /* 0x000fe4000fffe03f */
[----:B------:R-:W-:-:S06]  /*4340*/  UISETP.GE.AND UP0, UPT, UR15, UR5, UPT ;  /* 0x000000050f00728c */ /* 0x000fcc000bf06270 */
[----:B------:R-:W-:-:S13]  /*4350*/  PLOP3.LUT P0, PT, PT, PT, UP0, 0x80, 0x0 ;  /* 0x000000000000781c */ /* 0x000fda0003f0f008 */
[----:B------:R-:W-:Y:S05]  /*4360*/  @!P0 BRA `(.L_x_724) ;  /* 0xffffffbc00f88947 */ /* 0x000fea000383ffff */
.L_x_689:
        /* <DEDUP_REMOVED lines=23> */
.L_x_726:
[----:B------:R-:W-:Y:S05]  /*44e0*/  BSYNC B0 ;  /* 0x0000000000007941 */ /* 0x000fea0003800000 */
.L_x_725:
[----:B------:R-:W-:Y:S05]  /*44f0*/  @P0 EXIT ;  /* 0x000000000000094d */ /* 0x000fea0003800000 */
[----:B------:R-:W-:Y:S05]  /*4500*/  @P2 BRA `(.L_x_727) ;  /* 0x0000000000202947 */ /* 0x000fea0003800000 */
[----:B------:R-:W-:-:S05]  /*4510*/  IMAD R0, R4, R7, RZ ;  /* 0x0000000704007224 */ /* 0x000fca00078e02ff */
[----:B------:R-:W-:-:S13]  /*4520*/  ISETP.NE.AND P0, PT, R0, -0x1, PT ;  /* 0xffffffff0000780c */ /* 0x000fda0003f05270 */
[----:B------:R-:W-:Y:S05]  /*4530*/  @!P0 BRA `(.L_x_727) ;  /* 0x0000000000148947 */ /* 0x000fea0003800000 */
.L_x_728:
[----:B---3--:R-:W3:Y:S04]  /*4540*/  LDG.E.STRONG.GPU R5, desc[UR12][R2.64] ;  /* 0x0000000c02057981 */ /* 0x008ee8000c1ef900 */
[----:B---3--:R-:W-:Y:S01]  /*4550*/  CCTL.IVALL ;  /* 0x00000000ff00798f */ /* 0x008fe20002000000 */
[----:B------:R-:W-:Y:S05]  /*4560*/  YIELD ;  /* 0x0000000000007946 */ /* 0x000fea0003800000 */
[----:B------:R-:W-:-:S13]  /*4570*/  ISETP.NE.AND P0, PT, R5, R0, PT ;  /* 0x000000000500720c */ /* 0x000fda0003f05270 */
[----:B------:R-:W-:Y:S05]  /*4580*/  @P0 BRA `(.L_x_728) ;  /* 0xfffffffc00ec0947 */ /* 0x000fea000383ffff */
.L_x_727:
        /* <DEDUP_REMOVED lines=24> */
.L_x_729:
        /* <DEDUP_REMOVED lines=17> */
[----:B--2---:R-:W-:Y:S02]  /*4820*/  F2FP.F16.F32.PACK_AB R3, R15, R0 ;  /* 0x000000000f03723e */ /* 0x004fe400000000ff */
[----:B------:R-:W-:Y:S02]  /*4830*/  SHF.R.S32.HI R0, RZ, 0x1f, R53 ;  /* 0x0000001fff007819 */ /* 0x000fe40000011435 */
[----:B---3--:R-:W-:Y:S01]  /*4840*/  F2FP.F16.F32.PACK_AB R21, R19, R16 ;  /* 0x000000101315723e */ /* 0x008fe200000000ff */
[----:B------:R2:W-:Y:S04]  /*4850*/  STG.E desc[UR12][R8.64], R3 ;  /* 0x0000000308007986 */ /* 0x0005e8000c10190c */
[----:B------:R2:W-:Y:S01]  /*4860*/  STG.E desc[UR12][R10.64], R21 ;  /* 0x000000150a007986 */ /* 0x0005e2000c10190c */
[----:B------:R-:W-:-:S13]  /*4870*/  ISETP.GT.AND.EX P0, PT, R25, R0, PT, P0 ;  /* 0x000000001900720c */ /* 0x000fda0003f04300 */
[----:B--2---:R-:W-:Y:S05]  /*4880*/  @P0 BRA `(.L_x_729) ;  /* 0xfffffffc00a00947 */ /* 0x004fea000383ffff */
[----:B------:R-:W-:Y:S05]  /*4890*/  EXIT ;  /* 0x000000000000794d */ /* 0x000fea0003800000 */
.L_x_730:
        /* <DEDUP_REMOVED lines=14> */
.L_x_5224:


//--------------------- .text._Z35group_norm_nhwc_bwd_one_pass_kernelI11Bf16IOFp16WLi128ELi64ELi512EEv26Group_norm_nhwc_bwd_params --------------------------
	.section	.text._Z35group_norm_nhwc_bwd_one_pass_kernelI11Bf16IOFp16WLi128ELi64ELi512EEv26Group_norm_nhwc_bwd_params,"ax",@progbits
	.align	128
        .global         _Z35group_norm_nhwc_bwd_one_pass_kernelI11Bf16IOFp16WLi128ELi64ELi512EEv26Group_norm_nhwc_bwd_params
        .type           _Z35group_norm_nhwc_bwd_one_pass_kernelI11Bf16IOFp16WLi128ELi64ELi512EEv26Group_norm_nhwc_bwd_params,@function
        .size           _Z35group_norm_nhwc_bwd_one_pass_kernelI11Bf16IOFp16WLi128ELi64ELi512EEv26Group_norm_nhwc_bwd_params,(.L_x_5225 - _Z35group_norm_nhwc_bwd_one_pass_kernelI11Bf16IOFp16WLi128ELi64ELi512EEv26Group_norm_nhwc_bwd_params)
        .other          _Z35group_norm_nhwc_bwd_one_pass_kernelI11Bf16IOFp16WLi128ELi64ELi512EEv26Group_norm_nhwc_bwd_params,@"STO_CUDA_ENTRY STV_DEFAULT"
_Z35group_norm_nhwc_bwd_one_pass_kernelI11Bf16IOFp16WLi128ELi64ELi512EEv26Group_norm_nhwc_bwd_params:
.text._Z35group_norm_nhwc_bwd_one_pass_kernelI11Bf16IOFp16WLi128ELi64ELi512EEv26Group_norm_nhwc_bwd_params:
        /* <DEDUP_REMOVED lines=50> */
.L_x_782:
        /* <DEDUP_REMOVED lines=258> */
[----:B--2---:R-:W-:-:S03]  /*1340*/  @P0 HADD2.F32 R5, -RZ, R3.H0_H0 ;  /* 0x20000003ff050230 */ /* 0x004fc60000004100 */
[----:B------:R-:W2:Y:S01]  /*1350*/  LDG.E.U16 R3, desc[UR14][R12.64] ;  /* 0x0000000e0c037981 */ /* 0x000ea2000c1e1500 */
[----:B---3--:R-:W-:-:S03]  /*1360*/  @P0 HADD2.F32 R4, -RZ, R14.H0_H0 ;  /* 0x2000000eff040230 */ /* 0x008fc60000004100 */
[----:B------:R-:W3:Y:S01]  /*1370*/  LDG.E.U16 R14, desc[UR14][R12.64+0x2] ;  /* 0x0000020e0c0e7981 */ /* 0x000ee2000c1e1500 */
[----:B--2---:R-:W-:Y:S02]  /*1380*/  HADD2.F32 R3, -RZ, R3.H0_H0 ;  /* 0x20000003ff037230 */ /* 0x004fe40000004100 */
[----:B---3--:R-:W-:-:S07]  /*1390*/  HADD2.F32 R6, -RZ, R14.H0_H0 ;  /* 0x2000000eff067230 */ /* 0x008fce0000004100 */
.L_x_733:
[----:B------:R-:W-:Y:S05]  /*13a0*/  BSYNC B0 ;  /* 0x0000000000007941 */ /* 0x000fea0003800000 */
.L_x_732:
        /* <DEDUP_REMOVED lines=40> */
.L_x_734:
        /* <DEDUP_REMOVED lines=26> */
.L_x_735:
        /* <DEDUP_REMOVED lines=43> */
.L_x_736:
        /* <DEDUP_REMOVED lines=39> */
.L_x_737:
        /* <DEDUP_REMOVED lines=39> */
.L_x_738:
        /* <DEDUP_REMOVED lines=33> */
.L_x_739:
        /* <DEDUP_REMOVED lines=37> */
.L_x_740:
        /* <DEDUP_REMOVED lines=35> */
.L_x_741:
        /* <DEDUP_REMOVED lines=99> */
.L_x_743:
[----:B------:R-:W-:Y:S05]  /*2c20*/  BSYNC B0 ;  /* 0x0000000000007941 */ /* 0x000fea0003800000 */
.L_x_742:
        /* <DEDUP_REMOVED lines=81> */
.L_x_745:
[----:B------:R-:W-:Y:S05]  /*3140*/  BSYNC B0 ;  /* 0x0000000000007941 */ /* 0x000fea0003800000 */
.L_x_744:
        /* <DEDUP_REMOVED lines=20> */
.L_x_747:
[----:B------:R-:W-:Y:S05]  /*3290*/  BSYNC B0 ;  /* 0x0000000000007941 */ /* 0x000fea0003800000 */
.L_x_746:
        /* <DEDUP_REMOVED lines=51> */
.L_x_750:
[----:B------:R-:W2:Y:S04]  /*35d0*/  LDG.E.STRONG.GPU R18, desc[UR14][R14.64] ;  /* 0x0000000e0e127981 */ /* 0x000ea8000c1ef900 */
[----:B--2---:R-:W-:Y:S01]  /*35e0*/  CCTL.IVALL ;  /* 0x00000000ff00798f */ /* 0x004fe20002000000 */
[----:B------:R-:W-:Y:S05]  /*35f0*/  YIELD ;  /* 0x0000000000007946 */ /* 0x000fea0003800000 */
[----:B------:R-:W-:-:S13]  /*3600*/  ISETP.NE.AND P6, PT, R18, R19, PT ;  /* 0x000000131200720c */ /* 0x000fda0003fc5270 */
[----:B------:R-:W-:Y:S05]  /*3610*/  @P6 BRA `(.L_x_750) ;  /* 0xfffffffc00ec6947 */ /* 0x000fea000383ffff */
.L_x_749:
        /* <DEDUP_REMOVED lines=19> */
.L_x_754:
        /* <DEDUP_REMOVED lines=116> */
.L_x_753:
        /* <DEDUP_REMOVED lines=62> */
.L_x_755:
[----:B------:R-:W-:-:S06]  /*4270*/  UISETP.NE.OR UP0, UPT, UR10, URZ, UP0 ;  /* 0x0000003f0a00728c */ /* 0x000fcc0008705670 */
[----:B------:R-:W-:-:S13]  /*4280*/  PLOP3.LUT P6, PT, PT, PT, UP0, 0x80, 0x0 ;  /* 0x000000000000781c */ /* 0x000fda0003fcf008 */
[----:B------:R-:W-:Y:S05]  /*4290*/  @!P6 BRA `(.L_x_751) ;  /* 0x00000000007ce947 */ /* 0x000fea0003800000 */
.L_x_752:
        /* <DEDUP_REMOVED lines=31> */
.L_x_751:
        /* <DEDUP_REMOVED lines=10> */
.L_x_757:
[----:B------:R-:W-:Y:S05]  /*4530*/  BSYNC B0 ;  /* 0x0000000000007941 */ /* 0x000fea0003800000 */
.L_x_756:
        /* <DEDUP_REMOVED lines=17> */
.L_x_748:
        /* <DEDUP_REMOVED lines=39> */
.L_x_758:
        /* <DEDUP_REMOVED lines=22> */
.L_x_760:
[----:B------:R-:W-:Y:S05]  /*4a20*/  BSYNC B0 ;  /* 0x0000000000007941 */ /* 0x000fea0003800000 */
.L_x_759:
        /* <DEDUP_REMOVED lines=28> */
.L_x_761:
        /* <DEDUP_REMOVED lines=22> */
.L_x_763:
[----:B------:R-:W-:Y:S05]  /*4d50*/  BSYNC B0 ;  /* 0x0000000000007941 */ /* 0x000fea0003800000 */
.L_x_762:
        /* <DEDUP_REMOVED lines=27> */
.L_x_764:
        /* <DEDUP_REMOVED lines=22> */
.L_x_766:
[----:B------:R-:W-:Y:S05]  /*5070*/  BSYNC B0 ;  /* 0x0000000000007941 */ /* 0x000fea0003800000 */
.L_x_765:
        /* <DEDUP_REMOVED lines=27> */
.L_x_767:
        /* <DEDUP_REMOVED lines=22> */
.L_x_769:
[----:B------:R-:W-:Y:S05]  /*5390*/  BSYNC B0 ;  /* 0x0000000000007941 */ /* 0x000fea0003800000 */
.L_x_768:
        /* <DEDUP_REMOVED lines=27> */
.L_x_770:
        /* <DEDUP_REMOVED lines=22> */
.L_x_772:
[----:B------:R-:W-:Y:S05]  /*56b0*/  BSYNC B0 ;  /* 0x0000000000007941 */ /* 0x000fea0003800000 */
.L_x_771:
        /* <DEDUP_REMOVED lines=27> */
.L_x_773:
        /* <DEDUP_REMOVED lines=22> */
.L_x_775:
[----:B------:R-:W-:Y:S05]  /*59d0*/  BSYNC B0 ;  /* 0x0000000000007941 */ /* 0x000fea0003800000 */
.L_x_774:
        /* <DEDUP_REMOVED lines=29> */
.L_x_776:
        /* <DEDUP_REMOVED lines=21> */
.L_x_778:
[----:B------:R-:W-:Y:S05]  /*5d00*/  BSYNC B0 ;  /* 0x0000000000007941 */ /* 0x000fea0003800000 */
.L_x_777:
        /* <DEDUP_REMOVED lines=23> */
.L_x_779:
        /* <DEDUP_REMOVED lines=23> */
.L_x_781:
[----:B------:R-:W-:Y:S05]  /*5ff0*/  BSYNC B0 ;  /* 0x0000000000007941 */ /* 0x000fea0003800000 */
.L_x_780:
[----:B------:R-:W-:Y:S02]  /*6000*/  UIADD3 UR16, UR18, UR16, URZ ;  /* 0x0000001012107290 */ /* 0x000fe4000fffe03f */
[----:B------:R-:W-:Y:S02]  /*6010*/  UIADD3 UR4, UR4, 0x1, URZ ;  /* 0x0000000104047890 */ /* 0x000fe4000fffe03f */
[----:B------:R-:W-:-:S06]  /*6020*/  UISETP.GE.AND UP0, UPT, UR16, UR5, UPT ;  /* 0x000000051000728c */ /* 0x000fcc000bf06270 */
[----:B------:R-:W-:-:S13]  /*6030*/  PLOP3.LUT P0, PT, PT, PT, UP0, 0x80, 0x0 ;  /* 0x000000000000781c */ /* 0x000fda0003f0f008 */
[----:B------:R-:W-:Y:S05]  /*6040*/  @!P0 BRA `(.L_x_782) ;  /* 0xffffffa000b48947 */ /* 0x000fea000383ffff */
.L_x_731:
        /* <DEDUP_REMOVED lines=23> */
.L_x_784:
[----:B------:R-:W-:Y:S05]  /*61c0*/  BSYNC B0 ;  /* 0x0000000000007941 */ /* 0x000fea0003800000 */
.L_x_783:
[----:B------:R-:W-:Y:S05]  /*61d0*/  @P0 EXIT ;  /* 0x000000000000094d */ /* 0x000fea0003800000 */
[----:B------:R-:W-:Y:S05]  /*61e0*/  @P2 BRA `(.L_x_785) ;  /* 0x0000000000202947 */ /* 0x000fea0003800000 */
[----:B------:R-:W-:-:S05]  /*61f0*/  IMAD R0, R6, R7, RZ ;  /* 0x0000000706007224 */ /* 0x000fca00078e02ff */
[----:B------:R-:W-:-:S13]  /*6200*/  ISETP.NE.AND P0, PT, R0, -0x1, PT ;  /* 0xffffffff0000780c */ /* 0x000fda0003f05270 */
[----:B------:R-:W-:Y:S05]  /*6210*/  @!P0 BRA `(.L_x_785) ;  /* 0x0000000000148947 */ /* 0x000fea0003800000 */
.L_x_786:
[----:B-1----:R-:W2:Y:S04]  /*6220*/  LDG.E.STRONG.GPU R5, desc[UR14][R2.64] ;  /* 0x0000000e02057981 */ /* 0x002ea8000c1ef900 */
[----:B--2---:R-:W-:Y:S01]  /*6230*/  CCTL.IVALL ;  /* 0x00000000ff00798f */ /* 0x004fe20002000000 */
[----:B------:R-:W-:Y:S05]  /*6240*/  YIELD ;  /* 0x0000000000007946 */ /* 0x000fea0003800000 */
[----:B------:R-:W-:-:S13]  /*6250*/  ISETP.NE.AND P0, PT, R5, R0, PT ;  /* 0x000000000500720c */ /* 0x000fda0003f05270 */
[----:B------:R-:W-:Y:S05]  /*6260*/  @P0 BRA `(.L_x_786) ;  /* 0xfffffffc00ec0947 */ /* 0x000fea000383ffff */
.L_x_785:
        /* <DEDUP_REMOVED lines=24> */
.L_x_787:
        /* <DEDUP_REMOVED lines=17> */
[----:B---3--:R-:W-:Y:S02]  /*6500*/  F2FP.F16.F32.PACK_AB R3, R15, R0 ;  /* 0x000000000f03723e */ /* 0x008fe400000000ff */
[----:B------:R-:W-:Y:S02]  /*6510*/  SHF.R.S32.HI R0, RZ, 0x1f, R37 ;  /* 0x0000001fff007819 */ /* 0x000fe40000011425 */
[----:B----4-:R-:W-:Y:S01]  /*6520*/  F2FP.F16.F32.PACK_AB R21, R19, R16 ;  /* 0x000000101315723e */ /* 0x010fe200000000ff */
[----:B------:R3:W-:Y:S04]  /*6530*/  STG.E desc[UR14][R8.64], R3 ;  /* 0x0000000308007986 */ /* 0x0007e8000c10190e */
[----:B------:R3:W-:Y:S01]  /*6540*/  STG.E desc[UR14][R10.64], R21 ;  /* 0x000000150a007986 */ /* 0x0007e2000c10190e */
[----:B------:R-:W-:-:S13]  /*6550*/  ISETP.GT.AND.EX P0, PT, R25, R0, PT, P0 ;  /* 0x000000001900720c */ /* 0x000fda0003f04300 */
[----:B---3--:R-:W-:Y:S05]  /*6560*/  @P0 BRA `(.L_x_787) ;  /* 0xfffffffc00a00947 */ /* 0x008fea000383ffff */
[----:B------:R-:W-:Y:S05]  /*6570*/  EXIT ;  /* 0x000000000000794d */ /* 0x000fea0003800000 */
.L_x_788:
        /* <DEDUP_REMOVED lines=16> */
.L_x_5225:


//--------------------- .text._Z35group_norm_nhwc_bwd_one_pass_kernelI11Bf16IOFp16WLi256ELi64ELi512EEv26Group_norm_nhwc_bwd_params --------------------------
	.section	.text._Z35group_norm_nhwc_bwd_one_pass_kernelI11Bf16IOFp16WLi256ELi64ELi512EEv26Group_norm_nhwc_bwd_params,"ax",@progbits
	.align	128
        .global         _Z35group_norm_nhwc_bwd_one_pass_kernelI11Bf16IOFp16WLi256ELi64ELi512EEv26Group_norm_nhwc_bwd_params
        .type           _Z35group_norm_nhwc_bwd_one_pass_kernelI11Bf16IOFp16WLi256ELi64ELi512EEv26Group_norm_nhwc_bwd_params,@function
        .size           _Z35group_norm_nhwc_bwd_one_pass_kernelI11Bf16IOFp16WLi256ELi64ELi512EEv26Group_norm_nhwc_bwd_params,(.L_x_5226 - _Z35group_norm_nhwc_bwd_one_pass_kernelI11Bf16IOFp16WLi256ELi64ELi512EEv26Group_norm_nhwc_bwd_params)
        .other          _Z35group_norm_nhwc_bwd_one_pass_kernelI11Bf16IOFp16WLi256ELi64ELi512EEv26Group_norm_nhwc_bwd_params,@"STO_CUDA_ENTRY STV_DEFAULT"
_Z35group_norm_nhwc_bwd_one_pass_kernelI11Bf16IOFp16WLi256ELi64ELi512EEv26Group_norm_nhwc_bwd_params:
.text._Z35group_norm_nhwc_bwd_one_pass_kernelI11Bf16IOFp16WLi256ELi64ELi512EEv26Group_norm_nhwc_bwd_params:
        /* <DEDUP_REMOVED lines=108> */
.L_x_872:
        /* <DEDUP_REMOVED lines=427> */
[----:B--2---:R-:W-:Y:S02]  /*2170*/  @P0 HADD2.F32 R81, -RZ, R25.H0_H0 ;  /* 0x20000019ff510230 */ /* 0x004fe40000004100 */
[----:B---3--:R-:W-:-:S02]  /*2180*/  @P0 HADD2.F32 R80, -RZ, R24.H0_H0 ;  /* 0x20000018ff500230 */ /* 0x008fc40000004100 */
[----:B----4-:R-:W-:Y:S02]  /*2190*/  HADD2.F32 R82, -RZ, R82.H0_H0 ;  /* 0x20000052ff527230 */ /* 0x010fe40000004100 */
[----:B------:R-:W-:-:S07]  /*21a0*/  HADD2.F32 R69, -RZ, R69.H0_H0 ;  /* 0x20000045ff457230 */ /* 0x000fce0000004100 */
.L_x_791:
[----:B------:R-:W-:Y:S05]  /*21b0*/  BSYNC B0 ;  /* 0x0000000000007941 */ /* 0x000fea0003800000 */
.L_x_790:
        /* <DEDUP_REMOVED lines=40> */
.L_x_792:
        /* <DEDUP_REMOVED lines=26> */
.L_x_793:
        /* <DEDUP_REMOVED lines=43> */
.L_x_794:
        /* <DEDUP_REMOVED lines=40> */
.L_x_795:
        /* <DEDUP_REMOVED lines=33> */
.L_x_796:
        /* <DEDUP_REMOVED lines=36> */
.L_x_797:
        /* <DEDUP_REMOVED lines=34> */
.L_x_798:
        /* <DEDUP_REMOVED lines=36> */
.L_x_799:
        /* <DEDUP_REMOVED lines=34> */
.L_x_800:
        /* <DEDUP_REMOVED lines=36> */
.L_x_801:
        /* <DEDUP_REMOVED lines=34> */
.L_x_802:
        /* <DEDUP_REMOVED lines=36> */
.L_x_803:
        /* <DEDUP_REMOVED lines=34> */
.L_x_804:
        /* <DEDUP_REMOVED lines=37> */
.L_x_805:
        /* <DEDUP_REMOVED lines=37> */
.L_x_806:
        /* <DEDUP_REMOVED lines=35> */
.L_x_807:
        /* <DEDUP_REMOVED lines=134> */
.L_x_809:
[----:B------:R-:W-:Y:S05]  /*4dd0*/  BSYNC B0 ;  /* 0x0000000000007941 */ /* 0x000fea0003800000 */
.L_x_808:
        /* <DEDUP_REMOVED lines=81> */
.L_x_811:
[----:B------:R-:W-:Y:S05]  /*52f0*/  BSYNC B0 ;  /* 0x0000000000007941 */ /* 0x000fea0003800000 */
.L_x_810:
        /* <DEDUP_REMOVED lines=16> */
.L_x_813:
[----:B------:R-:W-:Y:S05]  /*5400*/  BSYNC B0 ;  /* 0x0000000000007941 */ /* 0x000fea0003800000 */
.L_x_812:
        /* <DEDUP_REMOVED lines=63> */
.L_x_816:
[----:B-1----:R-:W2:Y:S04]  /*5800*/  LDG.E.STRONG.GPU R54, desc[UR8][R20.64] ;  /* 0x0000000814367981 */ /* 0x002ea8000c1ef900 */
[----:B--2---:R-:W-:Y:S01]  /*5810*/  CCTL.IVALL ;  /* 0x00000000ff00798f */ /* 0x004fe20002000000 */
[----:B------:R-:W-:Y:S05]  /*5820*/  YIELD ;  /* 0x0000000000007946 */ /* 0x000fea0003800000 */
[----:B------:R-:W-:-:S13]  /*5830*/  ISETP.NE.AND P6, PT, R54, R61, PT ;  /* 0x0000003d3600720c */ /* 0x000fda0003fc5270 */
[----:B------:R-:W-:Y:S05]  /*5840*/  @P6 BRA `(.L_x_816) ;  /* 0xfffffffc00ec6947 */ /* 0x000fea000383ffff */
.L_x_815:
        /* <DEDUP_REMOVED lines=22> */
.L_x_820:
        /* <DEDUP_REMOVED lines=115> */
.L_x_819:
        /* <DEDUP_REMOVED lines=63> */
.L_x_821:
[----:B------:R-:W-:-:S04]  /*64d0*/  LOP3.LUT P6, RZ, R79, 0x1, RZ, 0xc0, !PT ;  /* 0x000000014fff7812 */ /* 0x000fc800078cc0ff */
[----:B------:R-:W-:-:S13]  /*64e0*/  ISETP.NE.OR P6, PT, R54, RZ, P6 ;  /* 0x000000ff3600720c */ /* 0x000fda00037c5670 */
[----:B------:R-:W-:Y:S05]  /*64f0*/  @!P6 BRA `(.L_x_817) ;  /* 0x00000000007ce947 */ /* 0x000fea0003800000 */
.L_x_818:
        /* <DEDUP_REMOVED lines=31> */
.L_x_817:
        /* <DEDUP_REMOVED lines=10> */
.L_x_823:
[----:B------:R-:W-:Y:S05]  /*6790*/  BSYNC B0 ;  /* 0x0000000000007941 */ /* 0x000fea0003800000 */
.L_x_822:
        /* <DEDUP_REMOVED lines=17> */
.L_x_814:
        /* <DEDUP_REMOVED lines=40> */
.L_x_824:
        /* <DEDUP_REMOVED lines=21> */
.L_x_826:
[----:B------:R-:W-:Y:S05]  /*6c80*/  BSYNC B0 ;  /* 0x0000000000007941 */ /* 0x000fea0003800000 */
.L_x_825:
        /* <DEDUP_REMOVED lines=28> */
.L_x_827:
        /* <DEDUP_REMOVED lines=20> */
.L_x_829:
[----:B------:R-:W-:Y:S05]  /*6f90*/  BSYNC B0 ;  /* 0x0000000000007941 */ /* 0x000fea0003800000 */
.L_x_828:
        /* <DEDUP_REMOVED lines=27> */
.L_x_830:
        /* <DEDUP_REMOVED lines=20> */
.L_x_832:
[----:B------:R-:W-:Y:S05]  /*7290*/  BSYNC B0 ;  /* 0x0000000000007941 */ /* 0x000fea0003800000 */
.L_x_831:
        /* <DEDUP_REMOVED lines=27> */
.L_x_833:
        /* <DEDUP_REMOVED lines=23> */
.L_x_835:
[----:B------:R-:W-:Y:S05]  /*75c0*/  BSYNC B0 ;  /* 0x0000000000007941 */ /* 0x000fea0003800000 */
.L_x_834:
        /* <DEDUP_REMOVED lines=28> */
.L_x_836:
        /* <DEDUP_REMOVED lines=23> */
.L_x_838:
[----:B------:R-:W-:Y:S05]  /*7900*/  BSYNC B0 ;  /* 0x0000000000007941 */ /* 0x000fea0003800000 */
.L_x_837:
        /* <DEDUP_REMOVED lines=28> */
.L_x_839:
        /* <DEDUP_REMOVED lines=23> */
.L_x_841:
[----:B------:R-:W-:Y:S05]  /*7c40*/  BSYNC B0 ;  /* 0x0000000000007941 */ /* 0x000fea0003800000 */
.L_x_840:
        /* <DEDUP_REMOVED lines=28> */
.L_x_842:
        /* <DEDUP_REMOVED lines=23> */
.L_x_844:
[----:B------:R-:W-:Y:S05]  /*7f80*/  BSYNC B0 ;  /* 0x0000000000007941 */ /* 0x000fea0003800000 */
.L_x_843:
        /* <DEDUP_REMOVED lines=28> */
.L_x_845:
        /* <DEDUP_REMOVED lines=23> */
.L_x_847:
[----:B------:R-:W-:Y:S05]  /*82c0*/  BSYNC B0 ;  /* 0x0000000000007941 */ /* 0x000fea0003800000 */
.L_x_846:
        /* <DEDUP_REMOVED lines=28> */
.L_x_848:
        /* <DEDUP_REMOVED lines=23> */
.L_x_850:
[----:B------:R-:W-:Y:S05]  /*8600*/  BSYNC B0 ;  /* 0x0000000000007941 */ /* 0x000fea0003800000 */
.L_x_849:
        /* <DEDUP_REMOVED lines=27> */
.L_x_851:
        /* <DEDUP_REMOVED lines=22> */
.L_x_853:
[----:B------:R-:W-:Y:S05]  /*8920*/  BSYNC B0 ;  /* 0x0000000000007941 */ /* 0x000fea0003800000 */
.L_x_852:
        /* <DEDUP_REMOVED lines=29> */
.L_x_854:
        /* <DEDUP_REMOVED lines=22> */
.L_x_856:
[----:B------:R-:W-:Y:S05]  /*8c60*/  BSYNC B0 ;  /* 0x0000000000007941 */ /* 0x000fea0003800000 */
.L_x_855:
        /* <DEDUP_REMOVED lines=27> */
.L_x_857:
        /* <DEDUP_REMOVED lines=22> */
.L_x_859:
[----:B------:R-:W-:Y:S05]  /*8f80*/  BSYNC B0 ;  /* 0x0000000000007941 */ /* 0x000fea0003800000 */
.L_x_858:
        /* <DEDUP_REMOVED lines=29> */
.L_x_860:
        /* <DEDUP_REMOVED lines=27> */
.L_x_862:
[----:B------:R-:W-:Y:S05]  /*9310*/  BSYNC B0 ;  /* 0x0000000000007941 */ /* 0x000fea0003800000 */
.L_x_861:
        /* <DEDUP_REMOVED lines=27> */
.L_x_863:
        /* <DEDUP_REMOVED lines=27> */
.L_x_865:
[----:B------:R-:W-:Y:S05]  /*9680*/  BSYNC B0 ;  /* 0x0000000000007941 */ /* 0x000fea0003800000 */
.L_x_864:
        /* <DEDUP_REMOVED lines=27> */
.L_x_866:
        /* <DEDUP_REMOVED lines=29> */
.L_x_868:
[----:B------:R-:W-:Y:S05]  /*9a10*/  BSYNC B0 ;  /* 0x0000000000007941 */ /* 0x000fea0003800000 */
.L_x_867:
        /* <DEDUP_REMOVED lines=25> */
.L_x_869:
        /* <DEDUP_REMOVED lines=23> */
.L_x_871:
[----:B------:R-:W-:Y:S05]  /*9d20*/  BSYNC B0 ;  /* 0x0000000000007941 */ /* 0x000fea0003800000 */
.L_x_870:
[----:B------:R-:W-:Y:S02]  /*9d30*/  IADD3 R12, R11, R12, RZ ;  /* 0x0000000c0b0c7210 */ /* 0x000fe40007ffe0ff */
[----:B------:R-:W-:Y:S02]  /*9d40*/  IADD3 R10, R10, 0x1, RZ ;  /* 0x000000010a0a7810 */ /* 0x000fe40007ffe0ff */
[----:B------:R-:W-:-:S13]  /*9d50*/  ISETP.GE.AND P0, PT, R12, UR4, PT ;  /* 0x000000040c007c0c */ /* 0x000fda000bf06270 */
[----:B------:R-:W-:Y:S05]  /*9d60*/  @!P0 BRA `(.L_x_872) ;  /* 0xffffff6800548947 */ /* 0x000fea000383ffff */
.L_x_789:
        /* <DEDUP_REMOVED lines=23> */
.L_x_874:
[----:B------:R-:W-:Y:S05]  /*9ee0*/  BSYNC B0 ;  /* 0x0000000000007941 */ /* 0x000fea0003800000 */
.L_x_873:
[----:B------:R-:W-:Y:S05]  /*9ef0*/  @P0 EXIT ;  /* 0x000000000000094d */ /* 0x000fea0003800000 */
[----:B------:R-:W-:Y:S05]  /*9f00*/  @P2 BRA `(.L_x_875) ;  /* 0x0000000000202947 */ /* 0x000fea0003800000 */
[----:B------:R-:W-:-:S05]  /*9f10*/  IMAD R0, R6, R7, RZ ;  /* 0x0000000706007224 */ /* 0x000fca00078e02ff */
[----:B------:R-:W-:-:S13]  /*9f20*/  ISETP.NE.AND P0, PT, R0, -0x1, PT ;  /* 0xffffffff0000780c */ /* 0x000fda0003f05270 */
[----:B------:R-:W-:Y:S05]  /*9f30*/  @!P0 BRA `(.L_x_875) ;  /* 0x0000000000148947 */ /* 0x000fea0003800000 */
.L_x_876:
[----:B--2---:R-:W2:Y:S04]  /*9f40*/  LDG.E.STRONG.GPU R5, desc[UR8][R2.64] ;  /* 0x0000000802057981 */ /* 0x004ea8000c1ef900 */
[----:B--2---:R-:W-:Y:S01]  /*9f50*/  CCTL.IVALL ;  /* 0x00000000ff00798f */ /* 0x004fe20002000000 */
[----:B------:R-:W-:Y:S05]  /*9f60*/  YIELD ;  /* 0x0000000000007946 */ /* 0x000fea0003800000 */
[----:B------:R-:W-:-:S13]  /*9f70*/  ISETP.NE.AND P0, PT, R5, R0, PT ;  /* 0x000000000500720c */ /* 0x000fda0003f05270 */
[----:B------:R-:W-:Y:S05]  /*9f80*/  @P0 BRA `(.L_x_876) ;  /* 0xfffffffc00ec0947 */ /* 0x000fea000383ffff */
.L_x_875:
        /* <DEDUP_REMOVED lines=24> */
.L_x_877:
        /* <DEDUP_REMOVED lines=25> */
.L_x_878:
        /* <DEDUP_REMOVED lines=14> */
.L_x_5226:


//--------------------- .text._Z35group_norm_nhwc_bwd_one_pass_kernelI11Bf16IOFp16WLi512ELi64ELi512EEv26Group_norm_nhwc_bwd_params --------------------------
	.section	.text._Z35group_norm_nhwc_bwd_one_pass_kernelI11Bf16IOFp16WLi512ELi64ELi512EEv26Group_norm_nhwc_bwd_params,"ax",@progbits
	.align	128
        .global         _Z35group_norm_nhwc_bwd_one_pass_kernelI11Bf16IOFp16WLi512ELi64ELi512EEv26Group_norm_nhwc_bwd_params
        .type           _Z35group_norm_nhwc_bwd_one_pass_kernelI11Bf16IOFp16WLi512ELi64ELi512EEv26Group_norm_nhwc_bwd_params,@function
        .size           _Z35group_norm_nhwc_bwd_one_pass_kernelI11Bf16IOFp16WLi512ELi64ELi512EEv26Group_norm_nhwc_bwd_params,(.L_x_5227 - _Z35group_norm_nhwc_bwd_one_pass_kernelI11Bf16IOFp16WLi512ELi64ELi512EEv26Group_norm_nhwc_bwd_params)
        .other          _Z35group_norm_nhwc_bwd_one_pass_kernelI11Bf16IOFp16WLi512ELi64ELi512EEv26Group_norm_nhwc_bwd_params,@"STO_CUDA_ENTRY STV_DEFAULT"
_Z35group_norm_nhwc_bwd_one_pass_kernelI11Bf16IOFp16WLi512ELi64ELi512EEv26Group_norm_nhwc_bwd_params:
.text._Z35group_norm_nhwc_bwd_one_pass_kernelI11Bf16IOFp16WLi512ELi64ELi512EEv26Group_norm_nhwc_bwd_params:
        /* <DEDUP_REMOVED lines=212> */
.L_x_1026:
        /* <DEDUP_REMOVED lines=840> */
.L_x_881:
[----:B------:R-:W-:Y:S05]  /*41c0*/  BSYNC B0 ;  /* 0x0000000000007941 */ /* 0x000fea0003800000 */
.L_x_880:
        /* <DEDUP_REMOVED lines=38> */
.L_x_882:
        /* <DEDUP_REMOVED lines=26> */
.L_x_883:
        /* <DEDUP_REMOVED lines=43> */
.L_x_884:
        /* <DEDUP_REMOVED lines=39> */
.L_x_885:
        /* <DEDUP_REMOVED lines=39> */
.L_x_886:
        /* <DEDUP_REMOVED lines=39> */
.L_x_887:
        /* <DEDUP_REMOVED lines=39> */
.L_x_888:
        /* <DEDUP_REMOVED lines=39> */
.L_x_889:
        /* <DEDUP_REMOVED lines=39> */
.L_x_890:
        /* <DEDUP_REMOVED lines=39> */
.L_x_891:
        /* <DEDUP_REMOVED lines=39> */
.L_x_892:
        /* <DEDUP_REMOVED lines=39> */
.L_x_893:
        /* <DEDUP_REMOVED lines=39> */
.L_x_894:
        /* <DEDUP_REMOVED lines=39> */
.L_x_895:
        /* <DEDUP_REMOVED lines=39> */
.L_x_896:
        /* <DEDUP_REMOVED lines=39> */
.L_x_897:
        /* <DEDUP_REMOVED lines=39> */
.L_x_898:
        /* <DEDUP_REMOVED lines=39> */
.L_x_899:
        /* <DEDUP_REMOVED lines=39> */
.L_x_900:
        /* <DEDUP_REMOVED lines=39> */
.L_x_901:
        /* <DEDUP_REMOVED lines=39> */
.L_x_902:
        /* <DEDUP_REMOVED lines=41> */
.L_x_903:
        /* <DEDUP_REMOVED lines=34> */
.L_x_904:
        /* <DEDUP_REMOVED lines=36> */
.L_x_905:
        /* <DEDUP_REMOVED lines=34> */
.L_x_906:
        /* <DEDUP_REMOVED lines=38> */
.L_x_907:
        /* <DEDUP_REMOVED lines=35> */
.L_x_908:
        /* <DEDUP_REMOVED lines=36> */
.L_x_909:
        /* <DEDUP_REMOVED lines=34> */
.L_x_910:
        /* <DEDUP_REMOVED lines=37> */
.L_x_911:
        /* <DEDUP_REMOVED lines=35> */
.L_x_912:
        /* <DEDUP_REMOVED lines=35> */
.L_x_913:
        /* <DEDUP_REMOVED lines=131> */
.L_x_915:
[----:B------:R-:W-:Y:S05]  /*9540*/  BSYNC B0 ;  /* 0x0000000000007941 */ /* 0x000fea0003800000 */
.L_x_914:
        /* <DEDUP_REMOVED lines=81> */
.L_x_917:
[----:B------:R-:W-:Y:S05]  /*9a60*/  BSYNC B0 ;  /* 0x0000000000007941 */ /* 0x000fea0003800000 */
.L_x_916:
        /* <DEDUP_REMOVED lines=16> */
.L_x_919:
[----:B------:R-:W-:Y:S05]  /*9b70*/  BSYNC B0 ;  /* 0x0000000000007941 */ /* 0x000fea0003800000 */
.L_x_918:
        /* <DEDUP_REMOVED lines=70> */
.L_x_922:
[----:B------:R-:W2:Y:S04]  /*9fe0*/  LDG.E.STRONG.GPU R33, desc[UR16][R30.64] ;  /* 0x000000101e217981 */ /* 0x000ea8000c1ef900 */
[----:B--2---:R-:W-:Y:S01]  /*9ff0*/  CCTL.IVALL ;  /* 0x00000000ff00798f */ /* 0x004fe20002000000 */
[----:B------:R-:W-:Y:S05]  /*a000*/  YIELD ;  /* 0x0000000000007946 */ /* 0x000fea0003800000 */
[----:B------:R-:W-:-:S13]  /*a010*/  ISETP.NE.AND P6, PT, R33, R32, PT ;  /* 0x000000202100720c */ /* 0x000fda0003fc5270 */
[----:B------:R-:W-:Y:S05]  /*a020*/  @P6 BRA `(.L_x_922) ;  /* 0xfffffffc00ec6947 */ /* 0x000fea000383ffff */
.L_x_921:
        /* <DEDUP_REMOVED lines=26> */
.L_x_926:
        /* <DEDUP_REMOVED lines=149> */
.L_x_925:
        /* <DEDUP_REMOVED lines=81> */
.L_x_927:
[----:B------:R-:W-:-:S04]  /*b030*/  LOP3.LUT P6, RZ, R5, 0x1, RZ, 0xc0, !PT ;  /* 0x0000000105ff7812 */ /* 0x000fc800078cc0ff */
[----:B------:R-:W-:-:S13]  /*b040*/  ISETP.NE.OR P6, PT, RZ, UR13, P6 ;  /* 0x0000000dff007c0c */ /* 0x000fda000b7c5670 */
[----:B------:R-:W-:Y:S05]  /*b050*/  @!P6 BRA `(.L_x_923) ;  /* 0x0000000000a4e947 */ /* 0x000fea0003800000 */
.L_x_924:
        /* <DEDUP_REMOVED lines=41> */
.L_x_923:
        /* <DEDUP_REMOVED lines=14> */
.L_x_929:
[----:B------:R-:W-:Y:S05]  /*b3d0*/  BSYNC B0 ;  /* 0x0000000000007941 */ /* 0x000fea0003800000 */
.L_x_928:
        /* <DEDUP_REMOVED lines=23> */
.L_x_920:
        /* <DEDUP_REMOVED lines=38> */
.L_x_930:
        /* <DEDUP_REMOVED lines=24> */
.L_x_932:
[----:B------:R-:W-:Y:S05]  /*b930*/  BSYNC B0 ;  /* 0x0000000000007941 */ /* 0x000fea0003800000 */
.L_x_931:
        /* <DEDUP_REMOVED lines=27> */
.L_x_933:
        /* <DEDUP_REMOVED lines=25> */
.L_x_935:
[----:B------:R-:W-:Y:S05]  /*bc80*/  BSYNC B0 ;  /* 0x0000000000007941 */ /* 0x000fea0003800000 */
.L_x_934:
        /* <DEDUP_REMOVED lines=28> */
.L_x_936:
        /* <DEDUP_REMOVED lines=25> */
.L_x_938:
[----:B------:R-:W-:Y:S05]  /*bfe0*/  BSYNC B0 ;  /* 0x0000000000007941 */ /* 0x000fea0003800000 */
.L_x_937:
        /* <DEDUP_REMOVED lines=29> */
.L_x_939:
        /* <DEDUP_REMOVED lines=25> */
.L_x_941:
[----:B------:R-:W-:Y:S05]  /*c350*/  BSYNC B0 ;  /* 0x0000000000007941 */ /* 0x000fea0003800000 */
.L_x_940:
        /* <DEDUP_REMOVED lines=27> */
.L_x_942:
        /* <DEDUP_REMOVED lines=25> */
.L_x_944:
[----:B------:R-:W-:Y:S05]  /*c6a0*/  BSYNC B0 ;  /* 0x0000000000007941 */ /* 0x000fea0003800000 */
.L_x_943:
        /* <DEDUP_REMOVED lines=27> */
.L_x_945:
        /* <DEDUP_REMOVED lines=25> */
.L_x_947:
[----:B------:R-:W-:Y:S05]  /*c9f0*/  BSYNC B0 ;  /* 0x0000000000007941 */ /* 0x000fea0003800000 */
.L_x_946:
        /* <DEDUP_REMOVED lines=27> */
.L_x_948:
        /* <DEDUP_REMOVED lines=25> */
.L_x_950:
[----:B------:R-:W-:Y:S05]  /*cd40*/  BSYNC B0 ;  /* 0x0000000000007941 */ /* 0x000fea0003800000 */
.L_x_949:
        /* <DEDUP_REMOVED lines=27> */
.L_x_951:
        /* <DEDUP_REMOVED lines=25> */
.L_x_953:
[----:B------:R-:W-:Y:S05]  /*d090*/  BSYNC B0 ;  /* 0x0000000000007941 */ /* 0x000fea0003800000 */
.L_x_952:
        /* <DEDUP_REMOVED lines=27> */
.L_x_954:
        /* <DEDUP_REMOVED lines=25> */
.L_x_956:
[----:B------:R-:W-:Y:S05]  /*d3e0*/  BSYNC B0 ;  /* 0x0000000000007941 */ /* 0x000fea0003800000 */
.L_x_955:
        /* <DEDUP_REMOVED lines=27> */
.L_x_957:
        /* <DEDUP_REMOVED lines=25> */
.L_x_959:
[----:B------:R-:W-:Y:S05]  /*d730*/  BSYNC B0 ;  /* 0x0000000000007941 */ /* 0x000fea0003800000 */
.L_x_958:
        /* <DEDUP_REMOVED lines=27> */
.L_x_960:
        /* <DEDUP_REMOVED lines=25> */
.L_x_962:
[----:B------:R-:W-:Y:S05]  /*da80*/  BSYNC B0 ;  /* 0x0000000000007941 */ /* 0x000fea0003800000 */
.L_x_961:
        /* <DEDUP_REMOVED lines=27> */
.L_x_963:
        /* <DEDUP_REMOVED lines=24> */
.L_x_965:
[----:B------:R-:W-:Y:S05]  /*ddc0*/  BSYNC B0 ;  /* 0x0000000000007941 */ /* 0x000fea0003800000 */
.L_x_964:
        /* <DEDUP_REMOVED lines=27> */
.L_x_966:
        /* <DEDUP_REMOVED lines=24> */
.L_x_968:
[----:B------:R-:W-:Y:S05]  /*e100*/  BSYNC B0 ;  /* 0x0000000000007941 */ /* 0x000fea0003800000 */
.L_x_967:
        /* <DEDUP_REMOVED lines=27> */
.L_x_969:
        /* <DEDUP_REMOVED lines=24> */
.L_x_971:
[----:B------:R-:W-:Y:S05]  /*e440*/  BSYNC B0 ;  /* 0x0000000000007941 */ /* 0x000fea0003800000 */
.L_x_970:
        /* <DEDUP_REMOVED lines=26> */
.L_x_972:
        /* <DEDUP_REMOVED lines=24> */
.L_x_974:
[----:B------:R-:W-:Y:S05]  /*e770*/  BSYNC B0 ;  /* 0x0000000000007941 */ /* 0x000fea0003800000 */
.L_x_973:
        /* <DEDUP_REMOVED lines=29> */
.L_x_975:
        /* <DEDUP_REMOVED lines=25> */
.L_x_977:
[----:B------:R-:W-:Y:S05]  /*eae0*/  BSYNC B0 ;  /* 0x0000000000007941 */ /* 0x000fea0003800000 */
.L_x_976:
        /* <DEDUP_REMOVED lines=27> */
.L_x_978:
        /* <DEDUP_REMOVED lines=25> */
.L_x_980:
[----:B------:R-:W-:Y:S05]  /*ee30*/  BSYNC B0 ;  /* 0x0000000000007941 */ /* 0x000fea0003800000 */
.L_x_979:
        /* <DEDUP_REMOVED lines=31> */
.L_x_981:
        /* <DEDUP_REMOVED lines=25> */
.L_x_983:
[----:B------:R-:W-:Y:S05]  /*f1c0*/  BSYNC B0 ;  /* 0x0000000000007941 */ /* 0x000fea0003800000 */
.L_x_982:
        /* <DEDUP_REMOVED lines=27> */
.L_x_984:
        /* <DEDUP_REMOVED lines=25> */
.L_x_986:
[----:B------:R-:W-:Y:S05]  /*f510*/  BSYNC B0 ;  /* 0x0000000000007941 */ /* 0x000fea0003800000 */
.L_x_985:
        /* <DEDUP_REMOVED lines=31> */
.L_x_987:
        /* <DEDUP_REMOVED lines=25> */
.L_x_989:
[----:B------:R-:W-:Y:S05]  /*f8a0*/  BSYNC B0 ;  /* 0x0000000000007941 */ /* 0x000fea0003800000 */
.L_x_988:
        /* <DEDUP_REMOVED lines=27> */
.L_x_990:
        /* <DEDUP_REMOVED lines=25> */
.L_x_992:
[----:B------:R-:W-:Y:S05]  /*fbf0*/  BSYNC B0 ;  /* 0x0000000000007941 */ /* 0x000fea0003800000 */
.L_x_991:
        /* <DEDUP_REMOVED lines=31> */
.L_x_993:
        /* <DEDUP_REMOVED lines=25> */
.L_x_995:
[----:B------:R-:W-:Y:S05]  /*ff80*/  BSYNC B0 ;  /* 0x0000000000007941 */ /* 0x000fea0003800000 */
.L_x_994:
        /* <DEDUP_REMOVED lines=27> */
.L_x_996:
        /* <DEDUP_REMOVED lines=25> */
.L_x_998:
[----:B------:R-:W-:Y:S05]  /*102d0*/  BSYNC B0 ;  /* 0x0000000000007941 */ /* 0x000fea0003800000 */
.L_x_997:
        /* <DEDUP_REMOVED lines=31> */
.L_x_999:
        /* <DEDUP_REMOVED lines=25> */
.L_x_1001:
[----:B------:R-:W-:Y:S05]  /*10660*/  BSYNC B0 ;  /* 0x0000000000007941 */ /* 0x000fea0003800000 */
.L_x_1000:
        /* <DEDUP_REMOVED lines=27> */
.L_x_1002:
        /* <DEDUP_REMOVED lines=25> */
.L_x_1004:
[----:B------:R-:W-:Y:S05]  /*109b0*/  BSYNC B0 ;  /* 0x0000000000007941 */ /* 0x000fea0003800000 */
.L_x_1003:
        /* <DEDUP_REMOVED lines=32> */
.L_x_1005:
        /* <DEDUP_REMOVED lines=27> */
.L_x_1007:
[----:B------:R-:W-:Y:S05]  /*10d70*/  BSYNC B0 ;  /* 0x0000000000007941 */ /* 0x000fea0003800000 */
.L_x_1006:
        /* <DEDUP_REMOVED lines=31> */
.L_x_1008:
        /* <DEDUP_REMOVED lines=26> */
.L_x_1010:
[----:B------:R-:W-:Y:S05]  /*11110*/  BSYNC B0 ;  /* 0x0000000000007941 */ /* 0x000fea0003800000 */
.L_x_1009:
        /* <DEDUP_REMOVED lines=30> */
.L_x_1011:
        /* <DEDUP_REMOVED lines=26> */
.L_x_1013:
[----:B------:R-:W-:Y:S05]  /*114a0*/  BSYNC B0 ;  /* 0x0000000000007941 */ /* 0x000fea0003800000 */
.L_x_1012:
        /* <DEDUP_REMOVED lines=30> */
.L_x_1014:
        /* <DEDUP_REMOVED lines=26> */
.L_x_1016:
[----:B------:R-:W-:Y:S05]  /*11830*/  BSYNC B0 ;  /* 0x0000000000007941 */ /* 0x000fea0003800000 */
.L_x_1015:
        /* <DEDUP_REMOVED lines=30> */
.L_x_1017:
        /* <DEDUP_REMOVED lines=26> */
.L_x_1019:
[----:B------:R-:W-:Y:S05]  /*11bc0*/  BSYNC B0 ;  /* 0x0000000000007941 */ /* 0x000fea0003800000 */
.L_x_1018:
        /* <DEDUP_REMOVED lines=30> */
.L_x_1020:
        /* <DEDUP_REMOVED lines=27> */
.L_x_1022:
[----:B------:R-:W-:Y:S05]  /*11f60*/  BSYNC B0 ;  /* 0x0000000000007941 */ /* 0x000fea0003800000 */
.L_x_1021:
        /* <DEDUP_REMOVED lines=31> */
.L_x_1023:
        /* <DEDUP_REMOVED lines=26> */
.L_x_1025:
[----:B------:R-:W-:Y:S05]  /*12300*/  BSYNC B0 ;  /* 0x0000000000007941 */ /* 0x000fea0003800000 */
.L_x_1024:
        /* <DEDUP_REMOVED lines=8> */
.L_x_879:
        /* <DEDUP_REMOVED lines=23> */
.L_x_1028:
[----:B------:R-:W-:Y:S05]  /*12500*/  BSYNC B0 ;  /* 0x0000000000007941 */ /* 0x000fea0003800000 */
.L_x_1027:
[----:B------:R-:W-:Y:S05]  /*12510*/  @P0 EXIT ;  /* 0x000000000000094d */ /* 0x000fea0003800000 */
[----:B------:R-:W-:Y:S05]  /*12520*/  @P2 BRA `(.L_x_1029) ;  /* 0x0000000000202947 */ /* 0x000fea0003800000 */
[----:B------:R-:W-:-:S05]  /*12530*/  IMAD R0, R6, R9, RZ ;  /* 0x0000000906007224 */ /* 0x000fca00078e02ff */
[----:B------:R-:W-:-:S13]  /*12540*/  ISETP.NE.AND P0, PT, R0, -0x1, PT ;  /* 0xffffffff0000780c */ /* 0x000fda0003f05270 */
[----:B------:R-:W-:Y:S05]  /*12550*/  @!P0 BRA `(.L_x_1029) ;  /* 0x0000000000148947 */ /* 0x000fea0003800000 */
.L_x_1030:
[----:B0-----:R-:W2:Y:S04]  /*12560*/  LDG.E.STRONG.GPU R5, desc[UR16][R2.64] ;  /* 0x0000001002057981 */ /* 0x001ea8000c1ef900 */
[----:B--2---:R-:W-:Y:S01]  /*12570*/  CCTL.IVALL ;  /* 0x00000000ff00798f */ /* 0x004fe20002000000 */
[----:B------:R-:W-:Y:S05]  /*12580*/  YIELD ;  /* 0x0000000000007946 */ /* 0x000fea0003800000 */
[----:B------:R-:W-:-:S13]  /*12590*/  ISETP.NE.AND P0, PT, R5, R0, PT ;  /* 0x000000000500720c */ /* 0x000fda0003f05270 */
[----:B------:R-:W-:Y:S05]  /*125a0*/  @P0 BRA `(.L_x_1030) ;  /* 0xfffffffc00ec0947 */ /* 0x000fea000383ffff */
.L_x_1029:
        /* <DEDUP_REMOVED lines=24> */
.L_x_1031:
        /* <DEDUP_REMOVED lines=25> */
.L_x_1032:
        /* <DEDUP_REMOVED lines=12> */
.L_x_5227:


//--------------------- .text._Z35group_norm_nhwc_bwd_one_pass_kernelI11Fp16IOFp32WLi64ELi64ELi512EEv26Group_norm_nhwc_bwd_params --------------------------
	.section	.text._Z35group_norm_nhwc_bwd_one_pass_kernelI11Fp16IOFp32WLi64ELi64ELi512EEv26Group_norm_nhwc_bwd_params,"ax",@progbits
	.align	128
        .global         _Z35group_norm_nhwc_bwd_one_pass_kernelI11Fp16IOFp32WLi64ELi64ELi512EEv26Group_norm_nhwc_bwd_params
        .type           _Z35group_norm_nhwc_bwd_one_pass_kernelI11Fp16IOFp32WLi64ELi64ELi512EEv26Group_norm_nhwc_bwd_params,@function
        .size           _Z35group_norm_nhwc_bwd_one_pass_kernelI11Fp16IOFp32WLi64ELi64ELi512EEv26Group_norm_nhwc_bwd_params,(.L_x_5228 - _Z35group_norm_nhwc_bwd_one_pass_kernelI11Fp16IOFp32WLi64ELi64ELi512EEv26Group_norm_nhwc_bwd_params)
        .other          _Z35group_norm_nhwc_bwd_one_pass_kernelI11Fp16IOFp32WLi64ELi64ELi512EEv26Group_norm_nhwc_bwd_params,@"STO_CUDA_ENTRY STV_DEFAULT"
_Z35group_norm_nhwc_bwd_one_pass_kernelI11Fp16IOFp32WLi64ELi64ELi512EEv26Group_norm_nhwc_bwd_params:
.text._Z35group_norm_nhwc_bwd_one_pass_kernelI11Fp16IOFp32WLi64ELi64ELi512EEv26Group_norm_nhwc_bwd_params:
        /* <DEDUP_REMOVED lines=53> */
.L_x_1068:
[----:B0-----:R-:W0:Y:S01]  /*0350*/  LDC R14, c[0x0][0x2a0] ;  /* 0x0000a800ff0e7b82 */ /* 0x001e220000000800 */
[----:B------:R-:W-:Y:S01]  /*0360*/  ULDC.64 UR10, c[0x0][0x248] ;  /* 0x00009200000a7ab9 */ /* 0x000fe20000000a00 */
[----:B------:R-:W-:Y:S01]  /*0370*/  ISETP.LE.AND P0, PT, RZ, UR15, PT ;  /* 0x0000000fff007c0c */ /* 0x000fe2000bf03270 */
[----:B------:R-:W-:Y:S01]  /*0380*/  UIMAD.WIDE UR10, UR15, 0x8, UR10 ;  /* 0x000000080f0a78a5 */ /* 0x000fe2000f8e020a */
[----:B------:R-:W-:Y:S01]  /*0390*/  ULDC.64 UR20, c[0x0][0x290] ;  /* 0x0000a40000147ab9 */ /* 0x000fe20000000a00 */
[----:B------:R-:W-:-:S03]  /*03a0*/  ULDC.64 UR18, c[0x0][0x298] ;  /* 0x0000a60000127ab9 */ /* 0x000fc60000000a00 */
[----:B------:R-:W1:Y:S01]  /*03b0*/  @P1 LDC.64 R18, c[0x0][0x230] ;  /* 0x00008c00ff121b82 */ /* 0x000e620000000a00 */
[----:B------:R-:W-:Y:S02]  /*03c0*/  MOV R16, UR10 ;  /* 0x0000000a00107c02 */ /* 0x000fe40008000f00 */
[----:B------:R-:W-:-:S05]  /*03d0*/  MOV R17, UR11 ;  /* 0x0000000b00117c02 */ /* 0x000fca0008000f00 */
[----:B------:R-:W2:Y:S01]  /*03e0*/  @P2 LDC.64 R20, c[0x0][0x288] ;  /* 0x0000a200ff142b82 */ /* 0x000ea20000000a00 */
[----:B------:R-:W3:Y:S01]  /*03f0*/  LDG.E.64 R16, desc[UR12][R16.64] ;  /* 0x0000000c10107981 */ /* 0x000ee2000c1e1b00 */
[----:B0-----:R-:W-:-:S06]  /*0400*/  IABS R13, R14 ;  /* 0x0000000e000d7213 */ /* 0x001fcc0000000000 */
[----:B------:R-:W0:Y:S01]  /*0410*/  @P2 LDC.64 R26, c[0x0][0x230] ;  /* 0x00008c00ff1a2b82 */ /* 0x000e220000000a00 */
[----:B------:R-:W4:Y:S08]  /*0420*/  I2F.RP R8, R13 ;  /* 0x0000000d00087306 */ /* 0x000f300000209400 */
[----:B----4-:R-:W4:Y:S02]  /*0430*/  MUFU.RCP R8, R8 ;  /* 0x0000000800087308 */ /* 0x010f240000001000 */
[----:B----4-:R-:W-:-:S06]  /*0440*/  IADD3 R10, R8, 0xffffffe, RZ ;  /* 0x0ffffffe080a7810 */ /* 0x010fcc0007ffe0ff */
[----:B------:R4:W1:Y:S02]  /*0450*/  F2I.FTZ.U32.TRUNC.NTZ R11, R10 ;  /* 0x0000000a000b7305 */ /* 0x000864000021f000 */
[----:B----4-:R-:W-:Y:S01]  /*0460*/  HFMA2.MMA R10, -RZ, RZ, 0, 0 ;  /* 0x00000000ff0a7435 */ /* 0x010fe200000001ff */
[----:B-1----:R-:W-:-:S05]  /*0470*/  IADD3 R12, RZ, -R11, RZ ;  /* 0x8000000bff0c7210 */ /* 0x002fca0007ffe0ff */
[----:B------:R-:W-:Y:S01]  /*0480*/  IMAD R15, R12, R13, RZ ;  /* 0x0000000d0c0f7224 */ /* 0x000fe200078e02ff */
[----:B------:R-:W-:-:S03]  /*0490*/  IABS R12, UR15 ;  /* 0x0000000f000c7c13 */ /* 0x000fc60008000000 */
[----:B------:R-:W-:Y:S01]  /*04a0*/  IMAD.HI.U32 R11, R11, R15, R10 ;  /* 0x0000000f0b0b7227 */ /* 0x000fe200078e000a */
[----:B------:R-:W-:Y:S01]  /*04b0*/  LOP3.LUT R10, R14, UR15, RZ, 0x3c, !PT ;  /* 0x0000000f0e0a7c12 */ /* 0x000fe2000f8e3cff */
[----:B------:R-:W1:Y:S03]  /*04c0*/  LDC R15, c[0x0][0x2ac] ;  /* 0x0000ab00ff0f7b82 */ /* 0x000e660000000800 */
[----:B------:R-:W-:Y:S01]  /*04d0*/  ISETP.GE.AND P3, PT, R10, RZ, PT ;  /* 0x000000ff0a00720c */ /* 0x000fe20003f66270 */
[----:B------:R-:W-:-:S05]  /*04e0*/  IMAD.HI.U32 R11, R11, R12, RZ ;  /* 0x0000000c0b0b7227 */ /* 0x000fca00078e00ff */
[----:B------:R-:W-:-:S05]  /*04f0*/  IADD3 R8, -R11, RZ, RZ ;  /* 0x000000ff0b087210 */ /* 0x000fca0007ffe1ff */
[----:B------:R-:W-:Y:S01]  /*0500*/  IMAD R8, R13, R8, R12 ;  /* 0x000000080d087224 */ /* 0x000fe200078e020c */
[----:B------:R-:W-:-:S04]  /*0510*/  SHF.R.U32.HI R12, RZ, 0x5, R39 ;  /* 0x00000005ff0c7819 */ /* 0x000fc80000011627 */
[----:B------:R-:W-:Y:S01]  /*0520*/  ISETP.GT.U32.AND P5, PT, R13, R8, PT ;  /* 0x000000080d00720c */ /* 0x000fe20003fa4070 */
[----:B-1----:R-:W-:Y:S01]  /*0530*/  IMAD R22, R15, UR14, R12 ;  /* 0x0000000e0f167c24 */ /* 0x002fe2000f8e020c */
[----:B------:R-:W-:-:S04]  /*0540*/  SHF.L.U32 R12, R39, 0x1, RZ ;  /* 0x00000001270c7819 */ /* 0x000fc800000006ff */
[----:B------:R-:W-:-:S07]  /*0550*/  LOP3.LUT R15, R12, 0x3e, RZ, 0xc0, !PT ;  /* 0x0000003e0c0f7812 */ /* 0x000fce00078ec0ff */
[-C--:B------:R-:W-:Y:S02]  /*0560*/  @!P5 IADD3 R8, R8, -R13.reuse, RZ ;  /* 0x8000000d0808d210 */ /* 0x080fe40007ffe0ff */
[----:B------:R-:W-:Y:S02]  /*0570*/  @!P5 IADD3 R11, R11, 0x1, RZ ;  /* 0x000000010b0bd810 */ /* 0x000fe40007ffe0ff */
[CC--:B------:R-:W-:Y:S02]  /*0580*/  ISETP.GE.U32.AND P4, PT, R8.reuse, R13.reuse, PT ;  /* 0x0000000d0800720c */ /* 0x0c0fe40003f86070 */
[----:B------:R-:W-:Y:S02]  /*0590*/  ISETP.GT.U32.AND P5, PT, R13, R8, PT ;  /* 0x000000080d00720c */ /* 0x000fe40003fa4070 */
[----:B------:R-:W-:-:S04]  /*05a0*/  IADD3 R13, R8, -R13, RZ ;  /* 0x8000000d080d7210 */ /* 0x000fc80007ffe0ff */
[----:B------:R-:W-:Y:S02]  /*05b0*/  SEL R8, R13, R8, !P5 ;  /* 0x000000080d087207 */ /* 0x000fe40006800000 */
[----:B------:R-:W-:Y:S02]  /*05c0*/  IADD3 R13, R22, 0x20, RZ ;  /* 0x00000020160d7810 */ /* 0x000fe40007ffe0ff */
        /* <DEDUP_REMOVED lines=8> */
[----:B------:R-:W1:Y:S01]  /*0650*/  @P1 LDC.64 R10, c[0x0][0x288] ;  /* 0x0000a200ff0a1b82 */ /* 0x000e620000000a00 */
[----:B------:R-:W-:Y:S02]  /*0660*/  LEA R14, R8, R15, 0x6 ;  /* 0x0000000f080e7211 */ /* 0x000fe400078e30ff */
[----:B------:R-:W-:-:S02]  /*0670*/  SHF.R.S32.HI R12, RZ, 0x1f, R43 ;  /* 0x0000001fff0c7819 */ /* 0x000fc4000001142b */
[----:B------:R-:W-:Y:S02]  /*0680*/  ISETP.GE.U32.AND P0, PT, R13, UR20, PT ;  /* 0x000000140d007c0c */ /* 0x000fe4000bf06070 */
[----:B------:R-:W-:Y:S01]  /*0690*/  SHF.R.S32.HI R13, RZ, 0x1f, R13 ;  /* 0x0000001fff0d7819 */ /* 0x000fe2000001140d */
[----:B------:R-:W-:Y:S01]  /*06a0*/  IMAD R12, R12, UR18, RZ ;  /* 0x000000120c0c7c24 */ /* 0x000fe2000f8e02ff */
[----:B------:R-:W-:Y:S02]  /*06b0*/  SHF.R.S32.HI R15, RZ, 0x1f, R14 ;  /* 0x0000001fff0f7819 */ /* 0x000fe4000001140e */
[----:B------:R-:W-:Y:S01]  /*06c0*/  ISETP.GE.AND.EX P0, PT, R13, UR21, PT, P0 ;  /* 0x000000150d007c0c */ /* 0x000fe2000bf06300 */
[C---:B------:R-:W-:Y:S01]  /*06d0*/  IMAD R45, R43.reuse, UR19, R12 ;  /* 0x000000132b2d7c24 */ /* 0x040fe2000f8e020c */
[----:B------:R-:W-:Y:S01]  /*06e0*/  IADD3 R22, R22, 0x30, RZ ;  /* 0x0000003016167810 */ /* 0x000fe20007ffe0ff */
[----:B------:R-:W-:Y:S01]  /*06f0*/  IMAD.WIDE.U32 R42, R43, UR18, R14 ;  /* 0x000000122b2a7c25 */ /* 0x000fe2000f8e000e */
[----:B------:R-:W4:Y:S02]  /*0700*/  @P1 LDC.64 R12, c[0x0][0x228] ;  /* 0x00008a00ff0c1b82 */ /* 0x000f240000000a00 */
[----:B------:R-:W-:-:S02]  /*0710*/  ISETP.GE.U32.AND P3, PT, R22, UR20, PT ;  /* 0x0000001416007c0c */ /* 0x000fc4000bf66070 */
[----:B------:R-:W-:Y:S02]  /*0720*/  IADD3 R45, R43, R45, RZ ;  /* 0x0000002d2b2d7210 */ /* 0x000fe40007ffe0ff */
[----:B------:R-:W-:Y:S02]  /*0730*/  SHF.R.S32.HI R22, RZ, 0x1f, R22 ;  /* 0x0000001fff167819 */ /* 0x000fe40000011416 */
[----:B------:R-:W-:Y:S01]  /*0740*/  @P1 MOV R44, R42 ;  /* 0x0000002a002c1202 */ /* 0x000fe20000000f00 */
[----:B-1----:R-:W-:Y:S01]  /*0750*/  @P1 IMAD R23, R3, R10, RZ ;  /* 0x0000000a03171224 */ /* 0x002fe200078e02ff */
[----:B------:R-:W-:-:S03]  /*0760*/  ISETP.GE.AND.EX P3, PT, R22, UR21, PT, P3 ;  /* 0x0000001516007c0c */ /* 0x000fc6000bf66330 */
[C---:B------:R-:W-:Y:S02]  /*0770*/  @P1 IMAD R31, R28.reuse, R11, R23 ;  /* 0x0000000b1c1f1224 */ /* 0x040fe400078e0217 */
[----:B------:R-:W-:Y:S01]  /*0780*/  @P1 IMAD.WIDE.U32 R24, R28, R10, R44 ;  /* 0x0000000a1c181225 */ /* 0x000fe200078e002c */
[----:B------:R-:W1:Y:S04]  /*0790*/  @P2 LDC.64 R22, c[0x0][0x228] ;  /* 0x00008a00ff162b82 */ /* 0x000e680000000a00 */
[----:B------:R-:W-:Y:S02]  /*07a0*/  @P1 IADD3 R25, R25, R31, RZ ;  /* 0x0000001f19191210 */ /* 0x000fe40007ffe0ff */
[C---:B------:R-:W-:Y:S02]  /*07b0*/  @P1 SHF.L.U32 R35, R24.reuse, 0x1, RZ ;  /* 0x0000000118231819 */ /* 0x040fe400000006ff */
[----:B------:R-:W-:-:S02]  /*07c0*/  @P1 SHF.L.U64.HI R32, R24, 0x1, R25 ;  /* 0x0000000118201819 */ /* 0x000fc40000010219 */
[----:B------:R-:W-:Y:S01]  /*07d0*/  @P1 IADD3 R18, P4, R35, R18, RZ ;  /* 0x0000001223121210 */ /* 0x000fe20007f9e0ff */
[----:B--2---:R-:W-:Y:S01]  /*07e0*/  @P2 IMAD R31, R5, R20, RZ ;  /* 0x00000014051f2224 */ /* 0x004fe200078e02ff */
[----:B------:R-:W-:Y:S02]  /*07f0*/  @P2 MOV R24, R42 ;  /* 0x0000002a00182202 */ /* 0x000fe40000000f00 */
[----:B------:R-:W-:Y:S02]  /*0800*/  @P2 MOV R25, R45 ;  /* 0x0000002d00192202 */ /* 0x000fe40000000f00 */
[----:B------:R-:W-:Y:S01]  /*0810*/  @P1 IADD3.X R19, R32, R19, RZ, P4, !PT ;  /* 0x0000001320131210 */ /* 0x000fe200027fe4ff */
[C---:B------:R-:W-:Y:S01]  /*0820*/  @P2 IMAD R31, R0.reuse, R21, R31 ;  /* 0x00000015001f2224 */ /* 0x040fe200078e021f */
[----:B----4-:R-:W-:Y:S01]  /*0830*/  @P1 IADD3 R34, P4, R35, R12, RZ ;  /* 0x0000000c23221210 */ /* 0x010fe20007f9e0ff */
[----:B------:R-:W-:Y:S01]  /*0840*/  @P2 IMAD.WIDE.U32 R20, R0, R20, R24 ;  /* 0x0000001400142225 */ /* 0x000fe200078e0018 */
[----:B------:R-:W-:-:S02]  /*0850*/  CS2R R36, SRZ ;  /* 0x0000000000247805 */ /* 0x000fc4000001ff00 */
[----:B------:R-:W-:Y:S02]  /*0860*/  @P1 IADD3.X R35, R32, R13, RZ, P4, !PT ;  /* 0x0000000d20231210 */ /* 0x000fe400027fe4ff */
[----:B------:R-:W-:Y:S02]  /*0870*/  @P2 IADD3 R21, R21, R31, RZ ;  /* 0x0000001f15152210 */ /* 0x000fe40007ffe0ff */
[C---:B------:R-:W-:Y:S01]  /*0880*/  @P2 SHF.L.U32 R13, R20.reuse, 0x1, RZ ;  /* 0x00000001140d2819 */ /* 0x040fe200000006ff */
[----:B------:R2:W5:Y:S01]  /*0890*/  @P1 LDG.E R36, desc[UR12][R34.64] ;  /* 0x0000000c22241981 */ /* 0x000562000c1e1900 */
[----:B------:R-:W-:Y:S02]  /*08a0*/  @P2 SHF.L.U64.HI R40, R20, 0x1, R21 ;  /* 0x0000000114282819 */ /* 0x000fe40000010215 */
[----:B-1----:R-:W-:Y:S01]  /*08b0*/  @P2 IADD3 R22, P5, R13, R22, RZ ;  /* 0x000000160d162210 */ /* 0x002fe20007fbe0ff */
[----:B------:R1:W4:Y:S01]  /*08c0*/  @P1 LDG.E R37, desc[UR12][R18.64] ;  /* 0x0000000c12251981 */ /* 0x000322000c1e1900 */
[----:B--2---:R-:W-:-:S02]  /*08d0*/  HFMA2.MMA R35, -RZ, RZ, 0, 0 ;  /* 0x00000000ff237435 */ /* 0x004fc400000001ff */
[----:B------:R-:W-:-:S08]  /*08e0*/  @P2 IADD3.X R23, R40, R23, RZ, P5, !PT ;  /* 0x0000001728172210 */ /* 0x000fd00002ffe4ff */
[----:B------:R-:W5:Y:S01]  /*08f0*/  @P2 LDG.E R35, desc[UR12][R22.64] ;  /* 0x0000000c16232981 */ /* 0x000f62000c1e1900 */
[C---:B------:R-:W-:Y:S02]  /*0900*/  ISETP.LT.U32.AND P0, PT, R39.reuse, 0x200, !P0 ;  /* 0x000002002700780c */ /* 0x040fe40004701070 */
[----:B------:R-:W-:-:S11]  /*0910*/  ISETP.LT.U32.AND P3, PT, R39, 0x200, !P3 ;  /* 0x000002002700780c */ /* 0x000fd60005f61070 */
[----:B------:R-:W2:Y:S08]  /*0920*/  @P0 LDC.64 R10, c[0x0][0x288] ;  /* 0x0000a200ff0a0b82 */ /* 0x000eb00000000a00 */
[----:B------:R-:W3:Y:S01]  /*0930*/  @P3 LDC.64 R24, c[0x0][0x288] ;  /* 0x0000a200ff183b82 */ /* 0x000ee20000000a00 */
[----:B------:R-:W-:Y:S02]  /*0940*/  @P0 MOV R32, R42 ;  /* 0x0000002a00200202 */ /* 0x000fe40000000f00 */
[----:B------:R-:W-:-:S05]  /*0950*/  @P0 MOV R33, R45 ;  /* 0x0000002d00210202 */ /* 0x000fca0000000f00 */
[----:B------:R-:W3:Y:S01]  /*0960*/  @P0 LDC.64 R20, c[0x0][0x230] ;  /* 0x00008c00ff140b82 */ /* 0x000ee20000000a00 */
[----:B------:R-:W-:Y:S01]  /*0970*/  HFMA2.MMA R38, -RZ, RZ, 0, 0 ;  /* 0x00000000ff267435 */ /* 0x000fe200000001ff */
[----:B0-----:R-:W-:-:S06]  /*0980*/  @P2 IADD3 R26, P4, R13, R26, RZ ;  /* 0x0000001a0d1a2210 */ /* 0x001fcc0007f9e0ff */
[----:B-1----:R-:W0:Y:S01]  /*0990*/  @P0 LDC.64 R18, c[0x0][0x228] ;  /* 0x00008a00ff120b82 */ /* 0x002e220000000a00 */
[-C--:B--2---:R-:W-:Y:S02]  /*09a0*/  @P0 IMAD R12, R7, R10.reuse, RZ ;  /* 0x0000000a070c0224 */ /* 0x084fe400078e02ff */
[----:B------:R-:W-:-:S04]  /*09b0*/  @P0 IMAD.WIDE.U32 R32, R2, R10, R32 ;  /* 0x0000000a02200225 */ /* 0x000fc800078e0020 */
[----:B------:R-:W-:Y:S01]  /*09c0*/  @P0 IMAD R31, R2, R11, R12 ;  /* 0x0000000b021f0224 */ /* 0x000fe200078e020c */
[----:B------:R-:W-:Y:S01]  /*09d0*/  @P2 IADD3.X R27, R40, R27, RZ, P4, !PT ;  /* 0x0000001b281b2210 */ /* 0x000fe200027fe4ff */
[----:B------:R-:W1:Y:S03]  /*09e0*/  @P3 LDC.64 R10, c[0x0][0x230] ;  /* 0x00008c00ff0a3b82 */ /* 0x000e660000000a00 */
[----:B------:R-:W-:Y:S01]  /*09f0*/  @P0 IADD3 R31, R33, R31, RZ ;  /* 0x0000001f211f0210 */ /* 0x000fe20007ffe0ff */
[----:B------:R2:W5:Y:S01]  /*0a00*/  @P2 LDG.E R38, desc[UR12][R26.64] ;  /* 0x0000000c1a262981 */ /* 0x000562000c1e1900 */
[----:B---3--:R-:W-:Y:S02]  /*0a10*/  @P3 IMAD R33, R9, R24, RZ ;  /* 0x0000001809213224 */ /* 0x008fe400078e02ff */
[C---:B------:R-:W-:Y:S01]  /*0a20*/  @P0 SHF.L.U64.HI R34, R32.reuse, 0x1, R31 ;  /* 0x0000000120220819 */ /* 0x040fe2000001021f */
[----:B------:R-:W3:Y:S01]  /*0a30*/  @P3 LDC.64 R12, c[0x0][0x228] ;  /* 0x00008a00ff0c3b82 */ /* 0x000ee20000000a00 */
[----:B------:R-:W-:Y:S01]  /*0a40*/  @P0 SHF.L.U32 R31, R32, 0x1, RZ ;  /* 0x00000001201f0819 */ /* 0x000fe200000006ff */
[----:B------:R-:W-:Y:S01]  /*0a50*/  @P3 IMAD R33, R4, R25, R33 ;  /* 0x0000001904213224 */ /* 0x000fe200078e0221 */
[----:B--2---:R-:W-:-:S02]  /*0a60*/  @P3 MOV R26, R42 ;  /* 0x0000002a001a3202 */ /* 0x004fc40000000f00 */
[----:B------:R-:W-:Y:S02]  /*0a70*/  @P3 MOV R27, R45 ;  /* 0x0000002d001b3202 */ /* 0x000fe40000000f00 */
[----:B------:R-:W-:Y:S01]  /*0a80*/  @P0 IADD3 R20, P4, R31, R20, RZ ;  /* 0x000000141f140210 */ /* 0x000fe20007f9e0ff */
[----:B------:R-:W-:-:S03]  /*0a90*/  @P3 IMAD.WIDE.U32 R24, R4, R24, R26 ;  /* 0x0000001804183225 */ /* 0x000fc600078e001a */
[----:B------:R-:W-:Y:S02]  /*0aa0*/  @P0 IADD3.X R21, R34, R21, RZ, P4, !PT ;  /* 0x0000001522150210 */ /* 0x000fe400027fe4ff */
[----:B0-----:R-:W-:Y:S02]  /*0ab0*/  @P0 IADD3 R18, P4, R31, R18, RZ ;  /* 0x000000121f120210 */ /* 0x001fe40007f9e0ff */
[----:B------:R-:W-:Y:S02]  /*0ac0*/  R2UR UR20, R16 ;  /* 0x00000000101472ca */ /* 0x000fe400000e0000 */
[----:B------:R-:W-:Y:S02]  /*0ad0*/  @P3 IADD3 R27, R25, R33, RZ ;  /* 0x00000021191b3210 */ /* 0x000fe40007ffe0ff */
[----:B------:R-:W-:Y:S02]  /*0ae0*/  CS2R R32, SRZ ;  /* 0x0000000000207805 */ /* 0x000fe4000001ff00 */
[----:B------:R-:W-:-:S04]  /*0af0*/  @P0 IADD3.X R19, R34, R19, RZ, P4, !PT ;  /* 0x0000001322130210 */ /* 0x000fc800027fe4ff */
[----:B------:R-:W5:Y:S03]  /*0b00*/  @P0 LDG.E R33, desc[UR12][R20.64] ;  /* 0x0000000c14210981 */ /* 0x000f66000c1e1900 */
[----:B------:R-:W-:Y:S01]  /*0b10*/  MOV R16, UR20 ;  /* 0x0000001400107c02 */ /* 0x000fe20008000f00 */
[----:B------:R-:W5:Y:S04]  /*0b20*/  @P0 LDG.E R32, desc[UR12][R18.64] ;  /* 0x0000000c12200981 */ /* 0x000f68000c1e1900 */
[----:B------:R-:W-:-:S05]  /*0b30*/  FFMA.FTZ R17, -R16, UR20, R17 ;  /* 0x0000001410117c23 */ /* 0x000fca0008010111 */
[----:B------:R-:W-:-:S13]  /*0b40*/  FSETP.GTU.FTZ.AND P0, PT, R17, RZ, PT ;  /* 0x000000ff1100720b */ /* 0x000fda0003f1c000 */
[----:B------:R-:W-:Y:S01]  /*0b50*/  VOTEU.ANY UP0, P0 ;  /* 0x00000000003f7886 */ /* 0x000fe20000000100 */
[----:B------:R-:W-:-:S04]  /*0b60*/  PLOP3.LUT P0, PT, PT, PT, UP0, 0x80, 0x0 ;  /* 0x000000000000781c */ /* 0x000fc80003f0f008 */
[----:B------:R-:W-:-:S09]  /*0b70*/  @UP0 ULDC UR10, c[0x0][0x250] ;  /* 0x00009400000a0ab9 */ /* 0x000fd20000000800 */
[----:B------:R-:W-:-:S06]  /*0b80*/  @P0 FADD.FTZ R16, R17, UR10 ;  /* 0x0000000a11100e21 */ /* 0x000fcc0008010000 */
[----:B------:R-:W0:Y:S01]  /*0b90*/  @P0 MUFU.RSQ R16, R16 ;  /* 0x0000001000100308 */ /* 0x000e220000001400 */
[C---:B------:R-:W-:Y:S01]  /*0ba0*/  @P3 SHF.L.U32 R25, R24.reuse, 0x1, RZ ;  /* 0x0000000118193819 */ /* 0x040fe200000006ff */
[----:B------:R-:W-:Y:S01]  /*0bb0*/  HFMA2.MMA R34, -RZ, RZ, 0, 0 ;  /* 0x00000000ff227435 */ /* 0x000fe200000001ff */
[----:B------:R-:W-:Y:S02]  /*0bc0*/  @P3 SHF.L.U64.HI R24, R24, 0x1, R27 ;  /* 0x0000000118183819 */ /* 0x000fe4000001021b */
[C---:B-1----:R-:W-:Y:S02]  /*0bd0*/  @P3 IADD3 R10, P5, R25.reuse, R10, RZ ;  /* 0x0000000a190a3210 */ /* 0x042fe40007fbe0ff */
[----:B---3--:R-:W-:Y:S02]  /*0be0*/  @P3 IADD3 R12, P6, R25, R12, RZ ;  /* 0x0000000c190c3210 */ /* 0x008fe40007fde0ff */
[----:B0-----:R-:W-:Y:S02]  /*0bf0*/  @P0 R2UR UR10, R16 ;  /* 0x00000000100a02ca */ /* 0x001fe400000e0000 */
[----:B------:R-:W-:-:S02]  /*0c00*/  ISETP.GT.U32.AND P0, PT, R39, 0x1ff, PT ;  /* 0x000001ff2700780c */ /* 0x000fc40003f04070 */
[----:B------:R-:W-:Y:S02]  /*0c10*/  MOV R31, RZ ;  /* 0x000000ff001f7202 */ /* 0x000fe40000000f00 */
[C---:B------:R-:W-:Y:S02]  /*0c20*/  @P3 IADD3.X R11, R24.reuse, R11, RZ, P5, !PT ;  /* 0x0000000b180b3210 */ /* 0x040fe40002ffe4ff */
[----:B------:R-:W-:Y:S01]  /*0c30*/  @P3 IADD3.X R13, R24, R13, RZ, P6, !PT ;  /* 0x0000000d180d3210 */ /* 0x000fe200037fe4ff */
[----:B------:R-:W-:Y:S01]  /*0c40*/  UMOV UR18, 0x3f800000 ;  /* 0x3f80000000127882 */ /* 0x000fe20000000000 */
[----:B------:R-:W-:Y:S01]  /*0c50*/  BSSY B0, `(.L_x_1034) ;  /* 0x0000015000007945 */ /* 0x000fe20003800000 */
[----:B------:R0:W5:Y:S02]  /*0c60*/  @P3 LDG.E R34, desc[UR12][R10.64] ;  /* 0x0000000c0a223981 */ /* 0x000164000c1e1900 */
[----:B------:R-:W-:Y:S01]  /*0c70*/  @UP0 UMOV UR18, UR10 ;  /* 0x0000000a00120c82 */ /* 0x000fe20008000000 */
[----:B------:R-:W-:Y:S01]  /*0c80*/  ISETP.NE.AND P4, PT, RZ, UR16, PT ;  /* 0x00000010ff007c0c */ /* 0x000fe2000bf85270 */
[----:B------:R1:W5:Y:S01]  /*0c90*/  @P3 LDG.E R31, desc[UR12][R12.64] ;  /* 0x0000000c0c1f3981 */ /* 0x000362000c1e1900 */
[----:B0-----:R-:W-:-:S02]  /*0ca0*/  CS2R R10, SRZ ;  /* 0x00000000000a7805 */ /* 0x001fc4000001ff00 */
[----:B-1----:R-:W-:Y:S01]  /*0cb0*/  CS2R R12, SRZ ;  /* 0x00000000000c7805 */ /* 0x002fe2000001ff00 */
[--C-:B----4-:R-:W-:Y:S02]  /*0cc0*/  HADD2.F32 R18, -RZ, R37.reuse.H0_H0 ;  /* 0x20000025ff127230 */ /* 0x110fe40000004100 */
[----:B------:R-:W-:Y:S01]  /*0cd0*/  HADD2.F32 R19, -RZ, R37.H1_H1 ;  /* 0x30000025ff137230 */ /* 0x000fe20000004100 */
[----:B------:R-:W-:Y:S06]  /*0ce0*/  @P0 BRA `(.L_x_1035) ;  /* 0x00000000002c0947 */ /* 0x000fec0003800000 */
        /* <DEDUP_REMOVED lines=8> */
[----:B------:R-:W-:-:S03]  /*0d70*/  @P0 IADD3.X R15, R20, R11, RZ, P5, !PT ;  /* 0x0000000b140f0210 */ /* 0x000fc60002ffe4ff */
[----:B------:R0:W5:Y:S04]  /*0d80*/  LDG.E.64 R10, desc[UR12][R16.64] ;  /* 0x0000000c100a7981 */ /* 0x000168000c1e1b00 */
[----:B------:R0:W5:Y:S02]  /*0d90*/  @P0 LDG.E.64 R12, desc[UR12][R14.64] ;  /* 0x0000000c0e0c0981 */ /* 0x000164000c1e1b00 */
.L_x_1035:
[----:B------:R-:W-:Y:S05]  /*0da0*/  BSYNC B0 ;  /* 0x0000000000007941 */ /* 0x000fea0003800000 */
.L_x_1034:
[----:B0-----:R-:W-:Y:S01]  /*0db0*/  FADD.FTZ R15, R18, -UR20 ;  /* 0x80000014120f7e21 */ /* 0x001fe20008010000 */
[----:B------:R-:W-:Y:S01]  /*0dc0*/  FADD.FTZ R14, R19, -UR20 ;  /* 0x80000014130e7e21 */ /* 0x000fe20008010000 */
[--C-:B-----5:R-:W-:Y:S02]  /*0dd0*/  HADD2.F32 R17, -RZ, R36.reuse.H0_H0 ;  /* 0x20000024ff117230 */ /* 0x120fe40000004100 */
[----:B------:R-:W-:Y:S02]  /*0de0*/  HADD2.F32 R16, -RZ, R36.H1_H1 ;  /* 0x30000024ff107230 */ /* 0x000fe40000004100 */
        /* <DEDUP_REMOVED lines=21> */
.L_x_1036:
[----:B------:R-:W-:Y:S01]  /*0f40*/  FMUL.FTZ R18, R17, R10 ;  /* 0x0000000a11127220 */ /* 0x000fe20000410000 */
[----:B------:R-:W-:Y:S01]  /*0f50*/  FMUL.FTZ R20, R16, R11 ;  /* 0x0000000b10147220 */ /* 0x000fe20000410000 */
[--C-:B------:R-:W-:Y:S02]  /*0f60*/  HADD2.F32 R22, -RZ, R38.reuse.H0_H0 ;  /* 0x20000026ff167230 */ /* 0x100fe40000004100 */
[C---:B------:R-:W-:Y:S01]  /*0f70*/  FFMA.FTZ R48, R15.reuse, R17, RZ ;  /* 0x000000110f307223 */ /* 0x040fe200000100ff */
[----:B------:R-:W-:Y:S01]  /*0f80*/  FFMA.FTZ R19, R15, R18, RZ ;  /* 0x000000120f137223 */ /* 0x000fe200000100ff */
[----:B------:R-:W-:Y:S01]  /*0f90*/  FADD.FTZ R21, RZ, R18 ;  /* 0x00000012ff157221 */ /* 0x000fe20000010000 */
[----:B------:R-:W-:Y:S02]  /*0fa0*/  HADD2.F32 R23, -RZ, R38.H1_H1 ;  /* 0x30000026ff177230 */ /* 0x000fe40000004100 */
[----:B------:R-:W-:Y:S01]  /*0fb0*/  FADD.FTZ R22, R22, -UR20 ;  /* 0x8000001416167e21 */ /* 0x000fe20008010000 */
[----:B------:R-:W-:Y:S01]  /*0fc0*/  FFMA.FTZ R18, R14, R20, R19 ;  /* 0x000000140e127223 */ /* 0x000fe20000010013 */
[----:B------:R-:W-:Y:S01]  /*0fd0*/  FADD.FTZ R19, R20, R21 ;  /* 0x0000001514137221 */ /* 0x000fe20000010000 */
[----:B------:R-:W-:-:S02]  /*0fe0*/  HADD2.F32 R25, -RZ, R35.H0_H0 ;  /* 0x20000023ff197230 */ /* 0x000fc40000004100 */
[----:B------:R-:W-:Y:S01]  /*0ff0*/  FADD.FTZ R20, R23, -UR20 ;  /* 0x8000001417147e21 */ /* 0x000fe20008010000 */
        /* <DEDUP_REMOVED lines=22> */
.L_x_1037:
[----:B------:R-:W-:Y:S01]  /*1160*/  FADD.FTZ R22, RZ, R17 ;  /* 0x00000011ff167221 */ /* 0x000fe20000010000 */
[----:B------:R-:W-:Y:S01]  /*1170*/  FMUL.FTZ R23, R25, R10 ;  /* 0x0000000a19177220 */ /* 0x000fe20000410000 */
[C---:B------:R-:W-:Y:S01]  /*1180*/  FFMA.FTZ R15, R41.reuse, R25, R48 ;  /* 0x00000019290f7223 */ /* 0x040fe20000010030 */
[----:B------:R-:W-:Y:S01]  /*1190*/  FFMA.FTZ R27, R14, R16, RZ ;  /* 0x000000100e1b7223 */ /* 0x000fe200000100ff */
[----:B------:R-:W-:Y:S01]  /*11a0*/  FADD.FTZ R17, R22, R25 ;  /* 0x0000001916117221 */ /* 0x000fe20000010000 */
[----:B------:R-:W-:Y:S01]  /*11b0*/  FFMA.FTZ R25, R41, R23, R18 ;  /* 0x0000001729197223 */ /* 0x000fe20000010012 */
[----:B------:R-:W-:Y:S01]  /*11c0*/  FADD.FTZ R19, R19, R23 ;  /* 0x0000001713137221 */ /* 0x000fe20000010000 */
[--C-:B------:R-:W-:Y:S02]  /*11d0*/  HADD2.F32 R22, -RZ, R33.reuse.H0_H0 ;  /* 0x20000021ff167230 */ /* 0x100fe40000004100 */
[----:B------:R-:W-:Y:S01]  /*11e0*/  FADD.FTZ R16, RZ, R16 ;  /* 0x00000010ff107221 */ /* 0x000fe20000010000 */
[----:B------:R-:W-:-:S02]  /*11f0*/  HADD2.F32 R23, -RZ, R33.H1_H1 ;  /* 0x30000021ff177230 */ /* 0x000fc40000004100 */
[----:B------:R-:W-:Y:S01]  /*1200*/  FMUL.FTZ R18, R21, R11 ;  /* 0x0000000b15127220 */ /* 0x000fe20000410000 */
[----:B------:R-:W-:Y:S01]  /*1210*/  FFMA.FTZ R14, R20, R21, R27 ;  /* 0x00000015140e7223 */ /* 0x000fe2000001001b */
[----:B------:R-:W-:Y:S01]  /*1220*/  FADD.FTZ R21, R16, R21 ;  /* 0x0000001510157221 */ /* 0x000fe20000010000 */
[----:B------:R-:W-:Y:S01]  /*1230*/  FADD.FTZ R22, R22, -UR20 ;  /* 0x8000001416167e21 */ /* 0x000fe20008010000 */
[----:B------:R-:W-:Y:S01]  /*1240*/  FADD.FTZ R16, R23, -UR20 ;  /* 0x8000001417107e21 */ /* 0x000fe20008010000 */
[----:B------:R-:W-:Y:S01]  /*1250*/  FFMA.FTZ R20, R20, R18, R25 ;  /* 0x0000001214147223 */ /* 0x000fe20000010019 */
[----:B------:R-:W-:Y:S01]  /*1260*/  FADD.FTZ R18, R18, R19 ;  /* 0x0000001312127221 */ /* 0x000fe20000010000 */
[--C-:B------:R-:W-:Y:S02]  /*1270*/  HADD2.F32 R24, -RZ, R32.reuse.H0_H0 ;  /* 0x20000020ff187230 */ /* 0x100fe40000004100 */
[----:B------:R-:W-:Y:S01]  /*1280*/  FMUL.FTZ R47, R22, UR18 ;  /* 0x00000012162f7c20 */ /* 0x000fe20008410000 */
[----:B------:R-:W-:-:S02]  /*1290*/  HADD2.F32 R19, -RZ, R32.H1_H1 ;  /* 0x30000020ff137230 */ /* 0x000fc40000004100 */
        /* <DEDUP_REMOVED lines=15> */
[----:B-1----:R-:W-:Y:S01]  /*1390*/  FMUL.FTZ R19, R19, R46 ;  /* 0x0000002e13137220 */ /* 0x002fe20000410000 */
[----:B------:R-:W-:Y:S02]  /*13a0*/  FADD.FTZ R46, -R46, 1 ;  /* 0x3f8000002e2e7421 */ /* 0x000fe40000010100 */
[----:B------:R-:W-:Y:S02]  /*13b0*/  FMUL.FTZ R24, R24, R27 ;  /* 0x0000001b18187220 */ /* 0x000fe40000410000 */
[----:B------:R-:W-:-:S04]  /*13c0*/  FFMA.FTZ R46, R23, R46, 1 ;  /* 0x3f800000172e7423 */ /* 0x000fc8000001002e */
[----:B------:R-:W-:-:S07]  /*13d0*/  FMUL.FTZ R19, R19, R46 ;  /* 0x0000002e13137220 */ /* 0x000fce0000410000 */
.L_x_1038:
[----:B------:R-:W-:Y:S01]  /*13e0*/  FMUL.FTZ R23, R24, R10 ;  /* 0x0000000a18177220 */ /* 0x000fe20000410000 */
[----:B------:R-:W-:Y:S01]  /*13f0*/  FADD.FTZ R22, R17, R24 ;  /* 0x0000001811167221 */ /* 0x000fe20000010000 */
[C---:B------:R-:W-:Y:S01]  /*1400*/  FFMA.FTZ R15, R47.reuse, R24, R15 ;  /* 0x000000182f0f7223 */ /* 0x040fe2000001000f */
[--C-:B------:R-:W-:Y:S02]  /*1410*/  HADD2.F32 R24, -RZ, R34.reuse.H1_H1 ;  /* 0x30000022ff187230 */ /* 0x100fe40000004100 */
[----:B------:R-:W-:Y:S01]  /*1420*/  FFMA.FTZ R17, R47, R23, R20 ;  /* 0x000000172f117223 */ /* 0x000fe20000010014 */
[----:B------:R-:W-:Y:S02]  /*1430*/  HADD2.F32 R20, -RZ, R34.H0_H0 ;  /* 0x20000022ff147230 */ /* 0x000fe40000004100 */
[----:B------:R-:W-:Y:S01]  /*1440*/  FADD.FTZ R23, R18, R23 ;  /* 0x0000001712177221 */ /* 0x000fe20000010000 */
[----:B------:R-:W-:Y:S01]  /*1450*/  FMUL.FTZ R18, R19, R11 ;  /* 0x0000000b13127220 */ /* 0x000fe20000410000 */
[----:B------:R-:W-:Y:S01]  /*1460*/  FADD.FTZ R26, R24, -UR20 ;  /* 0x80000014181a7e21 */ /* 0x000fe20008010000 */
[----:B------:R-:W-:-:S02]  /*1470*/  FADD.FTZ R25, R20, -UR20 ;  /* 0x8000001414197e21 */ /* 0x000fc40008010000 */
[----:B------:R-:W-:Y:S01]  /*1480*/  FFMA.FTZ R24, R16, R18, R17 ;  /* 0x0000001210187223 */ /* 0x000fe20000010011 */
[----:B------:R-:W-:Y:S01]  /*1490*/  FADD.FTZ R46, R18, R23 ;  /* 0x00000017122e7221 */ /* 0x000fe20000010000 */
[--C-:B------:R-:W-:Y:S02]  /*14a0*/  HADD2.F32 R20, -RZ, R31.reuse.H0_H0 ;  /* 0x2000001fff147230 */ /* 0x100fe40000004100 */
[----:B------:R-:W-:Y:S01]  /*14b0*/  FMUL.FTZ R17, R25, UR18 ;  /* 0x0000001219117c20 */ /* 0x000fe20008410000 */
[----:B------:R-:W-:Y:S01]  /*14c0*/  FMUL.FTZ R18, R26, UR18 ;  /* 0x000000121a127c20 */ /* 0x000fe20008410000 */
[----:B------:R-:W-:Y:S01]  /*14d0*/  HADD2.F32 R23, -RZ, R31.H1_H1 ;  /* 0x3000001fff177230 */ /* 0x000fe20000004100 */
        /* <DEDUP_REMOVED lines=19> */
.L_x_1039:
[----:B------:R-:W-:Y:S01]  /*1610*/  FMUL.FTZ R25, R20, R10 ;  /* 0x0000000a14197220 */ /* 0x000fe20000410000 */
[----:B------:R-:W-:Y:S01]  /*1620*/  ISETP.GT.AND P0, PT, R29, 0x1e, PT ;  /* 0x0000001e1d00780c */ /* 0x000fe20003f04270 */
[----:B------:R-:W0:Y:S01]  /*1630*/  S2UR UR19, SR_CgaCtaId ;  /* 0x00000000001379c3 */ /* 0x000e220000008800 */
[----:B------:R-:W-:Y:S01]  /*1640*/  UMOV UR11, 0x400 ;  /* 0x00000400000b7882 */ /* 0x000fe20000000000 */
[----:B------:R-:W-:Y:S01]  /*1650*/  FFMA.FTZ R27, R17, R25, R24 ;  /* 0x00000019111b7223 */ /* 0x000fe20000010018 */
[----:B------:R-:W-:Y:S01]  /*1660*/  FMUL.FTZ R24, R23, R11 ;  /* 0x0000000b17187220 */ /* 0x000fe20000410000 */
[----:B------:R-:W-:Y:S01]  /*1670*/  FADD.FTZ R25, R46, R25 ;  /* 0x000000192e197221 */ /* 0x000fe20000010000 */
[----:B------:R-:W-:Y:S01]  /*1680*/  UIADD3 UR10, UR11, 0xa0, URZ ;  /* 0x000000a00b0a7890 */ /* 0x000fe2000fffe03f */
[----:B------:R-:W-:Y:S01]  /*1690*/  FFMA.FTZ R41, R16, R19, R14 ;  /* 0x0000001310297223 */ /* 0x000fe2000001000e */
[----:B------:R-:W-:Y:S01]  /*16a0*/  FFMA.FTZ R27, R18, R24, R27 ;  /* 0x00000018121b7223 */ /* 0x000fe2000001001b */
[----:B------:R-:W-:Y:S01]  /*16b0*/  FADD.FTZ R24, R24, R25 ;  /* 0x0000001918187221 */ /* 0x000fe20000010000 */
[----:B------:R-:W-:Y:S01]  /*16c0*/  ISETP.NE.AND P3, PT, R39, RZ, PT ;  /* 0x000000ff2700720c */ /* 0x000fe20003f65270 */
[----:B------:R-:W-:Y:S01]  /*16d0*/  FADD.FTZ R14, R21, R19 ;  /* 0x00000013150e7221 */ /* 0x000fe20000010000 */
[----:B------:R-:W-:Y:S01]  /*16e0*/  FFMA.FTZ R16, R17, R20, R15 ;  /* 0x0000001411107223 */ /* 0x000fe2000001000f */
[----:B------:R-:W1:Y:S01]  /*16f0*/  SHFL.DOWN PT, R26, R27, 0x1, 0x1f ;  /* 0x08201f001b1a7f89 */ /* 0x000e6200000e0000 */
[----:B------:R-:W-:Y:S01]  /*1700*/  FFMA.FTZ R17, R18, R23, R41 ;  /* 0x0000001712117223 */ /* 0x000fe20000010029 */
[----:B------:R-:W-:Y:S01]  /*1710*/  FADD.FTZ R18, R22, R20 ;  /* 0x0000001416127221 */ /* 0x000fe20000010000 */
[----:B------:R-:W-:Y:S01]  /*1720*/  FADD.FTZ R19, R14, R23 ;  /* 0x000000170e137221 */ /* 0x000fe20000010000 */
[----:B------:R-:W2:Y:S01]  /*1730*/  SHFL.DOWN PT, R25, R24, 0x1, 0x1f ;  /* 0x08201f0018197f89 */ /* 0x000ea200000e0000 */
[----:B------:R-:W-:Y:S01]  /*1740*/  BSSY B0, `(.L_x_1040) ;  /* 0x0000048000007945 */ /* 0x000fe20003800000 */
[----:B------:R-:W-:Y:S01]  /*1750*/  ISETP.GT.U32.AND P5, PT, R39, 0x1f, PT ;  /* 0x0000001f2700780c */ /* 0x000fe20003fa4070 */
[----:B0-----:R-:W-:-:S06]  /*1760*/  ULEA UR10, UR19, UR10, 0x18 ;  /* 0x0000000a130a7291 */ /* 0x001fcc000f8ec03f */
        /* <DEDUP_REMOVED lines=24> */
[----:B------:R-:W-:-:S03]  /*18f0*/  ISETP.NE.AND P0, PT, R29, RZ, PT ;  /* 0x000000ff1d00720c */ /* 0x000fc60003f05270 */
[----:B------:R-:W-:Y:S02]  /*1900*/  MOV R14, R27 ;  /* 0x0000001b000e7202 */ /* 0x000fe40000000f00 */
[----:B------:R-:W-:-:S08]  /*1910*/  MOV R15, R24 ;  /* 0x00000018000f7202 */ /* 0x000fd00000000f00 */
[----:B------:R0:W-:Y:S01]  /*1920*/  @!P0 STS.64 [R6+0x10], R14 ;  /* 0x0000100e06008388 */ /* 0x0001e20000000a00 */
[----:B------:R-:W-:Y:S06]  /*1930*/  BAR.SYNC.DEFER_BLOCKING 0x0 ;  /* 0x0000000000007b1d */ /* 0x000fec0000010000 */
[----:B------:R-:W-:Y:S05]  /*1940*/  @P3 BRA `(.L_x_1041) ;  /* 0x00000000009c3947 */ /* 0x000fea0003800000 */
[----:B------:R-:W-:-:S09]  /*1950*/  ULEA UR10, UR19, UR11, 0x18 ;  /* 0x0000000b130a7291 */ /* 0x000fd2000f8ec03f */
[----:B------:R-:W1:Y:S04]  /*1960*/  LDS.64 R24, [UR10+0x18] ;  /* 0x0000180aff187984 */ /* 0x000e680008000a00 */
[----:B------:R-:W2:Y:S01]  /*1970*/  LDS.128 R20, [UR10+0x20] ;  /* 0x0000200aff147984 */ /* 0x000ea20008000c00 */
[----:B-1----:R-:W-:Y:S01]  /*1980*/  FADD.FTZ R27, R14, R24 ;  /* 0x000000180e1b7221 */ /* 0x002fe20000010000 */
[----:B0-----:R-:W-:-:S03]  /*1990*/  FADD.FTZ R14, R15, R25 ;  /* 0x000000190f0e7221 */ /* 0x001fc60000010000 */
[----:B--2---:R-:W-:Y:S01]  /*19a0*/  FADD.FTZ R15, R27, R20 ;  /* 0x000000141b0f7221 */ /* 0x004fe20000010000 */
        /* <DEDUP_REMOVED lines=33> */
.L_x_1041:
[----:B------:R-:W-:Y:S05]  /*1bc0*/  BSYNC B0 ;  /* 0x0000000000007941 */ /* 0x000fea0003800000 */
.L_x_1040:
[----:B------:R-:W-:Y:S06]  /*1bd0*/  BAR.SYNC.DEFER_BLOCKING 0x0 ;  /* 0x0000000000007b1d */ /* 0x000fec0000010000 */
[----:B------:R-:W-:Y:S04]  /*1be0*/  BSSY B0, `(.L_x_1042) ;  /* 0x000004d000007945 */ /* 0x000fe80003800000 */
[----:B------:R-:W-:Y:S05]  /*1bf0*/  @P5 BRA `(.L_x_1043) ;  /* 0x00000004002c5947 */ /* 0x000fea0003800000 */
[----:B------:R-:W1:Y:S04]  /*1c00*/  LDS.128 R20, [R40+0x200] ;  /* 0x0002000028147984 */ /* 0x000e680000000c00 */
[----:B------:R-:W2:Y:S01]  /*1c10*/  LDS.128 R24, [R40+0x400] ;  /* 0x0004000028187984 */ /* 0x000ea20000000c00 */
[----:B-1----:R-:W-:Y:S01]  /*1c20*/  FADD.FTZ R41, R16, R20 ;  /* 0x0000001410297221 */ /* 0x002fe20000010000 */
[----:B------:R-:W-:Y:S01]  /*1c30*/  FADD.FTZ R20, R17, R21 ;  /* 0x0000001511147221 */ /* 0x000fe20000010000 */
[----:B------:R-:W-:Y:S01]  /*1c40*/  FADD.FTZ R21, R18, R22 ;  /* 0x0000001612157221 */ /* 0x000fe20000010000 */
[----:B------:R-:W-:Y:S01]  /*1c50*/  FADD.FTZ R22, R19, R23 ;  /* 0x0000001713167221 */ /* 0x000fe20000010000 */
[----:B--2---:R-:W-:Y:S01]  /*1c60*/  FADD.FTZ R41, R41, R24 ;  /* 0x0000001829297221 */ /* 0x004fe20000010000 */
[----:B------:R-:W1:Y:S01]  /*1c70*/  LDS.128 R16, [R40+0x600] ;  /* 0x0006000028107984 */ /* 0x000e620000000c00 */
[----:B------:R-:W-:Y:S01]  /*1c80*/  FADD.FTZ R24, R20, R25 ;  /* 0x0000001914187221 */ /* 0x000fe20000010000 */
[----:B------:R-:W-:Y:S01]  /*1c90*/  FADD.FTZ R25, R21, R26 ;  /* 0x0000001a15197221 */ /* 0x000fe20000010000 */
[----:B------:R-:W-:-:S02]  /*1ca0*/  FADD.FTZ R26, R22, R27 ;  /* 0x0000001b161a7221 */ /* 0x000fc40000010000 */
[----:B------:R-:W2:Y:S01]  /*1cb0*/  LDS.128 R20, [R40+0x800] ;  /* 0x0008000028147984 */ /* 0x000ea20000000c00 */
[----:B-1----:R-:W-:Y:S01]  /*1cc0*/  FADD.FTZ R41, R41, R16 ;  /* 0x0000001029297221 */ /* 0x002fe20000010000 */
[----:B------:R-:W-:Y:S01]  /*1cd0*/  FADD.FTZ R24, R24, R17 ;  /* 0x0000001118187221 */ /* 0x000fe20000010000 */
[----:B------:R-:W-:Y:S01]  /*1ce0*/  FADD.FTZ R25, R25, R18 ;  /* 0x0000001219197221 */ /* 0x000fe20000010000 */
[----:B------:R-:W-:Y:S02]  /*1cf0*/  FADD.FTZ R26, R26, R19 ;  /* 0x000000131a1a7221 */ /* 0x000fe40000010000 */
[----:B------:R-:W1:Y:S01]  /*1d00*/  LDS.128 R16, [R40+0xa00] ;  /* 0x000a000028107984 */ /* 0x000e620000000c00 */
[----:B--2---:R-:W-:Y:S01]  /*1d10*/  FADD.FTZ R41, R41, R20 ;  /* 0x0000001429297221 */ /* 0x004fe20000010000 */
        /* <DEDUP_REMOVED lines=52> */
[----:B------:R-:W-:Y:S01]  /*2060*/  FADD.FTZ R26, R26, R23 ;  /* 0x000000171a1a7221 */ /* 0x000fe20000010000 */
[----:B-1----:R-:W-:Y:S01]  /*2070*/  FADD.FTZ R16, R41, R16 ;  /* 0x0000001029107221 */ /* 0x002fe20000010000 */
[----:B------:R-:W-:Y:S01]  /*2080*/  FADD.FTZ R17, R24, R17 ;  /* 0x0000001118117221 */ /* 0x000fe20000010000 */
[----:B------:R-:W-:Y:S01]  /*2090*/  FADD.FTZ R18, R25, R18 ;  /* 0x0000001219127221 */ /* 0x000fe20000010000 */
[----:B------:R-:W-:-:S07]  /*20a0*/  FADD.FTZ R19, R26, R19 ;  /* 0x000000131a137221 */ /* 0x000fce0000010000 */
.L_x_1043:
[----:B------:R-:W-:Y:S05]  /*20b0*/  BSYNC B0 ;  /* 0x0000000000007941 */ /* 0x000fea0003800000 */
.L_x_1042:
[----:B------:R-:W1:Y:S01]  /*20c0*/  LDC R20, c[0x0][0xc] ;  /* 0x00000300ff147b82 */ /* 0x000e620000000800 */
[----:B------:R-:W-:Y:S01]  /*20d0*/  LEA R21, R8, R39, 0x5 ;  /* 0x0000002708157211 */ /* 0x000fe200078e28ff */
[----:B------:R-:W-:Y:S06]  /*20e0*/  BSSY B0, `(.L_x_1044) ;  /* 0x0000012000007945 */ /* 0x000fec0003800000 */
        /* <DEDUP_REMOVED lines=17> */
.L_x_1045:
[----:B------:R-:W-:Y:S05]  /*2200*/  BSYNC B0 ;  /* 0x0000000000007941 */ /* 0x000fea0003800000 */
.L_x_1044:
[----:B------:R-:W-:Y:S05]  /*2210*/  @!P0 BRA `(.L_x_1046) ;  /* 0x0000001000948947 */ /* 0x000fea0003800000 */
[----:B--2---:R-:W1:Y:S01]  /*2220*/  LDC.64 R16, c[0x0][0x258] ;  /* 0x00009600ff107b82 */ /* 0x004e620000000a00 */
[----:B------:R-:W-:-:S04]  /*2230*/  ULOP3.LUT UR10, UR4, 0x1, URZ, 0xc0, !UPT ;  /* 0x00000001040a7892 */ /* 0x000fc8000f8ec03f */
[----:B------:R-:W-:-:S03]  /*2240*/  UIMAD UR10, UR10, UR17, URZ ;  /* 0x000000110a0a72a4 */ /* 0x000fc6000f8e023f */
[----:B------:R-:W2:Y:S03]  /*2250*/  LDC.64 R26, c[0x0][0x260] ;  /* 0x00009800ff1a7b82 */ /* 0x000ea60000000a00 */
[----:B------:R-:W-:Y:S01]  /*2260*/  IMAD R8, R20, UR10, RZ ;  /* 0x0000000a14087c24 */ /* 0x000fe2000f8e02ff */
[----:B------:R-:W-:-:S04]  /*2270*/  IADD3 R19, R30, UR10, RZ ;  /* 0x0000000a1e137c10 */ /* 0x000fc8000fffe0ff */
[----:B------:R-:W-:Y:S01]  /*2280*/  SHF.L.U32 R21, R8, 0x1, RZ ;  /* 0x0000000108157819 */ /* 0x000fe200000006ff */
[----:B-1----:R-:W-:-:S04]  /*2290*/  IMAD.WIDE.U32 R16, R19, 0x4, R16 ;  /* 0x0000000413107825 */ /* 0x002fc800078e0010 */
[----:B--2---:R-:W-:Y:S01]  /*22a0*/  IMAD.WIDE R26, R21, 0x4, R26 ;  /* 0x00000004151a7825 */ /* 0x004fe200078e021a */
[----:B------:R-:W-:Y:S06]  /*22b0*/  @P3 BRA `(.L_x_1047) ;  /* 0x0000000000743947 */ /* 0x000fec0003800000 */
[----:B------:R-:W1:Y:S01]  /*22c0*/  S2R R29, SR_LANEID ;  /* 0x00000000001d7919 */ /* 0x000e620000000000 */
[----:B------:R-:W2:Y:S01]  /*22d0*/  S2UR UR21, SR_CTAID.Y ;  /* 0x00000000001579c3 */ /* 0x000ea20000002600 */
[----:B------:R-:W-:Y:S01]  /*22e0*/  VOTEU.ANY UR11, UPT, PT ;  /* 0x00000000000b7886 */ /* 0x000fe200038e0100 */
[----:B------:R-:W-:Y:S01]  /*22f0*/  ULOP3.LUT UP0, URZ, UR4, 0x2, URZ, 0xc0, !UPT ;  /* 0x00000002043f7892 */ /* 0x000fe2000f80c03f */
[----:B------:R-:W3:Y:S01]  /*2300*/  S2R R19, SR_CTAID.X ;  /* 0x0000000000137919 */ /* 0x000ee20000002500 */
[----:B------:R-:W-:Y:S01]  /*2310*/  UFLO.U32 UR19, UR11 ;  /* 0x0000000b001372bd */ /* 0x000fe200080e0000 */
[----:B------:R-:W-:Y:S01]  /*2320*/  UMOV UR10, 0x1 ;  /* 0x00000001000a7882 */ /* 0x000fe20000000000 */
[----:B------:R-:W-:Y:S02]  /*2330*/  UPOPC UR11, UR11 ;  /* 0x0000000b000b72bf */ /* 0x000fe40008000000 */
[----:B------:R-:W-:-:S04]  /*2340*/  USEL UR10, UR10, 0xffffffff, !UP0 ;  /* 0xffffffff0a0a7887 */ /* 0x000fc8000c000000 */
[----:B------:R-:W-:-:S06]  /*2350*/  UIMAD UR10, UR10, UR11, URZ ;  /* 0x0000000b0a0a72a4 */ /* 0x000fcc000f8e023f */
[----:B------:R-:W-:Y:S02]  /*2360*/  MOV R23, UR10 ;  /* 0x0000000a00177c02 */ /* 0x000fe40008000f00 */
[----:B--2---:R-:W-:Y:S02]  /*2370*/  MOV R30, UR21 ;  /* 0x00000015001e7c02 */ /* 0x004fe40008000f00 */
[----:B-1----:R-:W-:-:S03]  /*2380*/  ISETP.EQ.U32.AND P0, PT, R29, UR19, PT ;  /* 0x000000131d007c0c */ /* 0x002fc6000bf02070 */
[----:B---3--:R-:W-:-:S04]  /*2390*/  IMAD R19, R19, UR17, R30 ;  /* 0x0000001113137c24 */ /* 0x008fc8000f8e021e */
        /* <DEDUP_REMOVED lines=9> */
[----:B-1----:R-:W-:Y:S05]  /*2430*/  @!P0 BRA `(.L_x_1047) ;  /* 0x0000000000148947 */ /* 0x002fea0003800000 */
.L_x_1048:
[----:B------:R-:W2:Y:S04]  /*2440*/  LDG.E.STRONG.GPU R8, desc[UR12][R16.64] ;  /* 0x0000000c10087981 */ /* 0x000ea8000c1ef900 */
[----:B--2---:R-:W-:Y:S01]  /*2450*/  CCTL.IVALL ;  /* 0x00000000ff00798f */ /* 0x004fe20002000000 */
[----:B------:R-:W-:Y:S05]  /*2460*/  YIELD ;  /* 0x0000000000007946 */ /* 0x000fea0003800000 */
[----:B------:R-:W-:-:S13]  /*2470*/  ISETP.NE.AND P0, PT, R8, R21, PT ;  /* 0x000000150800720c */ /* 0x000fda0003f05270 */
[----:B------:R-:W-:Y:S05]  /*2480*/  @P0 BRA `(.L_x_1048) ;  /* 0xfffffffc00ec0947 */ /* 0x000fea000383ffff */
.L_x_1047:
        /* <DEDUP_REMOVED lines=11> */
[----:B------:R-:W-:-:S13]  /*2540*/  ISETP.GT.AND P0, PT, R8, RZ, PT ;  /* 0x000000ff0800720c */ /* 0x000fda0003f04270 */
[----:B------:R-:W-:Y:S05]  /*2550*/  @!P0 BRA `(.L_x_1050) ;  /* 0x0000000800d88947 */ /* 0x000fea0003800000 */
[----:B------:R-:W-:Y:S02]  /*2560*/  ISETP.GT.AND P5, PT, R8, 0xc, PT ;  /* 0x0000000c0800780c */ /* 0x000fe40003fa4270 */
[----:B------:R-:W-:-:S11]  /*2570*/  PLOP3.LUT P0, PT, PT, PT, PT, 0x80, 0x0 ;  /* 0x000000000000781c */ /* 0x000fd60003f0f070 */
[----:B------:R-:W-:Y:S05]  /*2580*/  @!P5 BRA `(.L_x_1051) ;  /* 0x0000000400d0d947 */ /* 0x000fea0003800000 */
[----:B------:R-:W-:-:S13]  /*2590*/  PLOP3.LUT P0, PT, PT, PT, PT, 0x8, 0x0 ;  /* 0x000000000000781c */ /* 0x000fda0003f0e170 */
.L_x_1052:
[C---:B------:R-:W-:Y:S02]  /*25a0*/  ISETP.EQ.OR P5, PT, R17.reuse, UR14, P3 ;  /* 0x0000000e11007c0c */ /* 0x040fe40009fa2670 */
[----:B------:R-:W-:-:S04]  /*25b0*/  IADD3 R23, R17, 0x1, RZ ;  /* 0x0000000111177810 */ /* 0x000fc80007ffe0ff */
[----:B------:R-:W-:-:S07]  /*25c0*/  ISETP.EQ.OR P6, PT, R23, UR14, P3 ;  /* 0x0000000e17007c0c */ /* 0x000fce0009fc2670 */
[----:B------:R-:W-:-:S04]  /*25d0*/  @!P5 IMAD R19, R17, UR17, R30 ;  /* 0x000000111113dc24 */ /* 0x000fc8000f8e021e */
[----:B------:R-:W-:-:S04]  /*25e0*/  @!P5 IMAD.WIDE.U32 R18, R19, 0x8, R26 ;  /* 0x000000081312d825 */ /* 0x000fc800078e001a */
[----:B------:R-:W-:Y:S02]  /*25f0*/  @!P6 IMAD R23, R23, UR17, R30 ;  /* 0x000000111717ec24 */ /* 0x000fe4000f8e021e */
[----:B------:R-:W0:Y:S02]  /*2600*/  @!P5 LDG.E.64 R18, desc[UR12][R18.64] ;  /* 0x0000000c1212d981 */ /* 0x000e24000c1e1b00 */
[----:B------:R-:W-:-:S06]  /*2610*/  @!P6 IMAD.WIDE.U32 R22, R23, 0x8, R26 ;  /* 0x000000081716e825 */ /* 0x000fcc00078e001a */
[----:B------:R-:W2:Y:S01]  /*2620*/  @!P6 LDG.E.64 R22, desc[UR12][R22.64] ;  /* 0x0000000c1616e981 */ /* 0x000ea2000c1e1b00 */
[C---:B------:R-:W-:Y:S02]  /*2630*/  IADD3 R21, R17.reuse, 0x2, RZ ;  /* 0x0000000211157810 */ /* 0x040fe40007ffe0ff */
[----:B------:R-:W-:Y:S01]  /*2640*/  IADD3 R25, R17, 0x3, RZ ;  /* 0x0000000311197810 */ /* 0x000fe20007ffe0ff */
[----:B0-----:R-:W-:Y:S01]  /*2650*/  @!P5 FADD.FTZ R14, R14, R18 ;  /* 0x000000120e0ed221 */ /* 0x001fe20000010000 */
[----:B------:R-:W-:Y:S01]  /*2660*/  @!P5 FADD.FTZ R15, R15, R19 ;  /* 0x000000130f0fd221 */ /* 0x000fe20000010000 */
[----:B------:R-:W-:Y:S02]  /*2670*/  ISETP.EQ.OR P5, PT, R21, UR14, P3 ;  /* 0x0000000e15007c0c */ /* 0x000fe40009fa2670 */
[----:B--2---:R-:W-:Y:S01]  /*2680*/  @!P6 FADD.FTZ R14, R14, R22 ;  /* 0x000000160e0ee221 */ /* 0x004fe20000010000 */
        /* <DEDUP_REMOVED lines=100> */
.L_x_1051:
        /* <DEDUP_REMOVED lines=12> */
[----:B------:R-:W-:Y:S02]  /*2d90*/  IADD3 R41, R17, 0x3, RZ ;  /* 0x0000000311297810 */ /* 0x000fe40007ffe0ff */
[----:B------:R-:W-:Y:S02]  /*2da0*/  ISETP.EQ.OR P0, PT, R25, UR14, P3 ;  /* 0x0000000e19007c0c */ /* 0x000fe40009f02670 */
[----:B------:R-:W-:-:S11]  /*2db0*/  IADD3 R21, R17, 0x4, RZ ;  /* 0x0000000411157810 */ /* 0x000fd60007ffe0ff */
[----:B------:R-:W-:-:S04]  /*2dc0*/  @!P0 IMAD R17, R25, UR17, R30 ;  /* 0x0000001119118c24 */ /* 0x000fc8000f8e021e */
[----:B------:R-:W-:-:S06]  /*2dd0*/  @!P0 IMAD.WIDE.U32 R16, R17, 0x8, R26 ;  /* 0x0000000811108825 */ /* 0x000fcc00078e001a */
[----:B------:R-:W3:Y:S01]  /*2de0*/  @!P0 LDG.E.64 R16, desc[UR12][R16.64] ;  /* 0x0000000c10108981 */ /* 0x000ee2000c1e1b00 */
        /* <DEDUP_REMOVED lines=11> */
[----:B------:R-:W4:Y:S01]  /*2ea0*/  @!P5 LDG.E.64 R22, desc[UR12][R22.64] ;  /* 0x0000000c1616d981 */ /* 0x000f22000c1e1b00 */
[----:B------:R-:W-:Y:S01]  /*2eb0*/  IADD3 R25, R21, 0x1, RZ ;  /* 0x0000000115197810 */ /* 0x000fe20007ffe0ff */
[----:B---3--:R-:W-:Y:S01]  /*2ec0*/  @!P0 FADD.FTZ R14, R14, R16 ;  /* 0x000000100e0e8221 */ /* 0x008fe20000010000 */
[----:B------:R-:W-:Y:S01]  /*2ed0*/  @!P0 FADD.FTZ R15, R15, R17 ;  /* 0x000000110f0f8221 */ /* 0x000fe20000010000 */
[----:B------:R-:W-:Y:S02]  /*2ee0*/  IADD3 R41, R21, 0x2, RZ ;  /* 0x0000000215297810 */ /* 0x000fe40007ffe0ff */
[----:B------:R-:W-:Y:S02]  /*2ef0*/  ISETP.EQ.OR P0, PT, R25, UR14, P3 ;  /* 0x0000000e19007c0c */ /* 0x000fe40009f02670 */
[----:B------:R-:W-:-:S11]  /*2f00*/  IADD3 R47, R21, 0x3, RZ ;  /* 0x00000003152f7810 */ /* 0x000fd60007ffe0ff */
[----:B------:R-:W-:-:S04]  /*2f10*/  @!P0 IMAD R17, R25, UR17, R30 ;  /* 0x0000001119118c24 */ /* 0x000fc8000f8e021e */
[----:B------:R-:W-:-:S06]  /*2f20*/  @!P0 IMAD.WIDE.U32 R16, R17, 0x8, R26 ;  /* 0x0000000811108825 */ /* 0x000fcc00078e001a */
[----:B------:R-:W3:Y:S01]  /*2f30*/  @!P0 LDG.E.64 R16, desc[UR12][R16.64] ;  /* 0x0000000c10108981 */ /* 0x000ee2000c1e1b00 */
[----:B--2---:R-:W-:Y:S01]  /*2f40*/  @!P6 FADD.FTZ R14, R14, R18 ;  /* 0x000000120e0ee221 */ /* 0x004fe20000010000 */
[----:B------:R-:W-:Y:S01]  /*2f50*/  @!P6 FADD.FTZ R15, R15, R19 ;  /* 0x000000130f0fe221 */ /* 0x000fe20000010000 */
[----:B------:R-:W-:Y:S02]  /*2f60*/  ISETP.EQ.OR P6, PT, R41, UR14, P3 ;  /* 0x0000000e29007c0c */ /* 0x000fe40009fc2670 */
[----:B----4-:R-:W-:Y:S01]  /*2f70*/  @!P5 FADD.FTZ R14, R14, R22 ;  /* 0x000000160e0ed221 */ /* 0x010fe20000010000 */
        /* <DEDUP_REMOVED lines=8> */
[----:B------:R-:W-:Y:S01]  /*3000*/  IADD3 R8, R8, -0x4, RZ ;  /* 0xfffffffc08087810 */ /* 0x000fe20007ffe0ff */
[----:B---3--:R-:W-:Y:S01]  /*3010*/  @!P0 FADD.FTZ R14, R14, R16 ;  /* 0x000000100e0e8221 */ /* 0x008fe20000010000 */
[----:B------:R-:W-:Y:S01]  /*3020*/  @!P0 FADD.FTZ R15, R15, R17 ;  /* 0x000000110f0f8221 */ /* 0x000fe20000010000 */
[----:B------:R-:W-:Y:S02]  /*3030*/  PLOP3.LUT P0, PT, PT, PT, PT, 0x8, 0x0 ;  /* 0x000000000000781c */ /* 0x000fe40003f0e170 */
[----:B------:R-:W-:Y:S02]  /*3040*/  IADD3 R8, R8, -0x4, RZ ;  /* 0xfffffffc08087810 */ /* 0x000fe40007ffe0ff */
[----:B------:R-:W-:Y:S01]  /*3050*/  IADD3 R17, R21, 0x4, RZ ;  /* 0x0000000415117810 */ /* 0x000fe20007ffe0ff */
[----:B--2---:R-:W-:Y:S01]  /*3060*/  @!P6 FADD.FTZ R14, R14, R18 ;  /* 0x000000120e0ee221 */ /* 0x004fe20000010000 */
[----:B------:R-:W-:-:S03]  /*3070*/  @!P6 FADD.FTZ R15, R15, R19 ;  /* 0x000000130f0fe221 */ /* 0x000fc60000010000 */
[----:B----4-:R-:W-:Y:S01]  /*3080*/  @!P5 FADD.FTZ R14, R14, R22 ;  /* 0x000000160e0ed221 */ /* 0x010fe20000010000 */
[----:B------:R-:W-:-:S07]  /*3090*/  @!P5 FADD.FTZ R15, R15, R23 ;  /* 0x000000170f0fd221 */ /* 0x000fce0000010000 */
.L_x_1053:
[----:B------:R-:W-:-:S13]  /*30a0*/  ISETP.NE.OR P0, PT, R8, RZ, P0 ;  /* 0x000000ff0800720c */ /* 0x000fda0000705670 */
[----:B------:R-:W-:Y:S05]  /*30b0*/  @!P0 BRA `(.L_x_1049) ;  /* 0x00000000007c8947 */ /* 0x000fea0003800000 */
.L_x_1050:
[----:B------:R-:W-:-:S13]  /*30c0*/  ISETP.EQ.OR P6, PT, R17, UR14, P3 ;  /* 0x0000000e11007c0c */ /* 0x000fda0009fc2670 */
[----:B------:R-:W-:-:S04]  /*30d0*/  @!P6 IMAD R19, R17, UR17, R30 ;  /* 0x000000111113ec24 */ /* 0x000fc8000f8e021e */
[----:B------:R-:W-:-:S06]  /*30e0*/  @!P6 IMAD.WIDE.U32 R18, R19, 0x8, R26 ;  /* 0x000000081312e825 */ /* 0x000fcc00078e001a */
[----:B------:R-:W0:Y:S01]  /*30f0*/  @!P6 LDG.E.64 R18, desc[UR12][R18.64] ;  /* 0x0000000c1212e981 */ /* 0x000e22000c1e1b00 */
[C---:B------:R-:W-:Y:S02]  /*3100*/  IADD3 R21, R17.reuse, 0x1, RZ ;  /* 0x0000000111157810 */ /* 0x040fe40007ffe0ff */
[----:B------:R-:W-:Y:S02]  /*3110*/  IADD3 R23, R17, 0x2, RZ ;  /* 0x0000000211177810 */ /* 0x000fe40007ffe0ff */
[----:B------:R-:W-:Y:S02]  /*3120*/  ISETP.EQ.OR P0, PT, R21, UR14, P3 ;  /* 0x0000000e15007c0c */ /* 0x000fe40009f02670 */
[----:B------:R-:W-:Y:S02]  /*3130*/  ISETP.EQ.OR P5, PT, R23, UR14, P3 ;  /* 0x0000000e17007c0c */ /* 0x000fe40009fa2670 */
[----:B------:R-:W-:-:S09]  /*3140*/  IADD3 R25, R17, 0x3, RZ ;  /* 0x0000000311197810 */ /* 0x000fd20007ffe0ff */
[--C-:B------:R-:W-:Y:S02]  /*3150*/  @!P0 IMAD R21, R21, UR17, R30.reuse ;  /* 0x0000001115158c24 */ /* 0x100fe4000f8e021e */
[----:B------:R-:W-:-:S04]  /*3160*/  @!P5 IMAD R23, R23, UR17, R30 ;  /* 0x000000111717dc24 */ /* 0x000fc8000f8e021e */
[----:B------:R-:W-:-:S06]  /*3170*/  @!P5 IMAD.WIDE.U32 R22, R23, 0x8, R26 ;  /* 0x000000081716d825 */ /* 0x000fcc00078e001a */
[----:B------:R-:W2:Y:S01]  /*3180*/  @!P5 LDG.E.64 R22, desc[UR12][R22.64] ;  /* 0x0000000c1616d981 */ /* 0x000ea2000c1e1b00 */
[----:B0-----:R-:W-:Y:S01]  /*3190*/  @!P6 FADD.FTZ R14, R14, R18 ;  /* 0x000000120e0ee221 */ /* 0x001fe20000010000 */
[----:B------:R-:W-:Y:S01]  /*31a0*/  @!P6 FADD.FTZ R15, R15, R19 ;  /* 0x000000130f0fe221 */ /* 0x000fe20000010000 */
[----:B------:R-:W-:Y:S01]  /*31b0*/  ISETP.EQ.OR P6, PT, R25, UR14, P3 ;  /* 0x0000000e19007c0c */ /* 0x000fe20009fc2670 */
[----:B------:R-:W-:-:S06]  /*31c0*/  @!P0 IMAD.WIDE.U32 R18, R21, 0x8, R26 ;  /* 0x0000000815128825 */ /* 0x000fcc00078e001a */
[----:B------:R-:W3:Y:S06]  /*31d0*/  @!P0 LDG.E.64 R18, desc[UR12][R18.64] ;  /* 0x0000000c12128981 */ /* 0x000eec000c1e1b00 */
[----:B------:R-:W-:-:S04]  /*31e0*/  @!P6 IMAD R25, R25, UR17, R30 ;  /* 0x000000111919ec24 */ /* 0x000fc8000f8e021e */
[----:B------:R-:W-:-:S06]  /*31f0*/  @!P6 IMAD.WIDE.U32 R24, R25, 0x8, R26 ;  /* 0x000000081918e825 */ /* 0x000fcc00078e001a */
[----:B------:R-:W4:Y:S01]  /*3200*/  @!P6 LDG.E.64 R24, desc[UR12][R24.64] ;  /* 0x0000000c1818e981 */ /* 0x000f22000c1e1b00 */
[----:B------:R-:W-:Y:S02]  /*3210*/  IADD3 R8, R8, -0x4, RZ ;  /* 0xfffffffc08087810 */ /* 0x000fe40007ffe0ff */
[----:B------:R-:W-:Y:S01]  /*3220*/  IADD3 R17, R17, 0x4, RZ ;  /* 0x0000000411117810 */ /* 0x000fe20007ffe0ff */
[----:B---3--:R-:W-:Y:S01]  /*3230*/  @!P0 FADD.FTZ R14, R14, R18 ;  /* 0x000000120e0e8221 */ /* 0x008fe20000010000 */
[----:B------:R-:W-:Y:S01]  /*3240*/  @!P0 FADD.FTZ R15, R15, R19 ;  /* 0x000000130f0f8221 */ /* 0x000fe20000010000 */
[----:B------:R-:W-:Y:S02]  /*3250*/  ISETP.NE.AND P0, PT, R8, RZ, PT ;  /* 0x000000ff0800720c */ /* 0x000fe40003f05270 */
[----:B--2---:R-:W-:Y:S01]  /*3260*/  @!P5 FADD.FTZ R14, R14, R22 ;  /* 0x000000160e0ed221 */ /* 0x004fe20000010000 */
[----:B------:R-:W-:-:S03]  /*3270*/  @!P5 FADD.FTZ R15, R15, R23 ;  /* 0x000000170f0fd221 */ /* 0x000fc60000010000 */
[----:B----4-:R-:W-:Y:S01]  /*3280*/  @!P6 FADD.FTZ R14, R14, R24 ;  /* 0x000000180e0ee221 */ /* 0x010fe20000010000 */
[----:B------:R-:W-:-:S06]  /*3290*/  @!P6 FADD.FTZ R15, R15, R25 ;  /* 0x000000190f0fe221 */ /* 0x000fcc0000010000 */
[----:B------:R-:W-:Y:S05]  /*32a0*/  @P0 BRA `(.L_x_1050) ;  /* 0xfffffffc00840947 */ /* 0x000fea000383ffff */
.L_x_1049:
        /* <DEDUP_REMOVED lines=8> */
[----:B------:R-:W0:Y:S02]  /*3330*/  LDG.E.64 R18, desc[UR12][R18.64] ;  /* 0x0000000c12127981 */ /* 0x000e24000c1e1b00 */
[----:B0-----:R-:W-:Y:S01]  /*3340*/  FADD.FTZ R14, R14, R18 ;  /* 0x000000120e0e7221 */ /* 0x001fe20000010000 */
[----:B------:R-:W-:-:S07]  /*3350*/  FADD.FTZ R15, R15, R19 ;  /* 0x000000130f0f7221 */ /* 0x000fce0000010000 */
.L_x_1055:
[----:B------:R-:W-:Y:S05]  /*3360*/  BSYNC B0 ;  /* 0x0000000000007941 */ /* 0x000fea0003800000 */
.L_x_1054:
        /* <DEDUP_REMOVED lines=10> */
[----:B------:R-:W0:Y:S04]  /*3410*/  @!P5 LDG.E.64 R16, desc[UR12][R16.64] ;  /* 0x0000000c1010d981 */ /* 0x000e28000c1e1b00 */
[----:B------:R-:W2:Y:S01]  /*3420*/  @!P0 LDG.E.64 R26, desc[UR12][R26.64] ;  /* 0x0000000c1a1a8981 */ /* 0x000ea2000c1e1b00 */
[----:B0-----:R-:W-:Y:S01]  /*3430*/  @!P5 FADD.FTZ R14, R14, R16 ;  /* 0x000000100e0ed221 */ /* 0x001fe20000010000 */
[----:B------:R-:W-:-:S03]  /*3440*/  @!P5 FADD.FTZ R15, R15, R17 ;  /* 0x000000110f0fd221 */ /* 0x000fc60000010000 */
[----:B--2---:R-:W-:Y:S01]  /*3450*/  @!P0 FADD.FTZ R14, R14, R26 ;  /* 0x0000001a0e0e8221 */ /* 0x004fe20000010000 */
[----:B------:R-:W-:-:S07]  /*3460*/  @!P0 FADD.FTZ R15, R15, R27 ;  /* 0x0000001b0f0f8221 */ /* 0x000fce0000010000 */
.L_x_1046:
[----:B------:R-:W1:Y:S01]  /*3470*/  S2UR UR11, SR_CgaCtaId ;  /* 0x00000000000b79c3 */ /* 0x000e620000008800 */
[----:B------:R-:W-:Y:S01]  /*3480*/  UMOV UR10, 0x400 ;  /* 0x00000400000a7882 */ /* 0x000fe20000000000 */
[----:B------:R-:W-:-:S06]  /*3490*/  SHF.R.U32.HI R8, RZ, 0x5, R39 ;  /* 0x00000005ff087819 */ /* 0x000fcc0000011627 */
[----:B--2---:R-:W2:Y:S01]  /*34a0*/  LDC R19, c[0x0][0x2ac] ;  /* 0x0000ab00ff137b82 */ /* 0x004ea20000000800 */
[----:B-1----:R-:W-:Y:S01]  /*34b0*/  ULEA UR10, UR11, UR10, 0x18 ;  /* 0x0000000a0b0a7291 */ /* 0x002fe2000f8ec03f */
[----:B--2---:R-:W-:-:S08]  /*34c0*/  IMAD R8, R19, UR14, R8 ;  /* 0x0000000e13087c24 */ /* 0x004fd0000f8e0208 */
[----:B------:R0:W-:Y:S01]  /*34d0*/  @!P3 STS.64 [UR10+0x98], R14 ;  /* 0x0000980eff00b988 */ /* 0x0001e20008000a0a */
[----:B------:R-:W-:Y:S01]  /*34e0*/  BAR.SYNC.DEFER_BLOCKING 0x0 ;  /* 0x0000000000007b1d */ /* 0x000fe20000010000 */
[C---:B------:R-:W-:Y:S02]  /*34f0*/  IADD3 R18, R8.reuse, 0x20, RZ ;  /* 0x0000002008127810 */ /* 0x040fe40007ffe0ff */
[----:B------:R-:W-:Y:S01]  /*3500*/  IADD3 R8, R8, 0x30, RZ ;  /* 0x0000003008087810 */ /* 0x000fe20007ffe0ff */
[--C-:B0-----:R-:W-:Y:S02]  /*3510*/  HADD2.F32 R14, -RZ, R37.reuse.H0_H0 ;  /* 0x20000025ff0e7230 */ /* 0x101fe40000004100 */
[----:B------:R-:W-:-:S05]  /*3520*/  HADD2.F32 R37, -RZ, R37.H1_H1 ;  /* 0x30000025ff257230 */ /* 0x000fca0000004100 */
[----:B------:R-:W-:-:S04]  /*3530*/  FADD.FTZ R37, R37, -UR20 ;  /* 0x8000001425257e21 */ /* 0x000fc80008010000 */
[----:B------:R-:W-:Y:S01]  /*3540*/  FMUL.FTZ R24, R37, UR18 ;  /* 0x0000001225187c20 */ /* 0x000fe20008410000 */
[----:B------:R-:W0:Y:S01]  /*3550*/  LDS.64 R16, [UR10+0x98] ;  /* 0x0000980aff107984 */ /* 0x000e220008000a00 */
[----:B------:R-:W-:Y:S02]  /*3560*/  ULDC.64 UR10, c[0x0][0x290] ;  /* 0x0000a400000a7ab9 */ /* 0x000fe40000000a00 */
[----:B------:R-:W-:Y:S02]  /*3570*/  ISETP.GE.U32.AND P3, PT, R8, UR10, PT ;  /* 0x0000000a08007c0c */ /* 0x000fe4000bf66070 */
[----:B------:R-:W-:Y:S02]  /*3580*/  SHF.R.S32.HI R8, RZ, 0x1f, R8 ;  /* 0x0000001fff087819 */ /* 0x000fe40000011408 */
[----:B------:R-:W-:Y:S01]  /*3590*/  ISETP.GE.U32.AND P0, PT, R18, UR10, PT ;  /* 0x0000000a12007c0c */ /* 0x000fe2000bf06070 */
[----:B------:R-:W-:Y:S01]  /*35a0*/  ULDC UR10, c[0x0][0x2bc] ;  /* 0x0000af00000a7ab9 */ /* 0x000fe20000000800 */
[----:B------:R-:W-:-:S02]  /*35b0*/  ISETP.GE.AND.EX P3, PT, R8, UR11, PT, P3 ;  /* 0x0000000b08007c0c */ /* 0x000fc4000bf66330 */
[----:B------:R-:W-:-:S04]  /*35c0*/  SHF.R.S32.HI R18, RZ, 0x1f, R18 ;  /* 0x0000001fff127819 */ /* 0x000fc80000011412 */
[----:B------:R-:W-:Y:S01]  /*35d0*/  ISETP.GE.AND.EX P0, PT, R18, UR11, PT, P0 ;  /* 0x0000000b12007c0c */ /* 0x000fe2000bf06300 */
[----:B0-----:R-:W-:Y:S01]  /*35e0*/  FMUL.FTZ R8, R16, UR10 ;  /* 0x0000000a10087c20 */ /* 0x001fe20008410000 */
[----:B------:R-:W-:Y:S01]  /*35f0*/  FADD.FTZ R16, R14, -UR20 ;  /* 0x800000140e107e21 */ /* 0x000fe20008010000 */
[----:B------:R-:W-:Y:S01]  /*3600*/  FMUL.FTZ R15, R17, UR10 ;  /* 0x0000000a110f7c20 */ /* 0x000fe20008410000 */
[----:B------:R-:W-:Y:S02]  /*3610*/  HADD2.F32 R17, -RZ, R36.H0_H0 ;  /* 0x20000024ff117230 */ /* 0x000fe40000004100 */
[----:B------:R-:W-:Y:S02]  /*3620*/  HADD2.F32 R14, -RZ, R38.H0_H0 ;  /* 0x20000026ff0e7230 */ /* 0x000fe40000004100 */
[----:B------:R-:W-:Y:S01]  /*3630*/  FMUL.FTZ R41, R16, UR18 ;  /* 0x0000001210297c20 */ /* 0x000fe20008410000 */
[----:B------:R-:W-:Y:S02]  /*3640*/  HADD2.F32 R36, -RZ, R36.H1_H1 ;  /* 0x30000024ff247230 */ /* 0x000fe40000004100 */
[----:B------:R-:W-:Y:S01]  /*3650*/  HADD2.F32 R38, -RZ, R38.H1_H1 ;  /* 0x30000026ff267230 */ /* 0x000fe20000004100 */
        /* <DEDUP_REMOVED lines=19> */
.L_x_1056:
        /* <DEDUP_REMOVED lines=14> */
[----:B------:R-:W-:-:S02]  /*3870*/  ULDC.64 UR10, c[0x0][0x210] ;  /* 0x00008400000a7ab9 */ /* 0x000fc40000000a00 */
[----:B------:R-:W-:Y:S02]  /*3880*/  LEA R18, P5, R16, UR10, 0x1 ;  /* 0x0000000a10127c11 */ /* 0x000fe4000f8a08ff */
[----:B------:R-:W-:Y:S02]  /*3890*/  IADD3 R23, R17, R23, RZ ;  /* 0x0000001711177210 */ /* 0x000fe40007ffe0ff */
[----:B------:R-:W-:Y:S02]  /*38a0*/  F2FP.F16.F32.PACK_AB R17, R20, R21 ;  /* 0x000000151411723e */ /* 0x000fe400000000ff */
[----:B------:R-:W-:-:S05]  /*38b0*/  LEA.HI.X R19, R16, UR11, R23, 0x1, P5 ;  /* 0x0000000b10137c11 */ /* 0x000fca000a8f0c17 */
[----:B------:R0:W-:Y:S02]  /*38c0*/  STG.E desc[UR12][R18.64], R17 ;  /* 0x0000001112007986 */ /* 0x0001e4000c10190c */
.L_x_1058:
[----:B------:R-:W-:Y:S05]  /*38d0*/  BSYNC B0 ;  /* 0x0000000000007941 */ /* 0x000fea0003800000 */
.L_x_1057:
[----:B------:R-:W-:Y:S01]  /*38e0*/  FADD.FTZ R16, R14, -UR20 ;  /* 0x800000140e107e21 */ /* 0x000fe20008010000 */
[----:B------:R-:W-:Y:S01]  /*38f0*/  FADD.FTZ R38, R38, -UR20 ;  /* 0x8000001426267e21 */ /* 0x000fe20008010000 */
[--C-:B0-----:R-:W-:Y:S02]  /*3900*/  HADD2.F32 R17, -RZ, R35.reuse.H0_H0 ;  /* 0x20000023ff117230 */ /* 0x101fe40000004100 */
        /* <DEDUP_REMOVED lines=22> */
.L_x_1059:
        /* <DEDUP_REMOVED lines=20> */
.L_x_1061:
[----:B------:R-:W-:Y:S05]  /*3bb0*/  BSYNC B0 ;  /* 0x0000000000007941 */ /* 0x000fea0003800000 */
.L_x_1060:
[--C-:B------:R-:W-:Y:S01]  /*3bc0*/  HADD2.F32 R14, -RZ, R33.reuse.H0_H0 ;  /* 0x20000021ff0e7230 */ /* 0x100fe20000004100 */
[C---:B------:R-:W-:Y:S01]  /*3bd0*/  ISETP.LT.U32.AND P0, PT, R39.reuse, 0x200, !P0 ;  /* 0x000002002700780c */ /* 0x040fe20004701070 */
[----:B------:R-:W-:Y:S01]  /*3be0*/  HADD2.F32 R33, -RZ, R33.H1_H1 ;  /* 0x30000021ff217230 */ /* 0x000fe20000004100 */
[----:B------:R-:W-:Y:S01]  /*3bf0*/  ISETP.LT.U32.AND P3, PT, R39, 0x200, !P3 ;  /* 0x000002002700780c */ /* 0x000fe20005f61070 */
[----:B0-----:R-:W-:Y:S02]  /*3c00*/  HADD2.F32 R17, -RZ, R32.H0_H0 ;  /* 0x20000020ff117230 */ /* 0x001fe40000004100 */
[----:B------:R-:W-:Y:S01]  /*3c10*/  FADD.FTZ R16, R14, -UR20 ;  /* 0x800000140e107e21 */ /* 0x000fe20008010000 */
[----:B------:R-:W-:Y:S02]  /*3c20*/  HADD2.F32 R14, -RZ, R34.H0_H0 ;  /* 0x20000022ff0e7230 */ /* 0x000fe40000004100 */
[----:B------:R-:W-:Y:S01]  /*3c30*/  FADD.FTZ R33, R33, -UR20 ;  /* 0x8000001421217e21 */ /* 0x000fe20008010000 */
[----:B------:R-:W-:-:S02]  /*3c40*/  HADD2.F32 R32, -RZ, R32.H1_H1 ;  /* 0x30000020ff207230 */ /* 0x000fc40000004100 */
[----:B------:R-:W-:Y:S01]  /*3c50*/  FMUL.FTZ R35, R16, UR18 ;  /* 0x0000001210237c20 */ /* 0x000fe20008410000 */
[----:B------:R-:W-:Y:S02]  /*3c60*/  HADD2.F32 R34, -RZ, R34.H1_H1 ;  /* 0x30000022ff227230 */ /* 0x000fe40000004100 */
        /* <DEDUP_REMOVED lines=20> */
.L_x_1062:
[----:B------:R-:W-:Y:S04]  /*3db0*/  BSSY B0, `(.L_x_1063) ;  /* 0x0000014000007945 */ /* 0x000fe80003800000 */
[----:B------:R-:W-:Y:S05]  /*3dc0*/  @!P0 BRA `(.L_x_1064) ;  /* 0x0000000000488947 */ /* 0x000fea0003800000 */
[C-C-:B------:R-:W-:Y:S01]  /*3dd0*/  FFMA.FTZ R16, R8.reuse, R35, R15.reuse ;  /* 0x0000002308107223 */ /* 0x140fe2000001000f */
[----:B------:R-:W-:Y:S01]  /*3de0*/  FFMA.FTZ R19, R8, R24, R15 ;  /* 0x0000001808137223 */ /* 0x000fe2000001000f */
[----:B------:R-:W-:Y:S02]  /*3df0*/  ULDC.64 UR10, c[0x0][0x288] ;  /* 0x0000a200000a7ab9 */ /* 0x000fe40000000a00 */
[----:B------:R-:W-:Y:S01]  /*3e00*/  FFMA.FTZ R20, R17, R10, -R16 ;  /* 0x0000000a11147223 */ /* 0x000fe20000010810 */
[----:B------:R-:W-:Y:S01]  /*3e10*/  MOV R16, R42 ;  /* 0x0000002a00107202 */ /* 0x000fe20000000f00 */
[----:B------:R-:W-:Y:S01]  /*3e20*/  IMAD R21, R7, UR10, RZ ;  /* 0x0000000a07157c24 */ /* 0x000fe2000f8e02ff */
[----:B------:R-:W-:Y:S01]  /*3e30*/  MOV R17, R45 ;  /* 0x0000002d00117202 */ /* 0x000fe20000000f00 */
[----:B------:R-:W-:Y:S02]  /*3e40*/  FFMA.FTZ R32, R32, R11, -R19 ;  /* 0x0000000b20207223 */ /* 0x000fe40000010813 */
[----:B------:R-:W-:-:S04]  /*3e50*/  IMAD.WIDE.U32 R18, R2, UR10, R16 ;  /* 0x0000000a02127c25 */ /* 0x000fc8000f8e0010 */
[----:B------:R-:W-:Y:S01]  /*3e60*/  IMAD R17, R2, UR11, R21 ;  /* 0x0000000b02117c24 */ /* 0x000fe2000f8e0215 */
[----:B------:R-:W-:Y:S01]  /*3e70*/  ULDC.64 UR10, c[0x0][0x210] ;  /* 0x00008400000a7ab9 */ /* 0x000fe20000000a00 */
[----:B------:R-:W-:Y:S01]  /*3e80*/  FMUL.FTZ R21, R20, UR18 ;  /* 0x0000001214157c20 */ /* 0x000fe20008410000 */
[----:B------:R-:W-:Y:S01]  /*3e90*/  FMUL.FTZ R20, R32, UR18 ;  /* 0x0000001220147c20 */ /* 0x000fe20008410000 */
[----:B------:R-:W-:Y:S02]  /*3ea0*/  LEA R16, P0, R18, UR10, 0x1 ;  /* 0x0000000a12107c11 */ /* 0x000fe4000f8008ff */
[----:B------:R-:W-:Y:S02]  /*3eb0*/  IADD3 R17, R19, R17, RZ ;  /* 0x0000001113117210 */ /* 0x000fe40007ffe0ff */
[----:B------:R-:W-:Y:S02]  /*3ec0*/  F2FP.F16.F32.PACK_AB R19, R20, R21 ;  /* 0x000000151413723e */ /* 0x000fe400000000ff */
[----:B------:R-:W-:-:S05]  /*3ed0*/  LEA.HI.X R17, R18, UR11, R17, 0x1, P0 ;  /* 0x0000000b12117c11 */ /* 0x000fca00080f0c11 */
[----:B------:R0:W-:Y:S02]  /*3ee0*/  STG.E desc[UR12][R16.64], R19 ;  /* 0x0000001310007986 */ /* 0x0001e4000c10190c */
.L_x_1064:
[----:B------:R-:W-:Y:S05]  /*3ef0*/  BSYNC B0 ;  /* 0x0000000000007941 */ /* 0x000fea0003800000 */
.L_x_1063:
[----:B0-----:R-:W-:Y:S01]  /*3f00*/  FADD.FTZ R16, R14, -UR20 ;  /* 0x800000140e107e21 */ /* 0x001fe20008010000 */
[----:B------:R-:W-:Y:S01]  /*3f10*/  FADD.FTZ R34, R34, -UR20 ;  /* 0x8000001422227e21 */ /* 0x000fe20008010000 */
[--C-:B------:R-:W-:Y:S02]  /*3f20*/  HADD2.F32 R17, -RZ, R31.reuse.H0_H0 ;  /* 0x2000001fff117230 */ /* 0x100fe40000004100 */
        /* <DEDUP_REMOVED lines=22> */
.L_x_1065:
        /* <DEDUP_REMOVED lines=16> */
[----:B------:R-:W-:Y:S02]  /*4190*/  F2FP.F16.F32.PACK_AB R13, R13, R12 ;  /* 0x0000000c0d0d723e */ /* 0x000fe400000000ff */
[----:B------:R-:W-:-:S05]  /*41a0*/  LEA.HI.X R11, R42, UR11, R11, 0x1, P0 ;  /* 0x0000000b2a0b7c11 */ /* 0x000fca00080f0c0b */
[----:B------:R0:W-:Y:S02]  /*41b0*/  STG.E desc[UR12][R10.64], R13 ;  /* 0x0000000d0a007986 */ /* 0x0001e4000c10190c */
.L_x_1067:
[----:B------:R-:W-:Y:S05]  /*41c0*/  BSYNC B0 ;  /* 0x0000000000007941 */ /* 0x000fea0003800000 */
.L_x_1066:
[----:B------:R-:W-:Y:S02]  /*41d0*/  UIADD3 UR15, UR17, UR15, URZ ;  /* 0x0000000f110f7290 */ /* 0x000fe4000fffe03f */
[----:B------:R-:W-:Y:S02]  /*41e0*/  UIADD3 UR4, UR4, 0x1, URZ ;  /* 0x0000000104047890 */ /* 0x000fe4000fffe03f */
[----:B------:R-:W-:-:S06]  /*41f0*/  UISETP.GE.AND UP0, UPT, UR15, UR5, UPT ;  /* 0x000000050f00728c */ /* 0x000fcc000bf06270 */
[----:B------:R-:W-:-:S13]  /*4200*/  PLOP3.LUT P0, PT, PT, PT, UP0, 0x80, 0x0 ;  /* 0x000000000000781c */ /* 0x000fda0003f0f008 */
[----:B------:R-:W-:Y:S05]  /*4210*/  @!P0 BRA `(.L_x_1068) ;  /* 0xffffffc0004c8947 */ /* 0x000fea000383ffff */
.L_x_1033:
[----:B------:R-:W1:Y:S01]  /*4220*/  LDC R4, c[0x0][0xc] ;  /* 0x00000300ff047b82 */ /* 0x000e620000000800 */
[----:B------:R-:W-:Y:S01]  /*4230*/  ISETP.NE.AND P2, PT, R39, RZ, PT ;  /* 0x000000ff2700720c */ /* 0x000fe20003f45270 */
[----:B------:R-:W-:Y:S06]  /*4240*/  BSSY B0, `(.L_x_1069) ;  /* 0x0000015000007945 */ /* 0x000fec0003800000 */
[----:B------:R-:W2:Y:S08]  /*4250*/  LDC R7, c[0x0][0x10] ;  /* 0x00000400ff077b82 */ /* 0x000eb00000000800 */
[----:B------:R-:W3:Y:S01]  /*4260*/  LDC.64 R2, c[0x0][0x258] ;  /* 0x00009600ff027b82 */ /* 0x000ee20000000a00 */
[----:B-1----:R-:W-:-:S02]  /*4270*/  IADD3 R0, R4, -0x1, RZ ;  /* 0xffffffff04007810 */ /* 0x002fc40007ffe0ff */
[----:B------:R-:W-:Y:S02]  /*4280*/  ISETP.NE.AND P1, PT, R4, 0x1, PT ;  /* 0x000000010400780c */ /* 0x000fe40003f25270 */
[----:B------:R-:W-:Y:S02]  /*4290*/  ISETP.NE.AND P0, PT, R0, UR14, PT ;  /* 0x0000000e00007c0c */ /* 0x000fe4000bf05270 */
[C---:B--2---:R-:W-:Y:S02]  /*42a0*/  IADD3 R5, R7.reuse, -0x1, RZ ;  /* 0xffffffff07057810 */ /* 0x044fe40007ffe0ff */
[----:B------:R-:W-:Y:S02]  /*42b0*/  SHF.L.U32 R0, R7, 0x1, RZ ;  /* 0x0000000107007819 */ /* 0x000fe400000006ff */
[----:B------:R-:W-:Y:S02]  /*42c0*/  ISETP.NE.OR P0, PT, R30, R5, P0 ;  /* 0x000000051e00720c */ /* 0x000fe40000705670 */
[----:B------:R-:W-:-:S05]  /*42d0*/  SEL R5, R0, RZ, P1 ;  /* 0x000000ff00057207 */ /* 0x000fca0000800000 */
[----:B---3--:R-:W-:Y:S01]  /*42e0*/  IMAD.WIDE.U32 R2, R5, 0x4, R2 ;  /* 0x0000000405027825 */ /* 0x008fe200078e0002 */
        /* <DEDUP_REMOVED lines=10> */
.L_x_1070:
[----:B------:R-:W-:Y:S05]  /*4390*/  BSYNC B0 ;  /* 0x0000000000007941 */ /* 0x000fea0003800000 */
.L_x_1069:
[----:B------:R-:W-:Y:S05]  /*43a0*/  @P0 EXIT ;  /* 0x000000000000094d */ /* 0x000fea0003800000 */
[----:B------:R-:W-:Y:S05]  /*43b0*/  @P2 BRA `(.L_x_1071) ;  /* 0x0000000000202947 */ /* 0x000fea0003800000 */
[----:B------:R-:W-:-:S05]  /*43c0*/  IMAD R0, R4, R7, RZ ;  /* 0x0000000704007224 */ /* 0x000fca00078e02ff */
[----:B------:R-:W-:-:S13]  /*43d0*/  ISETP.NE.AND P0, PT, R0, -0x1, PT ;  /* 0xffffffff0000780c */ /* 0x000fda0003f05270 */
[----:B------:R-:W-:Y:S05]  /*43e0*/  @!P0 BRA `(.L_x_1071) ;  /* 0x0000000000148947 */ /* 0x000fea0003800000 */
.L_x_1072:
[----:B-1----:R-:W2:Y:S04]  /*43f0*/  LDG.E.STRONG.GPU R5, desc[UR12][R2.64] ;  /* 0x0000000c02057981 */ /* 0x002ea8000c1ef900 */
[----:B--2---:R-:W-:Y:S01]  /*4400*/  CCTL.IVALL ;  /* 0x00000000ff00798f */ /* 0x004fe20002000000 */
[----:B------:R-:W-:Y:S05]  /*4410*/  YIELD ;  /* 0x0000000000007946 */ /* 0x000fea0003800000 */
[----:B------:R-:W-:-:S13]  /*4420*/  ISETP.NE.AND P0, PT, R5, R0, PT ;  /* 0x000000000500720c */ /* 0x000fda0003f05270 */
[----:B------:R-:W-:Y:S05]  /*4430*/  @P0 BRA `(.L_x_1072) ;  /* 0xfffffffc00ec0947 */ /* 0x000fea000383ffff */
.L_x_1071:
[----:B------:R-:W-:Y:S05]  /*4440*/  WARPSYNC.ALL ;  /* 0x0000000000007948 */ /* 0x000fea0003800000 */
[----:B------:R-:W2:Y:S08]  /*4450*/  LDC.64 R22, c[0x0][0x288] ;  /* 0x0000a200ff167b82 */ /* 0x000eb00000000a00 */
[----:B------:R-:W-:Y:S01]  /*4460*/  BAR.SYNC.DEFER_BLOCKING 0x0 ;  /* 0x0000000000007b1d */ /* 0x000fe20000010000 */
[----:B--2---:R-:W-:-:S04]  /*4470*/  LEA.HI R0, P0, R23, R22, RZ, 0x1 ;  /* 0x0000001617007211 */ /* 0x004fc800078108ff */
[----:B-1----:R-:W-:-:S04]  /*4480*/  IADD3.X R3, RZ, R23, RZ, P0, !PT ;  /* 0x00000017ff037210 */ /* 0x002fc800007fe4ff */
        /* <DEDUP_REMOVED lines=19> */
.L_x_1073:
[----:B------:R-:W-:-:S04]  /*45c0*/  LEA R6, P0, R39, UR4, 0x2 ;  /* 0x0000000427067c11 */ /* 0x000fc8000f8010ff */
[----:B------:R-:W-:Y:S02]  /*45d0*/  LEA.HI.X R7, R39, UR5, R0, 0x2, P0 ;  /* 0x0000000527077c11 */ /* 0x000fe400080f1400 */
[-C--:B------:R-:W-:Y:S02]  /*45e0*/  LEA R8, P0, R24, R6.reuse, 0x2 ;  /* 0x0000000618087211 */ /* 0x080fe400078010ff */
[-C--:B------:R-:W-:Y:S01]  /*45f0*/  LEA R12, P1, R22, R6.reuse, 0x2 ;  /* 0x00000006160c7211 */ /* 0x080fe200078210ff */
[----:B---3--:R-:W3:Y:S01]  /*4600*/  LDG.E R18, desc[UR12][R6.64] ;  /* 0x0000000c06127981 */ /* 0x008ee2000c1e1900 */
[----:B0-----:R-:W-:Y:S02]  /*4610*/  LEA R10, P2, R27, R6, 0x2 ;  /* 0x000000061b0a7211 */ /* 0x001fe400078410ff */
        /* <DEDUP_REMOVED lines=17> */
.L_x_1074:
        /* <DEDUP_REMOVED lines=13> */
.L_x_5228:


//--------------------- .text._Z35group_norm_nhwc_bwd_one_pass_kernelI11Fp16IOFp32WLi128ELi64ELi512EEv26Group_norm_nhwc_bwd_params --------------------------
	.section	.text._Z35group_norm_nhwc_bwd_one_pass_kernelI11Fp16IOFp32WLi128ELi64ELi512EEv26Group_norm_nhwc_bwd_params,"ax",@progbits
	.align	128
        .global         _Z35group_norm_nhwc_bwd_one_pass_kernelI11Fp16IOFp32WLi128ELi64ELi512EEv26Group_norm_nhwc_bwd_params
        .type           _Z35group_norm_nhwc_bwd_one_pass_kernelI11Fp16IOFp32WLi128ELi64ELi512EEv26Group_norm_nhwc_bwd_params,@function
        .size           _Z35group_norm_nhwc_bwd_one_pass_kernelI11Fp16IOFp32WLi128ELi64ELi512EEv26Group_norm_nhwc_bwd_params,(.L_x_5229 - _Z35group_norm_nhwc_bwd_one_pass_kernelI11Fp16IOFp32WLi128ELi64ELi512EEv26Group_norm_nhwc_bwd_params)
        .other          _Z35group_norm_nhwc_bwd_one_pass_kernelI11Fp16IOFp32WLi128ELi64ELi512EEv26Group_norm_nhwc_bwd_params,@"STO_CUDA_ENTRY STV_DEFAULT"
_Z35group_norm_nhwc_bwd_one_pass_kernelI11Fp16IOFp32WLi128ELi64ELi512EEv26Group_norm_nhwc_bwd_params:
.text._Z35group_norm_nhwc_bwd_one_pass_kernelI11Fp16IOFp32WLi128ELi64ELi512EEv26Group_norm_nhwc_bwd_params:
        /* <DEDUP_REMOVED lines=12> */
[----:B------:R-:W-:Y:S01]  /*00c0*/  SHF.R.U32.HI R5, RZ, 0x5, R36 ;  /* 0x00000005ff057819 */ /* 0x000fe20000011624 */
[----:B------:R-:W-:Y:S01]  /*00d0*/  ULDC.64 UR10, c[0x0][0x290] ;  /* 0x0000a400000a7ab9 */ /* 0x000fe20000000a00 */
[----:B------:R-:W1:Y:S01]  /*00e0*/  S2R R61, SR_LANEID ;  /* 0x00000000003d7919 */ /* 0x000e620000000000 */
[----:B------:R-:W-:Y:S01]  /*00f0*/  UMOV UR5, 0x400 ;  /* 0x0000040000057882 */ /* 0x000fe20000000000 */
[----:B------:R-:W-:Y:S01]  /*0100*/  LOP3.LUT R3, R3, 0xfffffffb, RZ, 0xc0, !PT ;  /* 0xfffffffb03037812 */ /* 0x000fe200078ec0ff */
[----:B------:R-:W-:Y:S01]  /*0110*/  HFMA2.MMA R55, -RZ, RZ, 0, 0 ;  /* 0x00000000ff377435 */ /* 0x000fe200000001ff */
[----:B------:R-:W-:Y:S01]  /*0120*/  MOV R37, R0 ;  /* 0x0000000000257202 */ /* 0x000fe20000000f00 */
[----:B------:R-:W2:Y:S08]  /*0130*/  LDC.64 R58, c[0x0][0x288] ;  /* 0x0000a200ff3a7b82 */ /* 0x000eb00000000a00 */
[----:B------:R-:W3:Y:S01]  /*0140*/  S2UR UR6, SR_CgaCtaId ;  /* 0x00000000000679c3 */ /* 0x000ee20000008800 */
[----:B0-----:R-:W-:-:S05]  /*0150*/  IMAD R5, R2, UR7, R5 ;  /* 0x0000000702057c24 */ /* 0x001fca000f8e0205 */
[----:B------:R-:W-:Y:S01]  /*0160*/  IADD3 R2, R5, 0x60, RZ ;  /* 0x0000006005027810 */ /* 0x000fe20007ffe0ff */
[----:B--2---:R-:W-:-:S03]  /*0170*/  IMAD.WIDE.U32 R6, R58, 0x3, RZ ;  /* 0x000000033a067825 */ /* 0x004fc600078e00ff */
[----:B------:R-:W-:Y:S02]  /*0180*/  ISETP.GE.U32.AND P0, PT, R2, UR10, PT ;  /* 0x0000000a02007c0c */ /* 0x000fe4000bf06070 */
[----:B------:R-:W-:Y:S02]  /*0190*/  SHF.R.S32.HI R2, RZ, 0x1f, R2 ;  /* 0x0000001fff027819 */ /* 0x000fe40000011402 */
[----:B------:R-:W-:Y:S02]  /*01a0*/  LEA R9, R59, R59, 0x1 ;  /* 0x0000003b3b097211 */ /* 0x000fe400078e08ff */
[----:B------:R-:W-:Y:S01]  /*01b0*/  ISETP.GE.AND.EX P0, PT, R2, UR11, PT, P0 ;  /* 0x0000000b02007c0c */ /* 0x000fe2000bf06300 */
[----:B---3--:R-:W-:Y:S01]  /*01c0*/  ULEA UR5, UR6, UR5, 0x18 ;  /* 0x0000000506057291 */ /* 0x008fe2000f8ec03f */
[----:B------:R-:W0:Y:S01]  /*01d0*/  LDC R2, c[0x0][0x10] ;  /* 0x00000400ff027b82 */ /* 0x000e220000000800 */
[----:B------:R-:W-:Y:S02]  /*01e0*/  IADD3 R9, R7, R9, RZ ;  /* 0x0000000907097210 */ /* 0x000fe40007ffe0ff */
[----:B------:R-:W-:-:S02]  /*01f0*/  LEA.HI R56, P1, R59, R58, RZ, 0x1 ;  /* 0x0000003a3b387211 */ /* 0x000fc400078308ff */
[----:B------:R-:W-:Y:S02]  /*0200*/  LEA.HI R57, P2, R9, R6, RZ, 0x1 ;  /* 0x0000000609397211 */ /* 0x000fe400078508ff */
[----:B------:R-:W-:Y:S02]  /*0210*/  ISETP.LT.U32.AND P0, PT, R36, 0x200, !P0 ;  /* 0x000002002400780c */ /* 0x000fe40004701070 */
[----:B------:R-:W-:Y:S02]  /*0220*/  SHF.R.S32.HI R7, RZ, 0x1f, R36 ;  /* 0x0000001fff077819 */ /* 0x000fe40000011424 */
[----:B------:R-:W-:Y:S02]  /*0230*/  IADD3.X R59, RZ, R59, RZ, P1, !PT ;  /* 0x0000003bff3b7210 */ /* 0x000fe40000ffe4ff */
[----:B------:R-:W-:Y:S02]  /*0240*/  IADD3.X R60, RZ, R9, RZ, P2, !PT ;  /* 0x00000009ff3c7210 */ /* 0x000fe400017fe4ff */
[----:B------:R-:W-:-:S02]  /*0250*/  LEA.HI R7, R7, R36, RZ, 0x5 ;  /* 0x0000002407077211 */ /* 0x000fc400078f28ff */
[----:B------:R-:W-:Y:S02]  /*0260*/  SHF.R.S64 R56, R56, 0x1, R59 ;  /* 0x0000000138387819 */ /* 0x000fe4000000103b */
[--C-:B------:R-:W-:Y:S02]  /*0270*/  SHF.R.S64 R57, R57, 0x1, R60.reuse ;  /* 0x0000000139397819 */ /* 0x100fe4000000103c */
[----:B------:R-:W-:Y:S02]  /*0280*/  SHF.R.S32.HI R7, RZ, 0x5, R7 ;  /* 0x00000005ff077819 */ /* 0x000fe40000011407 */
[----:B------:R-:W-:Y:S02]  /*0290*/  SHF.R.S32.HI R59, RZ, 0x1, R59 ;  /* 0x00000001ff3b7819 */ /* 0x000fe4000001143b */
[----:B------:R-:W-:Y:S02]  /*02a0*/  SHF.R.S32.HI R60, RZ, 0x1, R60 ;  /* 0x00000001ff3c7819 */ /* 0x000fe4000001143c */
[----:B------:R-:W-:-:S02]  /*02b0*/  @P0 LOP3.LUT R3, R3, 0x4, RZ, 0xfc, !PT ;  /* 0x0000000403030812 */ /* 0x000fc400078efcff */
[----:B------:R-:W-:Y:S02]  /*02c0*/  LEA R58, R7, UR5, 0x3 ;  /* 0x00000005073a7c11 */ /* 0x000fe4000f8e18ff */
[----:B------:R-:W-:Y:S02]  /*02d0*/  SHF.L.U64.HI R59, R56, 0x2, R59 ;  /* 0x00000002383b7819 */ /* 0x000fe4000001023b */
[----:B-1----:R-:W-:-:S07]  /*02e0*/  SHF.L.U64.HI R60, R57, 0x2, R60 ;  /* 0x00000002393c7819 */ /* 0x002fce000001023c */
.L_x_1126:
[----:B------:R-:W1:Y:S01]  /*02f0*/  LDC R10, c[0x0][0x2a0] ;  /* 0x0000a800ff0a7b82 */ /* 0x000e620000000800 */
[----:B------:R-:W-:Y:S01]  /*0300*/  LOP3.LUT P6, RZ, R3, 0x4, RZ, 0xc0, !PT ;  /* 0x0000000403ff7812 */ /* 0x000fe200078cc0ff */
[----:B------:R-:W-:Y:S01]  /*0310*/  ULDC.64 UR12, c[0x0][0x290] ;  /* 0x0000a400000c7ab9 */ /* 0x000fe20000000a00 */
[----:B------:R-:W-:Y:S01]  /*0320*/  ISETP.GE.AND P1, PT, R37, RZ, PT ;  /* 0x000000ff2500720c */ /* 0x000fe20003f26270 */
[----:B------:R-:W-:Y:S01]  /*0330*/  ULDC.64 UR10, c[0x0][0x298] ;  /* 0x0000a600000a7ab9 */ /* 0x000fe20000000a00 */
[C---:B------:R-:W-:Y:S01]  /*0340*/  IADD3 R29, R5.reuse, 0x10, RZ ;  /* 0x00000010051d7810 */ /* 0x040fe20007ffe0ff */
[----:B------:R-:W-:Y:S01]  /*0350*/  ULDC.U8 UR5, c[0x0][0x2a4] ;  /* 0x0000a90000057ab9 */ /* 0x000fe20000000000 */
[----:B------:R-:W-:Y:S02]  /*0360*/  IADD3 R27, R5, 0x20, RZ ;  /* 0x00000020051b7810 */ /* 0x000fe40007ffe0ff */
[----:B------:R-:W-:Y:S02]  /*0370*/  ISETP.GE.U32.AND P5, PT, R29, UR12, PT ;  /* 0x0000000c1d007c0c */ /* 0x000fe4000bfa6070 */
[----:B------:R-:W-:-:S02]  /*0380*/  SHF.R.S32.HI R21, RZ, 0x1f, R29 ;  /* 0x0000001fff157819 */ /* 0x000fc4000001141d */
[----:B------:R-:W-:Y:S01]  /*0390*/  SHF.R.S32.HI R23, RZ, 0x1f, R27 ;  /* 0x0000001fff177819 */ /* 0x000fe2000001141b */
[----:B------:R-:W2:Y:S01]  /*03a0*/  @P6 LDC.64 R12, c[0x0][0x288] ;  /* 0x0000a200ff0c6b82 */ /* 0x000ea20000000a00 */
[C---:B------:R-:W-:Y:S02]  /*03b0*/  IADD3 R15, R5.reuse, 0x60, RZ ;  /* 0x00000060050f7810 */ /* 0x040fe40007ffe0ff */
[C---:B------:R-:W-:Y:S02]  /*03c0*/  IADD3 R39, R5.reuse, 0x30, RZ ;  /* 0x0000003005277810 */ /* 0x040fe40007ffe0ff */
[----:B------:R-:W-:Y:S02]  /*03d0*/  SHF.R.S32.HI R19, RZ, 0x1f, R15 ;  /* 0x0000001fff137819 */ /* 0x000fe4000001140f */
[----:B------:R-:W-:Y:S01]  /*03e0*/  SHF.R.S32.HI R25, RZ, 0x1f, R39 ;  /* 0x0000001fff197819 */ /* 0x000fe20000011427 */
[----:B------:R-:W3:Y:S01]  /*03f0*/  @P6 LDC.64 R48, c[0x0][0x230] ;  /* 0x00008c00ff306b82 */ /* 0x000ee20000000a00 */
[----:B------:R-:W-:-:S02]  /*0400*/  IADD3 R51, R5, 0x70, RZ ;  /* 0x0000007005337810 */ /* 0x000fc40007ffe0ff */
[----:B01----:R-:W-:Y:S02]  /*0410*/  IABS R9, R10 ;  /* 0x0000000a00097213 */ /* 0x003fe40000000000 */
[----:B------:R-:W-:Y:S02]  /*0420*/  MOV R53, RZ ;  /* 0x000000ff00357202 */ /* 0x000fe40000000f00 */
[----:B------:R-:W1:Y:S01]  /*0430*/  I2F.RP R4, R9 ;  /* 0x0000000900047306 */ /* 0x000e620000209400 */
[----:B------:R-:W4:Y:S01]  /*0440*/  @P6 LDC.64 R42, c[0x0][0x228] ;  /* 0x00008a00ff2a6b82 */ /* 0x000f220000000a00 */
[----:B------:R-:W-:-:S06]  /*0450*/  LOP3.LUT R3, R3, 0xfffffffd, RZ, 0xc0, !PT ;  /* 0xfffffffd03037812 */ /* 0x000fcc00078ec0ff */
[----:B-1----:R-:W1:Y:S02]  /*0460*/  MUFU.RCP R4, R4 ;  /* 0x0000000400047308 */ /* 0x002e640000001000 */
[----:B-1----:R-:W-:-:S06]  /*0470*/  IADD3 R6, R4, 0xffffffe, RZ ;  /* 0x0ffffffe04067810 */ /* 0x002fcc0007ffe0ff */
[----:B------:R1:W0:Y:S02]  /*0480*/  F2I.FTZ.U32.TRUNC.NTZ R7, R6 ;  /* 0x0000000600077305 */ /* 0x000224000021f000 */
[----:B-1----:R-:W-:Y:S02]  /*0490*/  MOV R6, RZ ;  /* 0x000000ff00067202 */ /* 0x002fe40000000f00 */
[----:B0-----:R-:W-:-:S05]  /*04a0*/  IADD3 R8, RZ, -R7, RZ ;  /* 0x80000007ff087210 */ /* 0x001fca0007ffe0ff */
[----:B------:R-:W-:Y:S01]  /*04b0*/  IMAD R11, R8, R9, RZ ;  /* 0x00000009080b7224 */ /* 0x000fe200078e02ff */
[----:B------:R-:W-:-:S03]  /*04c0*/  IABS R8, R37 ;  /* 0x0000002500087213 */ /* 0x000fc60000000000 */
[----:B------:R-:W-:Y:S01]  /*04d0*/  IMAD.HI.U32 R7, R7, R11, R6 ;  /* 0x0000000b07077227 */ /* 0x000fe200078e0006 */
[----:B------:R-:W-:-:S04]  /*04e0*/  LOP3.LUT R6, R37, R10, RZ, 0x3c, !PT ;  /* 0x0000000a25067212 */ /* 0x000fc800078e3cff */
[----:B------:R-:W-:Y:S01]  /*04f0*/  ISETP.GE.AND P2, PT, R6, RZ, PT ;  /* 0x000000ff0600720c */ /* 0x000fe20003f46270 */
[----:B------:R-:W-:-:S05]  /*0500*/  IMAD.HI.U32 R7, R7, R8, RZ ;  /* 0x0000000807077227 */ /* 0x000fca00078e00ff */
[----:B------:R-:W-:-:S05]  /*0510*/  IADD3 R4, -R7, RZ, RZ ;  /* 0x000000ff07047210 */ /* 0x000fca0007ffe1ff */
[----:B------:R-:W-:Y:S01]  /*0520*/  IMAD R4, R9, R4, R8 ;  /* 0x0000000409047224 */ /* 0x000fe200078e0208 */
[----:B------:R-:W-:-:S04]  /*0530*/  SHF.L.U32 R8, R36, 0x1, RZ ;  /* 0x0000000124087819 */ /* 0x000fc800000006ff */
[----:B------:R-:W-:Y:S02]  /*0540*/  ISETP.GT.U32.AND P4, PT, R9, R4, PT ;  /* 0x000000040900720c */ /* 0x000fe40003f84070 */
[----:B------:R-:W-:-:S11]  /*0550*/  LOP3.LUT R17, R8, 0x3e, RZ, 0xc0, !PT ;  /* 0x0000003e08117812 */ /* 0x000fd600078ec0ff */
[-C--:B------:R-:W-:Y:S02]  /*0560*/  @!P4 IADD3 R4, R4, -R9.reuse, RZ ;  /* 0x800000090404c210 */ /* 0x080fe40007ffe0ff */
[----:B------:R-:W-:Y:S02]  /*0570*/  @!P4 IADD3 R7, R7, 0x1, RZ ;  /* 0x000000010707c810 */ /* 0x000fe40007ffe0ff */
[CC--:B------:R-:W-:Y:S02]  /*0580*/  ISETP.GE.U32.AND P3, PT, R4.reuse, R9.reuse, PT ;  /* 0x000000090400720c */ /* 0x0c0fe40003f66070 */
[----:B------:R-:W-:Y:S02]  /*0590*/  ISETP.GT.U32.AND P0, PT, R9, R4, PT ;  /* 0x000000040900720c */ /* 0x000fe40003f04070 */
[----:B------:R-:W-:Y:S02]  /*05a0*/  IADD3 R9, R4, -R9, RZ ;  /* 0x8000000904097210 */ /* 0x000fe40007ffe0ff */
[----:B------:R-:W-:-:S02]  /*05b0*/  ISETP.GE.U32.AND P4, PT, R27, UR12, PT ;  /* 0x0000000c1b007c0c */ /* 0x000fc4000bf86070 */
[----:B------:R-:W-:Y:S02]  /*05c0*/  SEL R4, R9, R4, !P0 ;  /* 0x0000000409047207 */ /* 0x000fe40004000000 */
[----:B------:R-:W-:Y:S02]  /*05d0*/  ISETP.GT.U32.AND P0, PT, R36, 0x1ff, PT ;  /* 0x000001ff2400780c */ /* 0x000fe40003f04070 */
[----:B------:R-:W-:Y:S02]  /*05e0*/  @!P1 IADD3 R4, -R4, RZ, RZ ;  /* 0x000000ff04049210 */ /* 0x000fe40007ffe1ff */
[----:B------:R-:W-:Y:S02]  /*05f0*/  @P3 IADD3 R7, R7, 0x1, RZ ;  /* 0x0000000107073810 */ /* 0x000fe40007ffe0ff */
[----:B------:R-:W-:Y:S02]  /*0600*/  ISETP.NE.AND P3, PT, R10, RZ, PT ;  /* 0x000000ff0a00720c */ /* 0x000fe40003f65270 */
[----:B------:R-:W-:-:S02]  /*0610*/  MOV R6, R7 ;  /* 0x0000000700067202 */ /* 0x000fc40000000f00 */
[----:B------:R-:W-:Y:S02]  /*0620*/  LOP3.LUT R7, RZ, R10, RZ, 0x33, !PT ;  /* 0x0000000aff077212 */ /* 0x000fe400078e33ff */
[----:B------:R-:W-:Y:S02]  /*0630*/  @!P2 IADD3 R6, -R6, RZ, RZ ;  /* 0x000000ff0606a210 */ /* 0x000fe40007ffe1ff */
[----:B------:R-:W-:Y:S02]  /*0640*/  ISETP.GE.OR.EX P5, PT, R21, UR13, P0, P5 ;  /* 0x0000000d15007c0c */ /* 0x000fe400087a6750 */
[C---:B------:R-:W-:Y:S02]  /*0650*/  SEL R54, R7.reuse, R4, !P3 ;  /* 0x0000000407367207 */ /* 0x040fe40005800000 */
[----:B------:R-:W-:Y:S02]  /*0660*/  SEL R7, R7, R6, !P3 ;  /* 0x0000000607077207 */ /* 0x000fe40005800000 */
[----:B------:R-:W-:-:S02]  /*0670*/  LEA R16, R54, R17, 0x6 ;  /* 0x0000001136107211 */ /* 0x000fc400078e30ff */
[----:B------:R-:W-:Y:S02]  /*0680*/  SHF.R.S32.HI R4, RZ, 0x1f, R7 ;  /* 0x0000001fff047819 */ /* 0x000fe40000011407 */
[----:B------:R-:W-:Y:S02]  /*0690*/  SHF.R.S32.HI R17, RZ, 0x1f, R16 ;  /* 0x0000001fff117819 */ /* 0x000fe40000011410 */
[----:B------:R-:W-:Y:S01]  /*06a0*/  ISETP.GE.OR.EX P4, PT, R23, UR13, P0, P4 ;  /* 0x0000000d17007c0c */ /* 0x000fe20008786740 */
[----:B------:R-:W-:Y:S01]  /*06b0*/  IMAD R4, R4, UR10, RZ ;  /* 0x0000000a04047c24 */ /* 0x000fe2000f8e02ff */
[----:B------:R-:W0:Y:S01]  /*06c0*/  @!P5 LDC.64 R10, c[0x0][0x288] ;  /* 0x0000a200ff0adb82 */ /* 0x000e220000000a00 */
[----:B------:R-:W-:Y:S02]  /*06d0*/  ISETP.GE.U32.AND P3, PT, R39, UR12, PT ;  /* 0x0000000c27007c0c */ /* 0x000fe4000bf66070 */
[C---:B------:R-:W-:Y:S01]  /*06e0*/  IMAD R9, R7.reuse, UR11, R4 ;  /* 0x0000000b07097c24 */ /* 0x040fe2000f8e0204 */
[----:B------:R-:W-:Y:S01]  /*06f0*/  P2R R47, PR, RZ, 0x20 ;  /* 0x00000020ff2f7803 */ /* 0x000fe20000000000 */
[----:B------:R-:W-:Y:S01]  /*0700*/  IMAD.WIDE.U32 R6, R7, UR10, R16 ;  /* 0x0000000a07067c25 */ /* 0x000fe2000f8e0010 */
[----:B------:R-:W-:-:S02]  /*0710*/  ISETP.GE.OR.EX P3, PT, R25, UR13, P0, P3 ;  /* 0x0000000d19007c0c */ /* 0x000fc40008766730 */
[----:B------:R-:W1:Y:S01]  /*0720*/  @!P5 LDC.64 R40, c[0x0][0x230] ;  /* 0x00008c00ff28db82 */ /* 0x000e620000000a00 */
[----:B--2---:R-:W-:Y:S01]  /*0730*/  @P6 IMAD R4, R19, R12, RZ ;  /* 0x0000000c13046224 */ /* 0x004fe200078e02ff */
[----:B------:R-:W-:Y:S02]  /*0740*/  IADD3 R9, R7, R9, RZ ;  /* 0x0000000907097210 */ /* 0x000fe40007ffe0ff */
[----:B------:R-:W-:Y:S01]  /*0750*/  @P6 MOV R8, R6 ;  /* 0x0000000600086202 */ /* 0x000fe20000000f00 */
[----:B------:R-:W-:Y:S01]  /*0760*/  @P6 IMAD R31, R15, R13, R4 ;  /* 0x0000000d0f1f6224 */ /* 0x000fe200078e0204 */
[----:B------:R-:W-:Y:S02]  /*0770*/  IADD3 R19, R5, 0x40, RZ ;  /* 0x0000004005137810 */ /* 0x000fe40007ffe0ff */
[----:B------:R-:W2:Y:S01]  /*0780*/  @!P5 LDC.64 R34, c[0x0][0x228] ;  /* 0x00008a00ff22db82 */ /* 0x000ea20000000a00 */
[----:B------:R-:W-:Y:S01]  /*0790*/  @P6 IMAD.WIDE.U32 R12, R15, R12, R8 ;  /* 0x0000000c0f0c6225 */ /* 0x000fe200078e0008 */
[----:B------:R-:W-:-:S02]  /*07a0*/  ISETP.GE.U32.AND P2, PT, R19, UR12, PT ;  /* 0x0000000c13007c0c */ /* 0x000fc4000bf46070 */
[----:B------:R-:W-:Y:S02]  /*07b0*/  @!P4 MOV R22, R6 ;  /* 0x000000060016c202 */ /* 0x000fe40000000f00 */
[----:B------:R-:W-:Y:S02]  /*07c0*/  @P6 IADD3 R13, R13, R31, RZ ;  /* 0x0000001f0d0d6210 */ /* 0x000fe40007ffe0ff */
[----:B------:R-:W1:Y:S01]  /*07d0*/  @!P4 LDC.64 R14, c[0x0][0x288] ;  /* 0x0000a200ff0ecb82 */ /* 0x000e620000000a00 */
[C---:B------:R-:W-:Y:S01]  /*07e0*/  @P6 SHF.L.U32 R31, R12.reuse, 0x1, RZ ;  /* 0x000000010c1f6819 */ /* 0x040fe200000006ff */
[----:B0-----:R-:W-:Y:S01]  /*07f0*/  @!P5 IMAD R18, R21, R10, RZ ;  /* 0x0000000a1512d224 */ /* 0x001fe200078e02ff */
[----:B------:R-:W-:Y:S02]  /*0800*/  @P6 SHF.L.U64.HI R4, R12, 0x1, R13 ;  /* 0x000000010c046819 */ /* 0x000fe4000001020d */
[----:B------:R-:W-:Y:S01]  /*0810*/  @!P5 MOV R12, R6 ;  /* 0x00000006000cd202 */ /* 0x000fe20000000f00 */
[----:B------:R-:W-:Y:S01]  /*0820*/  @!P5 IMAD R33, R29, R11, R18 ;  /* 0x0000000b1d21d224 */ /* 0x000fe200078e0212 */
[----:B------:R-:W-:-:S02]  /*0830*/  @!P5 MOV R13, R9 ;  /* 0x00000009000dd202 */ /* 0x000fc40000000f00 */
[----:B------:R-:W-:Y:S02]  /*0840*/  SHF.R.S32.HI R21, RZ, 0x1f, R19 ;  /* 0x0000001fff157819 */ /* 0x000fe40000011413 */
[----:B---3--:R-:W-:Y:S01]  /*0850*/  @P6 IADD3 R48, P1, R31, R48, RZ ;  /* 0x000000301f306210 */ /* 0x008fe20007f3e0ff */
[----:B------:R-:W-:Y:S01]  /*0860*/  @!P5 IMAD.WIDE.U32 R10, R29, R10, R12 ;  /* 0x0000000a1d0ad225 */ /* 0x000fe200078e000c */
[----:B------:R-:W-:Y:S01]  /*0870*/  ISETP.GE.OR.EX P2, PT, R21, UR13, P0, P2 ;  /* 0x0000000d15007c0c */ /* 0x000fe20008746720 */
[----:B------:R-:W0:Y:S01]  /*0880*/  @!P3 LDC.64 R12, c[0x0][0x288] ;  /* 0x0000a200ff0cbb82 */ /* 0x000e220000000a00 */
[----:B------:R-:W-:Y:S02]  /*0890*/  @P6 IADD3.X R49, R4, R49, RZ, P1, !PT ;  /* 0x0000003104316210 */ /* 0x000fe40000ffe4ff */
[----:B------:R-:W-:Y:S02]  /*08a0*/  @!P5 IADD3 R11, R11, R33, RZ ;  /* 0x000000210b0bd210 */ /* 0x000fe40007ffe0ff */
[----:B----4-:R-:W-:-:S02]  /*08b0*/  @P6 IADD3 R42, P1, R31, R42, RZ ;  /* 0x0000002a1f2a6210 */ /* 0x010fc40007f3e0ff */
[----:B------:R-:W-:Y:S01]  /*08c0*/  @!P5 SHF.L.U32 R29, R10, 0x1, RZ ;  /* 0x000000010a1dd819 */ /* 0x000fe200000006ff */
[----:B------:R-:W3:Y:S01]  /*08d0*/  @!P4 LDC.64 R32, c[0x0][0x230] ;  /* 0x00008c00ff20cb82 */ /* 0x000ee20000000a00 */
[----:B------:R-:W-:Y:S01]  /*08e0*/  @P6 IADD3.X R43, R4, R43, RZ, P1, !PT ;  /* 0x0000002b042b6210 */ /* 0x000fe20000ffe4ff */
[----:B-1----:R-:W-:Y:S01]  /*08f0*/  @!P4 IMAD R18, R23, R14, RZ ;  /* 0x0000000e1712c224 */ /* 0x002fe200078e02ff */
[----:B------:R-:W-:Y:S02]  /*0900*/  @!P4 MOV R23, R9 ;  /* 0x000000090017c202 */ /* 0x000fe40000000f00 */
[----:B------:R-:W-:Y:S01]  /*0910*/  @!P5 SHF.L.U64.HI R4, R10, 0x1, R11 ;  /* 0x000000010a04d819 */ /* 0x000fe2000001020b */
[----:B------:R-:W-:Y:S01]  /*0920*/  @!P4 IMAD R45, R27, R15, R18 ;  /* 0x0000000f1b2dc224 */ /* 0x000fe200078e0212 */
[----:B------:R-:W-:Y:S01]  /*0930*/  @!P5 IADD3 R40, P1, R29, R40, RZ ;  /* 0x000000281d28d210 */ /* 0x000fe20007f3e0ff */
[----:B------:R-:W1:Y:S01]  /*0940*/  @!P4 LDC.64 R30, c[0x0][0x228] ;  /* 0x00008a00ff1ecb82 */ /* 0x000e620000000a00 */
[----:B------:R-:W-:-:S02]  /*0950*/  @!P4 IMAD.WIDE.U32 R14, R27, R14, R22 ;  /* 0x0000000e1b0ec225 */ /* 0x000fc400078e0016 */
[C---:B------:R-:W-:Y:S02]  /*0960*/  @!P5 IADD3.X R41, R4.reuse, R41, RZ, P1, !PT ;  /* 0x000000290429d210 */ /* 0x040fe40000ffe4ff */
[----:B--2---:R-:W-:Y:S02]  /*0970*/  @!P5 IADD3 R34, P1, R29, R34, RZ ;  /* 0x000000221d22d210 */ /* 0x004fe40007f3e0ff */
[----:B------:R-:W-:Y:S01]  /*0980*/  @!P4 IADD3 R15, R15, R45, RZ ;  /* 0x0000002d0f0fc210 */ /* 0x000fe20007ffe0ff */
[----:B------:R-:W2:Y:S01]  /*0990*/  @!P2 LDC.64 R10, c[0x0][0x288] ;  /* 0x0000a200ff0aab82 */ /* 0x000ea20000000a00 */
[----:B------:R-:W-:Y:S01]  /*09a0*/  @!P5 IADD3.X R35, R4, R35, RZ, P1, !PT ;  /* 0x000000230423d210 */ /* 0x000fe20000ffe4ff */
[----:B0-----:R-:W-:Y:S01]  /*09b0*/  @!P3 IMAD R18, R25, R12, RZ ;  /* 0x0000000c1912b224 */ /* 0x001fe200078e02ff */
[C---:B------:R-:W-:Y:S02]  /*09c0*/  @!P4 SHF.L.U32 R23, R14.reuse, 0x1, RZ ;  /* 0x000000010e17c819 */ /* 0x040fe400000006ff */
[----:B------:R-:W-:Y:S01]  /*09d0*/  @!P4 SHF.L.U64.HI R4, R14, 0x1, R15 ;  /* 0x000000010e04c819 */ /* 0x000fe2000001020f */
[----:B------:R-:W-:Y:S01]  /*09e0*/  @!P3 IMAD R45, R39, R13, R18 ;  /* 0x0000000d272db224 */ /* 0x000fe200078e0212 */
[----:B------:R-:W-:Y:S01]  /*09f0*/  @!P3 MOV R14, R6 ;  /* 0x00000006000eb202 */ /* 0x000fe20000000f00 */
[----:B------:R-:W0:Y:S01]  /*0a00*/  @!P3 LDC.64 R28, c[0x0][0x230] ;  /* 0x00008c00ff1cbb82 */ /* 0x000e220000000a00 */
[----:B------:R-:W-:-:S02]  /*0a10*/  @!P3 MOV R15, R9 ;  /* 0x00000009000fb202 */ /* 0x000fc40000000f00 */
[----:B---3--:R-:W-:Y:S01]  /*0a20*/  @!P4 IADD3 R32, P1, R23, R32, RZ ;  /* 0x000000201720c210 */ /* 0x008fe20007f3e0ff */
[----:B------:R-:W-:-:S03]  /*0a30*/  @!P3 IMAD.WIDE.U32 R12, R39, R12, R14 ;  /* 0x0000000c270cb225 */ /* 0x000fc600078e000e */
[----:B------:R-:W-:Y:S01]  /*0a40*/  @!P4 IADD3.X R33, R4, R33, RZ, P1, !PT ;  /* 0x000000210421c210 */ /* 0x000fe20000ffe4ff */
[----:B------:R-:W3:Y:S01]  /*0a50*/  @!P3 LDC.64 R26, c[0x0][0x228] ;  /* 0x00008a00ff1abb82 */ /* 0x000ee20000000a00 */
[----:B-1----:R-:W-:Y:S02]  /*0a60*/  @!P4 IADD3 R30, P1, R23, R30, RZ ;  /* 0x0000001e171ec210 */ /* 0x002fe40007f3e0ff */
[----:B------:R-:W-:Y:S02]  /*0a70*/  @!P3 IADD3 R13, R13, R45, RZ ;  /* 0x0000002d0d0db210 */ /* 0x000fe40007ffe0ff */
[C---:B------:R-:W-:Y:S02]  /*0a80*/  @!P3 SHF.L.U32 R15, R12.reuse, 0x1, RZ ;  /* 0x000000010c0fb819 */ /* 0x040fe400000006ff */
[----:B------:R-:W-:Y:S01]  /*0a90*/  @!P3 SHF.L.U64.HI R14, R12, 0x1, R13 ;  /* 0x000000010c0eb819 */ /* 0x000fe2000001020d */
[----:B------:R-:W1:Y:S01]  /*0aa0*/  @!P2 LDC.64 R24, c[0x0][0x230] ;  /* 0x00008c00ff18ab82 */ /* 0x000e620000000a00 */
[----:B------:R-:W-:Y:S01]  /*0ab0*/  @!P2 MOV R12, R6 ;  /* 0x00000006000ca202 */ /* 0x000fe20000000f00 */
[----:B--2---:R-:W-:Y:S01]  /*0ac0*/  @!P2 IMAD R18, R21, R10, RZ ;  /* 0x0000000a1512a224 */ /* 0x004fe200078e02ff */
[----:B------:R-:W-:-:S02]  /*0ad0*/  @!P2 MOV R13, R9 ;  /* 0x00000009000da202 */ /* 0x000fc40000000f00 */
[----:B------:R-:W-:Y:S01]  /*0ae0*/  @!P4 IADD3.X R31, R4, R31, RZ, P1, !PT ;  /* 0x0000001f041fc210 */ /* 0x000fe20000ffe4ff */
[----:B------:R-:W-:Y:S01]  /*0af0*/  @!P2 IMAD R11, R19, R11, R18 ;  /* 0x0000000b130ba224 */ /* 0x000fe200078e0212 */
[----:B------:R-:W-:Y:S01]  /*0b00*/  SHF.R.S32.HI R45, RZ, 0x1f, R51 ;  /* 0x0000001fff2d7819 */ /* 0x000fe20000011433 */
[----:B------:R-:W2:Y:S01]  /*0b10*/  @!P2 LDC.64 R22, c[0x0][0x228] ;  /* 0x00008a00ff16ab82 */ /* 0x000ea20000000a00 */
[----:B0-----:R-:W-:Y:S01]  /*0b20*/  @!P3 IADD3 R28, P1, R15, R28, RZ ;  /* 0x0000001c0f1cb210 */ /* 0x001fe20007f3e0ff */
[----:B------:R-:W-:Y:S01]  /*0b30*/  @!P2 IMAD.WIDE.U32 R12, R19, R10, R12 ;  /* 0x0000000a130ca225 */ /* 0x000fe200078e000c */
[----:B------:R-:W-:Y:S02]  /*0b40*/  SHF.R.S32.HI R19, RZ, 0x1f, R5 ;  /* 0x0000001fff137819 */ /* 0x000fe40000011405 */
[----:B------:R-:W-:Y:S02]  /*0b50*/  @!P3 IADD3.X R29, R14, R29, RZ, P1, !PT ;  /* 0x0000001d0e1db210 */ /* 0x000fe40000ffe4ff */
[----:B------:R-:W-:-:S02]  /*0b60*/  @!P2 IADD3 R13, R13, R11, RZ ;  /* 0x0000000b0d0da210 */ /* 0x000fc40007ffe0ff */
[----:B---3--:R-:W-:Y:S02]  /*0b70*/  @!P3 IADD3 R26, P1, R15, R26, RZ ;  /* 0x0000001a0f1ab210 */ /* 0x008fe40007f3e0ff */
[----:B------:R-:W-:Y:S02]  /*0b80*/  @!P2 SHF.L.U32 R11, R12, 0x1, RZ ;  /* 0x000000010c0ba819 */ /* 0x000fe400000006ff */
[----:B------:R-:W-:Y:S02]  /*0b90*/  @!P3 IADD3.X R27, R14, R27, RZ, P1, !PT ;  /* 0x0000001b0e1bb210 */ /* 0x000fe40000ffe4ff */
[----:B------:R-:W-:Y:S02]  /*0ba0*/  @!P2 SHF.L.U64.HI R12, R12, 0x1, R13 ;  /* 0x000000010c0ca819 */ /* 0x000fe4000001020d */
[----:B-1----:R-:W-:Y:S02]  /*0bb0*/  @!P2 IADD3 R24, P1, R11, R24, RZ ;  /* 0x000000180b18a210 */ /* 0x002fe40007f3e0ff */
[----:B------:R-:W-:-:S02]  /*0bc0*/  IADD3 R15, R5, 0x50, RZ ;  /* 0x00000050050f7810 */ /* 0x000fc40007ffe0ff */
[C---:B------:R-:W-:Y:S02]  /*0bd0*/  @!P2 IADD3.X R25, R12.reuse, R25, RZ, P1, !PT ;  /* 0x000000190c19a210 */ /* 0x040fe40000ffe4ff */
[----:B------:R-:W-:Y:S02]  /*0be0*/  SHF.R.S32.HI R13, RZ, 0x1f, R15 ;  /* 0x0000001fff0d7819 */ /* 0x000fe4000001140f */
[----:B--2---:R-:W-:Y:S02]  /*0bf0*/  @!P2 IADD3 R22, P1, R11, R22, RZ ;  /* 0x000000160b16a210 */ /* 0x004fe40007f3e0ff */
[----:B------:R-:W-:Y:S02]  /*0c00*/  P2R R4, PR, RZ, 0x10 ;  /* 0x00000010ff047803 */ /* 0x000fe40000000000 */
        /* <DEDUP_REMOVED lines=21> */
[----:B------:R-:W-:-:S07]  /*0d60*/  @P5 LOP3.LUT R3, R3, 0x2, RZ, 0xfc, !PT ;  /* 0x0000000203035812 */ /* 0x000fce00078efcff */
        /* <DEDUP_REMOVED lines=31> */
[----:B0-----:R-:W-:-:S04]  /*0f60*/  @P6 IADD3 R38, P4, R45, R38, RZ ;  /* 0x000000262d266210 */ /* 0x001fc80007f9e0ff */
[----:B------:R-:W-:Y:S02]  /*0f70*/  @P6 IADD3.X R39, R44, R39, RZ, P4, !PT ;  /* 0x000000272c276210 */ /* 0x000fe400027fe4ff */
[----:B------:R-:W-:Y:S02]  /*0f80*/  CS2R R44, SRZ ;  /* 0x00000000002c7805 */ /* 0x000fe4000001ff00 */
[----:B------:R-:W-:Y:S02]  /*0f90*/  MOV R46, RZ ;  /* 0x000000ff002e7202 */ /* 0x000fe40000000f00 */
[----:B------:R-:W-:Y:S01]  /*0fa0*/  ISETP.NE.AND P4, PT, R4, RZ, PT ;  /* 0x000000ff0400720c */ /* 0x000fe20003f85270 */
[----:B------:R-:W5:Y:S04]  /*0fb0*/  @P6 LDG.E R53, desc[UR8][R38.64] ;  /* 0x0000000826356981 */ /* 0x000f68000c1e1900 */
[----:B------:R0:W5:Y:S04]  /*0fc0*/  @P6 LDG.E R45, desc[UR8][R10.64] ;  /* 0x000000080a2d6981 */ /* 0x000168000c1e1900 */
[----:B------:R1:W5:Y:S01]  /*0fd0*/  @P5 LDG.E R46, desc[UR8][R42.64] ;  /* 0x000000082a2e5981 */ /* 0x000362000c1e1900 */
[----:B0-----:R-:W0:Y:S02]  /*0fe0*/  LDC.64 R10, c[0x0][0x248] ;  /* 0x00009200ff0a7b82 */ /* 0x001e240000000a00 */
[----:B0-----:R-:W-:-:S06]  /*0ff0*/  IMAD.WIDE R10, R37, 0x8, R10 ;  /* 0x00000008250a7825 */ /* 0x001fcc00078e020a */
[----:B------:R-:W2:Y:S01]  /*1000*/  LDG.E.64 R10, desc[UR8][R10.64] ;  /* 0x000000080a0a7981 */ /* 0x000ea2000c1e1b00 */
[----:B------:R-:W-:Y:S02]  /*1010*/  CS2R R38, SRZ ;  /* 0x0000000000267805 */ /* 0x000fe4000001ff00 */
[----:B------:R-:W-:-:S04]  /*1020*/  MOV R4, 0x3f800000 ;  /* 0x3f80000000047802 */ /* 0x000fc80000000f00 */
[----:B------:R0:W5:Y:S01]  /*1030*/  @P5 LDG.E R38, desc[UR8][R48.64] ;  /* 0x0000000830265981 */ /* 0x000162000c1e1900 */
[----:B------:R-:W-:Y:S02]  /*1040*/  ISETP.NE.AND P5, PT, R47, RZ, PT ;  /* 0x000000ff2f00720c */ /* 0x000fe40003fa5270 */
[----:B-1----:R-:W-:Y:S01]  /*1050*/  CS2R R42, SRZ ;  /* 0x00000000002a7805 */ /* 0x002fe2000001ff00 */
[----:B------:R-:W5:Y:S05]  /*1060*/  @!P2 LDG.E R39, desc[UR8][R24.64] ;  /* 0x000000081827a981 */ /* 0x000f6a000c1e1900 */
[----:B------:R-:W5:Y:S01]  /*1070*/  @!P3 LDG.E R42, desc[UR8][R28.64] ;  /* 0x000000081c2ab981 */ /* 0x000f62000c1e1900 */
[----:B0-----:R-:W-:-:S04]  /*1080*/  CS2R R48, SRZ ;  /* 0x0000000000307805 */ /* 0x001fc8000001ff00 */
[----:B------:R0:W5:Y:S04]  /*1090*/  @!P5 LDG.E R44, desc[UR8][R40.64] ;  /* 0x00000008282cd981 */ /* 0x000168000c1e1900 */
[----:B------:R-:W5:Y:S04]  /*10a0*/  @!P3 LDG.E R49, desc[UR8][R26.64] ;  /* 0x000000081a31b981 */ /* 0x000f68000c1e1900 */
[----:B------:R-:W5:Y:S01]  /*10b0*/  @!P2 LDG.E R48, desc[UR8][R22.64] ;  /* 0x000000081630a981 */ /* 0x000f62000c1e1900 */
[----:B0-----:R-:W-:-:S06]  /*10c0*/  CS2R R40, SRZ ;  /* 0x0000000000287805 */ /* 0x001fcc000001ff00 */
[----:B------:R-:W5:Y:S04]  /*10d0*/  @!P4 LDG.E R41, desc[UR8][R32.64] ;  /* 0x000000082029c981 */ /* 0x000f68000c1e1900 */
[----:B------:R-:W5:Y:S01]  /*10e0*/  @!P1 LDG.E R40, desc[UR8][R20.64] ;  /* 0x0000000814289981 */ /* 0x000f62000c1e1900 */
[----:B--2---:R-:W-:-:S05]  /*10f0*/  FFMA.FTZ R51, -R10, R10, R11 ;  /* 0x0000000a0a337223 */ /* 0x004fca000001010b */
[----:B------:R-:W-:-:S13]  /*1100*/  FSETP.GTU.FTZ.AND P6, PT, R51, RZ, PT ;  /* 0x000000ff3300720b */ /* 0x000fda0003fdc000 */
[----:B------:R-:W0:Y:S02]  /*1110*/  @P6 LDC R52, c[0x0][0x250] ;  /* 0x00009400ff346b82 */ /* 0x000e240000000800 */
[----:B0-----:R-:W-:-:S04]  /*1120*/  @P6 FADD.FTZ R52, R51, R52 ;  /* 0x0000003433346221 */ /* 0x001fc80000010000 */
[----:B------:R0:W1:Y:S01]  /*1130*/  @P6 MUFU.RSQ R4, R52 ;  /* 0x0000003400046308 */ /* 0x0000620000001400 */
[----:B------:R-:W-:Y:S02]  /*1140*/  LOP3.LUT P6, RZ, R3, 0x2, RZ, 0xc0, !PT ;  /* 0x0000000203ff7812 */ /* 0x000fe400078cc0ff */
[----:B------:R-:W-:-:S06]  /*1150*/  CS2R R50, SRZ ;  /* 0x0000000000327805 */ /* 0x000fcc000001ff00 */
[----:B------:R-:W5:Y:S01]  /*1160*/  @!P5 LDG.E R51, desc[UR8][R34.64] ;  /* 0x000000082233d981 */ /* 0x000f62000c1e1900 */
[----:B0-----:R-:W-:-:S03]  /*1170*/  MOV R52, RZ ;  /* 0x000000ff00347202 */ /* 0x001fc60000000f00 */
[----:B------:R-:W5:Y:S04]  /*1180*/  @!P4 LDG.E R50, desc[UR8][R30.64] ;  /* 0x000000081e32c981 */ /* 0x000f68000c1e1900 */
[----:B------:R-:W5:Y:S01]  /*1190*/  @!P6 LDG.E R52, desc[UR8][R18.64] ;  /* 0x000000081234e981 */ /* 0x000f62000c1e1900 */
[----:B------:R-:W-:Y:S01]  /*11a0*/  MOV R47, RZ ;  /* 0x000000ff002f7202 */ /* 0x000fe20000000f00 */
[----:B------:R-:W-:Y:S02]  /*11b0*/  BSSY B0, `(.L_x_1076) ;  /* 0x0000011000007945 */ /* 0x000fe40003800000 */
[----:B------:R0:W5:Y:S04]  /*11c0*/  @!P6 LDG.E R43, desc[UR8][R14.64] ;  /* 0x000000080e2be981 */ /* 0x000168000c1e1900 */
[----:B------:R2:W5:Y:S01]  /*11d0*/  @!P1 LDG.E R47, desc[UR8][R12.64] ;  /* 0x000000080c2f9981 */ /* 0x000562000c1e1900 */
[----:B0-----:R-:W-:-:S02]  /*11e0*/  CS2R R14, SRZ ;  /* 0x00000000000e7805 */ /* 0x001fc4000001ff00 */
[----:B--2---:R-:W-:Y:S01]  /*11f0*/  CS2R R12, SRZ ;  /* 0x00000000000c7805 */ /* 0x004fe2000001ff00 */
[----:B-1----:R-:W-:Y:S06]  /*1200*/  @P0 BRA `(.L_x_1077) ;  /* 0x00000000002c0947 */ /* 0x002fec0003800000 */
        /* <DEDUP_REMOVED lines=11> */
.L_x_1077:
[----:B------:R-:W-:Y:S05]  /*12c0*/  BSYNC B0 ;  /* 0x0000000000007941 */ /* 0x000fea0003800000 */
.L_x_1076:
[----:B------:R-:W-:Y:S01]  /*12d0*/  ISETP.NE.AND P0, PT, RZ, UR5, PT ;  /* 0x00000005ff007c0c */ /* 0x000fe2000bf05270 */
[--C-:B-----5:R-:W-:Y:S01]  /*12e0*/  HADD2.F32 R11, -RZ, R43.reuse.H0_H0 ;  /* 0x2000002bff0b7230 */ /* 0x120fe20000004100 */
[----:B------:R-:W-:Y:S01]  /*12f0*/  LOP3.LUT R3, R3, 0xfffffff7, RZ, 0xc0, !PT ;  /* 0xfffffff703037812 */ /* 0x000fe200078ec0ff */
[----:B------:R-:W-:Y:S02]  /*1300*/  HADD2.F32 R23, -RZ, R43.H1_H1 ;  /* 0x3000002bff177230 */ /* 0x000fe40000004100 */
[--C-:B------:R-:W-:Y:S02]  /*1310*/  HADD2.F32 R25, -RZ, R44.reuse.H0_H0 ;  /* 0x2000002cff197230 */ /* 0x100fe40000004100 */
[C---:B------:R-:W-:Y:S01]  /*1320*/  FADD.FTZ R11, -R10.reuse, R11 ;  /* 0x0000000b0a0b7221 */ /* 0x040fe20000010100 */
[----:B------:R-:W-:Y:S02]  /*1330*/  HADD2.F32 R29, -RZ, R44.H1_H1 ;  /* 0x3000002cff1d7230 */ /* 0x000fe40000004100 */
[----:B------:R-:W-:Y:S01]  /*1340*/  FADD.FTZ R27, -R10, R23 ;  /* 0x000000170a1b7221 */ /* 0x000fe20000010100 */
[----:B------:R-:W-:-:S02]  /*1350*/  HADD2.F32 R19, -RZ, R51.H0_H0 ;  /* 0x20000033ff137230 */ /* 0x000fc40000004100 */
[C---:B------:R-:W-:Y:S01]  /*1360*/  FADD.FTZ R25, -R10.reuse, R25 ;  /* 0x000000190a197221 */ /* 0x040fe20000010100 */
[----:B------:R-:W-:Y:S02]  /*1370*/  HADD2.F32 R20, -RZ, R51.H1_H1 ;  /* 0x30000033ff147230 */ /* 0x000fe40000004100 */
[----:B------:R-:W-:Y:S01]  /*1380*/  FADD.FTZ R23, -R10, R29 ;  /* 0x0000001d0a177221 */ /* 0x000fe20000010100 */
[--C-:B------:R-:W-:Y:S02]  /*1390*/  HADD2.F32 R21, -RZ, R52.reuse.H0_H0 ;  /* 0x20000034ff157230 */ /* 0x100fe40000004100 */
[-C--:B------:R-:W-:Y:S01]  /*13a0*/  FMUL.FTZ R11, R11, R4.reuse ;  /* 0x000000040b0b7220 */ /* 0x080fe20000410000 */
[----:B0-----:R-:W-:Y:S02]  /*13b0*/  HADD2.F32 R17, -RZ, R52.H1_H1 ;  /* 0x30000034ff117230 */ /* 0x001fe40000004100 */
[----:B------:R-:W-:Y:S01]  /*13c0*/  FMUL.FTZ R16, R27, R4 ;  /* 0x000000041b107220 */ /* 0x000fe20000410000 */
        /* <DEDUP_REMOVED lines=20> */
.L_x_1078:
        /* <DEDUP_REMOVED lines=26> */
.L_x_1079:
[----:B------:R-:W-:Y:S01]  /*16b0*/  FADD.FTZ R28, RZ, R21 ;  /* 0x00000015ff1c7221 */ /* 0x000fe20000010000 */
[----:B------:R-:W-:Y:S01]  /*16c0*/  FFMA.FTZ R23, R16, R27, R11 ;  /* 0x0000001b10177223 */ /* 0x000fe2000001000b */
[----:B------:R-:W-:Y:S01]  /*16d0*/  FMUL.FTZ R26, R19, R12 ;  /* 0x0000000c131a7220 */ /* 0x000fe20000410000 */
[----:B------:R-:W-:Y:S01]  /*16e0*/  FFMA.FTZ R22, R25, R19, R22 ;  /* 0x0000001319167223 */ /* 0x000fe20000010016 */
[----:B------:R-:W-:Y:S01]  /*16f0*/  FADD.FTZ R11, R28, R19 ;  /* 0x000000131c0b7221 */ /* 0x000fe20000010000 */
[--C-:B------:R-:W-:Y:S02]  /*1700*/  HADD2.F32 R19, -RZ, R41.reuse.H0_H0 ;  /* 0x20000029ff137230 */ /* 0x100fe40000004100 */
[----:B------:R-:W-:Y:S01]  /*1710*/  FADD.FTZ R31, R27, R24 ;  /* 0x000000181b1f7221 */ /* 0x000fe20000010000 */
[----:B------:R-:W-:Y:S02]  /*1720*/  HADD2.F32 R21, -RZ, R41.H1_H1 ;  /* 0x30000029ff157230 */ /* 0x000fe40000004100 */
[----:B------:R-:W-:Y:S01]  /*1730*/  FFMA.FTZ R27, R16, R17, RZ ;  /* 0x00000011101b7223 */ /* 0x000fe200000100ff */
[----:B------:R-:W-:Y:S01]  /*1740*/  FADD.FTZ R29, RZ, R17 ;  /* 0x00000011ff1d7221 */ /* 0x000fe20000010000 */
[----:B------:R-:W-:Y:S01]  /*1750*/  FFMA.FTZ R24, R25, R26, R23 ;  /* 0x0000001a19187223 */ /* 0x000fe20000010017 */
[----:B------:R-:W-:Y:S01]  /*1760*/  FMUL.FTZ R17, R20, R13 ;  /* 0x0000000d14117220 */ /* 0x000fe20000410000 */
[C---:B------:R-:W-:Y:S01]  /*1770*/  FADD.FTZ R23, -R10.reuse, R19 ;  /* 0x000000130a177221 */ /* 0x040fe20000010100 */
[----:B------:R-:W-:Y:S01]  /*1780*/  FADD.FTZ R25, -R10, R21 ;  /* 0x000000150a197221 */ /* 0x000fe20000010100 */
[C---:B------:R-:W-:Y:S01]  /*1790*/  FFMA.FTZ R27, R18.reuse, R20, R27 ;  /* 0x00000014121b7223 */ /* 0x040fe2000001001b */
[----:B------:R-:W-:Y:S01]  /*17a0*/  FADD.FTZ R29, R29, R20 ;  /* 0x000000141d1d7221 */ /* 0x000fe20000010000 */
[----:B------:R-:W-:Y:S01]  /*17b0*/  FFMA.FTZ R18, R18, R17, R24 ;  /* 0x0000001112127223 */ /* 0x000fe20000010018 */
[----:B------:R-:W-:Y:S01]  /*17c0*/  FADD.FTZ R20, R31, R26 ;  /* 0x0000001a1f147221 */ /* 0x000fe20000010000 */
[----:B------:R-:W-:-:S02]  /*17d0*/  HADD2.F32 R19, -RZ, R50.H0_H0 ;  /* 0x20000032ff137230 */ /* 0x000fc40000004100 */
[-C--:B------:R-:W-:Y:S01]  /*17e0*/  FMUL.FTZ R21, R23, R4.reuse ;  /* 0x0000000417157220 */ /* 0x080fe20000410000 */
[----:B------:R-:W-:Y:S02]  /*17f0*/  HADD2.F32 R16, -RZ, R50.H1_H1 ;  /* 0x30000032ff107230 */ /* 0x000fe40000004100 */
        /* <DEDUP_REMOVED lines=20> */
.L_x_1080:
[----:B------:R-:W-:Y:S01]  /*1940*/  FMUL.FTZ R23, R19, R12 ;  /* 0x0000000c13177220 */ /* 0x000fe20000410000 */
[----:B------:R-:W-:Y:S01]  /*1950*/  FADD.FTZ R20, R17, R20 ;  /* 0x0000001411147221 */ /* 0x000fe20000010000 */
[----:B------:R-:W-:Y:S01]  /*1960*/  FADD.FTZ R11, R11, R19 ;  /* 0x000000130b0b7221 */ /* 0x000fe20000010000 */
[C---:B------:R-:W-:Y:S01]  /*1970*/  FFMA.FTZ R17, R21.reuse, R19, R22 ;  /* 0x0000001315117223 */ /* 0x040fe20000010016 */
[----:B------:R-:W-:Y:S01]  /*1980*/  FFMA.FTZ R21, R21, R23, R18 ;  /* 0x0000001715157223 */ /* 0x000fe20000010012 */
[----:B------:R-:W-:Y:S01]  /*1990*/  FADD.FTZ R19, R20, R23 ;  /* 0x0000001714137221 */ /* 0x000fe20000010000 */
[----:B------:R-:W-:Y:S01]  /*19a0*/  FMUL.FTZ R18, R16, R13 ;  /* 0x0000000d10127220 */ /* 0x000fe20000410000 */
[--C-:B------:R-:W-:Y:S02]  /*19b0*/  HADD2.F32 R23, -RZ, R42.reuse.H0_H0 ;  /* 0x2000002aff177230 */ /* 0x100fe40000004100 */
[----:B------:R-:W-:Y:S01]  /*19c0*/  FFMA.FTZ R27, R24, R16, R27 ;  /* 0x00000010181b7223 */ /* 0x000fe2000001001b */
[----:B------:R-:W-:-:S02]  /*19d0*/  HADD2.F32 R25, -RZ, R42.H1_H1 ;  /* 0x3000002aff197230 */ /* 0x000fc40000004100 */
[----:B------:R-:W-:Y:S01]  /*19e0*/  FFMA.FTZ R24, R24, R18, R21 ;  /* 0x0000001218187223 */ /* 0x000fe20000010015 */
[----:B------:R-:W-:Y:S01]  /*19f0*/  FADD.FTZ R19, R18, R19 ;  /* 0x0000001312137221 */ /* 0x000fe20000010000 */
[C---:B------:R-:W-:Y:S01]  /*1a00*/  FADD.FTZ R21, -R10.reuse, R23 ;  /* 0x000000170a157221 */ /* 0x040fe20000010100 */
[--C-:B------:R-:W-:Y:S02]  /*1a10*/  HADD2.F32 R22, -RZ, R49.reuse.H0_H0 ;  /* 0x20000031ff167230 */ /* 0x100fe40000004100 */
[----:B------:R-:W-:Y:S01]  /*1a20*/  FADD.FTZ R25, -R10, R25 ;  /* 0x000000190a197221 */ /* 0x000fe20000010100 */
[----:B------:R-:W-:Y:S02]  /*1a30*/  HADD2.F32 R20, -RZ, R49.H1_H1 ;  /* 0x30000031ff147230 */ /* 0x000fe40000004100 */
        /* <DEDUP_REMOVED lines=21> */
.L_x_1081:
[----:B------:R-:W-:Y:S01]  /*1b90*/  FMUL.FTZ R26, R22, R12 ;  /* 0x0000000c161a7220 */ /* 0x000fe20000410000 */
[--C-:B------:R-:W-:Y:S02]  /*1ba0*/  HADD2.F32 R25, -RZ, R39.reuse.H0_H0 ;  /* 0x20000027ff197230 */ /* 0x100fe40000004100 */
[----:B------:R-:W-:Y:S01]  /*1bb0*/  FADD.FTZ R29, R29, R16 ;  /* 0x000000101d1d7221 */ /* 0x000fe20000010000 */
[----:B------:R-:W-:Y:S02]  /*1bc0*/  HADD2.F32 R31, -RZ, R39.H1_H1 ;  /* 0x30000027ff1f7230 */ /* 0x000fe40000004100 */
[----:B------:R-:W-:Y:S01]  /*1bd0*/  FADD.FTZ R16, R19, R26 ;  /* 0x0000001a13107221 */ /* 0x000fe20000010000 */
[----:B------:R-:W-:Y:S01]  /*1be0*/  FFMA.FTZ R23, R21, R26, R24 ;  /* 0x0000001a15177223 */ /* 0x000fe20000010018 */
[C---:B------:R-:W-:Y:S01]  /*1bf0*/  FADD.FTZ R19, -R10.reuse, R25 ;  /* 0x000000190a137221 */ /* 0x040fe20000010100 */
[--C-:B------:R-:W-:Y:S02]  /*1c00*/  HADD2.F32 R25, -RZ, R48.reuse.H0_H0 ;  /* 0x20000030ff197230 */ /* 0x100fe40000004100 */
[----:B------:R-:W-:Y:S01]  /*1c10*/  FADD.FTZ R33, -R10, R31 ;  /* 0x0000001f0a217221 */ /* 0x000fe20000010100 */
[----:B------:R-:W-:-:S02]  /*1c20*/  HADD2.F32 R24, -RZ, R48.H1_H1 ;  /* 0x30000030ff187230 */ /* 0x000fc40000004100 */
[-C--:B------:R-:W-:Y:S01]  /*1c30*/  FMUL.FTZ R19, R19, R4.reuse ;  /* 0x0000000413137220 */ /* 0x080fe20000410000 */
        /* <DEDUP_REMOVED lines=21> */
.L_x_1082:
[----:B------:R-:W-:Y:S01]  /*1d90*/  FFMA.FTZ R32, R18, R31, R23 ;  /* 0x0000001f12207223 */ /* 0x000fe20000010017 */
[----:B------:R-:W-:Y:S01]  /*1da0*/  FMUL.FTZ R30, R25, R12 ;  /* 0x0000000c191e7220 */ /* 0x000fe20000410000 */
[----:B------:R-:W-:Y:S01]  /*1db0*/  FFMA.FTZ R28, R21, R22, R17 ;  /* 0x00000016151c7223 */ /* 0x000fe20000010011 */
[----:B------:R-:W-:Y:S01]  /*1dc0*/  FADD.FTZ R31, R31, R16 ;  /* 0x000000101f1f7221 */ /* 0x000fe20000010000 */
[----:B------:R-:W-:Y:S01]  /*1dd0*/  FADD.FTZ R22, R11, R22 ;  /* 0x000000160b167221 */ /* 0x000fe20000010000 */
[----:B------:R-:W-:Y:S01]  /*1de0*/  FFMA.FTZ R11, R19, R30, R32 ;  /* 0x0000001e130b7223 */ /* 0x000fe20000010020 */
[----:B------:R-:W-:Y:S01]  /*1df0*/  FMUL.FTZ R21, R24, R13 ;  /* 0x0000000d18157220 */ /* 0x000fe20000410000 */
[--C-:B------:R-:W-:Y:S02]  /*1e00*/  HADD2.F32 R17, -RZ, R40.reuse.H0_H0 ;  /* 0x20000028ff117230 */ /* 0x100fe40000004100 */
[----:B------:R-:W-:Y:S01]  /*1e10*/  FADD.FTZ R16, R31, R30 ;  /* 0x0000001e1f107221 */ /* 0x000fe20000010000 */
[----:B------:R-:W-:-:S02]  /*1e20*/  HADD2.F32 R23, -RZ, R40.H1_H1 ;  /* 0x30000028ff177230 */ /* 0x000fc40000004100 */
[----:B------:R-:W-:Y:S01]  /*1e30*/  FFMA.FTZ R30, R26, R21, R11 ;  /* 0x000000151a1e7223 */ /* 0x000fe2000001000b */
[----:B------:R-:W-:Y:S01]  /*1e40*/  FFMA.FTZ R27, R18, R20, R27 ;  /* 0x00000014121b7223 */ /* 0x000fe2000001001b */
[C---:B------:R-:W-:Y:S01]  /*1e50*/  FADD.FTZ R11, -R10.reuse, R17 ;  /* 0x000000110a0b7221 */ /* 0x040fe20000010100 */
[----:B------:R-:W-:Y:S01]  /*1e60*/  FADD.FTZ R21, R21, R16 ;  /* 0x0000001015157221 */ /* 0x000fe20000010000 */
[----:B------:R-:W-:Y:S01]  /*1e70*/  FADD.FTZ R23, -R10, R23 ;  /* 0x000000170a177221 */ /* 0x000fe20000010100 */
[--C-:B------:R-:W-:Y:S02]  /*1e80*/  HADD2.F32 R18, -RZ, R47.reuse.H0_H0 ;  /* 0x2000002fff127230 */ /* 0x100fe40000004100 */
        /* <DEDUP_REMOVED lines=22> */
.L_x_1083:
[----:B------:R-:W-:Y:S01]  /*1ff0*/  FMUL.FTZ R32, R18, R12 ;  /* 0x0000000c12207220 */ /* 0x000fe20000410000 */
[----:B------:R-:W-:Y:S01]  /*2000*/  FADD.FTZ R29, R29, R20 ;  /* 0x000000141d1d7221 */ /* 0x000fe20000010000 */
[----:B------:R-:W-:Y:S01]  /*2010*/  FFMA.FTZ R20, R19, R25, R28 ;  /* 0x0000001913147223 */ /* 0x000fe2000001001c */
[--C-:B------:R-:W-:Y:S02]  /*2020*/  HADD2.F32 R23, -RZ, R38.reuse.H0_H0 ;  /* 0x20000026ff177230 */ /* 0x100fe40000004100 */
[----:B------:R-:W-:Y:S01]  /*2030*/  FFMA.FTZ R19, R11, R32, R30 ;  /* 0x000000200b137223 */ /* 0x000fe2000001001e */
[----:B------:R-:W-:Y:S01]  /*2040*/  FMUL.FTZ R30, R17, R13 ;  /* 0x0000000d111e7220 */ /* 0x000fe20000410000 */
[----:B------:R-:W-:Y:S02]  /*2050*/  HADD2.F32 R31, -RZ, R38.H1_H1 ;  /* 0x30000026ff1f7230 */ /* 0x000fe40000004100 */
[----:B------:R-:W-:Y:S01]  /*2060*/  FADD.FTZ R21, R21, R32 ;  /* 0x0000002015157221 */ /* 0x000fe20000010000 */
[----:B------:R-:W-:Y:S01]  /*2070*/  FADD.FTZ R25, R22, R25 ;  /* 0x0000001916197221 */ /* 0x000fe20000010000 */
[----:B------:R-:W-:Y:S01]  /*2080*/  FFMA.FTZ R28, R16, R30, R19 ;  /* 0x0000001e101c7223 */ /* 0x000fe20000010013 */
[C---:B------:R-:W-:Y:S01]  /*2090*/  FADD.FTZ R19, -R10.reuse, R23 ;  /* 0x000000170a137221 */ /* 0x040fe20000010100 */
[----:B------:R-:W-:Y:S01]  /*20a0*/  FADD.FTZ R31, -R10, R31 ;  /* 0x0000001f0a1f7221 */ /* 0x000fe20000010100 */
[----:B------:R-:W-:Y:S01]  /*20b0*/  FADD.FTZ R30, R30, R21 ;  /* 0x000000151e1e7221 */ /* 0x000fe20000010000 */
[----:B------:R-:W-:-:S02]  /*20c0*/  HADD2.F32 R23, -RZ, R46.H0_H0 ;  /* 0x2000002eff177230 */ /* 0x000fc40000004100 */
[-C--:B------:R-:W-:Y:S01]  /*20d0*/  FMUL.FTZ R19, R19, R4.reuse ;  /* 0x0000000413137220 */ /* 0x080fe20000410000 */
[----:B------:R-:W-:Y:S02]  /*20e0*/  HADD2.F32 R21, -RZ, R46.H1_H1 ;  /* 0x3000002eff157230 */ /* 0x000fe40000004100 */
[----:B------:R-:W-:Y:S01]  /*20f0*/  FMUL.FTZ R22, R31, R4 ;  /* 0x000000041f167220 */ /* 0x000fe20000410000 */
[----:B------:R-:W-:Y:S06]  /*2100*/  @!P0 BRA `(.L_x_1084) ;  /* 0x0000000000488947 */ /* 0x000fec0003800000 */
[----:B------:R-:W-:-:S04]  /*2110*/  FFMA.FTZ R32, R19, R12, R14 ;  /* 0x0000000c13207223 */ /* 0x000fc8000001000e */
[----:B------:R-:W-:-:S04]  /*2120*/  FMUL.FTZ R31, R32, -1.4426950216293334961 ;  /* 0xbfb8aa3b201f7820 */ /* 0x000fc80000410000 */
[----:B------:R0:W1:Y:S02]  /*2130*/  MUFU.EX2 R34, R31 ;  /* 0x0000001f00227308 */ /* 0x0000640000000800 */
[----:B0-----:R-:W-:-:S04]  /*2140*/  FFMA.FTZ R31, R22, R13, R15 ;  /* 0x0000000d161f7223 */ /* 0x001fc8000001000f */
[----:B------:R-:W-:Y:S01]  /*2150*/  FMUL.FTZ R33, R31, -1.4426950216293334961 ;  /* 0xbfb8aa3b1f217820 */ /* 0x000fe20000410000 */
[----:B-1----:R-:W-:-:S05]  /*2160*/  FADD.FTZ R34, R34, 1 ;  /* 0x3f80000022227421 */ /* 0x002fca0000010000 */
[----:B------:R-:W0:Y:S08]  /*2170*/  MUFU.EX2 R33, R33 ;  /* 0x0000002100217308 */ /* 0x000e300000000800 */
[----:B------:R-:W1:Y:S01]  /*2180*/  MUFU.RCP R34, R34 ;  /* 0x0000002200227308 */ /* 0x000e620000001000 */
[----:B0-----:R-:W-:-:S07]  /*2190*/  FADD.FTZ R33, R33, 1 ;  /* 0x3f80000021217421 */ /* 0x001fce0000010000 */
[----:B------:R-:W0:Y:S01]  /*21a0*/  MUFU.RCP R33, R33 ;  /* 0x0000002100217308 */ /* 0x000e220000001000 */
[----:B-1----:R-:W-:Y:S01]  /*21b0*/  FMUL.FTZ R23, R23, R34 ;  /* 0x0000002217177220 */ /* 0x002fe20000410000 */
[----:B------:R-:W-:-:S04]  /*21c0*/  FADD.FTZ R35, -R34, 1 ;  /* 0x3f80000022237421 */ /* 0x000fc80000010100 */
[----:B------:R-:W-:-:S04]  /*21d0*/  FFMA.FTZ R32, R32, R35, 1 ;  /* 0x3f80000020207423 */ /* 0x000fc80000010023 */
[----:B------:R-:W-:Y:S01]  /*21e0*/  FMUL.FTZ R23, R23, R32 ;  /* 0x0000002017177220 */ /* 0x000fe20000410000 */
[----:B0-----:R-:W-:Y:S01]  /*21f0*/  FADD.FTZ R34, -R33, 1 ;  /* 0x3f80000021227421 */ /* 0x001fe20000010100 */
[----:B------:R-:W-:-:S03]  /*2200*/  FMUL.FTZ R21, R21, R33 ;  /* 0x0000002115157220 */ /* 0x000fc60000410000 */
[----:B------:R-:W-:-:S04]  /*2210*/  FFMA.FTZ R31, R31, R34, 1 ;  /* 0x3f8000001f1f7423 */ /* 0x000fc80000010022 */
[----:B------:R-:W-:-:S07]  /*2220*/  FMUL.FTZ R21, R21, R31 ;  /* 0x0000001f15157220 */ /* 0x000fce0000410000 */
.L_x_1084:
[----:B------:R-:W-:Y:S01]  /*2230*/  FMUL.FTZ R31, R23, R12 ;  /* 0x0000000c171f7220 */ /* 0x000fe20000410000 */
[--C-:B------:R-:W-:Y:S02]  /*2240*/  HADD2.F32 R33, -RZ, R45.reuse.H0_H0 ;  /* 0x2000002dff217230 */ /* 0x100fe40000004100 */
[----:B------:R-:W-:Y:S01]  /*2250*/  FFMA.FTZ R27, R26, R24, R27 ;  /* 0x000000181a1b7223 */ /* 0x000fe2000001001b */
[----:B------:R-:W-:Y:S02]  /*2260*/  HADD2.F32 R35, -RZ, R45.H1_H1 ;  /* 0x3000002dff237230 */ /* 0x000fe40000004100 */
[----:B------:R-:W-:Y:S01]  /*2270*/  FADD.FTZ R32, R29, R24 ;  /* 0x000000181d207221 */ /* 0x000fe20000010000 */
[----:B------:R-:W-:Y:S01]  /*2280*/  FFMA.FTZ R29, R19, R31, R28 ;  /* 0x0000001f131d7223 */ /* 0x000fe2000001001c */
[----:B------:R-:W-:Y:S01]  /*2290*/  FMUL.FTZ R26, R21, R13 ;  /* 0x0000000d151a7220 */ /* 0x000fe20000410000 */
[----:B------:R-:W-:Y:S01]  /*22a0*/  FADD.FTZ R31, R30, R31 ;  /* 0x0000001f1e1f7221 */ /* 0x000fe20000010000 */
[C---:B------:R-:W-:Y:S01]  /*22b0*/  FADD.FTZ R33, -R10.reuse, R33 ;  /* 0x000000210a217221 */ /* 0x040fe20000010100 */
[----:B------:R-:W-:Y:S01]  /*22c0*/  FADD.FTZ R35, -R10, R35 ;  /* 0x000000230a237221 */ /* 0x000fe20000010100 */
[----:B------:R-:W-:Y:S01]  /*22d0*/  FFMA.FTZ R24, R22, R26, R29 ;  /* 0x0000001a16187223 */ /* 0x000fe2000001001d */
[----:B------:R-:W-:Y:S01]  /*22e0*/  FADD.FTZ R26, R26, R31 ;  /* 0x0000001f1a1a7221 */ /* 0x000fe20000010000 */
[-C--:B------:R-:W-:Y:S01]  /*22f0*/  FMUL.FTZ R31, R33, R4.reuse ;  /* 0x00000004211f7220 */ /* 0x080fe20000410000 */
[----:B------:R-:W-:Y:S01]  /*2300*/  FMUL.FTZ R30, R35, R4 ;  /* 0x00000004231e7220 */ /* 0x000fe20000410000 */
[----:B------:R-:W-:-:S02]  /*2310*/  HADD2.F32 R29, -RZ, R53.H0_H0 ;  /* 0x20000035ff1d7230 */ /* 0x000fc40000004100 */
        /* <DEDUP_REMOVED lines=20> */
.L_x_1085:
[----:B------:R-:W-:Y:S01]  /*2460*/  FMUL.FTZ R33, R29, R12 ;  /* 0x0000000c1d217220 */ /* 0x000fe20000410000 */
[----:B------:R-:W-:Y:S01]  /*2470*/  ISETP.GT.AND P0, PT, R61, 0x1e, PT ;  /* 0x0000001e3d00780c */ /* 0x000fe20003f04270 */
[----:B------:R-:W0:Y:S01]  /*2480*/  S2UR UR10, SR_CgaCtaId ;  /* 0x00000000000a79c3 */ /* 0x000e220000008800 */
[----:B------:R-:W-:Y:S01]  /*2490*/  UMOV UR6, 0x400 ;  /* 0x0000040000067882 */ /* 0x000fe20000000000 */
[----:B------:R-:W-:Y:S01]  /*24a0*/  FFMA.FTZ R35, R31, R33, R24 ;  /* 0x000000211f237223 */ /* 0x000fe20000010018 */
[----:B------:R-:W-:Y:S01]  /*24b0*/  FMUL.FTZ R24, R28, R13 ;  /* 0x0000000d1c187220 */ /* 0x000fe20000410000 */
[----:B------:R-:W-:Y:S01]  /*24c0*/  FADD.FTZ R33, R26, R33 ;  /* 0x000000211a217221 */ /* 0x000fe20000010000 */
[----:B------:R-:W-:Y:S01]  /*24d0*/  FFMA.FTZ R20, R11, R18, R20 ;  /* 0x000000120b147223 */ /* 0x000fe20000010014 */
[----:B------:R-:W-:Y:S01]  /*24e0*/  UIADD3 UR5, UR6, 0xa0, URZ ;  /* 0x000000a006057890 */ /* 0x000fe2000fffe03f */
[----:B------:R-:W-:Y:S01]  /*24f0*/  FFMA.FTZ R26, R30, R24, R35 ;  /* 0x000000181e1a7223 */ /* 0x000fe20000010023 */
[----:B------:R-:W-:Y:S01]  /*2500*/  FADD.FTZ R24, R24, R33 ;  /* 0x0000002118187221 */ /* 0x000fe20000010000 */
[----:B------:R-:W-:Y:S01]  /*2510*/  FADD.FTZ R18, R25, R18 ;  /* 0x0000001219127221 */ /* 0x000fe20000010000 */
[----:B------:R-:W-:Y:S01]  /*2520*/  FFMA.FTZ R27, R16, R17, R27 ;  /* 0x00000011101b7223 */ /* 0x000fe2000001001b */
[----:B------:R-:W-:Y:S01]  /*2530*/  FADD.FTZ R32, R32, R17 ;  /* 0x0000001120207221 */ /* 0x000fe20000010000 */
[----:B------:R-:W1:Y:S01]  /*2540*/  SHFL.DOWN PT, R33, R26, 0x1, 0x1f ;  /* 0x08201f001a217f89 */ /* 0x000e6200000e0000 */
[----:B------:R-:W-:Y:S01]  /*2550*/  FFMA.FTZ R20, R19, R23, R20 ;  /* 0x0000001713147223 */ /* 0x000fe20000010014 */
[----:B------:R-:W-:Y:S01]  /*2560*/  FADD.FTZ R18, R18, R23 ;  /* 0x0000001712127221 */ /* 0x000fe20000010000 */
[----:B------:R-:W-:Y:S01]  /*2570*/  FFMA.FTZ R27, R22, R21, R27 ;  /* 0x00000015161b7223 */ /* 0x000fe2000001001b */
[----:B------:R-:W2:Y:S01]  /*2580*/  SHFL.DOWN PT, R35, R24, 0x1, 0x1f ;  /* 0x08201f0018237f89 */ /* 0x000ea200000e0000 */
[----:B------:R-:W-:Y:S01]  /*2590*/  FADD.FTZ R23, R32, R21 ;  /* 0x0000001520177221 */ /* 0x000fe20000010000 */
[----:B------:R-:W-:Y:S01]  /*25a0*/  FFMA.FTZ R20, R31, R29, R20 ;  /* 0x0000001d1f147223 */ /* 0x000fe20000010014 */
[----:B------:R-:W-:Y:S01]  /*25b0*/  FFMA.FTZ R21, R30, R28, R27 ;  /* 0x0000001c1e157223 */ /* 0x000fe2000001001b */
[----:B------:R-:W-:Y:S01]  /*25c0*/  FADD.FTZ R22, R18, R29 ;  /* 0x0000001d12167221 */ /* 0x000fe20000010000 */
[----:B------:R-:W-:Y:S01]  /*25d0*/  FADD.FTZ R23, R23, R28 ;  /* 0x0000001c17177221 */ /* 0x000fe20000010000 */
[----:B------:R-:W-:Y:S01]  /*25e0*/  BSSY B0, `(.L_x_1086) ;  /* 0x0000048000007945 */ /* 0x000fe20003800000 */
        /* <DEDUP_REMOVED lines=29> */
[----:B------:R-:W-:Y:S01]  /*27c0*/  BAR.SYNC.DEFER_BLOCKING 0x0 ;  /* 0x0000000000007b1d */ /* 0x000fe20000010000 */
[----:B------:R-:W-:-:S13]  /*27d0*/  ISETP.NE.AND P0, PT, R36, RZ, PT ;  /* 0x000000ff2400720c */ /* 0x000fda0003f05270 */
[----:B0-----:R-:W-:Y:S05]  /*27e0*/  @P0 BRA `(.L_x_1087) ;  /* 0x00000000009c0947 */ /* 0x001fea0003800000 */
[----:B------:R-:W-:-:S09]  /*27f0*/  ULEA UR5, UR10, UR6, 0x18 ;  /* 0x000000060a057291 */ /* 0x000fd2000f8ec03f */
[----:B------:R-:W0:Y:S04]  /*2800*/  LDS.64 R18, [UR5+0x18] ;  /* 0x00001805ff127984 */ /* 0x000e280008000a00 */
[----:B------:R-:W1:Y:S04]  /*2810*/  LDS.128 R24, [UR5+0x20] ;  /* 0x00002005ff187984 */ /* 0x000e680008000c00 */
[----:B------:R-:W2:Y:S01]  /*2820*/  LDS.128 R28, [UR5+0x30] ;  /* 0x00003005ff1c7984 */ /* 0x000ea20008000c00 */
[----:B0-----:R-:W-:Y:S01]  /*2830*/  FADD.FTZ R33, R16, R18 ;  /* 0x0000001210217221 */ /* 0x001fe20000010000 */
[----:B------:R-:W-:-:S02]  /*2840*/  FADD.FTZ R32, R17, R19 ;  /* 0x0000001311207221 */ /* 0x000fc40000010000 */
[----:B------:R-:W0:Y:S01]  /*2850*/  LDS.128 R16, [UR5+0x40] ;  /* 0x00004005ff107984 */ /* 0x000e220008000c00 */
[----:B-1----:R-:W-:Y:S01]  /*2860*/  FADD.FTZ R33, R33, R24 ;  /* 0x0000001821217221 */ /* 0x002fe20000010000 */
[----:B------:R-:W-:-:S03]  /*2870*/  FADD.FTZ R24, R32, R25 ;  /* 0x0000001920187221 */ /* 0x000fc60000010000 */
[----:B------:R-:W-:Y:S01]  /*2880*/  FADD.FTZ R25, R33, R26 ;  /* 0x0000001a21197221 */ /* 0x000fe20000010000 */
[----:B------:R-:W-:Y:S01]  /*2890*/  FADD.FTZ R24, R24, R27 ;  /* 0x0000001b18187221 */ /* 0x000fe20000010000 */
[----:B------:R-:W1:Y:S02]  /*28a0*/  LDS.128 R32, [UR5+0x50] ;  /* 0x00005005ff207984 */ /* 0x000e640008000c00 */
[----:B--2---:R-:W-:Y:S01]  /*28b0*/  FADD.FTZ R25, R25, R28 ;  /* 0x0000001c19197221 */ /* 0x004fe20000010000 */
[----:B------:R-:W-:-:S03]  /*28c0*/  FADD.FTZ R24, R24, R29 ;  /* 0x0000001d18187221 */ /* 0x000fc60000010000 */
[----:B------:R-:W-:Y:S01]  /*28d0*/  FADD.FTZ R25, R25, R30 ;  /* 0x0000001e19197221 */ /* 0x000fe20000010000 */
[----:B------:R-:W-:-:S03]  /*28e0*/  FADD.FTZ R24, R24, R31 ;  /* 0x0000001f18187221 */ /* 0x000fc60000010000 */
[----:B0-----:R-:W-:Y:S01]  /*28f0*/  FADD.FTZ R29, R25, R16 ;  /* 0x00000010191d7221 */ /* 0x001fe20000010000 */
[----:B------:R-:W-:Y:S02]  /*2900*/  FADD.FTZ R16, R24, R17 ;  /* 0x0000001118107221 */ /* 0x000fe40000010000 */
[----:B------:R-:W0:Y:S01]  /*2910*/  LDS.128 R24, [UR5+0x60] ;  /* 0x00006005ff187984 */ /* 0x000e220008000c00 */
[----:B------:R-:W-:Y:S01]  /*2920*/  FADD.FTZ R29, R29, R18 ;  /* 0x000000121d1d7221 */ /* 0x000fe20000010000 */
[----:B------:R-:W-:Y:S02]  /*2930*/  FADD.FTZ R28, R16, R19 ;  /* 0x00000013101c7221 */ /* 0x000fe40000010000 */
[----:B------:R-:W2:Y:S01]  /*2940*/  LDS.128 R16, [UR5+0x70] ;  /* 0x00007005ff107984 */ /* 0x000ea20008000c00 */
[----:B-1----:R-:W-:Y:S01]  /*2950*/  FADD.FTZ R29, R29, R32 ;  /* 0x000000201d1d7221 */ /* 0x002fe20000010000 */
[----:B------:R-:W-:-:S03]  /*2960*/  FADD.FTZ R32, R28, R33 ;  /* 0x000000211c207221 */ /* 0x000fc60000010000 */
[----:B------:R-:W-:Y:S01]  /*2970*/  FADD.FTZ R33, R29, R34 ;  /* 0x000000221d217221 */ /* 0x000fe20000010000 */
[----:B------:R-:W-:Y:S01]  /*2980*/  FADD.FTZ R32, R32, R35 ;  /* 0x0000002320207221 */ /* 0x000fe20000010000 */
[----:B------:R-:W1:Y:S02]  /*2990*/  LDS.128 R28, [UR5+0x80] ;  /* 0x00008005ff1c7984 */ /* 0x000e640008000c00 */
[----:B0-----:R-:W-:Y:S01]  /*29a0*/  FADD.FTZ R33, R33, R24 ;  /* 0x0000001821217221 */ /* 0x001fe20000010000 */
[----:B------:R-:W-:-:S03]  /*29b0*/  FADD.FTZ R32, R32, R25 ;  /* 0x0000001920207221 */ /* 0x000fc60000010000 */
[----:B------:R-:W-:Y:S01]  /*29c0*/  FADD.FTZ R33, R33, R26 ;  /* 0x0000001a21217221 */ /* 0x000fe20000010000 */
[----:B------:R-:W-:-:S03]  /*29d0*/  FADD.FTZ R32, R32, R27 ;  /* 0x0000001b20207221 */ /* 0x000fc60000010000 */
[----:B--2---:R-:W-:Y:S01]  /*29e0*/  FADD.FTZ R33, R33, R16 ;  /* 0x0000001021217221 */ /* 0x004fe20000010000 */
[----:B------:R-:W-:-:S03]  /*29f0*/  FADD.FTZ R32, R32, R17 ;  /* 0x0000001120207221 */ /* 0x000fc60000010000 */
[----:B------:R-:W-:Y:S01]  /*2a00*/  FADD.FTZ R33, R33, R18 ;  /* 0x0000001221217221 */ /* 0x000fe20000010000 */
[----:B------:R-:W-:-:S03]  /*2a10*/  FADD.FTZ R32, R32, R19 ;  /* 0x0000001320207221 */ /* 0x000fc60000010000 */
[----:B-1----:R-:W-:Y:S01]  /*2a20*/  FADD.FTZ R33, R33, R28 ;  /* 0x0000001c21217221 */ /* 0x002fe20000010000 */
[----:B------:R-:W-:-:S03]  /*2a30*/  FADD.FTZ R32, R32, R29 ;  /* 0x0000001d20207221 */ /* 0x000fc60000010000 */
[----:B------:R-:W-:Y:S01]  /*2a40*/  FADD.FTZ R16, R33, R30 ;  /* 0x0000001e21107221 */ /* 0x000fe20000010000 */
[----:B------:R-:W-:-:S07]  /*2a50*/  FADD.FTZ R17, R32, R31 ;  /* 0x0000001f20117221 */ /* 0x000fce0000010000 */
.L_x_1087:
[----:B------:R-:W-:Y:S05]  /*2a60*/  BSYNC B0 ;  /* 0x0000000000007941 */ /* 0x000fea0003800000 */
.L_x_1086:
        /* <DEDUP_REMOVED lines=8> */
[----:B------:R-:W2:Y:S01]  /*2af0*/  LDS.128 R28, [R11+0x600] ;  /* 0x000600000b1c7984 */ /* 0x000ea20000000c00 */
[----:B0-----:R-:W-:Y:S01]  /*2b00*/  FADD.FTZ R19, R20, R32 ;  /* 0x0000002014137221 */ /* 0x001fe20000010000 */
[----:B------:R-:W-:Y:S01]  /*2b10*/  FADD.FTZ R20, R21, R33 ;  /* 0x0000002115147221 */ /* 0x000fe20000010000 */
[----:B------:R-:W-:Y:S01]  /*2b20*/  FADD.FTZ R21, R22, R34 ;  /* 0x0000002216157221 */ /* 0x000fe20000010000 */
[----:B------:R-:W-:Y:S01]  /*2b30*/  FADD.FTZ R18, R23, R35 ;  /* 0x0000002317127221 */ /* 0x000fe20000010000 */
[----:B-1----:R-:W-:Y:S01]  /*2b40*/  FADD.FTZ R19, R19, R24 ;  /* 0x0000001813137221 */ /* 0x002fe20000010000 */
[----:B------:R-:W-:Y:S01]  /*2b50*/  FADD.FTZ R20, R20, R25 ;  /* 0x0000001914147221 */ /* 0x000fe20000010000 */
[----:B------:R-:W0:Y:S01]  /*2b60*/  LDS.128 R32, [R11+0x800] ;  /* 0x000800000b207984 */ /* 0x000e220000000c00 */
[----:B------:R-:W-:Y:S01]  /*2b70*/  FADD.FTZ R25, R21, R26 ;  /* 0x0000001a15197221 */ /* 0x000fe20000010000 */
[----:B--2---:R-:W-:Y:S01]  /*2b80*/  FADD.FTZ R19, R19, R28 ;  /* 0x0000001c13137221 */ /* 0x004fe20000010000 */
[----:B------:R-:W-:Y:S01]  /*2b90*/  FADD.FTZ R28, R20, R29 ;  /* 0x0000001d141c7221 */ /* 0x000fe20000010000 */
[----:B------:R-:W-:Y:S01]  /*2ba0*/  FADD.FTZ R18, R18, R27 ;  /* 0x0000001b12127221 */ /* 0x000fe20000010000 */
[----:B------:R-:W1:Y:S01]  /*2bb0*/  LDS.128 R20, [R11+0xa00] ;  /* 0x000a00000b147984 */ /* 0x000e620000000c00 */
[----:B------:R-:W-:-:S02]  /*2bc0*/  FADD.FTZ R29, R25, R30 ;  /* 0x0000001e191d7221 */ /* 0x000fc40000010000 */
[----:B------:R-:W-:Y:S01]  /*2bd0*/  FADD.FTZ R18, R18, R31 ;  /* 0x0000001f12127221 */ /* 0x000fe20000010000 */
[----:B------:R-:W2:Y:S01]  /*2be0*/  LDS.128 R24, [R11+0xc00] ;  /* 0x000c00000b187984 */ /* 0x000ea20000000c00 */
        /* <DEDUP_REMOVED lines=12> */
[----:B------:R-:W1:Y:S01]  /*2cb0*/  LDS.128 R20, [R11+0x1000] ;  /* 0x001000000b147984 */ /* 0x000e620000000c00 */
[----:B------:R-:W-:-:S03]  /*2cc0*/  FADD.FTZ R18, R18, R27 ;  /* 0x0000001b12127221 */ /* 0x000fc60000010000 */
        /* <DEDUP_REMOVED lines=42> */
[----:B------:R-:W-:-:S07]  /*2f70*/  FADD.FTZ R23, R18, R35 ;  /* 0x0000002312177221 */ /* 0x000fce0000010000 */
.L_x_1089:
[----:B------:R-:W-:Y:S05]  /*2f80*/  BSYNC B0 ;  /* 0x0000000000007941 */ /* 0x000fea0003800000 */
.L_x_1088:
[----:B------:R-:W0:Y:S01]  /*2f90*/  LDC.64 R18, c[0x0][0x268] ;  /* 0x00009a00ff127b82 */ /* 0x000e220000000a00 */
[----:B------:R-:W-:Y:S01]  /*2fa0*/  LEA R25, R54, R36, 0x5 ;  /* 0x0000002436197211 */ /* 0x000fe200078e28ff */
[----:B------:R-:W-:Y:S06]  /*2fb0*/  BSSY B0, `(.L_x_1090) ;  /* 0x000000f000007945 */ /* 0x000fec0003800000 */
[----:B------:R-:W1:Y:S01]  /*2fc0*/  LDC R11, c[0x0][0xc] ;  /* 0x00000300ff0b7b82 */ /* 0x000e620000000800 */
[----:B0-----:R-:W-:Y:S01]  /*2fd0*/  IMAD.WIDE R18, R25, 0x4, R18 ;  /* 0x0000000419127825 */ /* 0x001fe200078e0212 */
[----:B------:R-:W-:Y:S06]  /*2fe0*/  @P6 BRA `(.L_x_1091) ;  /* 0x00000000002c6947 */ /* 0x000fec0003800000 */
[----:B------:R-:W0:Y:S01]  /*2ff0*/  LDC.64 R28, c[0x0][0x288] ;  /* 0x0000a200ff1c7b82 */ /* 0x000e220000000a00 */
[-C--:B------:R-:W-:Y:S01]  /*3000*/  LEA R24, P6, R56, R18.reuse, 0x2 ;  /* 0x0000001238187211 */ /* 0x080fe200078c10ff */
        /* <DEDUP_REMOVED lines=9> */
.L_x_1091:
[----:B------:R-:W-:Y:S05]  /*30a0*/  BSYNC B0 ;  /* 0x0000000000007941 */ /* 0x000fea0003800000 */
.L_x_1090:
[----:B-1----:R-:W-:-:S13]  /*30b0*/  ISETP.GE.U32.AND P6, PT, R11, 0x2, PT ;  /* 0x000000020b00780c */ /* 0x002fda0003fc6070 */
[----:B------:R-:W-:Y:S05]  /*30c0*/  @!P6 BRA `(.L_x_1092) ;  /* 0x0000001000b4e947 */ /* 0x000fea0003800000 */
[----:B--2---:R-:W0:Y:S01]  /*30d0*/  LDC.64 R18, c[0x0][0x258] ;  /* 0x00009600ff127b82 */ /* 0x004e220000000a00 */
        /* <DEDUP_REMOVED lines=9> */
[----:B------:R-:W0:Y:S01]  /*3170*/  S2UR UR5, SR_CTAID.Y ;  /* 0x00000000000579c3 */ /* 0x000e220000002600 */
[----:B------:R-:W1:Y:S01]  /*3180*/  S2R R61, SR_LANEID ;  /* 0x00000000003d7919 */ /* 0x000e620000000000 */
[----:B------:R-:W-:Y:S01]  /*3190*/  HFMA2.MMA R24, -RZ, RZ, 0, 5.9604644775390625e-08 ;  /* 0x00000001ff187435 */ /* 0x000fe200000001ff */
[----:B------:R-:W-:Y:S02]  /*31a0*/  LOP3.LUT P6, RZ, R55, 0x2, RZ, 0xc0, !PT ;  /* 0x0000000237ff7812 */ /* 0x000fe400078cc0ff */
[----:B------:R-:W-:Y:S02]  /*31b0*/  P2R R26, PR, RZ, 0x1 ;  /* 0x00000001ff1a7803 */ /* 0x000fe40000000000 */
[----:B------:R-:W-:-:S05]  /*31c0*/  SEL R27, R11, RZ, !P6 ;  /* 0x000000ff0b1b7207 */ /* 0x000fca0007000000 */
[----:B------:R-:W-:Y:S02]  /*31d0*/  SEL R24, R24, 0xffffffff, !P6 ;  /* 0xffffffff18187807 */ /* 0x000fe40007000000 */
[----:B0-----:R-:W-:Y:S01]  /*31e0*/  MOV R0, UR5 ;  /* 0x0000000500007c02 */ /* 0x001fe20008000f00 */
[----:B------:R-:W-:Y:S02]  /*31f0*/  VOTEU.ANY UR5, UPT, PT ;  /* 0x0000000000057886 */ /* 0x000fe400038e0100 */
[----:B------:R-:W-:Y:S02]  /*3200*/  UPOPC UR6, UR5 ;  /* 0x00000005000672bf */ /* 0x000fe40008000000 */
[----:B------:R-:W-:Y:S01]  /*3210*/  UFLO.U32 UR5, UR5 ;  /* 0x00000005000572bd */ /* 0x000fe200080e0000 */
[----:B------:R-:W-:Y:S01]  /*3220*/  ISETP.NE.AND P6, PT, R27, -0x1, PT ;  /* 0xffffffff1b00780c */ /* 0x000fe20003fc5270 */
[----:B------:R-:W-:Y:S02]  /*3230*/  IMAD R23, R2, UR7, R0 ;  /* 0x0000000702177c24 */ /* 0x000fe4000f8e0200 */
[----:B------:R-:W-:-:S02]  /*3240*/  IMAD R25, R24, UR6, RZ ;  /* 0x0000000618197c24 */ /* 0x000fc4000f8e02ff */
[----:B-1----:R-:W-:Y:S01]  /*3250*/  ISETP.EQ.U32.AND P0, PT, R61, UR5, PT ;  /* 0x000000053d007c0c */ /* 0x002fe2000bf02070 */
[----:B------:R-:W-:-:S05]  /*3260*/  IMAD.WIDE.U32 R22, R23, 0x8, R20 ;  /* 0x0000000817167825 */ /* 0x000fca00078e0014 */
[----:B------:R0:W-:Y:S07]  /*3270*/  STG.E.64 desc[UR8][R22.64], R16 ;  /* 0x0000001016007986 */ /* 0x0001ee000c101b08 */
[----:B------:R-:W-:Y:S06]  /*3280*/  @P0 MEMBAR.ALL.GPU ;  /* 0x0000000000000992 */ /* 0x000fec000000a000 */
[----:B------:R-:W-:-:S00]  /*3290*/  @P0 ERRBAR ;  /* 0x00000000000009ab */ /* 0x000fc00000000000 */
[----:B------:R-:W-:Y:S06]  /*32a0*/  @P0 CGAERRBAR ;  /* 0x00000000000005ab */ /* 0x000fec0000000000 */
[----:B------:R0:W-:Y:S01]  /*32b0*/  @P0 REDG.E.ADD.S32.STRONG.GPU desc[UR8][R18.64], R25 ;  /* 0x000000191200098e */ /* 0x0001e2000c10e388 */
[----:B------:R-:W-:Y:S01]  /*32c0*/  ISETP.NE.AND P0, PT, R26, RZ, PT ;  /* 0x000000ff1a00720c */ /* 0x000fe20003f05270 */
[----:B------:R-:W-:-:S12]  /*32d0*/  @!P6 BRA `(.L_x_1093) ;  /* 0x000000000014e947 */ /* 0x000fd80003800000 */
.L_x_1094:
[----:B0-----:R-:W2:Y:S04]  /*32e0*/  LDG.E.STRONG.GPU R22, desc[UR8][R18.64] ;  /* 0x0000000812167981 */ /* 0x001ea8000c1ef900 */
[----:B--2---:R-:W-:Y:S01]  /*32f0*/  CCTL.IVALL ;  /* 0x00000000ff00798f */ /* 0x004fe20002000000 */
[----:B------:R-:W-:Y:S05]  /*3300*/  YIELD ;  /* 0x0000000000007946 */ /* 0x000fea0003800000 */
[----:B------:R-:W-:-:S13]  /*3310*/  ISETP.NE.AND P6, PT, R22, R27, PT ;  /* 0x0000001b1600720c */ /* 0x000fda0003fc5270 */
[----:B------:R-:W-:Y:S05]  /*3320*/  @P6 BRA `(.L_x_1094) ;  /* 0xfffffffc00ec6947 */ /* 0x000fea000383ffff */
.L_x_1093:
[----:B------:R-:W-:Y:S01]  /*3330*/  ISETP.NE.AND P6, PT, R11, RZ, PT ;  /* 0x000000ff0b00720c */ /* 0x000fe20003fc5270 */
[----:B------:R-:W-:Y:S05]  /*3340*/  WARPSYNC.ALL ;  /* 0x0000000000007948 */ /* 0x000fea0003800000 */
[----:B------:R-:W-:Y:S07]  /*3350*/  BAR.SYNC.DEFER_BLOCKING 0x0 ;  /* 0x0000000000007b1d */ /* 0x000fee0000010000 */
[----:B------:R-:W-:Y:S05]  /*3360*/  @!P6 BRA `(.L_x_1092) ;  /* 0x00000010000ce947 */ /* 0x000fea0003800000 */
[----:B0-----:R-:W-:Y:S02]  /*3370*/  IADD3 R19, R11, -0x1, RZ ;  /* 0xffffffff0b137810 */ /* 0x001fe40007ffe0ff */
[----:B------:R-:W-:Y:S02]  /*3380*/  MOV R18, RZ ;  /* 0x000000ff00127202 */ /* 0x000fe40000000f00 */
[----:B------:R-:W-:-:S13]  /*3390*/  ISETP.GE.U32.AND P6, PT, R19, 0x3, PT ;  /* 0x000000031300780c */ /* 0x000fda0003fc6070 */
[----:B------:R-:W-:Y:S05]  /*33a0*/  @!P6 BRA `(.L_x_1095) ;  /* 0x0000000c008ce947 */ /* 0x000fea0003800000 */
[----:B------:R-:W-:-:S04]  /*33b0*/  LOP3.LUT R18, R11, 0x3, RZ, 0xc0, !PT ;  /* 0x000000030b127812 */ /* 0x000fc800078ec0ff */
        /* <DEDUP_REMOVED lines=14> */
.L_x_1098:
[----:B------:R-:W-:-:S13]  /*34a0*/  ISETP.EQ.OR P6, PT, R18, UR7, P0 ;  /* 0x0000000712007c0c */ /* 0x000fda00087c2670 */
[----:B------:R-:W-:-:S04]  /*34b0*/  @!P6 IMAD R23, R2, R18, R0 ;  /* 0x000000120217e224 */ /* 0x000fc800078e0200 */
[----:B------:R-:W-:-:S06]  /*34c0*/  @!P6 IMAD.WIDE.U32 R22, R23, 0x8, R20 ;  /* 0x000000081716e825 */ /* 0x000fcc00078e0014 */
[----:B------:R-:W2:Y:S01]  /*34d0*/  @!P6 LDG.E.64 R22, desc[UR8][R22.64] ;  /* 0x000000081616e981 */ /* 0x000ea2000c1e1b00 */
[----:B------:R-:W-:Y:S01]  /*34e0*/  IADD3 R25, R18, 0x1, RZ ;  /* 0x0000000112197810 */ /* 0x000fe20007ffe0ff */
[----:B--2---:R-:W-:Y:S01]  /*34f0*/  @!P6 FADD.FTZ R16, R16, R22 ;  /* 0x000000161010e221 */ /* 0x004fe20000010000 */
[----:B------:R-:W-:Y:S02]  /*3500*/  @!P6 FADD.FTZ R17, R17, R23 ;  /* 0x000000171111e221 */ /* 0x000fe40000010000 */
        /* <DEDUP_REMOVED lines=108> */
.L_x_1097:
[----:B------:R-:W-:-:S13]  /*3bd0*/  ISETP.GT.AND P6, PT, R19, 0x4, PT ;  /* 0x000000041300780c */ /* 0x000fda0003fc4270 */
[----:B------:R-:W-:Y:S05]  /*3be0*/  @!P6 BRA `(.L_x_1099) ;  /* 0x0000000000f4e947 */ /* 0x000fea0003800000 */
        /* <DEDUP_REMOVED lines=61> */
.L_x_1099:
[----:B------:R-:W-:-:S04]  /*3fc0*/  LOP3.LUT P6, RZ, R3, 0x1, RZ, 0xc0, !PT ;  /* 0x0000000103ff7812 */ /* 0x000fc800078cc0ff */
[----:B------:R-:W-:-:S13]  /*3fd0*/  ISETP.NE.OR P6, PT, R19, RZ, P6 ;  /* 0x000000ff1300720c */ /* 0x000fda00037c5670 */
[----:B------:R-:W-:Y:S05]  /*3fe0*/  @!P6 BRA `(.L_x_1095) ;  /* 0x00000000007ce947 */ /* 0x000fea0003800000 */
.L_x_1096:
        /* <DEDUP_REMOVED lines=31> */
.L_x_1095:
[----:B------:R-:W-:-:S13]  /*41e0*/  LOP3.LUT P6, R11, R11, 0x3, RZ, 0xc0, !PT ;  /* 0x000000030b0b7812 */ /* 0x000fda00078cc0ff */
        /* <DEDUP_REMOVED lines=9> */
.L_x_1101:
[----:B------:R-:W-:Y:S05]  /*4280*/  BSYNC B0 ;  /* 0x0000000000007941 */ /* 0x000fea0003800000 */
.L_x_1100:
[----:B------:R-:W-:-:S13]  /*4290*/  ISETP.NE.AND P6, PT, R11, 0x1, PT ;  /* 0x000000010b00780c */ /* 0x000fda0003fc5270 */
[----:B------:R-:W-:Y:S05]  /*42a0*/  @!P6 BRA `(.L_x_1092) ;  /* 0x00000000003ce947 */ /* 0x000fea0003800000 */
[----:B------:R-:W-:-:S04]  /*42b0*/  IADD3 R23, R18, 0x1, RZ ;  /* 0x0000000112177810 */ /* 0x000fc80007ffe0ff */
[----:B------:R-:W-:-:S13]  /*42c0*/  ISETP.EQ.OR P6, PT, R23, UR7, P0 ;  /* 0x0000000717007c0c */ /* 0x000fda00087c2670 */
[----:B------:R-:W-:-:S04]  /*42d0*/  @!P6 IMAD R23, R23, R2, R0 ;  /* 0x000000021717e224 */ /* 0x000fc800078e0200 */
[----:B------:R-:W-:-:S06]  /*42e0*/  @!P6 IMAD.WIDE.U32 R22, R23, 0x8, R20 ;  /* 0x000000081716e825 */ /* 0x000fcc00078e0014 */
[----:B------:R-:W2:Y:S01]  /*42f0*/  @!P6 LDG.E.64 R22, desc[UR8][R22.64] ;  /* 0x000000081616e981 */ /* 0x000ea2000c1e1b00 */
[----:B------:R-:W-:Y:S01]  /*4300*/  IADD3 R19, R18, 0x2, RZ ;  /* 0x0000000212137810 */ /* 0x000fe20007ffe0ff */
[----:B--2---:R-:W-:Y:S01]  /*4310*/  @!P6 FADD.FTZ R16, R16, R22 ;  /* 0x000000161010e221 */ /* 0x004fe20000010000 */
[----:B------:R-:W-:Y:S02]  /*4320*/  @!P6 FADD.FTZ R17, R17, R23 ;  /* 0x000000171111e221 */ /* 0x000fe40000010000 */
[----:B------:R-:W-:-:S04]  /*4330*/  ISETP.EQ.OR P6, PT, R19, UR7, P0 ;  /* 0x0000000713007c0c */ /* 0x000fc800087c2670 */
[----:B------:R-:W-:-:S13]  /*4340*/  ISETP.EQ.OR P6, PT, R11, 0x2, P6 ;  /* 0x000000020b00780c */ /* 0x000fda00037c2670 */
[----:B------:R-:W-:-:S04]  /*4350*/  @!P6 IMAD R11, R19, R2, R0 ;  /* 0x00000002130be224 */ /* 0x000fc800078e0200 */
[----:B------:R-:W-:-:S06]  /*4360*/  @!P6 IMAD.WIDE.U32 R20, R11, 0x8, R20 ;  /* 0x000000080b14e825 */ /* 0x000fcc00078e0014 */
[----:B------:R-:W2:Y:S02]  /*4370*/  @!P6 LDG.E.64 R20, desc[UR8][R20.64] ;  /* 0x000000081414e981 */ /* 0x000ea4000c1e1b00 */
[----:B--2---:R-:W-:Y:S01]  /*4380*/  @!P6 FADD.FTZ R16, R16, R20 ;  /* 0x000000141010e221 */ /* 0x004fe20000010000 */
[----:B------:R-:W-:-:S07]  /*4390*/  @!P6 FADD.FTZ R17, R17, R21 ;  /* 0x000000151111e221 */ /* 0x000fce0000010000 */
.L_x_1092:
[----:B------:R-:W1:Y:S01]  /*43a0*/  S2UR UR6, SR_CgaCtaId ;  /* 0x00000000000679c3 */ /* 0x000e620000008800 */
[----:B------:R-:W-:Y:S01]  /*43b0*/  UMOV UR5, 0x400 ;  /* 0x0000040000057882 */ /* 0x000fe20000000000 */
[----:B------:R-:W-:Y:S01]  /*43c0*/  LOP3.LUT P6, RZ, R3, 0x8, RZ, 0xc0, !PT ;  /* 0x0000000803ff7812 */ /* 0x000fe200078cc0ff */
[----:B0-2---:R-:W-:Y:S02]  /*43d0*/  HADD2.F32 R23, -RZ, R43.H0_H0 ;  /* 0x2000002bff177230 */ /* 0x005fe40000004100 */
[----:B------:R-:W-:Y:S02]  /*43e0*/  HADD2.F32 R18, -RZ, R39.H0_H0 ;  /* 0x20000027ff127230 */ /* 0x000fe40000004100 */
[----:B------:R-:W-:Y:S02]  /*43f0*/  HADD2.F32 R25, -RZ, R43.H1_H1 ;  /* 0x3000002bff197230 */ /* 0x000fe40000004100 */
[----:B------:R-:W-:Y:S01]  /*4400*/  FADD.FTZ R43, -R10, R23 ;  /* 0x000000170a2b7221 */ /* 0x000fe20000010100 */
[----:B------:R-:W-:-:S02]  /*4410*/  HADD2.F32 R27, -RZ, R38.H1_H1 ;  /* 0x30000026ff1b7230 */ /* 0x000fc40000004100 */
[C---:B------:R-:W-:Y:S01]  /*4420*/  FADD.FTZ R23, -R10.reuse, R18 ;  /* 0x000000120a177221 */ /* 0x040fe20000010100 */
[--C-:B------:R-:W-:Y:S02]  /*4430*/  HADD2.F32 R33, -RZ, R41.reuse.H0_H0 ;  /* 0x20000029ff217230 */ /* 0x100fe40000004100 */
[C---:B------:R-:W-:Y:S01]  /*4440*/  FADD.FTZ R25, -R10.reuse, R25 ;  /* 0x000000190a197221 */ /* 0x040fe20000010100 */
[----:B------:R-:W-:Y:S02]  /*4450*/  HADD2.F32 R31, -RZ, R41.H1_H1 ;  /* 0x30000029ff1f7230 */ /* 0x000fe40000004100 */
[C---:B------:R-:W-:Y:S01]  /*4460*/  FADD.FTZ R18, -R10.reuse, R27 ;  /* 0x0000001b0a127221 */ /* 0x040fe20000010100 */
[----:B------:R-:W-:Y:S02]  /*4470*/  HADD2.F32 R29, -RZ, R44.H0_H0 ;  /* 0x2000002cff1d7230 */ /* 0x000fe40000004100 */
[----:B------:R-:W-:Y:S01]  /*4480*/  FADD.FTZ R33, -R10, R33 ;  /* 0x000000210a217221 */ /* 0x000fe20000010100 */
[----:B------:R-:W-:-:S02]  /*4490*/  HADD2.F32 R28, -RZ, R42.H0_H0 ;  /* 0x2000002aff1c7230 */ /* 0x000fc40000004100 */
[C---:B------:R-:W-:Y:S01]  /*44a0*/  FADD.FTZ R31, -R10.reuse, R31 ;  /* 0x0000001f0a1f7221 */ /* 0x040fe20000010100 */
[----:B------:R-:W-:Y:S02]  /*44b0*/  HADD2.F32 R41, -RZ, R40.H1_H1 ;  /* 0x30000028ff297230 */ /* 0x000fe40000004100 */
[----:B------:R-:W-:Y:S01]  /*44c0*/  FMUL.FTZ R43, R43, R4 ;  /* 0x000000042b2b7220 */ /* 0x000fe20000410000 */
[----:B------:R-:W-:Y:S02]  /*44d0*/  HADD2.F32 R35, -RZ, R44.H1_H1 ;  /* 0x3000002cff237230 */ /* 0x000fe40000004100 */
[C---:B------:R-:W-:Y:S01]  /*44e0*/  FADD.FTZ R28, -R10.reuse, R28 ;  /* 0x0000001c0a1c7221 */ /* 0x040fe20000010100 */
[----:B------:R-:W-:Y:S01]  /*44f0*/  HADD2.F32 R42, -RZ, R42.H1_H1 ;  /* 0x3000002aff2a7230 */ /* 0x000fe20000004100 */
[----:B-1----:R-:W-:Y:S01]  /*4500*/  ULEA UR5, UR6, UR5, 0x18 ;  /* 0x0000000506057291 */ /* 0x002fe2000f8ec03f */
[----:B------:R-:W-:Y:S02]  /*4510*/  HADD2.F32 R22, -RZ, R39.H1_H1 ;  /* 0x30000027ff167230 */ /* 0x000fe40000004100 */
[----:B------:R-:W-:Y:S01]  /*4520*/  FADD.FTZ R39, -R10, R29 ;  /* 0x0000001d0a277221 */ /* 0x000fe20000010100 */
[----:B------:R-:W-:-:S02]  /*4530*/  HADD2.F32 R21, -RZ, R40.H0_H0 ;  /* 0x20000028ff157230 */ /* 0x000fc40000004100 */
[C---:B------:R-:W-:Y:S01]  /*4540*/  FADD.FTZ R20, -R10.reuse, R41 ;  /* 0x000000290a147221 */ /* 0x040fe20000010100 */
[----:B------:R-:W-:Y:S02]  /*4550*/  HADD2.F32 R19, -RZ, R38.H0_H0 ;  /* 0x20000026ff137230 */ /* 0x000fe40000004100 */
[C---:B------:R-:W-:Y:S01]  /*4560*/  FADD.FTZ R35, -R10.reuse, R35 ;  /* 0x000000230a237221 */ /* 0x040fe20000010100 */
[--C-:B------:R-:W-:Y:S02]  /*4570*/  HADD2.F32 R11, -RZ, R45.reuse.H0_H0 ;  /* 0x2000002dff0b7230 */ /* 0x100fe40000004100 */
[C---:B------:R-:W-:Y:S01]  /*4580*/  FADD.FTZ R29, -R10.reuse, R42 ;  /* 0x0000002a0a1d7221 */ /* 0x040fe20000010100 */
[----:B------:R-:W-:Y:S01]  /*4590*/  @!P0 STS.64 [UR5+0x98], R16 ;  /* 0x00009810ff008988 */ /* 0x000fe20008000a05 */
[----:B------:R-:W-:Y:S02]  /*45a0*/  HADD2.F32 R45, -RZ, R45.H1_H1 ;  /* 0x3000002dff2d7230 */ /* 0x000fe40000004100 */
[C---:B------:R-:W-:Y:S01]  /*45b0*/  FADD.FTZ R22, -R10.reuse, R22 ;  /* 0x000000160a167221 */ /* 0x040fe20000010100 */
[C---:B------:R-:W-:Y:S01]  /*45c0*/  FADD.FTZ R21, -R10.reuse, R21 ;  /* 0x000000150a157221 */ /* 0x040fe20000010100 */
[----:B------:R-:W-:Y:S01]  /*45d0*/  BAR.SYNC.DEFER_BLOCKING 0x0 ;  /* 0x0000000000007b1d */ /* 0x000fe20000010000 */
[C---:B------:R-:W-:Y:S01]  /*45e0*/  FADD.FTZ R19, -R10.reuse, R19 ;  /* 0x000000130a137221 */ /* 0x040fe20000010100 */
[----:B------:R-:W-:Y:S01]  /*45f0*/  FADD.FTZ R11, -R10, R11 ;  /* 0x0000000b0a0b7221 */ /* 0x000fe20000010100 */
[----:B------:R-:W-:-:S02]  /*4600*/  HADD2.F32 R41, -RZ, R52.H0_H0 ;  /* 0x20000034ff297230 */ /* 0x000fc40000004100 */
[----:B------:R-:W-:Y:S01]  /*4610*/  FADD.FTZ R10, -R10, R45 ;  /* 0x0000002d0a0a7221 */ /* 0x000fe20000010100 */
[----:B------:R-:W-:Y:S02]  /*4620*/  HADD2.F32 R52, -RZ, R52.H1_H1 ;  /* 0x30000034ff347230 */ /* 0x000fe40000004100 */
[----:B------:R-:W-:Y:S01]  /*4630*/  FMUL.FTZ R30, R25, R4 ;  /* 0x00000004191e7220 */ /* 0x000fe20000410000 */
        /* <DEDUP_REMOVED lines=23> */
.L_x_1102:
        /* <DEDUP_REMOVED lines=13> */
[----:B------:R-:W-:-:S04]  /*4880*/  LEA R24, P0, R16, UR10, 0x1 ;  /* 0x0000000a10187c11 */ /* 0x000fc8000f8008ff */
[----:B------:R-:W-:Y:S01]  /*4890*/  LEA.HI.X R25, R16, UR11, R25, 0x1, P0 ;  /* 0x0000000b10197c11 */ /* 0x000fe200080f0c19 */
[----:B------:R-:W-:Y:S01]  /*48a0*/  FFMA.FTZ R16, R26, R43, R27 ;  /* 0x0000002b1a107223 */ /* 0x000fe2000001001b */
[----:B------:R-:W-:-:S03]  /*48b0*/  FFMA.FTZ R43, R52, R13, -R17 ;  /* 0x0000000d342b7223 */ /* 0x000fc60000010811 */
[----:B------:R-:W-:Y:S01]  /*48c0*/  FFMA.FTZ R41, R41, R12, -R16 ;  /* 0x0000000c29297223 */ /* 0x000fe20000010810 */
[----:B------:R-:W-:-:S03]  /*48d0*/  FMUL.FTZ R16, R43, R4 ;  /* 0x000000042b107220 */ /* 0x000fc60000410000 */
[----:B------:R-:W-:-:S05]  /*48e0*/  FMUL.FTZ R17, R41, R4 ;  /* 0x0000000429117220 */ /* 0x000fca0000410000 */
[----:B------:R-:W-:-:S05]  /*48f0*/  F2FP.F16.F32.PACK_AB R17, R16, R17 ;  /* 0x000000111011723e */ /* 0x000fca00000000ff */
[----:B------:R0:W-:Y:S02]  /*4900*/  STG.E desc[UR8][R24.64], R17 ;  /* 0x0000001118007986 */ /* 0x0001e4000c101908 */
.L_x_1104:
[----:B------:R-:W-:Y:S05]  /*4910*/  BSYNC B0 ;  /* 0x0000000000007941 */ /* 0x000fea0003800000 */
.L_x_1103:
[----:B------:R-:W-:Y:S01]  /*4920*/  LOP3.LUT P6, RZ, R3, 0x8, RZ, 0xc0, !PT ;  /* 0x0000000803ff7812 */ /* 0x000fe200078cc0ff */
[--C-:B0-----:R-:W-:Y:S02]  /*4930*/  HADD2.F32 R17, -RZ, R51.reuse.H0_H0 ;  /* 0x20000033ff117230 */ /* 0x101fe40000004100 */
[-C--:B------:R-:W-:Y:S01]  /*4940*/  FMUL.FTZ R39, R39, R4.reuse ;  /* 0x0000000427277220 */ /* 0x080fe20000410000 */
[----:B------:R-:W-:Y:S02]  /*4950*/  HADD2.F32 R24, -RZ, R51.H1_H1 ;  /* 0x30000033ff187230 */ /* 0x000fe40000004100 */
[----:B------:R-:W-:-:S07]  /*4960*/  FMUL.FTZ R16, R35, R4 ;  /* 0x0000000423107220 */ /* 0x000fce0000410000 */
        /* <DEDUP_REMOVED lines=19> */
.L_x_1105:
        /* <DEDUP_REMOVED lines=12> */
[-C--:B------:R-:W-:Y:S01]  /*4b60*/  FMUL.FTZ R35, R25, R4.reuse ;  /* 0x0000000419237220 */ /* 0x080fe20000410000 */
[----:B------:R-:W-:Y:S01]  /*4b70*/  FMUL.FTZ R30, R39, R4 ;  /* 0x00000004271e7220 */ /* 0x000fe20000410000 */
[----:B------:R-:W-:-:S04]  /*4b80*/  IMAD.WIDE.U32 R16, R41, UR10, R16 ;  /* 0x0000000a29107c25 */ /* 0x000fc8000f8e0010 */
[----:B------:R-:W-:Y:S01]  /*4b90*/  IMAD R41, R41, UR11, R32 ;  /* 0x0000000b29297c24 */ /* 0x000fe2000f8e0220 */
[----:B------:R-:W-:Y:S02]  /*4ba0*/  ULDC.64 UR10, c[0x0][0x210] ;  /* 0x00008400000a7ab9 */ /* 0x000fe40000000a00 */
[----:B------:R-:W-:Y:S02]  /*4bb0*/  LEA R24, P0, R16, UR10, 0x1 ;  /* 0x0000000a10187c11 */ /* 0x000fe4000f8008ff */
[----:B------:R-:W-:Y:S02]  /*4bc0*/  IADD3 R41, R17, R41, RZ ;  /* 0x0000002911297210 */ /* 0x000fe40007ffe0ff */
[----:B------:R-:W-:Y:S02]  /*4bd0*/  F2FP.F16.F32.PACK_AB R17, R30, R35 ;  /* 0x000000231e11723e */ /* 0x000fe400000000ff */
[----:B------:R-:W-:-:S05]  /*4be0*/  LEA.HI.X R25, R16, UR11, R41, 0x1, P0 ;  /* 0x0000000b10197c11 */ /* 0x000fca00080f0c29 */
[----:B------:R0:W-:Y:S02]  /*4bf0*/  STG.E desc[UR8][R24.64], R17 ;  /* 0x0000001118007986 */ /* 0x0001e4000c101908 */
.L_x_1107:
[----:B------:R-:W-:Y:S05]  /*4c00*/  BSYNC B0 ;  /* 0x0000000000007941 */ /* 0x000fea0003800000 */
.L_x_1106:
[--C-:B0-----:R-:W-:Y:S02]  /*4c10*/  HADD2.F32 R17, -RZ, R50.reuse.H0_H0 ;  /* 0x20000032ff117230 */ /* 0x101fe40000004100 */
        /* <DEDUP_REMOVED lines=22> */
.L_x_1108:
        /* <DEDUP_REMOVED lines=12> */
[----:B------:R-:W-:Y:S01]  /*4e40*/  FMUL.FTZ R31, R25, R4 ;  /* 0x00000004191f7220 */ /* 0x000fe20000410000 */
[----:B------:R-:W-:-:S04]  /*4e50*/  IMAD.WIDE.U32 R16, R35, UR10, R16 ;  /* 0x0000000a23107c25 */ /* 0x000fc8000f8e0010 */
[----:B------:R-:W-:Y:S01]  /*4e60*/  IMAD R35, R35, UR11, R30 ;  /* 0x0000000b23237c24 */ /* 0x000fe2000f8e021e */
[----:B------:R-:W-:Y:S01]  /*4e70*/  ULDC.64 UR10, c[0x0][0x210] ;  /* 0x00008400000a7ab9 */ /* 0x000fe20000000a00 */
[----:B------:R-:W-:Y:S01]  /*4e80*/  FMUL.FTZ R30, R33, R4 ;  /* 0x00000004211e7220 */ /* 0x000fe20000410000 */
[----:B------:R-:W-:Y:S02]  /*4e90*/  LEA R24, P0, R16, UR10, 0x1 ;  /* 0x0000000a10187c11 */ /* 0x000fe4000f8008ff */
[----:B------:R-:W-:Y:S02]  /*4ea0*/  IADD3 R35, R17, R35, RZ ;  /* 0x0000002311237210 */ /* 0x000fe40007ffe0ff */
[----:B------:R-:W-:Y:S02]  /*4eb0*/  F2FP.F16.F32.PACK_AB R17, R30, R31 ;  /* 0x0000001f1e11723e */ /* 0x000fe400000000ff */
[----:B------:R-:W-:-:S05]  /*4ec0*/  LEA.HI.X R25, R16, UR11, R35, 0x1, P0 ;  /* 0x0000000b10197c11 */ /* 0x000fca00080f0c23 */
[----:B------:R0:W-:Y:S02]  /*4ed0*/  STG.E desc[UR8][R24.64], R17 ;  /* 0x0000001118007986 */ /* 0x0001e4000c101908 */
.L_x_1110:
[----:B------:R-:W-:Y:S05]  /*4ee0*/  BSYNC B0 ;  /* 0x0000000000007941 */ /* 0x000fea0003800000 */
.L_x_1109:
        /* <DEDUP_REMOVED lines=23> */
.L_x_1111:
        /* <DEDUP_REMOVED lines=22> */
.L_x_1113:
[----:B------:R-:W-:Y:S05]  /*51c0*/  BSYNC B0 ;  /* 0x0000000000007941 */ /* 0x000fea0003800000 */
.L_x_1112:
        /* <DEDUP_REMOVED lines=23> */
.L_x_1114:
        /* <DEDUP_REMOVED lines=22> */
.L_x_1116:
[----:B------:R-:W-:Y:S05]  /*54a0*/  BSYNC B0 ;  /* 0x0000000000007941 */ /* 0x000fea0003800000 */
.L_x_1115:
        /* <DEDUP_REMOVED lines=23> */
.L_x_1117:
        /* <DEDUP_REMOVED lines=22> */
.L_x_1119:
[----:B------:R-:W-:Y:S05]  /*5780*/  BSYNC B0 ;  /* 0x0000000000007941 */ /* 0x000fea0003800000 */
.L_x_1118:
        /* <DEDUP_REMOVED lines=23> */
.L_x_1120:
[----:B------:R-:W-:Y:S01]  /*5900*/  LOP3.LUT P0, RZ, R3, 0x4, RZ, 0xc0, !PT ;  /* 0x0000000403ff7812 */ /* 0x000fe2000780c0ff */
[----:B------:R-:W-:-:S12]  /*5910*/  BSSY B0, `(.L_x_1121) ;  /* 0x0000016000007945 */ /* 0x000fd80003800000 */
[----:B------:R-:W-:Y:S05]  /*5920*/  @!P0 BRA `(.L_x_1122) ;  /* 0x0000000000508947 */ /* 0x000fea0003800000 */
        /* <DEDUP_REMOVED lines=20> */
.L_x_1122:
[----:B------:R-:W-:Y:S05]  /*5a70*/  BSYNC B0 ;  /* 0x0000000000007941 */ /* 0x000fea0003800000 */
.L_x_1121:
[--C-:B0-----:R-:W-:Y:S01]  /*5a80*/  HADD2.F32 R17, -RZ, R53.reuse.H0_H0 ;  /* 0x20000035ff117230 */ /* 0x101fe20000004100 */
[----:B------:R-:W-:Y:S01]  /*5a90*/  IADD3 R29, R5, 0x70, RZ ;  /* 0x00000070051d7810 */ /* 0x000fe20007ffe0ff */
        /* <DEDUP_REMOVED lines=22> */
.L_x_1123:
[----:B------:R-:W-:Y:S01]  /*5c00*/  ULDC.64 UR10, c[0x0][0x290] ;  /* 0x0000a400000a7ab9 */ /* 0x000fe20000000a00 */
[----:B------:R-:W-:Y:S01]  /*5c10*/  SHF.R.S32.HI R10, RZ, 0x1f, R29 ;  /* 0x0000001fff0a7819 */ /* 0x000fe2000001141d */
[----:B------:R-:W-:Y:S01]  /*5c20*/  BSSY B0, `(.L_x_1124) ;  /* 0x0000016000007945 */ /* 0x000fe20003800000 */
[----:B------:R-:W-:-:S04]  /*5c30*/  ISETP.GE.U32.AND P0, PT, R29, UR10, PT ;  /* 0x0000000a1d007c0c */ /* 0x000fc8000bf06070 */
[----:B------:R-:W-:-:S04]  /*5c40*/  ISETP.GE.AND.EX P0, PT, R10, UR11, PT, P0 ;  /* 0x0000000b0a007c0c */ /* 0x000fc8000bf06300 */
[----:B------:R-:W-:-:S13]  /*5c50*/  ISETP.LT.U32.AND P0, PT, R36, 0x200, !P0 ;  /* 0x000002002400780c */ /* 0x000fda0004701070 */
[----:B------:R-:W-:Y:S05]  /*5c60*/  @!P0 BRA `(.L_x_1125) ;  /* 0x0000000000448947 */ /* 0x000fea0003800000 */
[C-C-:B------:R-:W-:Y:S01]  /*5c70*/  FFMA.FTZ R8, R26.reuse, R25, R27.reuse ;  /* 0x000000191a087223 */ /* 0x140fe2000001001b */
[----:B------:R-:W-:Y:S01]  /*5c80*/  ULDC.64 UR10, c[0x0][0x288] ;  /* 0x0000a200000a7ab9 */ /* 0x000fe20000000a00 */
[----:B------:R-:W-:Y:S01]  /*5c90*/  MOV R7, R9 ;  /* 0x0000000900077202 */ /* 0x000fe20000000f00 */
[----:B------:R-:W-:Y:S01]  /*5ca0*/  FFMA.FTZ R27, R26, R24, R27 ;  /* 0x000000181a1b7223 */ /* 0x000fe2000001001b */
[----:B------:R-:W-:Y:S02]  /*5cb0*/  IMAD R10, R10, UR10, RZ ;  /* 0x0000000a0a0a7c24 */ /* 0x000fe4000f8e02ff */
[----:B------:R-:W-:Y:S01]  /*5cc0*/  FFMA.FTZ R17, R17, R12, -R8 ;  /* 0x0000000c11117223 */ /* 0x000fe20000010808 */
[----:B------:R-:W-:-:S04]  /*5cd0*/  IMAD.WIDE.U32 R8, R29, UR10, R6 ;  /* 0x0000000a1d087c25 */ /* 0x000fc8000f8e0006 */
[----:B------:R-:W-:Y:S01]  /*5ce0*/  FFMA.FTZ R27, R16, R13, -R27 ;  /* 0x0000000d101b7223 */ /* 0x000fe2000001081b */
[-C--:B------:R-:W-:Y:S01]  /*5cf0*/  FMUL.FTZ R17, R17, R4.reuse ;  /* 0x0000000411117220 */ /* 0x080fe20000410000 */
        /* <DEDUP_REMOVED lines=8> */
.L_x_1125:
[----:B------:R-:W-:Y:S05]  /*5d80*/  BSYNC B0 ;  /* 0x0000000000007941 */ /* 0x000fea0003800000 */
.L_x_1124:
[----:B------:R-:W-:Y:S02]  /*5d90*/  IADD3 R37, R2, R37, RZ ;  /* 0x0000002502257210 */ /* 0x000fe40007ffe0ff */
[----:B------:R-:W-:Y:S02]  /*5da0*/  IADD3 R55, R55, 0x1, RZ ;  /* 0x0000000137377810 */ /* 0x000fe40007ffe0ff */
[----:B------:R-:W-:-:S13]  /*5db0*/  ISETP.GE.AND P0, PT, R37, UR4, PT ;  /* 0x0000000425007c0c */ /* 0x000fda000bf06270 */
[----:B------:R-:W-:Y:S05]  /*5dc0*/  @!P0 BRA `(.L_x_1126) ;  /* 0xffffffa400488947 */ /* 0x000fea000383ffff */
.L_x_1075:
        /* <DEDUP_REMOVED lines=8> */
[C---:B-1----:R-:W-:Y:S02]  /*5e50*/  IADD3 R5, R7.reuse, -0x1, RZ ;  /* 0xffffffff07057810 */ /* 0x042fe40007ffe0ff */
[----:B------:R-:W-:Y:S02]  /*5e60*/  SHF.L.U32 R4, R7, 0x1, RZ ;  /* 0x0000000107047819 */ /* 0x000fe400000006ff */
[----:B------:R-:W-:Y:S02]  /*5e70*/  ISETP.NE.OR P0, PT, R0, R5, P0 ;  /* 0x000000050000720c */ /* 0x000fe40000705670 */
[----:B------:R-:W-:-:S05]  /*5e80*/  SEL R5, R4, RZ, P1 ;  /* 0x000000ff04057207 */ /* 0x000fca0000800000 */
[----:B--2---:R-:W-:Y:S01]  /*5e90*/  IMAD.WIDE.U32 R2, R5, 0x4, R2 ;  /* 0x0000000405027825 */ /* 0x004fe200078e0002 */
[----:B------:R-:W-:Y:S06]  /*5ea0*/  @P2 BRA `(.L_x_1128) ;  /* 0x0000000000242947 */ /* 0x000fec0003800000 */
        /* <DEDUP_REMOVED lines=9> */
.L_x_1128:
[----:B------:R-:W-:Y:S05]  /*5f40*/  BSYNC B0 ;  /* 0x0000000000007941 */ /* 0x000fea0003800000 */
.L_x_1127:
[----:B------:R-:W-:Y:S05]  /*5f50*/  @P0 EXIT ;  /* 0x000000000000094d */ /* 0x000fea0003800000 */
[----:B------:R-:W-:Y:S05]  /*5f60*/  @P2 BRA `(.L_x_1129) ;  /* 0x0000000000202947 */ /* 0x000fea0003800000 */
[----:B------:R-:W-:-:S05]  /*5f70*/  IMAD R0, R6, R7, RZ ;  /* 0x0000000706007224 */ /* 0x000fca00078e02ff */
[----:B------:R-:W-:-:S13]  /*5f80*/  ISETP.NE.AND P0, PT, R0, -0x1, PT ;  /* 0xffffffff0000780c */ /* 0x000fda0003f05270 */
[----:B------:R-:W-:Y:S05]  /*5f90*/  @!P0 BRA `(.L_x_1129) ;  /* 0x0000000000148947 */ /* 0x000fea0003800000 */
.L_x_1130:
[----:B0-----:R-:W2:Y:S04]  /*5fa0*/  LDG.E.STRONG.GPU R5, desc[UR8][R2.64] ;  /* 0x0000000802057981 */ /* 0x001ea8000c1ef900 */
[----:B--2---:R-:W-:Y:S01]  /*5fb0*/  CCTL.IVALL ;  /* 0x00000000ff00798f */ /* 0x004fe20002000000 */
[----:B------:R-:W-:Y:S05]  /*5fc0*/  YIELD ;  /* 0x0000000000007946 */ /* 0x000fea0003800000 */
[----:B------:R-:W-:-:S13]  /*5fd0*/  ISETP.NE.AND P0, PT, R5, R0, PT ;  /* 0x000000000500720c */ /* 0x000fda0003f05270 */
[----:B------:R-:W-:Y:S05]  /*5fe0*/  @P0 BRA `(.L_x_1130) ;  /* 0xfffffffc00ec0947 */ /* 0x000fea000383ffff */
.L_x_1129:
        /* <DEDUP_REMOVED lines=24> */
.L_x_1131:
        /* <DEDUP_REMOVED lines=23> */
.L_x_1132:
        /* <DEDUP_REMOVED lines=10> */
.L_x_5229:


//--------------------- .text._Z35group_norm_nhwc_bwd_one_pass_kernelI11Fp16IOFp32WLi256ELi64ELi512EEv26Group_norm_nhwc_bwd_params --------------------------
	.section	.text._Z35group_norm_nhwc_bwd_one_pass_kernelI11Fp16IOFp32WLi256ELi64ELi512EEv26Group_norm_nhwc_bwd_params,"ax",@progbits
	.align	128
        .global         _Z35group_norm_nhwc_bwd_one_pass_kernelI11Fp16IOFp32WLi256ELi64ELi512EEv26Group_norm_nhwc_bwd_params
        .type           _Z35group_norm_nhwc_bwd_one_pass_kernelI11Fp16IOFp32WLi256ELi64ELi512EEv26Group_norm_nhwc_bwd_params,@function
        .size           _Z35group_norm_nhwc_bwd_one_pass_kernelI11Fp16IOFp32WLi256ELi64ELi512EEv26Group_norm_nhwc_bwd_params,(.L_x_5230 - _Z35group_norm_nhwc_bwd_one_pass_kernelI11Fp16IOFp32WLi256ELi64ELi512EEv26Group_norm_nhwc_bwd_params)
        .other          _Z35group_norm_nhwc_bwd_one_pass_kernelI11Fp16IOFp32WLi256ELi64ELi512EEv26Group_norm_nhwc_bwd_params,@"STO_CUDA_ENTRY STV_DEFAULT"
_Z35group_norm_nhwc_bwd_one_pass_kernelI11Fp16IOFp32WLi256ELi64ELi512EEv26Group_norm_nhwc_bwd_params:
.text._Z35group_norm_nhwc_bwd_one_pass_kernelI11Fp16IOFp32WLi256ELi64ELi512EEv26Group_norm_nhwc_bwd_params:
        /* <DEDUP_REMOVED lines=13> */
[----:B------:R-:W-:Y:S01]  /*00d0*/  ISETP.GE.U32.AND P1, PT, R6, 0x200, PT ;  /* 0x000002000600780c */ /* 0x000fe20003f26070 */
[----:B------:R-:W1:Y:S01]  /*00e0*/  S2R R122, SR_LANEID ;  /* 0x00000000007a7919 */ /* 0x000e620000000000 */
[----:B------:R-:W-:Y:S01]  /*00f0*/  LOP3.LUT R2, R2, 0xffffff7f, RZ, 0xc0, !PT ;  /* 0xffffff7f02027812 */ /* 0x000fe200078ec0ff */
[----:B------:R-:W-:Y:S01]  /*0100*/  UMOV UR5, 0x400 ;  /* 0x0000040000057882 */ /* 0x000fe20000000000 */
[----:B------:R-:W-:Y:S01]  /*0110*/  SHF.R.S32.HI R9, RZ, 0x1f, R6 ;  /* 0x0000001fff097819 */ /* 0x000fe20000011406 */
[----:B------:R-:W2:Y:S01]  /*0120*/  LDC.64 R4, c[0x0][0x288] ;  /* 0x0000a200ff047b82 */ /* 0x000ea20000000a00 */
[----:B------:R-:W-:Y:S01]  /*0130*/  SHF.L.U32 R117, R6, 0x1, RZ ;  /* 0x0000000106757819 */ /* 0x000fe200000006ff */
[----:B------:R-:W-:Y:S01]  /*0140*/  HFMA2.MMA R83, -RZ, RZ, 0, 0 ;  /* 0x00000000ff537435 */ /* 0x000fe200000001ff */
[----:B------:R-:W-:-:S02]  /*0150*/  LEA.HI R9, R9, R6, RZ, 0x5 ;  /* 0x0000000609097211 */ /* 0x000fc400078f28ff */
[----:B------:R-:W-:Y:S02]  /*0160*/  LOP3.LUT R117, R117, 0x3e, RZ, 0xc0, !PT ;  /* 0x0000003e75757812 */ /* 0x000fe400078ec0ff */
[----:B------:R-:W-:Y:S01]  /*0170*/  SHF.R.S32.HI R9, RZ, 0x5, R9 ;  /* 0x00000005ff097819 */ /* 0x000fe20000011409 */
[----:B------:R-:W3:Y:S01]  /*0180*/  S2UR UR6, SR_CgaCtaId ;  /* 0x00000000000679c3 */ /* 0x000ee20000008800 */
[----:B0-----:R-:W-:Y:S01]  /*0190*/  IMAD R82, R3, UR7, R82 ;  /* 0x0000000703527c24 */ /* 0x001fe2000f8e0252 */
[----:B------:R-:W-:-:S04]  /*01a0*/  MOV R3, R7 ;  /* 0x0000000700037202 */ /* 0x000fc80000000f00 */
[C---:B------:R-:W-:Y:S02]  /*01b0*/  ISETP.LT.U32.AND P0, PT, R82.reuse, UR10, PT ;  /* 0x0000000a52007c0c */ /* 0x040fe4000bf01070 */
[----:B------:R-:W-:Y:S02]  /*01c0*/  SHF.R.S32.HI R110, RZ, 0x1f, R82 ;  /* 0x0000001fff6e7819 */ /* 0x000fe40000011452 */
[----:B------:R-:W-:Y:S02]  /*01d0*/  IADD3 R93, R82, 0x10, RZ ;  /* 0x00000010525d7810 */ /* 0x000fe40007ffe0ff */
[----:B------:R-:W-:Y:S02]  /*01e0*/  ISETP.LT.AND.EX P0, PT, R110, UR11, !P1, P0 ;  /* 0x0000000b6e007c0c */ /* 0x000fe4000cf01300 */
[----:B------:R-:W-:Y:S02]  /*01f0*/  ISETP.LT.U32.AND P5, PT, R93, UR10, PT ;  /* 0x0000000a5d007c0c */ /* 0x000fe4000bfa1070 */
[----:B------:R-:W-:Y:S01]  /*0200*/  SHF.R.S32.HI R109, RZ, 0x1f, R93 ;  /* 0x0000001fff6d7819 */ /* 0x000fe2000001145d */
[----:B---3--:R-:W-:Y:S01]  /*0210*/  ULEA UR5, UR6, UR5, 0x18 ;  /* 0x0000000506057291 */ /* 0x008fe2000f8ec03f */
[----:B------:R-:W-:-:S02]  /*0220*/  IADD3 R92, R82, 0x20, RZ ;  /* 0x00000020525c7810 */ /* 0x000fc40007ffe0ff */
[----:B------:R-:W-:Y:S02]  /*0230*/  ISETP.LT.AND.EX P6, PT, R109, UR11, !P1, P5 ;  /* 0x0000000b6d007c0c */ /* 0x000fe4000cfc1350 */
[----:B------:R-:W-:Y:S02]  /*0240*/  ISETP.LT.U32.AND P4, PT, R92, UR10, PT ;  /* 0x0000000a5c007c0c */ /* 0x000fe4000bf81070 */
[----:B------:R-:W-:Y:S02]  /*0250*/  SHF.R.S32.HI R108, RZ, 0x1f, R92 ;  /* 0x0000001fff6c7819 */ /* 0x000fe4000001145c */
[----:B------:R-:W-:Y:S02]  /*0260*/  @P0 LOP3.LUT R2, R2, 0x80, RZ, 0xfc, !PT ;  /* 0x0000008002020812 */ /* 0x000fe400078efcff */
[----:B------:R-:W-:Y:S02]  /*0270*/  ISETP.LT.AND.EX P5, PT, R108, UR11, !P1, P4 ;  /* 0x0000000b6c007c0c */ /* 0x000fe4000cfa1340 */
[----:B------:R-:W-:-:S02]  /*0280*/  LOP3.LUT R2, R2, 0xffffffbf, RZ, 0xc0, !PT ;  /* 0xffffffbf02027812 */ /* 0x000fc400078ec0ff */
[----:B------:R-:W-:Y:S02]  /*0290*/  IADD3 R91, R82, 0x30, RZ ;  /* 0x00000030525b7810 */ /* 0x000fe40007ffe0ff */
[----:B------:R-:W-:Y:S02]  /*02a0*/  @P6 LOP3.LUT R2, R2, 0x40, RZ, 0xfc, !PT ;  /* 0x0000004002026812 */ /* 0x000fe400078efcff */
[----:B------:R-:W-:Y:S02]  /*02b0*/  IADD3 R90, R82, 0x40, RZ ;  /* 0x00000040525a7810 */ /* 0x000fe40007ffe0ff */
[----:B------:R-:W-:Y:S02]  /*02c0*/  ISETP.LT.U32.AND P3, PT, R91, UR10, PT ;  /* 0x0000000a5b007c0c */ /* 0x000fe4000bf61070 */
[----:B------:R-:W-:Y:S02]  /*02d0*/  SHF.R.S32.HI R107, RZ, 0x1f, R91 ;  /* 0x0000001fff6b7819 */ /* 0x000fe4000001145b */
[----:B------:R-:W-:-:S02]  /*02e0*/  LOP3.LUT R2, R2, 0xffffffdf, RZ, 0xc0, !PT ;  /* 0xffffffdf02027812 */ /* 0x000fc400078ec0ff */
[----:B------:R-:W-:Y:S02]  /*02f0*/  ISETP.LT.U32.AND P2, PT, R90, UR10, PT ;  /* 0x0000000a5a007c0c */ /* 0x000fe4000bf41070 */
[----:B------:R-:W-:Y:S02]  /*0300*/  SHF.R.S32.HI R106, RZ, 0x1f, R90 ;  /* 0x0000001fff6a7819 */ /* 0x000fe4000001145a */
[----:B------:R-:W-:Y:S02]  /*0310*/  ISETP.LT.AND.EX P4, PT, R107, UR11, !P1, P3 ;  /* 0x0000000b6b007c0c */ /* 0x000fe4000cf81330 */
[----:B------:R-:W-:Y:S02]  /*0320*/  @P5 LOP3.LUT R2, R2, 0x20, RZ, 0xfc, !PT ;  /* 0x0000002002025812 */ /* 0x000fe400078efcff */
[----:B------:R-:W-:Y:S02]  /*0330*/  IADD3 R89, R82, 0x50, RZ ;  /* 0x0000005052597810 */ /* 0x000fe40007ffe0ff */
[----:B------:R-:W-:-:S02]  /*0340*/  ISETP.LT.AND.EX P3, PT, R106, UR11, !P1, P2 ;  /* 0x0000000b6a007c0c */ /* 0x000fc4000cf61320 */
[----:B------:R-:W-:Y:S02]  /*0350*/  LOP3.LUT R2, R2, 0xfffffff7, RZ, 0xc0, !PT ;  /* 0xfffffff702027812 */ /* 0x000fe400078ec0ff */
[----:B------:R-:W-:Y:S02]  /*0360*/  ISETP.LT.U32.AND P0, PT, R89, UR10, PT ;  /* 0x0000000a59007c0c */ /* 0x000fe4000bf01070 */
[----:B------:R-:W-:Y:S02]  /*0370*/  SHF.R.S32.HI R105, RZ, 0x1f, R89 ;  /* 0x0000001fff697819 */ /* 0x000fe40000011459 */
[----:B------:R-:W-:Y:S02]  /*0380*/  LOP3.LUT R2, R2, 0xffffffef, RZ, 0xc0, !PT ;  /* 0xffffffef02027812 */ /* 0x000fe400078ec0ff */
[----:B------:R-:W-:Y:S02]  /*0390*/  IADD3 R88, R82, 0x60, RZ ;  /* 0x0000006052587810 */ /* 0x000fe40007ffe0ff */
[----:B------:R-:W-:-:S02]  /*03a0*/  ISETP.LT.AND.EX P2, PT, R105, UR11, !P1, P0 ;  /* 0x0000000b69007c0c */ /* 0x000fc4000cf41300 */
[----:B------:R-:W-:Y:S02]  /*03b0*/  @P4 LOP3.LUT R2, R2, 0x10, RZ, 0xfc, !PT ;  /* 0x0000001002024812 */ /* 0x000fe400078efcff */
[----:B------:R-:W-:Y:S02]  /*03c0*/  SHF.R.S32.HI R104, RZ, 0x1f, R88 ;  /* 0x0000001fff687819 */ /* 0x000fe40000011458 */
[----:B------:R-:W-:Y:S02]  /*03d0*/  ISETP.LT.U32.AND P0, PT, R88, UR10, PT ;  /* 0x0000000a58007c0c */ /* 0x000fe4000bf01070 */
[----:B------:R-:W-:Y:S02]  /*03e0*/  @P3 LOP3.LUT R2, R2, 0x8, RZ, 0xfc, !PT ;  /* 0x0000000802023812 */ /* 0x000fe400078efcff */
[----:B------:R-:W-:Y:S02]  /*03f0*/  ISETP.LT.AND.EX P0, PT, R104, UR11, !P1, P0 ;  /* 0x0000000b68007c0c */ /* 0x000fe4000cf01300 */
[----:B------:R-:W-:-:S02]  /*0400*/  LOP3.LUT R2, R2, 0xfffffffb, RZ, 0xc0, !PT ;  /* 0xfffffffb02027812 */ /* 0x000fc400078ec0ff */
[----:B------:R-:W-:Y:S02]  /*0410*/  IADD3 R87, R82, 0x70, RZ ;  /* 0x0000007052577810 */ /* 0x000fe40007ffe0ff */
[----:B------:R-:W-:Y:S02]  /*0420*/  @P2 LOP3.LUT R2, R2, 0x4, RZ, 0xfc, !PT ;  /* 0x0000000402022812 */ /* 0x000fe400078efcff */
[C---:B------:R-:W-:Y:S02]  /*0430*/  IADD3 R86, R82.reuse, 0x80, RZ ;  /* 0x0000008052567810 */ /* 0x040fe40007ffe0ff */
[C---:B------:R-:W-:Y:S02]  /*0440*/  IADD3 R85, R82.reuse, 0x90, RZ ;  /* 0x0000009052557810 */ /* 0x040fe40007ffe0ff */
[----:B------:R-:W-:Y:S02]  /*0450*/  IADD3 R84, R82, 0xa0, RZ ;  /* 0x000000a052547810 */ /* 0x000fe40007ffe0ff */
[----:B------:R-:W-:-:S02]  /*0460*/  LOP3.LUT R2, R2, 0xfffffffd, RZ, 0xc0, !PT ;  /* 0xfffffffd02027812 */ /* 0x000fc400078ec0ff */
[----:B------:R-:W-:Y:S02]  /*0470*/  IADD3 R94, R82, 0xb0, RZ ;  /* 0x000000b0525e7810 */ /* 0x000fe40007ffe0ff */
[----:B------:R-:W-:Y:S02]  /*0480*/  SHF.R.S32.HI R103, RZ, 0x1f, R87 ;  /* 0x0000001fff677819 */ /* 0x000fe40000011457 */
[----:B------:R-:W-:Y:S02]  /*0490*/  SHF.R.S32.HI R102, RZ, 0x1f, R86 ;  /* 0x0000001fff667819 */ /* 0x000fe40000011456 */
[----:B------:R-:W-:Y:S02]  /*04a0*/  SHF.R.S32.HI R101, RZ, 0x1f, R85 ;  /* 0x0000001fff657819 */ /* 0x000fe40000011455 */
[----:B------:R-:W-:Y:S02]  /*04b0*/  SHF.R.S32.HI R100, RZ, 0x1f, R84 ;  /* 0x0000001fff647819 */ /* 0x000fe40000011454 */
[----:B------:R-:W-:-:S02]  /*04c0*/  ISETP.LT.U32.AND P5, PT, R87, UR10, PT ;  /* 0x0000000a57007c0c */ /* 0x000fc4000bfa1070 */
[----:B------:R-:W-:Y:S02]  /*04d0*/  @P0 LOP3.LUT R2, R2, 0x2, RZ, 0xfc, !PT ;  /* 0x0000000202020812 */ /* 0x000fe400078efcff */
[----:B------:R-:W-:Y:S02]  /*04e0*/  ISETP.LT.U32.AND P4, PT, R86, UR10, PT ;  /* 0x0000000a56007c0c */ /* 0x000fe4000bf81070 */
[----:B------:R-:W-:Y:S02]  /*04f0*/  ISETP.LT.U32.AND P3, PT, R85, UR10, PT ;  /* 0x0000000a55007c0c */ /* 0x000fe4000bf61070 */
[----:B------:R-:W-:Y:S02]  /*0500*/  ISETP.LT.U32.AND P2, PT, R84, UR10, PT ;  /* 0x0000000a54007c0c */ /* 0x000fe4000bf41070 */
[----:B------:R-:W-:Y:S02]  /*0510*/  SHF.R.S32.HI R99, RZ, 0x1f, R94 ;  /* 0x0000001fff637819 */ /* 0x000fe4000001145e */
[----:B------:R-:W-:Y:S01]  /*0520*/  ISETP.LT.U32.AND P0, PT, R94, UR10, PT ;  /* 0x0000000a5e007c0c */ /* 0x000fe2000bf01070 */
[----:B------:R-:W-:Y:S01]  /*0530*/  ULDC.U8 UR10, c[0x0][0x2a4] ;  /* 0x0000a900000a7ab9 */ /* 0x000fe20000000000 */
[----:B------:R-:W-:-:S02]  /*0540*/  ISETP.LT.AND.EX P5, PT, R103, UR11, !P1, P5 ;  /* 0x0000000b67007c0c */ /* 0x000fc4000cfa1350 */
[----:B------:R-:W-:Y:S02]  /*0550*/  ISETP.LT.AND.EX P4, PT, R102, UR11, !P1, P4 ;  /* 0x0000000b66007c0c */ /* 0x000fe4000cf81340 */
[----:B------:R-:W-:Y:S02]  /*0560*/  ISETP.LT.AND.EX P3, PT, R101, UR11, !P1, P3 ;  /* 0x0000000b65007c0c */ /* 0x000fe4000cf61330 */
[----:B------:R-:W-:Y:S02]  /*0570*/  ISETP.LT.AND.EX P2, PT, R100, UR11, !P1, P2 ;  /* 0x0000000b64007c0c */ /* 0x000fe4000cf41320 */
[----:B------:R-:W-:Y:S02]  /*0580*/  ISETP.LT.AND.EX P1, PT, R99, UR11, !P1, P0 ;  /* 0x0000000b63007c0c */ /* 0x000fe4000cf21300 */
[C---:B--2---:R-:W-:Y:S02]  /*0590*/  LEA.HI R115, P0, R5.reuse, R4, RZ, 0x1 ;  /* 0x0000000405737211 */ /* 0x044fe400078108ff */
[----:B------:R-:W-:-:S02]  /*05a0*/  LEA R11, R5, R5, 0x1 ;  /* 0x00000005050b7211 */ /* 0x000fc400078e08ff */
[----:B------:R-:W-:Y:S01]  /*05b0*/  IADD3.X R0, RZ, R5, RZ, P0, !PT ;  /* 0x00000005ff007210 */ /* 0x000fe200007fe4ff */
[----:B------:R-:W-:Y:S01]  /*05c0*/  IMAD.WIDE.U32 R4, R4, 0x3, RZ ;  /* 0x0000000304047825 */ /* 0x000fe200078e00ff */
[----:B------:R-:W-:Y:S02]  /*05d0*/  LEA R118, R9, UR5, 0x3 ;  /* 0x0000000509767c11 */ /* 0x000fe4000f8e18ff */
[----:B------:R-:W-:Y:S02]  /*05e0*/  SHF.R.S64 R115, R115, 0x1, R0 ;  /* 0x0000000173737819 */ /* 0x000fe40000001000 */
[----:B------:R-:W-:Y:S02]  /*05f0*/  IADD3 R11, R5, R11, RZ ;  /* 0x0000000b050b7210 */ /* 0x000fe40007ffe0ff */
[----:B------:R-:W0:Y:S01]  /*0600*/  LDC R5, c[0x0][0x10] ;  /* 0x00000400ff057b82 */ /* 0x000e220000000800 */
[----:B------:R-:W-:Y:S02]  /*0610*/  IADD3 R98, R82, 0xc0, RZ ;  /* 0x000000c052627810 */ /* 0x000fe40007ffe0ff */
[----:B------:R-:W-:-:S02]  /*0620*/  LEA.HI R116, P0, R11, R4, RZ, 0x1 ;  /* 0x000000040b747211 */ /* 0x000fc400078108ff */
[C---:B------:R-:W-:Y:S02]  /*0630*/  IADD3 R97, R82.reuse, 0xd0, RZ ;  /* 0x000000d052617810 */ /* 0x040fe40007ffe0ff */
[----:B------:R-:W-:Y:S01]  /*0640*/  IADD3.X R11, RZ, R11, RZ, P0, !PT ;  /* 0x0000000bff0b7210 */ /* 0x000fe200007fe4ff */
[----:B------:R-:W2:Y:S01]  /*0650*/  LDC R4, c[0x0][0xc] ;  /* 0x00000300ff047b82 */ /* 0x000ea20000000800 */
[C---:B------:R-:W-:Y:S02]  /*0660*/  IADD3 R96, R82.reuse, 0xe0, RZ ;  /* 0x000000e052607810 */ /* 0x040fe40007ffe0ff */
[----:B------:R-:W-:Y:S02]  /*0670*/  IADD3 R95, R82, 0xf0, RZ ;  /* 0x000000f0525f7810 */ /* 0x000fe40007ffe0ff */
[----:B------:R-:W-:Y:S02]  /*0680*/  SHF.R.S32.HI R0, RZ, 0x1, R0 ;  /* 0x00000001ff007819 */ /* 0x000fe40000011400 */
[----:B------:R-:W-:-:S02]  /*0690*/  SHF.R.S64 R116, R116, 0x1, R11 ;  /* 0x0000000174747819 */ /* 0x000fc4000000100b */
[----:B------:R-:W-:Y:S02]  /*06a0*/  SHF.R.S32.HI R9, RZ, 0x1, R11 ;  /* 0x00000001ff097819 */ /* 0x000fe4000001140b */
[----:B------:R-:W-:Y:S02]  /*06b0*/  SHF.R.S32.HI R114, RZ, 0x1f, R98 ;  /* 0x0000001fff727819 */ /* 0x000fe40000011462 */
[----:B------:R-:W-:Y:S02]  /*06c0*/  SHF.R.S32.HI R113, RZ, 0x1f, R97 ;  /* 0x0000001fff717819 */ /* 0x000fe40000011461 */
[----:B------:R-:W-:Y:S01]  /*06d0*/  SHF.R.S32.HI R112, RZ, 0x1f, R96 ;  /* 0x0000001fff707819 */ /* 0x000fe20000011460 */
[----:B0-----:R-:W-:Y:S01]  /*06e0*/  IMAD R123, R5, UR7, R7 ;  /* 0x00000007057b7c24 */ /* 0x001fe2000f8e0207 */
[----:B------:R-:W-:Y:S02]  /*06f0*/  SHF.R.S32.HI R111, RZ, 0x1f, R95 ;  /* 0x0000001fff6f7819 */ /* 0x000fe4000001145f */
[----:B------:R-:W-:-:S02]  /*0700*/  SHF.L.U64.HI R119, R115, 0x2, R0 ;  /* 0x0000000273777819 */ /* 0x000fc40000010200 */
[----:B------:R-:W-:Y:S02]  /*0710*/  SHF.L.U64.HI R120, R116, 0x2, R9 ;  /* 0x0000000274787819 */ /* 0x000fe40000010209 */
[----:B-12---:R-:W-:-:S07]  /*0720*/  LOP3.LUT R121, R4, 0x3, RZ, 0xc0, !PT ;  /* 0x0000000304797812 */ /* 0x006fce00078ec0ff */
.L_x_1216:
[----:B0-----:R-:W0:Y:S01]  /*0730*/  LDC R14, c[0x0][0x2a0] ;  /* 0x0000a800ff0e7b82 */ /* 0x001e220000000800 */
[----:B------:R-:W-:Y:S01]  /*0740*/  P2R R18, PR, RZ, 0x4 ;  /* 0x00000004ff127803 */ /* 0x000fe20000000000 */
[----:B------:R-:W-:Y:S01]  /*0750*/  ULDC.64 UR12, c[0x0][0x298] ;  /* 0x0000a600000c7ab9 */ /* 0x000fe20000000a00 */
[C---:B------:R-:W-:Y:S02]  /*0760*/  LOP3.LUT P2, RZ, R2.reuse, 0x80, RZ, 0xc0, !PT ;  /* 0x0000008002ff7812 */ /* 0x040fe4000784c0ff */
[----:B------:R-:W-:Y:S02]  /*0770*/  CS2R R80, SRZ ;  /* 0x0000000000507805 */ /* 0x000fe4000001ff00 */
[C---:B------:R-:W-:Y:S02]  /*0780*/  LOP3.LUT P6, RZ, R2.reuse, 0x40, RZ, 0xc0, !PT ;  /* 0x0000004002ff7812 */ /* 0x040fe400078cc0ff */
[----:B------:R-:W-:Y:S01]  /*0790*/  P2R R0, PR, RZ, 0x2 ;  /* 0x00000002ff007803 */ /* 0x000fe20000000000 */
[----:B------:R-:W1:Y:S01]  /*07a0*/  @P5 LDC.64 R46, c[0x0][0x230] ;  /* 0x00008c00ff2e5b82 */ /* 0x000e620000000a00 */
[----:B------:R-:W-:-:S02]  /*07b0*/  LOP3.LUT P1, RZ, R2, 0x10, RZ, 0xc0, !PT ;  /* 0x0000001002ff7812 */ /* 0x000fc4000782c0ff */
[----:B------:R-:W-:Y:S02]  /*07c0*/  SHF.R.U32.HI R62, RZ, 0x5, R6 ;  /* 0x00000005ff3e7819 */ /* 0x000fe40000011606 */
[----:B------:R-:W-:-:S03]  /*07d0*/  P2R R35, PR, RZ, 0x20 ;  /* 0x00000020ff237803 */ /* 0x000fc60000000000 */
[----:B------:R-:W2:Y:S01]  /*07e0*/  @P5 LDC.64 R44, c[0x0][0x228] ;  /* 0x00008a00ff2c5b82 */ /* 0x000ea20000000a00 */
[----:B0-----:R-:W-:-:S07]  /*07f0*/  IABS R13, R14 ;  /* 0x0000000e000d7213 */ /* 0x001fce0000000000 */
[----:B------:R-:W0:Y:S01]  /*0800*/  @P6 LDC.64 R68, c[0x0][0x230] ;  /* 0x00008c00ff446b82 */ /* 0x000e220000000a00 */
[----:B------:R-:W3:Y:S07]  /*0810*/  I2F.RP R10, R13 ;  /* 0x0000000d000a7306 */ /* 0x000eee0000209400 */
[----:B------:R-:W4:Y:S08]  /*0820*/  @P1 LDC.64 R58, c[0x0][0x230] ;  /* 0x00008c00ff3a1b82 */ /* 0x000f300000000a00 */
[----:B------:R-:W1:Y:S01]  /*0830*/  @P1 LDC.64 R56, c[0x0][0x228] ;  /* 0x00008a00ff381b82 */ /* 0x000e620000000a00 */
[----:B---3--:R-:W3:Y:S07]  /*0840*/  MUFU.RCP R10, R10 ;  /* 0x0000000a000a7308 */ /* 0x008eee0000001000 */
[----:B------:R-:W2:Y:S08]  /*0850*/  @P4 LDC.64 R42, c[0x0][0x228] ;  /* 0x00008a00ff2a4b82 */ /* 0x000eb00000000a00 */
[----:B------:R-:W2:Y:S01]  /*0860*/  @P3 LDC.64 R40, c[0x0][0x230] ;  /* 0x00008c00ff283b82 */ /* 0x000ea20000000a00 */
[----:B---3--:R-:W-:-:S04]  /*0870*/  IADD3 R8, R10, 0xffffffe, RZ ;  /* 0x0ffffffe0a087810 */ /* 0x008fc80007ffe0ff */
[----:B------:R3:W0:Y:S03]  /*0880*/  F2I.FTZ.U32.TRUNC.NTZ R9, R8 ;  /* 0x0000000800097305 */ /* 0x000626000021f000 */
[----:B------:R-:W2:Y:S01]  /*0890*/  @P3 LDC.64 R38, c[0x0][0x228] ;  /* 0x00008a00ff263b82 */ /* 0x000ea20000000a00 */
[----:B---3--:R-:W-:Y:S02]  /*08a0*/  MOV R8, RZ ;  /* 0x000000ff00087202 */ /* 0x008fe40000000f00 */
[----:B0-----:R-:W-:-:S05]  /*08b0*/  IADD3 R12, RZ, -R9, RZ ;  /* 0x80000009ff0c7210 */ /* 0x001fca0007ffe0ff */
        /* <DEDUP_REMOVED lines=14> */
[----:B------:R-:W0:Y:S11]  /*09a0*/  @P2 LDC.64 R12, c[0x0][0x288] ;  /* 0x0000a200ff0c2b82 */ /* 0x000e360000000a00 */
[----:B------:R-:W-:-:S02]  /*09b0*/  @P0 IADD3 R9, R9, 0x1, RZ ;  /* 0x0000000109090810 */ /* 0x000fc40007ffe0ff */
[----:B------:R-:W-:-:S13]  /*09c0*/  ISETP.GE.AND P0, PT, R3, RZ, PT ;  /* 0x000000ff0300720c */ /* 0x000fda0003f06270 */
[----:B------:R-:W-:Y:S02]  /*09d0*/  @!P0 IADD3 R11, -R11, RZ, RZ ;  /* 0x000000ff0b0b8210 */ /* 0x000fe40007ffe1ff */
[----:B------:R-:W-:Y:S02]  /*09e0*/  ISETP.GE.AND P0, PT, R8, RZ, PT ;  /* 0x000000ff0800720c */ /* 0x000fe40003f06270 */
[----:B------:R-:W-:-:S11]  /*09f0*/  LOP3.LUT R8, RZ, R14, RZ, 0x33, !PT ;  /* 0x0000000eff087212 */ /* 0x000fd600078e33ff */
[----:B------:R-:W-:Y:S02]  /*0a00*/  @!P0 IADD3 R9, -R9, RZ, RZ ;  /* 0x000000ff09098210 */ /* 0x000fe40007ffe1ff */
[----:B------:R-:W-:-:S04]  /*0a10*/  ISETP.NE.AND P0, PT, R14, RZ, PT ;  /* 0x000000ff0e00720c */ /* 0x000fc80003f05270 */
[C---:B------:R-:W-:Y:S02]  /*0a20*/  SEL R34, R8.reuse, R11, !P0 ;  /* 0x0000000b08227207 */ /* 0x040fe40004000000 */
[----:B------:R-:W-:Y:S01]  /*0a30*/  SEL R9, R8, R9, !P0 ;  /* 0x0000000908097207 */ /* 0x000fe20004000000 */
[----:B------:R-:W3:Y:S01]  /*0a40*/  @P2 LDC.64 R10, c[0x0][0x230] ;  /* 0x00008c00ff0a2b82 */ /* 0x000ee20000000a00 */
[----:B------:R-:W-:Y:S02]  /*0a50*/  LEA R30, R34, R117, 0x6 ;  /* 0x00000075221e7211 */ /* 0x000fe400078e30ff */
[----:B------:R-:W-:Y:S02]  /*0a60*/  SHF.R.S32.HI R8, RZ, 0x1f, R9 ;  /* 0x0000001fff087819 */ /* 0x000fe40000011409 */
[----:B------:R-:W-:-:S03]  /*0a70*/  SHF.R.S32.HI R31, RZ, 0x1f, R30 ;  /* 0x0000001fff1f7819 */ /* 0x000fc6000001141e */
[----:B------:R-:W-:Y:S02]  /*0a80*/  IMAD R8, R8, UR12, RZ ;  /* 0x0000000c08087c24 */ /* 0x000fe4000f8e02ff */
[----:B------:R-:W-:-:S04]  /*0a90*/  IMAD.WIDE.U32 R20, R9, UR12, R30 ;  /* 0x0000000c09147c25 */ /* 0x000fc8000f8e001e */
[----:B------:R-:W-:Y:S01]  /*0aa0*/  IMAD R23, R9, UR13, R8 ;  /* 0x0000000d09177c24 */ /* 0x000fe2000f8e0208 */
[----:B------:R-:W-:Y:S01]  /*0ab0*/  @P2 MOV R22, R20 ;  /* 0x0000001400162202 */ /* 0x000fe20000000f00 */
[----:B0-----:R-:W-:Y:S01]  /*0ac0*/  @P2 IMAD R8, R110, R12, RZ ;  /* 0x0000000c6e082224 */ /* 0x001fe200078e02ff */
[----:B------:R-:W-:Y:S01]  /*0ad0*/  @P4 MOV R24, R20 ;  /* 0x0000001400184202 */ /* 0x000fe20000000f00 */
[----:B------:R-:W-:Y:S01]  /*0ae0*/  ULDC.64 UR12, c[0x0][0x290] ;  /* 0x0000a400000c7ab9 */ /* 0x000fe20000000a00 */
[----:B------:R-:W-:Y:S01]  /*0af0*/  IADD3 R23, R21, R23, RZ ;  /* 0x0000001715177210 */ /* 0x000fe20007ffe0ff */
[----:B------:R-:W-:-:S03]  /*0b00*/  @P2 IMAD R13, R82, R13, R8 ;  /* 0x0000000d520d2224 */ /* 0x000fc600078e0208 */
[----:B------:R-:W-:Y:S01]  /*0b10*/  @P4 MOV R25, R23 ;  /* 0x0000001700194202 */ /* 0x000fe20000000f00 */
[----:B------:R-:W-:-:S05]  /*0b20*/  @P2 IMAD.WIDE.U32 R8, R82, R12, R22 ;  /* 0x0000000c52082225 */ /* 0x000fca00078e0016 */
[----:B------:R-:W-:Y:S02]  /*0b30*/  @P2 IADD3 R9, R9, R13, RZ ;  /* 0x0000000d09092210 */ /* 0x000fe40007ffe0ff */
[----:B------:R-:W0:Y:S01]  /*0b40*/  @P2 LDC.64 R12, c[0x0][0x228] ;  /* 0x00008a00ff0c2b82 */ /* 0x000e220000000a00 */
[C---:B------:R-:W-:Y:S02]  /*0b50*/  @P2 SHF.L.U32 R71, R8.reuse, 0x1, RZ ;  /* 0x0000000108472819 */ /* 0x040fe400000006ff */
[----:B------:R-:W-:Y:S02]  /*0b60*/  @P2 SHF.L.U64.HI R8, R8, 0x1, R9 ;  /* 0x0000000108082819 */ /* 0x000fe40000010209 */
[----:B---3--:R-:W-:Y:S02]  /*0b70*/  @P2 IADD3 R10, P0, R71, R10, RZ ;  /* 0x0000000a470a2210 */ /* 0x008fe40007f1e0ff */
[----:B------:R-:W-:Y:S02]  /*0b80*/  @P6 MOV R9, R23 ;  /* 0x0000001700096202 */ /* 0x000fe40000000f00 */
[----:B------:R-:W-:-:S02]  /*0b90*/  @P2 IADD3.X R11, R8, R11, RZ, P0, !PT ;  /* 0x0000000b080b2210 */ /* 0x000fc400007fe4ff */
[----:B0-----:R-:W-:-:S04]  /*0ba0*/  @P2 IADD3 R70, P0, R71, R12, RZ ;  /* 0x0000000c47462210 */ /* 0x001fc80007f1e0ff */
[----:B------:R-:W-:Y:S02]  /*0bb0*/  @P2 IADD3.X R71, R8, R13, RZ, P0, !PT ;  /* 0x0000000d08472210 */ /* 0x000fe400007fe4ff */
[----:B------:R-:W0:Y:S01]  /*0bc0*/  @P6 LDC.64 R12, c[0x0][0x288] ;  /* 0x0000a200ff0c6b82 */ /* 0x000e220000000a00 */
[----:B------:R-:W-:-:S13]  /*0bd0*/  LOP3.LUT P2, RZ, R2, 0x20, RZ, 0xc0, !PT ;  /* 0x0000002002ff7812 */ /* 0x000fda000784c0ff */
[----:B------:R-:W3:Y:S01]  /*0be0*/  @P2 LDC.64 R60, c[0x0][0x228] ;  /* 0x00008a00ff3c2b82 */ /* 0x000ee20000000a00 */
[----:B------:R-:W-:Y:S01]  /*0bf0*/  @P2 MOV R15, R23 ;  /* 0x00000017000f2202 */ /* 0x000fe20000000f00 */
[----:B0-----:R-:W-:-:S04]  /*0c00*/  @P6 IMAD R8, R109, R12, RZ ;  /* 0x0000000c6d086224 */ /* 0x001fc800078e02ff */
[----:B------:R-:W-:Y:S01]  /*0c10*/  @P6 IMAD R13, R93, R13, R8 ;  /* 0x0000000d5d0d6224 */ /* 0x000fe200078e0208 */
[----:B------:R-:W-:-:S05]  /*0c20*/  @P6 MOV R8, R20 ;  /* 0x0000001400086202 */ /* 0x000fca0000000f00 */
[----:B------:R-:W-:-:S05]  /*0c30*/  @P6 IMAD.WIDE.U32 R8, R93, R12, R8 ;  /* 0x0000000c5d086225 */ /* 0x000fca00078e0008 */
[----:B------:R-:W-:Y:S02]  /*0c40*/  @P6 IADD3 R9, R9, R13, RZ ;  /* 0x0000000d09096210 */ /* 0x000fe40007ffe0ff */
[----:B------:R-:W0:Y:S01]  /*0c50*/  @P6 LDC.64 R12, c[0x0][0x228] ;  /* 0x00008a00ff0c6b82 */ /* 0x000e220000000a00 */
[C---:B------:R-:W-:Y:S02]  /*0c60*/  @P6 SHF.L.U32 R67, R8.reuse, 0x1, RZ ;  /* 0x0000000108436819 */ /* 0x040fe400000006ff */
[----:B------:R-:W-:Y:S02]  /*0c70*/  @P6 SHF.L.U64.HI R8, R8, 0x1, R9 ;  /* 0x0000000108086819 */ /* 0x000fe40000010209 */
[----:B------:R-:W-:-:S04]  /*0c80*/  @P6 IADD3 R68, P0, R67, R68, RZ ;  /* 0x0000004443446210 */ /* 0x000fc80007f1e0ff */
[----:B------:R-:W-:Y:S02]  /*0c90*/  @P6 IADD3.X R69, R8, R69, RZ, P0, !PT ;  /* 0x0000004508456210 */ /* 0x000fe400007fe4ff */
[----:B0-----:R-:W-:-:S04]  /*0ca0*/  @P6 IADD3 R66, P0, R67, R12, RZ ;  /* 0x0000000c43426210 */ /* 0x001fc80007f1e0ff */
[----:B------:R-:W-:Y:S02]  /*0cb0*/  @P6 IADD3.X R67, R8, R13, RZ, P0, !PT ;  /* 0x0000000d08436210 */ /* 0x000fe400007fe4ff */
[----:B------:R-:W0:Y:S01]  /*0cc0*/  @P2 LDC.64 R8, c[0x0][0x288] ;  /* 0x0000a200ff082b82 */ /* 0x000e220000000a00 */
[----:B------:R-:W-:-:S07]  /*0cd0*/  LOP3.LUT P6, RZ, R2, 0x2, RZ, 0xc0, !PT ;  /* 0x0000000202ff7812 */ /* 0x000fce00078cc0ff */
[----:B------:R-:W4:Y:S06]  /*0ce0*/  @P2 LDC.64 R12, c[0x0][0x230] ;  /* 0x00008c00ff0c2b82 */ /* 0x000f2c0000000a00 */
[----:B------:R-:W-:Y:S02]  /*0cf0*/  @P6 MOV R19, R23 ;  /* 0x0000001700136202 */ /* 0x000fe40000000f00 */
[----:B------:R-:W2:Y:S01]  /*0d00*/  @P6 LDC.64 R48, c[0x0][0x228] ;  /* 0x00008a00ff306b82 */ /* 0x000ea20000000a00 */
[----:B0-----:R-:W-:-:S04]  /*0d10*/  @P2 IMAD R14, R108, R8, RZ ;  /* 0x000000086c0e2224 */ /* 0x001fc800078e02ff */
[----:B------:R-:W-:Y:S01]  /*0d20*/  @P2 IMAD R17, R92, R9, R14 ;  /* 0x000000095c112224 */ /* 0x000fe200078e020e */
[----:B------:R-:W-:-:S05]  /*0d30*/  @P2 MOV R14, R20 ;  /* 0x00000014000e2202 */ /* 0x000fca0000000f00 */
[----:B------:R-:W-:-:S05]  /*0d40*/  @P2 IMAD.WIDE.U32 R8, R92, R8, R14 ;  /* 0x000000085c082225 */ /* 0x000fca00078e000e */
[----:B------:R-:W-:Y:S02]  /*0d50*/  @P2 IADD3 R15, R9, R17, RZ ;  /* 0x00000011090f2210 */ /* 0x000fe40007ffe0ff */
[C---:B------:R-:W-:Y:S02]  /*0d60*/  @P2 SHF.L.U32 R9, R8.reuse, 0x1, RZ ;  /* 0x0000000108092819 */ /* 0x040fe400000006ff */
[----:B------:R-:W-:Y:S02]  /*0d70*/  @P2 SHF.L.U64.HI R8, R8, 0x1, R15 ;  /* 0x0000000108082819 */ /* 0x000fe4000001020f */
[----:B----4-:R-:W-:Y:S02]  /*0d80*/  @P2 IADD3 R12, P0, R9, R12, RZ ;  /* 0x0000000c090c2210 */ /* 0x010fe40007f1e0ff */
[----:B------:R-:W-:Y:S02]  /*0d90*/  @P1 MOV R15, R23 ;  /* 0x00000017000f1202 */ /* 0x000fe40000000f00 */
[----:B------:R-:W-:-:S02]  /*0da0*/  @P2 IADD3.X R13, R8, R13, RZ, P0, !PT ;  /* 0x0000000d080d2210 */ /* 0x000fc400007fe4ff */
[----:B---3--:R-:W-:-:S04]  /*0db0*/  @P2 IADD3 R60, P0, R9, R60, RZ ;  /* 0x0000003c093c2210 */ /* 0x008fc80007f1e0ff */
        /* <DEDUP_REMOVED lines=10> */
[C---:B------:R-:W-:Y:S02]  /*0e60*/  @P1 SHF.L.U32 R9, R14.reuse, 0x1, RZ ;  /* 0x000000010e091819 */ /* 0x040fe400000006ff */
[----:B------:R-:W-:Y:S02]  /*0e70*/  @P1 SHF.L.U64.HI R14, R14, 0x1, R15 ;  /* 0x000000010e0e1819 */ /* 0x000fe4000001020f */
[----:B------:R-:W-:-:S04]  /*0e80*/  @P1 IADD3 R58, P0, R9, R58, RZ ;  /* 0x0000003a093a1210 */ /* 0x000fc80007f1e0ff */
[C---:B------:R-:W-:Y:S02]  /*0e90*/  @P1 IADD3.X R59, R14.reuse, R59, RZ, P0, !PT ;  /* 0x0000003b0e3b1210 */ /* 0x040fe400007fe4ff */
[----:B-1----:R-:W-:Y:S02]  /*0ea0*/  @P1 IADD3 R56, P0, R9, R56, RZ ;  /* 0x0000003809381210 */ /* 0x002fe40007f1e0ff */
[----:B------:R-:W0:Y:S02]  /*0eb0*/  @P2 LDC.64 R8, c[0x0][0x288] ;  /* 0x0000a200ff082b82 */ /* 0x000e240000000a00 */
[----:B------:R-:W-:Y:S02]  /*0ec0*/  @P1 IADD3.X R57, R14, R57, RZ, P0, !PT ;  /* 0x000000390e391210 */ /* 0x000fe400007fe4ff */
[----:B------:R-:W-:-:S04]  /*0ed0*/  LOP3.LUT P1, RZ, R2, 0x4, RZ, 0xc0, !PT ;  /* 0x0000000402ff7812 */ /* 0x000fc8000782c0ff */
[----:B------:R-:W1:Y:S09]  /*0ee0*/  @P2 LDC.64 R14, c[0x0][0x230] ;  /* 0x00008c00ff0e2b82 */ /* 0x000e720000000a00 */
[----:B------:R-:W4:Y:S01]  /*0ef0*/  @P1 LDC.64 R52, c[0x0][0x230] ;  /* 0x00008c00ff341b82 */ /* 0x000f220000000a00 */
[----:B0-----:R-:W-:-:S07]  /*0f00*/  @P2 IMAD R16, R106, R8, RZ ;  /* 0x000000086a102224 */ /* 0x001fce00078e02ff */
[----:B------:R-:W0:Y:S01]  /*0f10*/  @P1 LDC.64 R50, c[0x0][0x228] ;  /* 0x00008a00ff321b82 */ /* 0x000e220000000a00 */
[----:B------:R-:W-:Y:S01]  /*0f20*/  @P2 IMAD R9, R90, R9, R16 ;  /* 0x000000095a092224 */ /* 0x000fe200078e0210 */
[----:B------:R-:W-:-:S05]  /*0f30*/  @P2 MOV R16, R20 ;  /* 0x0000001400102202 */ /* 0x000fca0000000f00 */
[----:B------:R-:W-:-:S05]  /*0f40*/  @P2 IMAD.WIDE.U32 R16, R90, R8, R16 ;  /* 0x000000085a102225 */ /* 0x000fca00078e0010 */
[----:B------:R-:W-:Y:S02]  /*0f50*/  @P2 IADD3 R17, R17, R9, RZ ;  /* 0x0000000911112210 */ /* 0x000fe40007ffe0ff */
[C---:B------:R-:W-:Y:S02]  /*0f60*/  @P2 SHF.L.U32 R9, R16.reuse, 0x1, RZ ;  /* 0x0000000110092819 */ /* 0x040fe400000006ff */
[----:B------:R-:W-:Y:S02]  /*0f70*/  @P2 SHF.L.U64.HI R16, R16, 0x1, R17 ;  /* 0x0000000110102819 */ /* 0x000fe40000010211 */
[----:B-1----:R-:W-:Y:S02]  /*0f80*/  @P2 IADD3 R14, P0, R9, R14, RZ ;  /* 0x0000000e090e2210 */ /* 0x002fe40007f1e0ff */
[----:B------:R-:W-:Y:S02]  /*0f90*/  @P1 MOV R17, R23 ;  /* 0x0000001700111202 */ /* 0x000fe40000000f00 */
[----:B------:R-:W-:-:S02]  /*0fa0*/  @P2 IADD3.X R15, R16, R15, RZ, P0, !PT ;  /* 0x0000000f100f2210 */ /* 0x000fc400007fe4ff */
[----:B---3--:R-:W-:Y:S02]  /*0fb0*/  @P2 IADD3 R54, P0, R9, R54, RZ ;  /* 0x0000003609362210 */ /* 0x008fe40007f1e0ff */
[----:B------:R-:W1:Y:S02]  /*0fc0*/  @P1 LDC.64 R8, c[0x0][0x288] ;  /* 0x0000a200ff081b82 */ /* 0x000e640000000a00 */
[----:B------:R-:W-:Y:S02]  /*0fd0*/  @P2 IADD3.X R55, R16, R55, RZ, P0, !PT ;  /* 0x0000003710372210 */ /* 0x000fe400007fe4ff */
[----:B------:R-:W-:Y:S02]  /*0fe0*/  ISETP.NE.AND P2, PT, R18, RZ, PT ;  /* 0x000000ff1200720c */ /* 0x000fe40003f45270 */
[----:B------:R-:W-:-:S11]  /*0ff0*/  @P6 MOV R18, R20 ;  /* 0x0000001400126202 */ /* 0x000fd60000000f00 */
[----:B------:R-:W3:Y:S01]  /*1000*/  @P2 LDC.64 R36, c[0x0][0x230] ;  /* 0x00008c00ff242b82 */ /* 0x000ee20000000a00 */
[----:B-1----:R-:W-:-:S07]  /*1010*/  @P1 IMAD R16, R105, R8, RZ ;  /* 0x0000000869101224 */ /* 0x002fce00078e02ff */
[----:B------:R-:W1:Y:S01]  /*1020*/  @P2 LDC.64 R26, c[0x0][0x228] ;  /* 0x00008a00ff1a2b82 */ /* 0x000e620000000a00 */
[----:B------:R-:W-:Y:S01]  /*1030*/  @P1 IMAD R9, R89, R9, R16 ;  /* 0x0000000959091224 */ /* 0x000fe200078e0210 */
[----:B------:R-:W-:-:S05]  /*1040*/  @P1 MOV R16, R20 ;  /* 0x0000001400101202 */ /* 0x000fca0000000f00 */
[----:B------:R-:W-:-:S05]  /*1050*/  @P1 IMAD.WIDE.U32 R16, R89, R8, R16 ;  /* 0x0000000859101225 */ /* 0x000fca00078e0010 */
[----:B------:R-:W-:Y:S02]  /*1060*/  @P1 IADD3 R17, R17, R9, RZ ;  /* 0x0000000911111210 */ /* 0x000fe40007ffe0ff */
[C---:B------:R-:W-:Y:S02]  /*1070*/  @P1 SHF.L.U32 R9, R16.reuse, 0x1, RZ ;  /* 0x0000000110091819 */ /* 0x040fe400000006ff */
[----:B------:R-:W-:Y:S02]  /*1080*/  @P1 SHF.L.U64.HI R16, R16, 0x1, R17 ;  /* 0x0000000110101819 */ /* 0x000fe40000010211 */
[----:B----4-:R-:W-:-:S04]  /*1090*/  @P1 IADD3 R52, P0, R9, R52, RZ ;  /* 0x0000003409341210 */ /* 0x010fc80007f1e0ff */
[C---:B------:R-:W-:Y:S02]  /*10a0*/  @P1 IADD3.X R53, R16.reuse, R53, RZ, P0, !PT ;  /* 0x0000003510351210 */ /* 0x040fe400007fe4ff */
[----:B0-----:R-:W-:Y:S02]  /*10b0*/  @P1 IADD3 R50, P0, R9, R50, RZ ;  /* 0x0000003209321210 */ /* 0x001fe40007f1e0ff */
[----:B------:R-:W0:Y:S02]  /*10c0*/  @P6 LDC.64 R8, c[0x0][0x288] ;  /* 0x0000a200ff086b82 */ /* 0x000e240000000a00 */
[----:B------:R-:W-:Y:S02]  /*10d0*/  @P1 IADD3.X R51, R16, R51, RZ, P0, !PT ;  /* 0x0000003310331210 */ /* 0x000fe400007fe4ff */
[----:B------:R-:W-:-:S04]  /*10e0*/  ISETP.NE.AND P1, PT, R0, RZ, PT ;  /* 0x000000ff0000720c */ /* 0x000fc80003f25270 */
[----:B------:R-:W4:Y:S09]  /*10f0*/  @P6 LDC.64 R16, c[0x0][0x230] ;  /* 0x00008c00ff106b82 */ /* 0x000f320000000a00 */
[----:B------:R-:W1:Y:S01]  /*1100*/  @P1 LDC.64 R28, c[0x0][0x230] ;  /* 0x00008c00ff1c1b82 */ /* 0x000e620000000a00 */
[----:B0-----:R-:W-:-:S07]  /*1110*/  @P6 IMAD R0, R104, R8, RZ ;  /* 0x0000000868006224 */ /* 0x001fce00078e02ff */
[----:B------:R-:W0:Y:S01]  /*1120*/  @P1 LDC.64 R32, c[0x0][0x228] ;  /* 0x00008a00ff201b82 */ /* 0x000e220000000a00 */
[----:B------:R-:W-:-:S04]  /*1130*/  @P6 IMAD.WIDE.U32 R18, R88, R8, R18 ;  /* 0x0000000858126225 */ /* 0x000fc800078e0012 */
[----:B------:R-:W-:-:S05]  /*1140*/  @P6 IMAD R9, R88, R9, R0 ;  /* 0x0000000958096224 */ /* 0x000fca00078e0200 */
[----:B------:R-:W-:Y:S02]  /*1150*/  @P6 IADD3 R19, R19, R9, RZ ;  /* 0x0000000913136210 */ /* 0x000fe40007ffe0ff */
[C---:B------:R-:W-:Y:S02]  /*1160*/  @P6 SHF.L.U32 R9, R18.reuse, 0x1, RZ ;  /* 0x0000000112096819 */ /* 0x040fe400000006ff */
[----:B------:R-:W-:Y:S02]  /*1170*/  @P6 SHF.L.U64.HI R18, R18, 0x1, R19 ;  /* 0x0000000112126819 */ /* 0x000fe40000010213 */
[----:B----4-:R-:W-:Y:S02]  /*1180*/  @P6 IADD3 R16, P0, R9, R16, RZ ;  /* 0x0000001009106210 */ /* 0x010fe40007f1e0ff */
[----:B------:R-:W-:Y:S02]  /*1190*/  @P5 MOV R19, R23 ;  /* 0x0000001700135202 */ /* 0x000fe40000000f00 */
[----:B------:R-:W-:-:S02]  /*11a0*/  @P6 IADD3.X R17, R18, R17, RZ, P0, !PT ;  /* 0x0000001112116210 */ /* 0x000fc400007fe4ff */
[----:B--2---:R-:W-:Y:S02]  /*11b0*/  @P6 IADD3 R48, P0, R9, R48, RZ ;  /* 0x0000003009306210 */ /* 0x004fe40007f1e0ff */
[----:B------:R-:W2:Y:S02]  /*11c0*/  @P5 LDC.64 R8, c[0x0][0x288] ;  /* 0x0000a200ff085b82 */ /* 0x000ea40000000a00 */
[----:B------:R-:W-:Y:S02]  /*11d0*/  @P6 IADD3.X R49, R18, R49, RZ, P0, !PT ;  /* 0x0000003112316210 */ /* 0x000fe400007fe4ff */
[----:B------:R-:W-:Y:S01]  /*11e0*/  @P5 MOV R18, R20 ;  /* 0x0000001400125202 */ /* 0x000fe20000000f00 */
[----:B--2---:R-:W-:-:S04]  /*11f0*/  @P5 IMAD R0, R103, R8, RZ ;  /* 0x0000000867005224 */ /* 0x004fc800078e02ff */
[----:B------:R-:W-:-:S04]  /*1200*/  @P5 IMAD.WIDE.U32 R18, R87, R8, R18 ;  /* 0x0000000857125225 */ /* 0x000fc800078e0012 */
        /* <DEDUP_REMOVED lines=8> */
[----:B------:R-:W-:Y:S02]  /*1290*/  @P5 IADD3.X R45, R18, R45, RZ, P0, !PT ;  /* 0x0000002d122d5210 */ /* 0x000fe400007fe4ff */
[----:B------:R-:W-:Y:S02]  /*12a0*/  CS2R R78, SRZ ;  /* 0x00000000004e7805 */ /* 0x000fe4000001ff00 */
[----:B------:R-:W-:-:S02]  /*12b0*/  LOP3.LUT P5, RZ, R2, 0x8, RZ, 0xc0, !PT ;  /* 0x0000000802ff7812 */ /* 0x000fc400078ac0ff */
[----:B------:R-:W4:Y:S02]  /*12c0*/  @P4 LDC.64 R18, c[0x0][0x230] ;  /* 0x00008c00ff124b82 */ /* 0x000f240000000a00 */
[----:B------:R-:W-:Y:S02]  /*12d0*/  P2R R65, PR, RZ, 0x20 ;  /* 0x00000020ff417803 */ /* 0x000fe40000000000 */
[----:B------:R-:W-:-:S04]  /*12e0*/  LOP3.LUT P5, RZ, R2, 0x10, RZ, 0xc0, !PT ;  /* 0x0000001002ff7812 */ /* 0x000fc800078ac0ff */
[----:B------:R-:W-:Y:S02]  /*12f0*/  P2R R74, PR, RZ, 0x20 ;  /* 0x00000020ff4a7803 */ /* 0x000fe40000000000 */
[----:B------:R-:W-:-:S04]  /*1300*/  LOP3.LUT P5, RZ, R2, 0x20, RZ, 0xc0, !PT ;  /* 0x0000002002ff7812 */ /* 0x000fc800078ac0ff */
[----:B------:R-:W-:Y:S02]  /*1310*/  P2R R75, PR, RZ, 0x20 ;  /* 0x00000020ff4b7803 */ /* 0x000fe40000000000 */
[----:B------:R-:W-:Y:S01]  /*1320*/  LOP3.LUT P5, RZ, R2, 0x40, RZ, 0xc0, !PT ;  /* 0x0000004002ff7812 */ /* 0x000fe200078ac0ff */
[-C--:B--2---:R-:W-:Y:S02]  /*1330*/  @P4 IMAD R0, R102, R8.reuse, RZ ;  /* 0x0000000866004224 */ /* 0x084fe400078e02ff */
[----:B------:R-:W-:Y:S01]  /*1340*/  @P4 IMAD.WIDE.U32 R24, R86, R8, R24 ;  /* 0x0000000856184225 */ /* 0x000fe200078e0018 */
[----:B------:R-:W-:Y:S02]  /*1350*/  P2R R76, PR, RZ, 0x20 ;  /* 0x00000020ff4c7803 */ /* 0x000fe40000000000 */
[----:B------:R-:W-:Y:S01]  /*1360*/  LOP3.LUT P5, RZ, R2, 0x80, RZ, 0xc0, !PT ;  /* 0x0000008002ff7812 */ /* 0x000fe200078ac0ff */
[----:B------:R-:W-:-:S05]  /*1370*/  @P4 IMAD R9, R86, R9, R0 ;  /* 0x0000000956094224 */ /* 0x000fca00078e0200 */
[----:B------:R-:W-:Y:S02]  /*1380*/  @P4 IADD3 R25, R25, R9, RZ ;  /* 0x0000000919194210 */ /* 0x000fe40007ffe0ff */
[C---:B------:R-:W-:Y:S02]  /*1390*/  @P4 SHF.L.U32 R9, R24.reuse, 0x1, RZ ;  /* 0x0000000118094819 */ /* 0x040fe400000006ff */
[----:B------:R-:W-:Y:S02]  /*13a0*/  @P4 SHF.L.U64.HI R24, R24, 0x1, R25 ;  /* 0x0000000118184819 */ /* 0x000fe40000010219 */
[----:B----4-:R-:W-:Y:S02]  /*13b0*/  @P4 IADD3 R18, P0, R9, R18, RZ ;  /* 0x0000001209124210 */ /* 0x010fe40007f1e0ff */
[----:B------:R-:W-:Y:S02]  /*13c0*/  @P3 MOV R25, R23 ;  /* 0x0000001700193202 */ /* 0x000fe40000000f00 */
[----:B------:R-:W-:-:S02]  /*13d0*/  @P4 IADD3.X R19, R24, R19, RZ, P0, !PT ;  /* 0x0000001318134210 */ /* 0x000fc400007fe4ff */
[----:B------:R-:W-:Y:S02]  /*13e0*/  @P4 IADD3 R42, P0, R9, R42, RZ ;  /* 0x0000002a092a4210 */ /* 0x000fe40007f1e0ff */
        /* <DEDUP_REMOVED lines=9> */
[----:B------:R-:W-:Y:S02]  /*1480*/  @P3 IADD3 R40, P0, R9, R40, RZ ;  /* 0x0000002809283210 */ /* 0x000fe40007f1e0ff */
        /* <DEDUP_REMOVED lines=12> */
[----:B---3--:R-:W-:Y:S02]  /*1550*/  @P2 IADD3 R36, P0, R9, R36, RZ ;  /* 0x0000002409242210 */ /* 0x008fe40007f1e0ff */
[----:B------:R-:W-:Y:S02]  /*1560*/  @P1 MOV R25, R23 ;  /* 0x0000001700191202 */ /* 0x000fe40000000f00 */
[----:B------:R-:W-:-:S02]  /*1570*/  @P2 IADD3.X R37, R24, R37, RZ, P0, !PT ;  /* 0x0000002518252210 */ /* 0x000fc400007fe4ff */
[----:B-1----:R-:W-:Y:S02]  /*1580*/  @P2 IADD3 R26, P0, R9, R26, RZ ;  /* 0x0000001a091a2210 */ /* 0x002fe40007f1e0ff */
[----:B------:R-:W1:Y:S02]  /*1590*/  @P1 LDC.64 R8, c[0x0][0x288] ;  /* 0x0000a200ff081b82 */ /* 0x000e640000000a00 */
[----:B------:R-:W-:Y:S02]  /*15a0*/  @P2 IADD3.X R27, R24, R27, RZ, P0, !PT ;  /* 0x0000001b181b2210 */ /* 0x000fe400007fe4ff */
[----:B------:R-:W-:Y:S01]  /*15b0*/  @P1 MOV R24, R20 ;  /* 0x0000001400181202 */ /* 0x000fe20000000f00 */
[----:B-1----:R-:W-:-:S04]  /*15c0*/  @P1 IMAD R0, R99, R8, RZ ;  /* 0x0000000863001224 */ /* 0x002fc800078e02ff */
[----:B------:R-:W-:-:S04]  /*15d0*/  @P1 IMAD.WIDE.U32 R24, R94, R8, R24 ;  /* 0x000000085e181225 */ /* 0x000fc800078e0018 */
[----:B------:R-:W-:-:S05]  /*15e0*/  @P1 IMAD R9, R94, R9, R0 ;  /* 0x000000095e091224 */ /* 0x000fca00078e0200 */
[----:B------:R-:W-:Y:S02]  /*15f0*/  @P1 IADD3 R25, R25, R9, RZ ;  /* 0x0000000919191210 */ /* 0x000fe40007ffe0ff */
[C---:B------:R-:W-:Y:S02]  /*1600*/  @P1 SHF.L.U32 R9, R24.reuse, 0x1, RZ ;  /* 0x0000000118091819 */ /* 0x040fe400000006ff */
[----:B------:R-:W-:Y:S02]  /*1610*/  @P1 SHF.L.U64.HI R24, R24, 0x1, R25 ;  /* 0x0000000118181819 */ /* 0x000fe40000010219 */
[----:B------:R-:W-:-:S04]  /*1620*/  @P1 IADD3 R28, P0, R9, R28, RZ ;  /* 0x0000001c091c1210 */ /* 0x000fc80007f1e0ff */
[C---:B------:R-:W-:Y:S02]  /*1630*/  @P1 IADD3.X R29, R24.reuse, R29, RZ, P0, !PT ;  /* 0x0000001d181d1210 */ /* 0x040fe400007fe4ff */
[----:B0-----:R-:W-:Y:S02]  /*1640*/  @P1 IADD3 R32, P0, R9, R32, RZ ;  /* 0x0000002009201210 */ /* 0x001fe40007f1e0ff */
[----:B------:R-:W0:Y:S02]  /*1650*/  LDC R9, c[0x0][0x2ac] ;  /* 0x0000ab00ff097b82 */ /* 0x000e240000000800 */
[----:B------:R-:W-:Y:S01]  /*1660*/  @P1 IADD3.X R33, R24, R33, RZ, P0, !PT ;  /* 0x0000002118211210 */ /* 0x000fe200007fe4ff */
[----:B0-----:R-:W-:-:S05]  /*1670*/  IMAD R62, R9, UR7, R62 ;  /* 0x00000007093e7c24 */ /* 0x001fca000f8e023e */
[----:B------:R-:W-:-:S04]  /*1680*/  IADD3 R0, R62, 0xc0, RZ ;  /* 0x000000c03e007810 */ /* 0x000fc80007ffe0ff */
[----:B------:R-:W-:Y:S02]  /*1690*/  SHF.R.S32.HI R8, RZ, 0x1f, R0 ;  /* 0x0000001fff087819 */ /* 0x000fe40000011400 */
        /* <DEDUP_REMOVED lines=11> */
[----:B------:R-:W-:Y:S02]  /*1750*/  @P0 IADD3 R25, R73, R25, RZ ;  /* 0x0000001949190210 */ /* 0x000fe40007ffe0ff */
[----:B-1----:R-:W-:Y:S02]  /*1760*/  @P0 IADD3 R8, P6, R63, R8, RZ ;  /* 0x000000083f080210 */ /* 0x002fe40007fde0ff */
[----:B------:R-:W-:Y:S02]  /*1770*/  @P0 SHF.L.U64.HI R72, R72, 0x1, R25 ;  /* 0x0000000148480819 */ /* 0x000fe40000010219 */
[----:B------:R-:W0:Y:S02]  /*1780*/  @P0 LDC.64 R24, c[0x0][0x228] ;  /* 0x00008a00ff180b82 */ /* 0x000e240000000a00 */
[----:B------:R-:W-:Y:S02]  /*1790*/  @P0 IADD3.X R9, R72, R9, RZ, P6, !PT ;  /* 0x0000000948090210 */ /* 0x000fe400037fe4ff */
[----:B------:R-:W-:-:S04]  /*17a0*/  IADD3 R0, R62, 0xd0, RZ ;  /* 0x000000d03e007810 */ /* 0x000fc80007ffe0ff */
[----:B------:R-:W-:Y:S02]  /*17b0*/  SHF.R.S32.HI R64, RZ, 0x1f, R0 ;  /* 0x0000001fff407819 */ /* 0x000fe40000011400 */
[----:B0-----:R-:W-:Y:S02]  /*17c0*/  @P0 IADD3 R24, P6, R63, R24, RZ ;  /* 0x000000183f180210 */ /* 0x001fe40007fde0ff */
[----:B------:R-:W-:Y:S02]  /*17d0*/  MOV R63, RZ ;  /* 0x000000ff003f7202 */ /* 0x000fe40000000f00 */
[----:B------:R-:W-:-:S04]  /*17e0*/  @P0 IADD3.X R25, R72, R25, RZ, P6, !PT ;  /* 0x0000001948190210 */ /* 0x000fc800037fe4ff */
[----:B------:R-:W5:Y:S04]  /*17f0*/  @P0 LDG.E R63, desc[UR8][R8.64] ;  /* 0x00000008083f0981 */ /* 0x000f68000c1e1900 */
[----:B------:R0:W5:Y:S01]  /*1800*/  @P0 LDG.E R81, desc[UR8][R24.64] ;  /* 0x0000000818510981 */ /* 0x000162000c1e1900 */
[----:B------:R-:W-:-:S04]  /*1810*/  ISETP.GE.U32.AND P0, PT, R0, UR12, PT ;  /* 0x0000000c00007c0c */ /* 0x000fc8000bf06070 */
[----:B------:R-:W-:Y:S02]  /*1820*/  ISETP.GE.AND.EX P0, PT, R64, UR13, PT, P0 ;  /* 0x0000000d40007c0c */ /* 0x000fe4000bf06300 */
[----:B------:R-:W-:Y:S02]  /*1830*/  MOV R64, RZ ;  /* 0x000000ff00407202 */ /* 0x000fe40000000f00 */
[----:B------:R-:W-:-:S13]  /*1840*/  ISETP.LT.U32.AND P0, PT, R6, 0x200, !P0 ;  /* 0x000002000600780c */ /* 0x000fda0004701070 */
[----:B0-----:R-:W0:Y:S01]  /*1850*/  @P0 LDC.64 R24, c[0x0][0x288] ;  /* 0x0000a200ff180b82 */ /* 0x001e220000000a00 */
        /* <DEDUP_REMOVED lines=11> */
[----:B------:R-:W-:Y:S02]  /*1910*/  @P0 IADD3.X R9, R72, R9, RZ, P6, !PT ;  /* 0x0000000948090210 */ /* 0x000fe400037fe4ff */
[----:B------:R-:W-:-:S03]  /*1920*/  IADD3 R0, R62, 0xe0, RZ ;  /* 0x000000e03e007810 */ /* 0x000fc60007ffe0ff */
[----:B------:R-:W5:Y:S01]  /*1930*/  @P0 LDG.E R64, desc[UR8][R8.64] ;  /* 0x0000000808400981 */ /* 0x000f62000c1e1900 */
[----:B0-----:R-:W-:-:S04]  /*1940*/  @P0 IADD3 R24, P6, R73, R24, RZ ;  /* 0x0000001849180210 */ /* 0x001fc80007fde0ff */
        /* <DEDUP_REMOVED lines=19> */
[----:B------:R-:W-:Y:S02]  /*1a80*/  MOV R0, RZ ;  /* 0x000000ff00007202 */ /* 0x000fe40000000f00 */
[----:B------:R-:W-:-:S04]  /*1a90*/  IADD3 R62, R62, 0xf0, RZ ;  /* 0x000000f03e3e7810 */ /* 0x000fc80007ffe0ff */
        /* <DEDUP_REMOVED lines=21> */
[----:B0-----:R-:W-:-:S04]  /*1bf0*/  @P0 IADD3 R24, P6, R73, R24, RZ ;  /* 0x0000001849180210 */ /* 0x001fc80007fde0ff */
[----:B------:R-:W-:-:S05]  /*1c00*/  @P0 IADD3.X R25, R72, R25, RZ, P6, !PT ;  /* 0x0000001948190210 */ /* 0x000fca00037fe4ff */
[----:B------:R0:W5:Y:S02]  /*1c10*/  @P0 LDG.E R78, desc[UR8][R24.64] ;  /* 0x00000008184e0981 */ /* 0x000164000c1e1900 */
[----:B0-----:R-:W0:Y:S02]  /*1c20*/  LDC.64 R24, c[0x0][0x248] ;  /* 0x00009200ff187b82 */ /* 0x001e240000000a00 */
[----:B0-----:R-:W-:-:S06]  /*1c30*/  IMAD.WIDE R24, R3, 0x8, R24 ;  /* 0x0000000803187825 */ /* 0x001fcc00078e0218 */
[----:B------:R-:W2:Y:S01]  /*1c40*/  LDG.E.64 R24, desc[UR8][R24.64] ;  /* 0x0000000818187981 */ /* 0x000ea2000c1e1b00 */
[----:B------:R-:W-:Y:S02]  /*1c50*/  MOV R62, RZ ;  /* 0x000000ff003e7202 */ /* 0x000fe40000000f00 */
[----:B------:R-:W-:-:S04]  /*1c60*/  MOV R77, RZ ;  /* 0x000000ff004d7202 */ /* 0x000fc80000000f00 */
[----:B------:R0:W5:Y:S04]  /*1c70*/  @P0 LDG.E R62, desc[UR8][R8.64] ;  /* 0x00000008083e0981 */ /* 0x000168000c1e1900 */
[----:B------:R-:W5:Y:S01]  /*1c80*/  @P5 LDG.E R77, desc[UR8][R70.64] ;  /* 0x00000008464d5981 */ /* 0x000f62000c1e1900 */
[----:B0-----:R-:W-:-:S06]  /*1c90*/  MOV R9, RZ ;  /* 0x000000ff00097202 */ /* 0x001fcc0000000f00 */
[----:B------:R0:W5:Y:S01]  /*1ca0*/  @P5 LDG.E R9, desc[UR8][R10.64] ;  /* 0x000000080a095981 */ /* 0x000162000c1e1900 */
[----:B------:R-:W-:Y:S02]  /*1cb0*/  ISETP.NE.AND P5, PT, R76, RZ, PT ;  /* 0x000000ff4c00720c */ /* 0x000fe40003fa5270 */
[----:B------:R-:W-:Y:S02]  /*1cc0*/  MOV R76, RZ ;  /* 0x000000ff004c7202 */ /* 0x000fe40000000f00 */
[----:B0-----:R-:W-:-:S09]  /*1cd0*/  CS2R R10, SRZ ;  /* 0x00000000000a7805 */ /* 0x001fd2000001ff00 */
[----:B------:R-:W5:Y:S04]  /*1ce0*/  @P5 LDG.E R76, desc[UR8][R66.64] ;  /* 0x00000008424c5981 */ /* 0x000f68000c1e1900 */
[----:B------:R-:W5:Y:S01]  /*1cf0*/  @P5 LDG.E R10, desc[UR8][R68.64] ;  /* 0x00000008440a5981 */ /* 0x000f62000c1e1900 */
[----:B------:R-:W-:Y:S02]  /*1d00*/  ISETP.NE.AND P5, PT, R75, RZ, PT ;  /* 0x000000ff4b00720c */ /* 0x000fe40003fa5270 */
[----:B------:R-:W-:-:S11]  /*1d10*/  MOV R75, RZ ;  /* 0x000000ff004b7202 */ /* 0x000fd60000000f00 */
[----:B------:R0:W5:Y:S04]  /*1d20*/  @P5 LDG.E R11, desc[UR8][R12.64] ;  /* 0x000000080c0b5981 */ /* 0x000168000c1e1900 */
[----:B------:R-:W5:Y:S01]  /*1d30*/  @P5 LDG.E R75, desc[UR8][R60.64] ;  /* 0x000000083c4b5981 */ /* 0x000f62000c1e1900 */
[----:B------:R-:W-:Y:S02]  /*1d40*/  ISETP.NE.AND P5, PT, R74, RZ, PT ;  /* 0x000000ff4a00720c */ /* 0x000fe40003fa5270 */
[----:B------:R-:W-:Y:S02]  /*1d50*/  MOV R74, RZ ;  /* 0x000000ff004a7202 */ /* 0x000fe40000000f00 */
[----:B0-----:R-:W-:-:S09]  /*1d60*/  CS2R R12, SRZ ;  /* 0x00000000000c7805 */ /* 0x001fd2000001ff00 */
[----:B------:R-:W5:Y:S04]  /*1d70*/  @P5 LDG.E R12, desc[UR8][R58.64] ;  /* 0x000000083a0c5981 */ /* 0x000f68000c1e1900 */
[----:B------:R-:W5:Y:S01]  /*1d80*/  @P5 LDG.E R74, desc[UR8][R56.64] ;  /* 0x00000008384a5981 */ /* 0x000f62000c1e1900 */
[----:B------:R-:W-:Y:S02]  /*1d90*/  ISETP.NE.AND P5, PT, R65, RZ, PT ;  /* 0x000000ff4100720c */ /* 0x000fe40003fa5270 */
[----:B------:R-:W-:Y:S02]  /*1da0*/  LOP3.LUT P6, RZ, R2, 0x2, RZ, 0xc0, !PT ;  /* 0x0000000202ff7812 */ /* 0x000fe400078cc0ff */
[----:B------:R-:W-:-:S09]  /*1db0*/  MOV R8, 0x3f800000 ;  /* 0x3f80000000087802 */ /* 0x000fd20000000f00 */
[----:B------:R0:W5:Y:S02]  /*1dc0*/  @P5 LDG.E R13, desc[UR8][R14.64] ;  /* 0x000000080e0d5981 */ /* 0x000164000c1e1900 */
[----:B0-----:R-:W-:-:S06]  /*1dd0*/  CS2R R14, SRZ ;  /* 0x00000000000e7805 */ /* 0x001fcc000001ff00 */
[----:B------:R0:W5:Y:S01]  /*1de0*/  @P6 LDG.E R15, desc[UR8][R16.64] ;  /* 0x00000008100f6981 */ /* 0x000162000c1e1900 */
[----:B------:R-:W-:Y:S02]  /*1df0*/  CS2R R70, SRZ ;  /* 0x0000000000467805 */ /* 0x000fe4000001ff00 */
[----:B------:R-:W-:Y:S02]  /*1e00*/  CS2R R68, SRZ ;  /* 0x0000000000447805 */ /* 0x000fe4000001ff00 */
[----:B------:R-:W-:Y:S02]  /*1e10*/  CS2R R66, SRZ ;  /* 0x0000000000427805 */ /* 0x000fe4000001ff00 */
[----:B------:R-:W5:Y:S01]  /*1e20*/  @P6 LDG.E R71, desc[UR8][R48.64] ;  /* 0x0000000830476981 */ /* 0x000f62000c1e1900 */
[----:B0-----:R-:W-:-:S03]  /*1e30*/  CS2R R16, SRZ ;  /* 0x0000000000107805 */ /* 0x001fc6000001ff00 */
[----:B------:R-:W5:Y:S04]  /*1e40*/  @P4 LDG.E R69, desc[UR8][R42.64] ;  /* 0x000000082a454981 */ /* 0x000f68000c1e1900 */
[----:B------:R-:W5:Y:S04]  /*1e50*/  @P3 LDG.E R68, desc[UR8][R38.64] ;  /* 0x0000000826443981 */ /* 0x000f68000c1e1900 */
[----:B------:R0:W5:Y:S04]  /*1e60*/  @P4 LDG.E R17, desc[UR8][R18.64] ;  /* 0x0000000812114981 */ /* 0x000168000c1e1900 */
[----:B------:R-:W5:Y:S01]  /*1e70*/  @P1 LDG.E R66, desc[UR8][R32.64] ;  /* 0x0000000820421981 */ /* 0x000f62000c1e1900 */
[----:B------:R-:W-:Y:S03]  /*1e80*/  BSSY B0, `(.L_x_1134) ;  /* 0x0000023000007945 */ /* 0x000fe60003800000 */
[----:B------:R1:W5:Y:S01]  /*1e90*/  @P2 LDG.E R67, desc[UR8][R26.64] ;  /* 0x000000081a432981 */ /* 0x000362000c1e1900 */
[----:B0-----:R-:W-:-:S06]  /*1ea0*/  CS2R R18, SRZ ;  /* 0x0000000000127805 */ /* 0x001fcc000001ff00 */
[----:B------:R-:W5:Y:S04]  /*1eb0*/  @P3 LDG.E R18, desc[UR8][R40.64] ;  /* 0x0000000828123981 */ /* 0x000f68000c1e1900 */
[----:B------:R-:W5:Y:S01]  /*1ec0*/  @P2 LDG.E R19, desc[UR8][R36.64] ;  /* 0x0000000824132981 */ /* 0x000f62000c1e1900 */
[----:B--2---:R-:W-:-:S05]  /*1ed0*/  FFMA.FTZ R73, -R24, R24, R25 ;  /* 0x0000001818497223 */ /* 0x004fca0000010119 */
[----:B------:R-:W-:-:S13]  /*1ee0*/  FSETP.GTU.FTZ.AND P0, PT, R73, RZ, PT ;  /* 0x000000ff4900720b */ /* 0x000fda0003f1c000 */
[----:B------:R-:W0:Y:S02]  /*1ef0*/  @P0 LDC R72, c[0x0][0x250] ;  /* 0x00009400ff480b82 */ /* 0x000e240000000800 */
[----:B0-----:R-:W-:-:S04]  /*1f00*/  @P0 FADD.FTZ R72, R73, R72 ;  /* 0x0000004849480221 */ /* 0x001fc80000010000 */
[----:B------:R0:W2:Y:S02]  /*1f10*/  @P0 MUFU.RSQ R8, R72 ;  /* 0x0000004800080308 */ /* 0x0000a40000001400 */
[----:B0-----:R-:W-:-:S06]  /*1f20*/  CS2R R72, SRZ ;  /* 0x0000000000487805 */ /* 0x001fcc000001ff00 */
[----:B------:R-:W5:Y:S01]  /*1f30*/  @P5 LDG.E R73, desc[UR8][R54.64] ;  /* 0x0000000836495981 */ /* 0x000f62000c1e1900 */
[----:B------:R-:W-:-:S13]  /*1f40*/  ISETP.NE.AND P5, PT, R35, RZ, PT ;  /* 0x000000ff2300720c */ /* 0x000fda0003fa5270 */
[----:B------:R-:W5:Y:S04]  /*1f50*/  @P5 LDG.E R16, desc[UR8][R46.64] ;  /* 0x000000082e105981 */ /* 0x000f68000c1e1900 */
[----:B------:R-:W5:Y:S01]  /*1f60*/  @P5 LDG.E R70, desc[UR8][R44.64] ;  /* 0x000000082c465981 */ /* 0x000f62000c1e1900 */
[----:B------:R-:W-:Y:S02]  /*1f70*/  LOP3.LUT P0, RZ, R2, 0x4, RZ, 0xc0, !PT ;  /* 0x0000000402ff7812 */ /* 0x000fe4000780c0ff */
[----:B------:R-:W-:Y:S02]  /*1f80*/  MOV R25, RZ ;  /* 0x000000ff00197202 */ /* 0x000fe40000000f00 */
[----:B-1----:R-:W-:-:S04]  /*1f90*/  CS2R R26, SRZ ;  /* 0x00000000001a7805 */ /* 0x002fc8000001ff00 */
[----:B------:R0:W5:Y:S05]  /*1fa0*/  @P1 LDG.E R25, desc[UR8][R28.64] ;  /* 0x000000081c191981 */ /* 0x00016a000c1e1900 */
[----:B------:R1:W5:Y:S04]  /*1fb0*/  @P0 LDG.E R14, desc[UR8][R52.64] ;  /* 0x00000008340e0981 */ /* 0x000368000c1e1900 */
[----:B------:R1:W5:Y:S01]  /*1fc0*/  @P0 LDG.E R72, desc[UR8][R50.64] ;  /* 0x0000000832480981 */ /* 0x000362000c1e1900 */
[----:B------:R-:W-:-:S02]  /*1fd0*/  ISETP.GT.U32.AND P0, PT, R6, 0x1ff, PT ;  /* 0x000001ff0600780c */ /* 0x000fc40003f04070 */
        /* <DEDUP_REMOVED lines=13> */
.L_x_1135:
[----:B------:R-:W-:Y:S05]  /*20b0*/  BSYNC B0 ;  /* 0x0000000000007941 */ /* 0x000fea0003800000 */
.L_x_1134:
[----:B------:R-:W-:Y:S01]  /*20c0*/  ISETP.NE.AND P0, PT, RZ, UR10, PT ;  /* 0x0000000aff007c0c */ /* 0x000fe2000bf05270 */
[--C-:B0----5:R-:W-:Y:S01]  /*20d0*/  HADD2.F32 R31, -RZ, R9.reuse.H0_H0 ;  /* 0x20000009ff1f7230 */ /* 0x121fe20000004100 */
        /* <DEDUP_REMOVED lines=12> */
[----:B------:R-:W-:Y:S02]  /*21a0*/  HADD2.F32 R32, -RZ, R76.H1_H1 ;  /* 0x3000004cff207230 */ /* 0x000fe40000004100 */
        /* <DEDUP_REMOVED lines=21> */
.L_x_1136:
[----:B------:R-:W-:Y:S01]  /*2300*/  FMUL.FTZ R31, R37, R26 ;  /* 0x0000001a251f7220 */ /* 0x000fe20000410000 */
[----:B------:R-:W-:Y:S01]  /*2310*/  FFMA.FTZ R50, R33, R37, RZ ;  /* 0x0000002521327223 */ /* 0x000fe200000100ff */
[-C--:B------:R-:W-:Y:S01]  /*2320*/  FMUL.FTZ R39, R47, R8.reuse ;  /* 0x000000082f277220 */ /* 0x080fe20000410000 */
        /* <DEDUP_REMOVED lines=23> */
.L_x_1137:
[----:B------:R-:W-:Y:S01]  /*24a0*/  FFMA.FTZ R33, R30, R40, R33 ;  /* 0x000000281e217223 */ /* 0x000fe20000010021 */
[----:B------:R-:W-:Y:S01]  /*24b0*/  FMUL.FTZ R44, R35, R26 ;  /* 0x0000001a232c7220 */ /* 0x000fe20000410000 */
[----:B------:R-:W-:Y:S01]  /*24c0*/  FADD.FTZ R45, R40, R31 ;  /* 0x0000001f282d7221 */ /* 0x000fe20000010000 */
[C---:B------:R-:W-:Y:S01]  /*24d0*/  FFMA.FTZ R31, R39.reuse, R35, R50 ;  /* 0x00000023271f7223 */ /* 0x040fe20000010032 */
[--C-:B------:R-:W-:Y:S02]  /*24e0*/  HADD2.F32 R41, -RZ, R11.reuse.H1_H1 ;  /* 0x3000000bff297230 */ /* 0x100fe40000004100 */
[----:B------:R-:W-:Y:S01]  /*24f0*/  FFMA.FTZ R40, R39, R44, R33 ;  /* 0x0000002c27287223 */ /* 0x000fe20000010021 */
[----:B------:R-:W-:Y:S02]  /*2500*/  HADD2.F32 R39, -RZ, R11.H0_H0 ;  /* 0x2000000bff277230 */ /* 0x000fe40000004100 */
[----:B------:R-:W-:Y:S01]  /*2510*/  FADD.FTZ R42, RZ, R37 ;  /* 0x00000025ff2a7221 */ /* 0x000fe20000010000 */
[----:B------:R-:W-:Y:S01]  /*2520*/  FFMA.FTZ R43, R30, R36, RZ ;  /* 0x000000241e2b7223 */ /* 0x000fe200000100ff */
[----:B------:R-:W-:Y:S01]  /*2530*/  FADD.FTZ R37, RZ, R36 ;  /* 0x00000024ff257221 */ /* 0x000fe20000010000 */
[----:B------:R-:W-:Y:S01]  /*2540*/  FMUL.FTZ R33, R32, R27 ;  /* 0x0000001b20217220 */ /* 0x000fe20000410000 */
[C---:B------:R-:W-:Y:S01]  /*2550*/  FADD.FTZ R39, -R24.reuse, R39 ;  /* 0x0000002718277221 */ /* 0x040fe20000010100 */
[----:B------:R-:W-:Y:S01]  /*2560*/  FADD.FTZ R41, -R24, R41 ;  /* 0x0000002918297221 */ /* 0x000fe20000010100 */
[C---:B------:R-:W-:Y:S01]  /*2570*/  FFMA.FTZ R30, R38.reuse, R32, R43 ;  /* 0x00000020261e7223 */ /* 0x040fe2000001002b */
[----:B------:R-:W-:Y:S01]  /*2580*/  FADD.FTZ R32, R37, R32 ;  /* 0x0000002025207221 */ /* 0x000fe20000010000 */
[----:B------:R-:W-:Y:S01]  /*2590*/  FFMA.FTZ R38, R38, R33, R40 ;  /* 0x0000002126267223 */ /* 0x000fe20000010028 */
[----:B------:R-:W-:Y:S01]  /*25a0*/  FADD.FTZ R35, R42, R35 ;  /* 0x000000232a237221 */ /* 0x000fe20000010000 */
        /* <DEDUP_REMOVED lines=24> */
.L_x_1138:
[----:B------:R-:W-:Y:S01]  /*2730*/  FMUL.FTZ R39, R40, R26 ;  /* 0x0000001a28277220 */ /* 0x000fe20000410000 */
[--C-:B------:R-:W-:Y:S02]  /*2740*/  HADD2.F32 R41, -RZ, R12.reuse.H0_H0 ;  /* 0x2000000cff297230 */ /* 0x100fe40000004100 */
[----:B------:R-:W-:Y:S01]  /*2750*/  FADD.FTZ R44, R33, R44 ;  /* 0x0000002c212c7221 */ /* 0x000fe20000010000 */
[----:B------:R-:W-:Y:S02]  /*2760*/  HADD2.F32 R43, -RZ, R12.H1_H1 ;  /* 0x3000000cff2b7230 */ /* 0x000fe40000004100 */
[----:B------:R-:W-:Y:S01]  /*2770*/  FFMA.FTZ R38, R47, R39, R38 ;  /* 0x000000272f267223 */ /* 0x000fe20000010026 */
[----:B------:R-:W-:Y:S01]  /*2780*/  FMUL.FTZ R33, R37, R27 ;  /* 0x0000001b25217220 */ /* 0x000fe20000410000 */
[C---:B------:R-:W-:Y:S01]  /*2790*/  FADD.FTZ R41, -R24.reuse, R41 ;  /* 0x0000002918297221 */ /* 0x040fe20000010100 */
[----:B------:R-:W-:Y:S01]  /*27a0*/  FADD.FTZ R35, R35, R40 ;  /* 0x0000002823237221 */ /* 0x000fe20000010000 */
[----:B------:R-:W-:Y:S01]  /*27b0*/  FADD.FTZ R43, -R24, R43 ;  /* 0x0000002b182b7221 */ /* 0x000fe20000010100 */
[----:B------:R-:W-:Y:S01]  /*27c0*/  FFMA.FTZ R31, R47, R40, R31 ;  /* 0x000000282f1f7223 */ /* 0x000fe2000001001f */
[----:B------:R-:W-:Y:S01]  /*27d0*/  FADD.FTZ R32, R32, R37 ;  /* 0x0000002520207221 */ /* 0x000fe20000010000 */
[C---:B------:R-:W-:Y:S01]  /*27e0*/  FFMA.FTZ R30, R36.reuse, R37, R30 ;  /* 0x00000025241e7223 */ /* 0x040fe2000001001e */
        /* <DEDUP_REMOVED lines=25> */
.L_x_1139:
        /* <DEDUP_REMOVED lines=37> */
.L_x_1140:
[----:B------:R-:W-:Y:S01]  /*2bd0*/  FMUL.FTZ R41, R42, R26 ;  /* 0x0000001a2a297220 */ /* 0x000fe20000410000 */
[--C-:B------:R-:W-:Y:S02]  /*2be0*/  HADD2.F32 R43, -RZ, R14.reuse.H0_H0 ;  /* 0x2000000eff2b7230 */ /* 0x100fe40000004100 */
[----:B------:R-:W-:Y:S01]  /*2bf0*/  FADD.FTZ R44, R33, R40 ;  /* 0x00000028212c7221 */ /* 0x000fe20000010000 */
[----:B------:R-:W-:Y:S02]  /*2c00*/  HADD2.F32 R45, -RZ, R14.H1_H1 ;  /* 0x3000000eff2d7230 */ /* 0x000fe40000004100 */
[----:B------:R-:W-:Y:S01]  /*2c10*/  FFMA.FTZ R40, R49, R41, R38 ;  /* 0x0000002931287223 */ /* 0x000fe20000010026 */
[----:B------:R-:W-:Y:S01]  /*2c20*/  FMUL.FTZ R39, R37, R27 ;  /* 0x0000001b25277220 */ /* 0x000fe20000410000 */
[C---:B------:R-:W-:Y:S01]  /*2c30*/  FADD.FTZ R43, -R24.reuse, R43 ;  /* 0x0000002b182b7221 */ /* 0x040fe20000010100 */
[----:B------:R-:W-:Y:S01]  /*2c40*/  FFMA.FTZ R33, R49, R42, R31 ;  /* 0x0000002a31217223 */ /* 0x000fe2000001001f */
[----:B------:R-:W-:Y:S01]  /*2c50*/  FADD.FTZ R45, -R24, R45 ;  /* 0x0000002d182d7221 */ /* 0x000fe20000010100 */
        /* <DEDUP_REMOVED lines=27> */
.L_x_1141:
[----:B------:R-:W-:Y:S01]  /*2e10*/  FMUL.FTZ R42, R40, R26 ;  /* 0x0000001a282a7220 */ /* 0x000fe20000410000 */
[----:B------:R-:W-:Y:S01]  /*2e20*/  FADD.FTZ R39, R39, R38 ;  /* 0x0000002627277221 */ /* 0x000fe20000010000 */
[C---:B------:R-:W-:Y:S01]  /*2e30*/  FFMA.FTZ R38, R51.reuse, R40, R33 ;  /* 0x0000002833267223 */ /* 0x040fe20000010021 */
[----:B------:R-:W-:Y:S01]  /*2e40*/  FMUL.FTZ R33, R30, R27 ;  /* 0x0000001b1e217220 */ /* 0x000fe20000410000 */
[----:B------:R-:W-:Y:S01]  /*2e50*/  FFMA.FTZ R41, R51, R42, R41 ;  /* 0x0000002a33297223 */ /* 0x000fe20000010029 */
[----:B------:R-:W-:Y:S01]  /*2e60*/  FADD.FTZ R42, R39, R42 ;  /* 0x0000002a272a7221 */ /* 0x000fe20000010000 */
[--C-:B------:R-:W-:Y:S02]  /*2e70*/  HADD2.F32 R39, -RZ, R15.reuse.H0_H0 ;  /* 0x2000000fff277230 */ /* 0x100fe40000004100 */
[----:B------:R-:W-:Y:S01]  /*2e80*/  FADD.FTZ R35, R35, R40 ;  /* 0x0000002823237221 */ /* 0x000fe20000010000 */
[----:B------:R-:W-:Y:S02]  /*2e90*/  HADD2.F32 R43, -RZ, R15.H1_H1 ;  /* 0x3000000fff2b7230 */ /* 0x000fe40000004100 */
[----:B------:R-:W-:Y:S01]  /*2ea0*/  FFMA.FTZ R40, R36, R33, R41 ;  /* 0x0000002124287223 */ /* 0x000fe20000010029 */
[----:B------:R-:W-:Y:S01]  /*2eb0*/  FADD.FTZ R37, R32, R37 ;  /* 0x0000002520257221 */ /* 0x000fe20000010000 */
[C---:B------:R-:W-:Y:S01]  /*2ec0*/  FADD.FTZ R41, -R24.reuse, R39 ;  /* 0x0000002718297221 */ /* 0x040fe20000010100 */
[----:B------:R-:W-:Y:S01]  /*2ed0*/  FADD.FTZ R33, R33, R42 ;  /* 0x0000002a21217221 */ /* 0x000fe20000010000 */
[----:B------:R-:W-:Y:S01]  /*2ee0*/  FADD.FTZ R43, -R24, R43 ;  /* 0x0000002b182b7221 */ /* 0x000fe20000010100 */
        /* <DEDUP_REMOVED lines=23> */
.L_x_1142:
[----:B------:R-:W-:Y:S01]  /*3060*/  FMUL.FTZ R44, R39, R26 ;  /* 0x0000001a272c7220 */ /* 0x000fe20000410000 */
[--C-:B------:R-:W-:Y:S02]  /*3070*/  HADD2.F32 R47, -RZ, R16.reuse.H0_H0 ;  /* 0x20000010ff2f7230 */ /* 0x100fe40000004100 */
[----:B------:R-:W-:Y:S01]  /*3080*/  FFMA.FTZ R45, R36, R30, R31 ;  /* 0x0000001e242d7223 */ /* 0x000fe2000001001f */
[----:B------:R-:W-:Y:S02]  /*3090*/  HADD2.F32 R49, -RZ, R16.H1_H1 ;  /* 0x30000010ff317230 */ /* 0x000fe40000004100 */
[----:B------:R-:W-:Y:S01]  /*30a0*/  FFMA.FTZ R43, R41, R44, R40 ;  /* 0x0000002c292b7223 */ /* 0x000fe20000010028 */
[----:B------:R-:W-:Y:S01]  /*30b0*/  FADD.FTZ R44, R33, R44 ;  /* 0x0000002c212c7221 */ /* 0x000fe20000010000 */
        /* <DEDUP_REMOVED lines=26> */
.L_x_1143:
[----:B------:R-:W-:Y:S01]  /*3260*/  FFMA.FTZ R48, R42, R47, R43 ;  /* 0x0000002f2a307223 */ /* 0x000fe2000001002b */
[----:B------:R-:W-:Y:S01]  /*3270*/  FMUL.FTZ R46, R31, R26 ;  /* 0x0000001a1f2e7220 */ /* 0x000fe20000410000 */
[----:B------:R-:W-:Y:S01]  /*3280*/  FADD.FTZ R47, R47, R44 ;  /* 0x0000002c2f2f7221 */ /* 0x000fe20000010000 */
[----:B------:R-:W-:Y:S01]  /*3290*/  FFMA.FTZ R38, R41, R39, R38 ;  /* 0x0000002729267223 */ /* 0x000fe20000010026 */
[----:B------:R-:W-:Y:S01]  /*32a0*/  FMUL.FTZ R43, R40, R27 ;  /* 0x0000001b282b7220 */ /* 0x000fe20000410000 */
[----:B------:R-:W-:Y:S01]  /*32b0*/  FFMA.FTZ R41, R33, R46, R48 ;  /* 0x0000002e21297223 */ /* 0x000fe20000010030 */
[----:B------:R-:W-:Y:S01]  /*32c0*/  FADD.FTZ R46, R47, R46 ;  /* 0x0000002e2f2e7221 */ /* 0x000fe20000010000 */
[--C-:B------:R-:W-:Y:S02]  /*32d0*/  HADD2.F32 R47, -RZ, R17.reuse.H0_H0 ;  /* 0x20000011ff2f7230 */ /* 0x100fe40000004100 */
[----:B------:R-:W-:Y:S01]  /*32e0*/  FADD.FTZ R37, R37, R30 ;  /* 0x0000001e25257221 */ /* 0x000fe20000010000 */
[----:B------:R-:W-:-:S02]  /*32f0*/  HADD2.F32 R49, -RZ, R17.H1_H1 ;  /* 0x30000011ff317230 */ /* 0x000fc40000004100 */
[----:B------:R-:W-:Y:S01]  /*3300*/  FADD.FTZ R50, R35, R39 ;  /* 0x0000002723327221 */ /* 0x000fe20000010000 */
[----:B------:R-:W-:Y:S01]  /*3310*/  FFMA.FTZ R30, R36, R43, R41 ;  /* 0x0000002b241e7223 */ /* 0x000fe20000010029 */
[----:B------:R-:W-:Y:S01]  /*3320*/  FADD.FTZ R35, R43, R46 ;  /* 0x0000002e2b237221 */ /* 0x000fe20000010000 */
[C---:B------:R-:W-:Y:S01]  /*3330*/  FADD.FTZ R43, -R24.reuse, R47 ;  /* 0x0000002f182b7221 */ /* 0x040fe20000010100 */
[----:B------:R-:W-:Y:S01]  /*3340*/  FADD.FTZ R49, -R24, R49 ;  /* 0x0000003118317221 */ /* 0x000fe20000010100 */
[--C-:B------:R-:W-:Y:S02]  /*3350*/  HADD2.F32 R41, -RZ, R69.reuse.H0_H0 ;  /* 0x20000045ff297230 */ /* 0x100fe40000004100 */
        /* <DEDUP_REMOVED lines=22> */
.L_x_1144:
[--C-:B------:R-:W-:Y:S02]  /*34c0*/  HADD2.F32 R47, -RZ, R18.reuse.H0_H0 ;  /* 0x20000012ff2f7230 */ /* 0x100fe40000004100 */
[----:B------:R-:W-:Y:S01]  /*34d0*/  FMUL.FTZ R44, R41, R26 ;  /* 0x0000001a292c7220 */ /* 0x000fe20000410000 */
[----:B------:R-:W-:Y:S02]  /*34e0*/  HADD2.F32 R49, -RZ, R18.H1_H1 ;  /* 0x30000012ff317230 */ /* 0x000fe40000004100 */
[----:B------:R-:W-:Y:S01]  /*34f0*/  FFMA.FTZ R51, R42, R32, R45 ;  /* 0x000000202a337223 */ /* 0x000fe2000001002d */
[--C-:B------:R-:W-:Y:S02]  /*3500*/  HADD2.F32 R45, -RZ, R68.reuse.H0_H0 ;  /* 0x20000044ff2d7230 */ /* 0x100fe40000004100 */
[C---:B------:R-:W-:Y:S01]  /*3510*/  FADD.FTZ R47, -R24.reuse, R47 ;  /* 0x0000002f182f7221 */ /* 0x040fe20000010100 */
[----:B------:R-:W-:Y:S01]  /*3520*/  FFMA.FTZ R39, R43, R44, R30 ;  /* 0x0000002c2b277223 */ /* 0x000fe2000001001e */
[----:B------:R-:W-:Y:S01]  /*3530*/  FADD.FTZ R53, -R24, R49 ;  /* 0x0000003118357221 */ /* 0x000fe20000010100 */
[----:B------:R-:W-:Y:S01]  /*3540*/  FADD.FTZ R35, R35, R44 ;  /* 0x0000002c23237221 */ /* 0x000fe20000010000 */
        /* <DEDUP_REMOVED lines=23> */
.L_x_1145:
[----:B------:R-:W-:Y:S01]  /*36c0*/  FFMA.FTZ R54, R48, R42, R39 ;  /* 0x0000002a30367223 */ /* 0x000fe20000010027 */
[----:B------:R-:W-:Y:S01]  /*36d0*/  FMUL.FTZ R52, R45, R26 ;  /* 0x0000001a2d347220 */ /* 0x000fe20000410000 */
[----:B------:R-:W-:Y:S01]  /*36e0*/  FADD.FTZ R35, R42, R35 ;  /* 0x000000232a237221 */ /* 0x000fe20000010000 */
[----:B------:R-:W-:Y:S01]  /*36f0*/  FFMA.FTZ R42, R33, R31, R38 ;  /* 0x0000001f212a7223 */ /* 0x000fe20000010026 */
[--C-:B------:R-:W-:Y:S02]  /*3700*/  HADD2.F32 R39, -RZ, R19.reuse.H1_H1 ;  /* 0x30000013ff277230 */ /* 0x100fe40000004100 */
[----:B------:R-:W-:Y:S01]  /*3710*/  FFMA.FTZ R33, R49, R52, R54 ;  /* 0x0000003431217223 */ /* 0x000fe20000010036 */
[----:B------:R-:W-:Y:S01]  /*3720*/  FADD.FTZ R52, R35, R52 ;  /* 0x0000003423347221 */ /* 0x000fe20000010000 */
[----:B------:R-:W-:Y:S02]  /*3730*/  HADD2.F32 R35, -RZ, R19.H0_H0 ;  /* 0x20000013ff237230 */ /* 0x000fe40000004100 */
[----:B------:R-:W-:Y:S01]  /*3740*/  FADD.FTZ R47, R37, R32 ;  /* 0x00000020252f7221 */ /* 0x000fe20000010000 */
[----:B------:R-:W-:Y:S01]  /*3750*/  FMUL.FTZ R37, R30, R27 ;  /* 0x0000001b1e257220 */ /* 0x000fe20000410000 */
[----:B------:R-:W-:Y:S01]  /*3760*/  FADD.FTZ R50, R50, R31 ;  /* 0x0000001f32327221 */ /* 0x000fe20000010000 */
[C---:B------:R-:W-:Y:S01]  /*3770*/  FADD.FTZ R39, -R24.reuse, R39 ;  /* 0x0000002718277221 */ /* 0x040fe20000010100 */
[----:B------:R-:W-:Y:S01]  /*3780*/  FADD.FTZ R31, -R24, R35 ;  /* 0x00000023181f7221 */ /* 0x000fe20000010100 */
        /* <DEDUP_REMOVED lines=25> */
.L_x_1146:
        /* <DEDUP_REMOVED lines=32> */
.L_x_1147:
        /* <DEDUP_REMOVED lines=8> */
[----:B------:R-:W-:Y:S01]  /*3ba0*/  FMUL.FTZ R53, R38, R27 ;  /* 0x0000001b26357220 */ /* 0x000fe20000410000 */
[----:B------:R-:W-:Y:S01]  /*3bb0*/  FADD.FTZ R56, R50, R41 ;  /* 0x0000002932387221 */ /* 0x000fe20000010000 */
[C---:B------:R-:W-:Y:S01]  /*3bc0*/  FADD.FTZ R57, -R24.reuse, R57 ;  /* 0x0000003918397221 */ /* 0x040fe20000010100 */
[----:B------:R-:W-:Y:S01]  /*3bd0*/  FADD.FTZ R47, R47, R40 ;  /* 0x000000282f2f7221 */ /* 0x000fe20000010000 */
        /* <DEDUP_REMOVED lines=26> */
.L_x_1148:
        /* <DEDUP_REMOVED lines=8> */
[----:B------:R-:W-:Y:S01]  /*3e00*/  FFMA.FTZ R52, R49, R45, R52 ;  /* 0x0000002d31347223 */ /* 0x000fe20000010034 */
        /* <DEDUP_REMOVED lines=27> */
.L_x_1149:
[----:B------:R-:W-:Y:S01]  /*3fc0*/  FMUL.FTZ R58, R50, R26 ;  /* 0x0000001a323a7220 */ /* 0x000fe20000410000 */
[----:B------:R-:W-:Y:S01]  /*3fd0*/  FADD.FTZ R56, R56, R45 ;  /* 0x0000002d38387221 */ /* 0x000fe20000010000 */
[--C-:B------:R-:W-:Y:S02]  /*3fe0*/  HADD2.F32 R57, -RZ, R0.reuse.H1_H1 ;  /* 0x30000000ff397230 */ /* 0x100fe40000004100 */
[----:B------:R-:W-:Y:S01]  /*3ff0*/  FFMA.FTZ R53, R44, R30, R51 ;  /* 0x0000001e2c357223 */ /* 0x000fe20000010033 */
[----:B------:R-:W-:Y:S01]  /*4000*/  FFMA.FTZ R45, R49, R58, R54 ;  /* 0x0000003a312d7223 */ /* 0x000fe20000010036 */
[----:B------:R-:W-:Y:S01]  /*4010*/  FADD.FTZ R58, R55, R58 ;  /* 0x0000003a373a7221 */ /* 0x000fe20000010000 */
[----:B------:R-:W-:Y:S02]  /*4020*/  HADD2.F32 R55, -RZ, R0.H0_H0 ;  /* 0x20000000ff377230 */ /* 0x000fe40000004100 */
[----:B------:R-:W-:Y:S01]  /*4030*/  FMUL.FTZ R51, R48, R27 ;  /* 0x0000001b30337220 */ /* 0x000fe20000410000 */
[----:B------:R-:W-:Y:S01]  /*4040*/  FADD.FTZ R57, -R24, R57 ;  /* 0x0000003918397221 */ /* 0x000fe20000010100 */
[----:B------:R-:W-:-:S02]  /*4050*/  HADD2.F32 R59, -RZ, R79.H1_H1 ;  /* 0x3000004fff3b7230 */ /* 0x000fc40000004100 */
[----:B------:R-:W-:Y:S01]  /*4060*/  FADD.FTZ R55, -R24, R55 ;  /* 0x0000003718377221 */ /* 0x000fe20000010100 */
[----:B------:R-:W-:Y:S01]  /*4070*/  FFMA.FTZ R44, R46, R51, R45 ;  /* 0x000000332e2c7223 */ /* 0x000fe2000001002d */
[----:B------:R-:W-:Y:S01]  /*4080*/  FADD.FTZ R45, R51, R58 ;  /* 0x0000003a332d7221 */ /* 0x000fe20000010000 */
[-C--:B------:R-:W-:Y:S01]  /*4090*/  FMUL.FTZ R58, R57, R8.reuse ;  /* 0x00000008393a7220 */ /* 0x080fe20000410000 */
[----:B------:R-:W-:Y:S01]  /*40a0*/  FMUL.FTZ R55, R55, R8 ;  /* 0x0000000837377220 */ /* 0x000fe20000410000 */
[----:B------:R-:W-:Y:S01]  /*40b0*/  HADD2.F32 R57, -RZ, R79.H0_H0 ;  /* 0x2000004fff397230 */ /* 0x000fe20000004100 */
        /* <DEDUP_REMOVED lines=19> */
.L_x_1150:
[----:B------:R-:W-:Y:S01]  /*41f0*/  FMUL.FTZ R54, R57, R26 ;  /* 0x0000001a39367220 */ /* 0x000fe20000410000 */
[----:B------:R-:W-:-:S03]  /*4200*/  HADD2.F32 R61, -RZ, R62.H1_H1 ;  /* 0x3000003eff3d7230 */ /* 0x000fc60000004100 */
[----:B------:R-:W-:Y:S01]  /*4210*/  FFMA.FTZ R51, R55, R54, R44 ;  /* 0x0000003637337223 */ /* 0x000fe2000001002c */
[----:B------:R-:W-:Y:S01]  /*4220*/  FADD.FTZ R54, R45, R54 ;  /* 0x000000362d367221 */ /* 0x000fe20000010000 */
[----:B------:R-:W-:Y:S01]  /*4230*/  FMUL.FTZ R45, R59, R27 ;  /* 0x0000001b3b2d7220 */ /* 0x000fe20000410000 */
[----:B------:R-:W-:-:S03]  /*4240*/  FADD.FTZ R65, -R24, R61 ;  /* 0x0000003d18417221 */ /* 0x000fc60000010100 */
[----:B------:R-:W-:Y:S01]  /*4250*/  FFMA.FTZ R44, R58, R45, R51 ;  /* 0x0000002d3a2c7223 */ /* 0x000fe20000010033 */
[----:B------:R-:W-:Y:S02]  /*4260*/  HADD2.F32 R51, -RZ, R62.H0_H0 ;  /* 0x2000003eff337230 */ /* 0x000fe40000004100 */
[----:B------:R-:W-:Y:S01]  /*4270*/  FADD.FTZ R45, R45, R54 ;  /* 0x000000362d2d7221 */ /* 0x000fe20000010000 */
[----:B------:R-:W-:Y:S01]  /*4280*/  FMUL.FTZ R60, R65, R8 ;  /* 0x00000008413c7220 */ /* 0x000fe20000410000 */
[----:B------:R-:W-:Y:S02]  /*4290*/  HADD2.F32 R54, -RZ, R78.H1_H1 ;  /* 0x3000004eff367230 */ /* 0x000fe40000004100 */
[----:B------:R-:W-:-:S04]  /*42a0*/  FADD.FTZ R51, -R24, R51 ;  /* 0x0000003318337221 */ /* 0x000fc80000010100 */
[----:B------:R-:W-:Y:S01]  /*42b0*/  FMUL.FTZ R61, R51, R8 ;  /* 0x00000008333d7220 */ /* 0x000fe20000410000 */
[----:B------:R-:W-:Y:S01]  /*42c0*/  HADD2.F32 R51, -RZ, R78.H0_H0 ;  /* 0x2000004eff337230 */ /* 0x000fe20000004100 */
        /* <DEDUP_REMOVED lines=19> */
.L_x_1151:
[----:B------:R-:W-:Y:S01]  /*4400*/  FMUL.FTZ R124, R51, R26 ;  /* 0x0000001a337c7220 */ /* 0x000fe20000410000 */
[----:B------:R-:W-:Y:S01]  /*4410*/  ISETP.GT.AND P0, PT, R122, 0x1e, PT ;  /* 0x0000001e7a00780c */ /* 0x000fe20003f04270 */
[----:B------:R-:W0:Y:S01]  /*4420*/  S2UR UR11, SR_CgaCtaId ;  /* 0x00000000000b79c3 */ /* 0x000e220000008800 */
[----:B------:R-:W-:Y:S01]  /*4430*/  FADD.FTZ R30, R47, R30 ;  /* 0x0000001e2f1e7221 */ /* 0x000fe20000010000 */
[----:B------:R-:W-:Y:S01]  /*4440*/  FFMA.FTZ R65, R61, R124, R44 ;  /* 0x0000007c3d417223 */ /* 0x000fe2000001002c */
[----:B------:R-:W-:Y:S01]  /*4450*/  FMUL.FTZ R44, R54, R27 ;  /* 0x0000001b362c7220 */ /* 0x000fe20000410000 */
[----:B------:R-:W-:Y:S01]  /*4460*/  FADD.FTZ R125, R45, R124 ;  /* 0x0000007c2d7d7221 */ /* 0x000fe20000010000 */
[----:B------:R-:W-:Y:S01]  /*4470*/  FFMA.FTZ R52, R31, R35, R52 ;  /* 0x000000231f347223 */ /* 0x000fe20000010034 */
[----:B------:R-:W-:Y:S01]  /*4480*/  FFMA.FTZ R53, R32, R33, R53 ;  /* 0x0000002120357223 */ /* 0x000fe20000010035 */
[----:B------:R-:W-:Y:S01]  /*4490*/  FFMA.FTZ R45, R60, R44, R65 ;  /* 0x0000002c3c2d7223 */ /* 0x000fe20000010041 */
[----:B------:R-:W-:Y:S01]  /*44a0*/  FADD.FTZ R44, R44, R125 ;  /* 0x0000007d2c2c7221 */ /* 0x000fe20000010000 */
[----:B------:R-:W-:Y:S01]  /*44b0*/  FADD.FTZ R56, R56, R35 ;  /* 0x0000002338387221 */ /* 0x000fe20000010000 */
[----:B------:R-:W-:Y:S01]  /*44c0*/  FADD.FTZ R33, R30, R33 ;  /* 0x000000211e217221 */ /* 0x000fe20000010000 */
[----:B------:R-:W-:Y:S01]  /*44d0*/  FFMA.FTZ R52, R37, R39, R52 ;  /* 0x0000002725347223 */ /* 0x000fe20000010034 */
[----:B------:R-:W1:Y:S01]  /*44e0*/  SHFL.DOWN PT, R124, R45, 0x1, 0x1f ;  /* 0x08201f002d7c7f89 */ /* 0x000e6200000e0000 */
[----:B------:R-:W-:Y:S01]  /*44f0*/  FFMA.FTZ R53, R36, R38, R53 ;  /* 0x0000002624357223 */ /* 0x000fe20000010035 */
[----:B------:R-:W-:Y:S01]  /*4500*/  FADD.FTZ R56, R56, R39 ;  /* 0x0000002738387221 */ /* 0x000fe20000010000 */
[----:B------:R-:W-:Y:S01]  /*4510*/  FADD.FTZ R33, R33, R38 ;  /* 0x0000002621217221 */ /* 0x000fe20000010000 */
[----:B------:R-:W2:Y:S01]  /*4520*/  SHFL.DOWN PT, R65, R44, 0x1, 0x1f ;  /* 0x08201f002c417f89 */ /* 0x000ea200000e0000 */
[----:B------:R-:W-:Y:S01]  /*4530*/  FFMA.FTZ R52, R41, R43, R52 ;  /* 0x0000002b29347223 */ /* 0x000fe20000010034 */
[----:B------:R-:W-:Y:S01]  /*4540*/  FFMA.FTZ R53, R40, R42, R53 ;  /* 0x0000002a28357223 */ /* 0x000fe20000010035 */
[----:B------:R-:W-:Y:S01]  /*4550*/  FADD.FTZ R43, R56, R43 ;  /* 0x0000002b382b7221 */ /* 0x000fe20000010000 */
[----:B------:R-:W-:Y:S01]  /*4560*/  FADD.FTZ R33, R33, R42 ;  /* 0x0000002a21217221 */ /* 0x000fe20000010000 */
[----:B------:R-:W-:Y:S01]  /*4570*/  UMOV UR6, 0x400 ;  /* 0x0000040000067882 */ /* 0x000fe20000000000 */
[----:B------:R-:W-:Y:S01]  /*4580*/  FFMA.FTZ R52, R49, R50, R52 ;  /* 0x0000003231347223 */ /* 0x000fe20000010034 */
[----:B------:R-:W-:Y:S01]  /*4590*/  FFMA.FTZ R53, R46, R48, R53 ;  /* 0x000000302e357223 */ /* 0x000fe20000010035 */
[----:B------:R-:W-:Y:S01]  /*45a0*/  UIADD3 UR5, UR6, 0xa0, URZ ;  /* 0x000000a006057890 */ /* 0x000fe2000fffe03f */
[----:B------:R-:W-:Y:S01]  /*45b0*/  FADD.FTZ R50, R43, R50 ;  /* 0x000000322b327221 */ /* 0x000fe20000010000 */
[----:B------:R-:W-:Y:S01]  /*45c0*/  FADD.FTZ R48, R33, R48 ;  /* 0x0000003021307221 */ /* 0x000fe20000010000 */
[----:B------:R-:W-:Y:S01]  /*45d0*/  FFMA.FTZ R52, R55, R57, R52 ;  /* 0x0000003937347223 */ /* 0x000fe20000010034 */
[----:B------:R-:W-:Y:S01]  /*45e0*/  FFMA.FTZ R53, R58, R59, R53 ;  /* 0x0000003b3a357223 */ /* 0x000fe20000010035 */
[----:B0-----:R-:W-:Y:S01]  /*45f0*/  ULEA UR5, UR11, UR5, 0x18 ;  /* 0x000000050b057291 */ /* 0x001fe2000f8ec03f */
[----:B------:R-:W-:Y:S01]  /*4600*/  FADD.FTZ R50, R50, R57 ;  /* 0x0000003932327221 */ /* 0x000fe20000010000 */
[----:B------:R-:W-:Y:S01]  /*4610*/  FADD.FTZ R59, R48, R59 ;  /* 0x0000003b303b7221 */ /* 0x000fe20000010000 */
[----:B------:R-:W-:Y:S01]  /*4620*/  FFMA.FTZ R56, R61, R51, R52 ;  /* 0x000000333d387223 */ /* 0x000fe20000010034 */
[----:B------:R-:W-:Y:S01]  /*4630*/  FFMA.FTZ R57, R60, R54, R53 ;  /* 0x000000363c397223 */ /* 0x000fe20000010035 */
[----:B------:R-:W-:Y:S01]  /*4640*/  FADD.FTZ R58, R50, R51 ;  /* 0x00000033323a7221 */ /* 0x000fe20000010000 */
[----:B------:R-:W0:Y:S01]  /*4650*/  LDC.64 R60, c[0x0][0x268] ;  /* 0x00009a00ff3c7b82 */ /* 0x000e220000000a00 */
[----:B-1----:R-:W-:Y:S01]  /*4660*/  @!P0 FADD.FTZ R45, R45, R124 ;  /* 0x0000007c2d2d8221 */ /* 0x002fe20000010000 */
[----:B------:R-:W-:Y:S01]  /*4670*/  FADD.FTZ R59, R59, R54 ;  /* 0x000000363b3b7221 */ /* 0x000fe20000010000 */
[----:B------:R-:W-:Y:S01]  /*4680*/  LEA R33, R34, R6, 0x5 ;  /* 0x0000000622217211 */ /* 0x000fe200078e28ff */
[----:B------:R-:W-:Y:S01]  /*4690*/  BSSY B0, `(.L_x_1152) ;  /* 0x0000047000007945 */ /* 0x000fe20003800000 */
[----:B--2---:R-:W-:Y:S01]  /*46a0*/  @!P0 FADD.FTZ R44, R44, R65 ;  /* 0x000000412c2c8221 */ /* 0x004fe20000010000 */
[----:B------:R-:W1:Y:S01]  /*46b0*/  SHFL.DOWN PT, R124, R45, 0x2, 0x1f ;  /* 0x08401f002d7c7f89 */ /* 0x000e6200000e0000 */
[----:B------:R-:W-:-:S03]  /*46c0*/  ISETP.GT.AND P0, PT, R122, 0x1d, PT ;  /* 0x0000001d7a00780c */ /* 0x000fc60003f04270 */
[----:B------:R-:W2:Y:S01]  /*46d0*/  SHFL.DOWN PT, R65, R44, 0x2, 0x1f ;  /* 0x08401f002c417f89 */ /* 0x000ea200000e0000 */
[----:B0-----:R-:W-:-:S09]  /*46e0*/  IMAD.WIDE R60, R33, 0x4, R60 ;  /* 0x00000004213c7825 */ /* 0x001fd200078e023c */
        /* <DEDUP_REMOVED lines=18> */
[C---:B------:R-:W-:Y:S02]  /*4810*/  LEA R65, R6.reuse, UR5, 0x4 ;  /* 0x0000000506417c11 */ /* 0x040fe4000f8e20ff */
[----:B------:R-:W-:Y:S02]  /*4820*/  MOV R30, R45 ;  /* 0x0000002d001e7202 */ /* 0x000fe40000000f00 */
[----:B------:R-:W-:Y:S01]  /*4830*/  MOV R31, R44 ;  /* 0x0000002c001f7202 */ /* 0x000fe20000000f00 */
        /* <DEDUP_REMOVED lines=9> */
[----:B------:R-:W3:Y:S04]  /*48d0*/  LDS.128 R36, [UR5+0x40] ;  /* 0x00004005ff247984 */ /* 0x000ee80008000c00 */
[----:B------:R-:W4:Y:S01]  /*48e0*/  LDS.128 R40, [UR5+0x50] ;  /* 0x00005005ff287984 */ /* 0x000f220008000c00 */
        /* <DEDUP_REMOVED lines=33> */
.L_x_1153:
[----:B------:R-:W-:Y:S05]  /*4b00*/  BSYNC B0 ;  /* 0x0000000000007941 */ /* 0x000fea0003800000 */
.L_x_1152:
        /* <DEDUP_REMOVED lines=10> */
[----:B------:R-:W4:Y:S01]  /*4bb0*/  LDS.128 R52, [R65+0xa00] ;  /* 0x000a000041347984 */ /* 0x000f220000000c00 */
        /* <DEDUP_REMOVED lines=22> */
[----:B------:R-:W-:-:S04]  /*4d20*/  FADD.FTZ R124, R124, R51 ;  /* 0x000000337c7c7221 */ /* 0x000fc80000010000 */
[----:B------:R-:W-:Y:S01]  /*4d30*/  FADD.FTZ R124, R124, R55 ;  /* 0x000000377c7c7221 */ /* 0x000fe20000010000 */
[----:B0-----:R-:W-:Y:S01]  /*4d40*/  FADD.FTZ R125, R125, R56 ;  /* 0x000000387d7d7221 */ /* 0x001fe20000010000 */
[----:B------:R-:W-:Y:S01]  /*4d50*/  FADD.FTZ R48, R44, R57 ;  /* 0x000000392c307221 */ /* 0x000fe20000010000 */
        /* <DEDUP_REMOVED lines=13> */
[----:B---3--:R-:W-:Y:S01]  /*4e30*/  FADD.FTZ R37, R40, R37 ;  /* 0x0000002528257221 */ /* 0x008fe20000010000 */
[----:B------:R-:W-:Y:S01]  /*4e40*/  FADD.FTZ R36, R53, R36 ;  /* 0x0000002435247221 */ /* 0x000fe20000010000 */
[----:B------:R-:W-:Y:S01]  /*4e50*/  FADD.FTZ R125, R125, R38 ;  /* 0x000000267d7d7221 */ /* 0x000fe20000010000 */
[----:B------:R-:W3:Y:S01]  /*4e60*/  LDS.128 R40, [R65+0x1a00] ;  /* 0x001a000041287984 */ /* 0x000ee20000000c00 */
[----:B------:R-:W-:-:S03]  /*4e70*/  FADD.FTZ R124, R124, R39 ;  /* 0x000000277c7c7221 */ /* 0x000fc60000010000 */
        /* <DEDUP_REMOVED lines=21> */
[----:B------:R-:W-:Y:S01]  /*4fd0*/  FADD.FTZ R124, R124, R55 ;  /* 0x000000377c7c7221 */ /* 0x000fe20000010000 */
[----:B-----5:R-:W-:Y:S01]  /*4fe0*/  FADD.FTZ R56, R39, R56 ;  /* 0x0000003827387221 */ /* 0x020fe20000010000 */
[----:B------:R-:W-:Y:S01]  /*4ff0*/  FADD.FTZ R57, R36, R57 ;  /* 0x0000003924397221 */ /* 0x000fe20000010000 */
[----:B------:R-:W-:Y:S01]  /*5000*/  FADD.FTZ R58, R125, R58 ;  /* 0x0000003a7d3a7221 */ /* 0x000fe20000010000 */
[----:B------:R-:W-:-:S07]  /*5010*/  FADD.FTZ R59, R124, R59 ;  /* 0x0000003b7c3b7221 */ /* 0x000fce0000010000 */
.L_x_1155:
[----:B------:R-:W-:Y:S05]  /*5020*/  BSYNC B0 ;  /* 0x0000000000007941 */ /* 0x000fea0003800000 */
.L_x_1154:
[----:B------:R-:W-:Y:S04]  /*5030*/  BSSY B0, `(.L_x_1156) ;  /* 0x000000d000007945 */ /* 0x000fe80003800000 */
[----:B------:R-:W-:Y:S05]  /*5040*/  @P6 BRA `(.L_x_1157) ;  /* 0x00000000002c6947 */ /* 0x000fea0003800000 */
        /* <DEDUP_REMOVED lines=11> */
.L_x_1157:
[----:B------:R-:W-:Y:S05]  /*5100*/  BSYNC B0 ;  /* 0x0000000000007941 */ /* 0x000fea0003800000 */
.L_x_1156:
[----:B------:R-:W-:-:S13]  /*5110*/  ISETP.GE.U32.AND P6, PT, R4, 0x2, PT ;  /* 0x000000020400780c */ /* 0x000fda0003fc6070 */
[----:B------:R-:W-:Y:S05]  /*5120*/  @!P6 BRA `(.L_x_1158) ;  /* 0x0000001000a8e947 */ /* 0x000fea0003800000 */
[----:B-1----:R-:W0:Y:S01]  /*5130*/  LDC.64 R32, c[0x0][0x258] ;  /* 0x00009600ff207b82 */ /* 0x002e220000000a00 */
        /* <DEDUP_REMOVED lines=30> */
.L_x_1160:
[----:B-1----:R-:W2:Y:S04]  /*5320*/  LDG.E.STRONG.GPU R36, desc[UR8][R32.64] ;  /* 0x0000000820247981 */ /* 0x002ea8000c1ef900 */
[----:B--2---:R-:W-:Y:S01]  /*5330*/  CCTL.IVALL ;  /* 0x00000000ff00798f */ /* 0x004fe20002000000 */
[----:B------:R-:W-:Y:S05]  /*5340*/  YIELD ;  /* 0x0000000000007946 */ /* 0x000fea0003800000 */
[----:B------:R-:W-:-:S13]  /*5350*/  ISETP.NE.AND P6, PT, R36, R41, PT ;  /* 0x000000292400720c */ /* 0x000fda0003fc5270 */
[----:B------:R-:W-:Y:S05]  /*5360*/  @P6 BRA `(.L_x_1160) ;  /* 0xfffffffc00ec6947 */ /* 0x000fea000383ffff */
.L_x_1159:
        /* <DEDUP_REMOVED lines=22> */
.L_x_1164:
        /* <DEDUP_REMOVED lines=115> */
.L_x_1163:
        /* <DEDUP_REMOVED lines=63> */
.L_x_1165:
[----:B------:R-:W-:-:S04]  /*5ff0*/  LOP3.LUT P6, RZ, R2, 0x1, RZ, 0xc0, !PT ;  /* 0x0000000102ff7812 */ /* 0x000fc800078cc0ff */
[----:B------:R-:W-:-:S13]  /*6000*/  ISETP.NE.OR P6, PT, R33, RZ, P6 ;  /* 0x000000ff2100720c */ /* 0x000fda00037c5670 */
[----:B------:R-:W-:Y:S05]  /*6010*/  @!P6 BRA `(.L_x_1161) ;  /* 0x00000000007ce947 */ /* 0x000fea0003800000 */
.L_x_1162:
        /* <DEDUP_REMOVED lines=31> */
.L_x_1161:
        /* <DEDUP_REMOVED lines=10> */
.L_x_1167:
[----:B------:R-:W-:Y:S05]  /*62b0*/  BSYNC B0 ;  /* 0x0000000000007941 */ /* 0x000fea0003800000 */
.L_x_1166:
        /* <DEDUP_REMOVED lines=17> */
.L_x_1158:
[----:B------:R-:W0:Y:S01]  /*63d0*/  S2UR UR6, SR_CgaCtaId ;  /* 0x00000000000679c3 */ /* 0x000e220000008800 */
[----:B------:R-:W-:Y:S01]  /*63e0*/  UMOV UR5, 0x400 ;  /* 0x0000040000057882 */ /* 0x000fe20000000000 */
[----:B------:R-:W-:Y:S01]  /*63f0*/  ISETP.NE.AND P6, PT, RZ, UR10, PT ;  /* 0x0000000aff007c0c */ /* 0x000fe2000bfc5270 */
[--C-:B-1----:R-:W-:Y:S02]  /*6400*/  HADD2.F32 R33, -RZ, R9.reuse.H0_H0 ;  /* 0x20000009ff217230 */ /* 0x102fe40000004100 */
[----:B------:R-:W-:Y:S02]  /*6410*/  HADD2.F32 R37, -RZ, R9.H1_H1 ;  /* 0x30000009ff257230 */ /* 0x000fe40000004100 */
[--C-:B------:R-:W-:Y:S01]  /*6420*/  HADD2.F32 R41, -RZ, R77.reuse.H0_H0 ;  /* 0x2000004dff297230 */ /* 0x100fe20000004100 */
[----:B------:R-:W1:Y:S01]  /*6430*/  LDC R35, c[0x0][0x2ac] ;  /* 0x0000ab00ff237b82 */ /* 0x000e620000000800 */
[----:B------:R-:W-:Y:S01]  /*6440*/  FADD.FTZ R33, -R24, R33 ;  /* 0x0000002118217221 */ /* 0x000fe20000010100 */
[----:B------:R-:W-:-:S02]  /*6450*/  HADD2.F32 R36, -RZ, R77.H1_H1 ;  /* 0x3000004dff247230 */ /* 0x000fc40000004100 */
[----:B------:R-:W-:Y:S02]  /*6460*/  HADD2.F32 R39, -RZ, R10.H1_H1 ;  /* 0x3000000aff277230 */ /* 0x000fe40000004100 */
[----:B------:R-:W-:Y:S01]  /*6470*/  FMUL.FTZ R49, R33, R8 ;  /* 0x0000000821317220 */ /* 0x000fe20000410000 */
[----:B0-----:R-:W-:-:S09]  /*6480*/  ULEA UR5, UR6, UR5, 0x18 ;  /* 0x0000000506057291 */ /* 0x001fd2000f8ec03f */
[----:B------:R-:W-:Y:S01]  /*6490*/  @!P0 STS.64 [UR5+0x98], R30 ;  /* 0x0000981eff008988 */ /* 0x000fe20008000a05 */
[----:B------:R-:W-:Y:S06]  /*64a0*/  BAR.SYNC.DEFER_BLOCKING 0x0 ;  /* 0x0000000000007b1d */ /* 0x000fec0000010000 */
[----:B------:R-:W0:Y:S01]  /*64b0*/  LDS.64 R30, [UR5+0x98] ;  /* 0x00009805ff1e7984 */ /* 0x000e220008000a00 */
[----:B------:R-:W-:Y:S02]  /*64c0*/  ULDC UR5, c[0x0][0x2bc] ;  /* 0x0000af0000057ab9 */ /* 0x000fe40000000800 */
[----:B0-----:R-:W-:Y:S01]  /*64d0*/  FMUL.FTZ R34, R31, UR5 ;  /* 0x000000051f227c20 */ /* 0x001fe20008410000 */
[----:B------:R-:W-:Y:S01]  /*64e0*/  FADD.FTZ R31, -R24, R37 ;  /* 0x00000025181f7221 */ /* 0x000fe20000010100 */
[----:B------:R-:W-:Y:S01]  /*64f0*/  FMUL.FTZ R9, R30, UR5 ;  /* 0x000000051e097c20 */ /* 0x000fe20008410000 */
[----:B------:R-:W-:-:S02]  /*6500*/  HADD2.F32 R37, -RZ, R10.H0_H0 ;  /* 0x2000000aff257230 */ /* 0x000fc40000004100 */
        /* <DEDUP_REMOVED lines=20> */
.L_x_1168:
[----:B------:R-:W-:Y:S01]  /*6650*/  LOP3.LUT P0, RZ, R2, 0x80, RZ, 0xc0, !PT ;  /* 0x0000008002ff7812 */ /* 0x000fe2000780c0ff */
[----:B------:R-:W-:-:S12]  /*6660*/  BSSY B0, `(.L_x_1169) ;  /* 0x0000014000007945 */ /* 0x000fd80003800000 */
[----:B------:R-:W-:Y:S05]  /*6670*/  @!P0 BRA `(.L_x_1170) ;  /* 0x0000000000488947 */ /* 0x000fea0003800000 */
[----:B------:R-:W-:Y:S01]  /*6680*/  ULDC.64 UR12, c[0x0][0x288] ;  /* 0x0000a200000c7ab9 */ /* 0x000fe20000000a00 */
[----:B------:R-:W-:Y:S01]  /*6690*/  MOV R30, R20 ;  /* 0x00000014001e7202 */ /* 0x000fe20000000f00 */
[----:B------:R-:W-:Y:S01]  /*66a0*/  IMAD R33, R110, UR12, RZ ;  /* 0x0000000c6e217c24 */ /* 0x000fe2000f8e02ff */
[----:B------:R-:W-:Y:S01]  /*66b0*/  MOV R31, R23 ;  /* 0x00000017001f7202 */ /* 0x000fe20000000f00 */
[----:B------:R-:W-:Y:S02]  /*66c0*/  FFMA.FTZ R10, R9, R49, R34 ;  /* 0x00000031090a7223 */ /* 0x000fe40000010022 */
[C---:B------:R-:W-:Y:S02]  /*66d0*/  IMAD R33, R82.reuse, UR13, R33 ;  /* 0x0000000d52217c24 */ /* 0x040fe4000f8e0221 */
[----:B------:R-:W-:-:S04]  /*66e0*/  IMAD.WIDE.U32 R30, R82, UR12, R30 ;  /* 0x0000000c521e7c25 */ /* 0x000fc8000f8e001e */
[----:B------:R-:W-:Y:S01]  /*66f0*/  FFMA.FTZ R41, R41, R26, -R10 ;  /* 0x0000001a29297223 */ /* 0x000fe2000001080a */
[----:B------:R-:W-:Y:S01]  /*6700*/  ULDC.64 UR12, c[0x0][0x210] ;  /* 0x00008400000c7ab9 */ /* 0x000fe20000000a00 */
[----:B------:R-:W-:Y:S01]  /*6710*/  IADD3 R33, R31, R33, RZ ;  /* 0x000000211f217210 */ /* 0x000fe20007ffe0ff */
[----:B------:R-:W-:Y:S01]  /*6720*/  FFMA.FTZ R31, R9, R40, R34 ;  /* 0x00000028091f7223 */ /* 0x000fe20000010022 */
[----:B------:R-:W-:-:S03]  /*6730*/  LEA R32, P0, R30, UR12, 0x1 ;  /* 0x0000000c1e207c11 */ /* 0x000fc6000f8008ff */
[----:B------:R-:W-:Y:S01]  /*6740*/  FFMA.FTZ R43, R36, R27, -R31 ;  /* 0x0000001b242b7223 */ /* 0x000fe2000001081f */
[-C--:B------:R-:W-:Y:S01]  /*6750*/  FMUL.FTZ R31, R41, R8.reuse ;  /* 0x00000008291f7220 */ /* 0x080fe20000410000 */
[----:B------:R-:W-:Y:S02]  /*6760*/  LEA.HI.X R33, R30, UR13, R33, 0x1, P0 ;  /* 0x0000000d1e217c11 */ /* 0x000fe400080f0c21 */
[----:B------:R-:W-:-:S05]  /*6770*/  FMUL.FTZ R10, R43, R8 ;  /* 0x000000082b0a7220 */ /* 0x000fca0000410000 */
[----:B------:R-:W-:-:S05]  /*6780*/  F2FP.F16.F32.PACK_AB R31, R10, R31 ;  /* 0x0000001f0a1f723e */ /* 0x000fca00000000ff */
[----:B------:R0:W-:Y:S02]  /*6790*/  STG.E desc[UR8][R32.64], R31 ;  /* 0x0000001f20007986 */ /* 0x0001e4000c101908 */
.L_x_1170:
[----:B------:R-:W-:Y:S05]  /*67a0*/  BSYNC B0 ;  /* 0x0000000000007941 */ /* 0x000fea0003800000 */
.L_x_1169:
[----:B------:R-:W-:Y:S01]  /*67b0*/  ISETP.NE.AND P0, PT, RZ, UR10, PT ;  /* 0x0000000aff007c0c */ /* 0x000fe2000bf05270 */
[C---:B0-----:R-:W-:Y:S01]  /*67c0*/  FADD.FTZ R31, -R24.reuse, R37 ;  /* 0x00000025181f7221 */ /* 0x041fe20000010100 */
[----:B------:R-:W-:Y:S01]  /*67d0*/  FADD.FTZ R39, -R24, R39 ;  /* 0x0000002718277221 */ /* 0x000fe20000010100 */
[--C-:B------:R-:W-:Y:S02]  /*67e0*/  HADD2.F32 R41, -RZ, R76.reuse.H0_H0 ;  /* 0x2000004cff297230 */ /* 0x100fe40000004100 */
[----:B------:R-:W-:Y:S02]  /*67f0*/  HADD2.F32 R76, -RZ, R76.H1_H1 ;  /* 0x3000004cff4c7230 */ /* 0x000fe40000004100 */
[-C--:B------:R-:W-:Y:S01]  /*6800*/  FMUL.FTZ R45, R31, R8.reuse ;  /* 0x000000081f2d7220 */ /* 0x080fe20000410000 */
[--C-:B------:R-:W-:Y:S02]  /*6810*/  HADD2.F32 R33, -RZ, R11.reuse.H0_H0 ;  /* 0x2000000bff217230 */ /* 0x100fe40000004100 */
[----:B------:R-:W-:Y:S01]  /*6820*/  FMUL.FTZ R42, R39, R8 ;  /* 0x00000008272a7220 */ /* 0x000fe20000410000 */
[----:B------:R-:W-:-:S02]  /*6830*/  HADD2.F32 R37, -RZ, R11.H1_H1 ;  /* 0x3000000bff257230 */ /* 0x000fc40000004100 */
        /* <DEDUP_REMOVED lines=19> */
.L_x_1171:
        /* <DEDUP_REMOVED lines=16> */
[----:B------:R-:W-:Y:S01]  /*6a70*/  FFMA.FTZ R41, R41, R26, -R10 ;  /* 0x0000001a29297223 */ /* 0x000fe2000001080a */
[----:B------:R-:W-:-:S03]  /*6a80*/  FMUL.FTZ R10, R39, R8 ;  /* 0x00000008270a7220 */ /* 0x000fc60000410000 */
[----:B------:R-:W-:-:S05]  /*6a90*/  FMUL.FTZ R11, R41, R8 ;  /* 0x00000008290b7220 */ /* 0x000fca0000410000 */
[----:B------:R-:W-:-:S05]  /*6aa0*/  F2FP.F16.F32.PACK_AB R11, R10, R11 ;  /* 0x0000000b0a0b723e */ /* 0x000fca00000000ff */
[----:B------:R0:W-:Y:S02]  /*6ab0*/  STG.E desc[UR8][R30.64], R11 ;  /* 0x0000000b1e007986 */ /* 0x0001e4000c101908 */
.L_x_1173:
[----:B------:R-:W-:Y:S05]  /*6ac0*/  BSYNC B0 ;  /* 0x0000000000007941 */ /* 0x000fea0003800000 */
.L_x_1172:
        /* <DEDUP_REMOVED lines=28> */
.L_x_1174:
        /* <DEDUP_REMOVED lines=21> */
.L_x_1176:
[----:B------:R-:W-:Y:S05]  /*6de0*/  BSYNC B0 ;  /* 0x0000000000007941 */ /* 0x000fea0003800000 */
.L_x_1175:
        /* <DEDUP_REMOVED lines=28> */
.L_x_1177:
        /* <DEDUP_REMOVED lines=21> */
.L_x_1179:
[----:B------:R-:W-:Y:S05]  /*7100*/  BSYNC B0 ;  /* 0x0000000000007941 */ /* 0x000fea0003800000 */
.L_x_1178:
[----:B------:R-:W-:Y:S01]  /*7110*/  ISETP.NE.AND P0, PT, RZ, UR10, PT ;  /* 0x0000000aff007c0c */ /* 0x000fe2000bf05270 */
[C---:B------:R-:W-:Y:S01]  /*7120*/  FADD.FTZ R31, -R24.reuse, R31 ;  /* 0x0000001f181f7221 */ /* 0x040fe20000010100 */
        /* <DEDUP_REMOVED lines=26> */
.L_x_1180:
[----:B------:R-:W-:Y:S01]  /*72d0*/  LOP3.LUT P0, RZ, R2, 0x8, RZ, 0xc0, !PT ;  /* 0x0000000802ff7812 */ /* 0x000fe2000780c0ff */
[----:B------:R-:W-:-:S12]  /*72e0*/  BSSY B0, `(.L_x_1181) ;  /* 0x0000014000007945 */ /* 0x000fd80003800000 */
[----:B------:R-:W-:Y:S05]  /*72f0*/  @!P0 BRA `(.L_x_1182) ;  /* 0x0000000000488947 */ /* 0x000fea0003800000 */
[----:B------:R-:W-:Y:S01]  /*7300*/  ULDC.64 UR12, c[0x0][0x288] ;  /* 0x0000a200000c7ab9 */ /* 0x000fe20000000a00 */
[----:B------:R-:W-:Y:S01]  /*7310*/  MOV R10, R20 ;  /* 0x00000014000a7202 */ /* 0x000fe20000000f00 */
[----:B0-----:R-:W-:Y:S01]  /*7320*/  IMAD R13, R106, UR12, RZ ;  /* 0x0000000c6a0d7c24 */ /* 0x001fe2000f8e02ff */
        /* <DEDUP_REMOVED lines=15> */
.L_x_1182:
[----:B------:R-:W-:Y:S05]  /*7420*/  BSYNC B0 ;  /* 0x0000000000007941 */ /* 0x000fea0003800000 */
.L_x_1181:
        /* <DEDUP_REMOVED lines=28> */
.L_x_1183:
[----:B------:R-:W-:Y:S01]  /*75f0*/  LOP3.LUT P0, RZ, R2, 0x4, RZ, 0xc0, !PT ;  /* 0x0000000402ff7812 */ /* 0x000fe2000780c0ff */
[----:B------:R-:W-:-:S12]  /*7600*/  BSSY B0, `(.L_x_1184) ;  /* 0x0000014000007945 */ /* 0x000fd80003800000 */
[----:B------:R-:W-:Y:S05]  /*7610*/  @!P0 BRA `(.L_x_1185) ;  /* 0x0000000000488947 */ /* 0x000fea0003800000 */
[----:B------:R-:W-:Y:S01]  /*7620*/  ULDC.64 UR12, c[0x0][0x288] ;  /* 0x0000a200000c7ab9 */ /* 0x000fe20000000a00 */
[----:B------:R-:W-:Y:S01]  /*7630*/  MOV R10, R20 ;  /* 0x00000014000a7202 */ /* 0x000fe20000000f00 */
[----:B01----:R-:W-:Y:S01]  /*7640*/  IMAD R12, R105, UR12, RZ ;  /* 0x0000000c690c7c24 */ /* 0x003fe2000f8e02ff */
        /* <DEDUP_REMOVED lines=15> */
.L_x_1185:
[----:B------:R-:W-:Y:S05]  /*7740*/  BSYNC B0 ;  /* 0x0000000000007941 */ /* 0x000fea0003800000 */
.L_x_1184:
        /* <DEDUP_REMOVED lines=28> */
.L_x_1186:
[----:B------:R-:W-:Y:S01]  /*7910*/  LOP3.LUT P0, RZ, R2, 0x2, RZ, 0xc0, !PT ;  /* 0x0000000202ff7812 */ /* 0x000fe2000780c0ff */
[----:B------:R-:W-:-:S12]  /*7920*/  BSSY B0, `(.L_x_1187) ;  /* 0x0000014000007945 */ /* 0x000fd80003800000 */
[----:B------:R-:W-:Y:S05]  /*7930*/  @!P0 BRA `(.L_x_1188) ;  /* 0x0000000000488947 */ /* 0x000fea0003800000 */
[----:B------:R-:W-:Y:S01]  /*7940*/  ULDC.64 UR12, c[0x0][0x288] ;  /* 0x0000a200000c7ab9 */ /* 0x000fe20000000a00 */
[----:B------:R-:W-:Y:S01]  /*7950*/  MOV R10, R20 ;  /* 0x00000014000a7202 */ /* 0x000fe20000000f00 */
[----:B012---:R-:W-:Y:S01]  /*7960*/  IMAD R13, R104, UR12, RZ ;  /* 0x0000000c680d7c24 */ /* 0x007fe2000f8e02ff */
        /* <DEDUP_REMOVED lines=15> */
.L_x_1188:
[----:B------:R-:W-:Y:S05]  /*7a60*/  BSYNC B0 ;  /* 0x0000000000007941 */ /* 0x000fea0003800000 */
.L_x_1187:
        /* <DEDUP_REMOVED lines=10> */
[----:B0123--:R-:W-:Y:S01]  /*7b10*/  FFMA.FTZ R11, R32, R27, R29 ;  /* 0x0000001b200b7223 */ /* 0x00ffe2000001001d */
        /* <DEDUP_REMOVED lines=17> */
.L_x_1189:
[----:B------:R-:W-:Y:S04]  /*7c30*/  BSSY B0, `(.L_x_1190) ;  /* 0x0000014000007945 */ /* 0x000fe80003800000 */
[----:B------:R-:W-:Y:S05]  /*7c40*/  @!P5 BRA `(.L_x_1191) ;  /* 0x000000000048d947 */ /* 0x000fea0003800000 */
[----:B------:R-:W-:Y:S01]  /*7c50*/  ULDC.64 UR12, c[0x0][0x288] ;  /* 0x0000a200000c7ab9 */ /* 0x000fe20000000a00 */
[----:B------:R-:W-:Y:S01]  /*7c60*/  MOV R10, R20 ;  /* 0x00000014000a7202 */ /* 0x000fe20000000f00 */
[----:B0123--:R-:W-:Y:S01]  /*7c70*/  IMAD R12, R103, UR12, RZ ;  /* 0x0000000c670c7c24 */ /* 0x00ffe2000f8e02ff */
        /* <DEDUP_REMOVED lines=15> */
.L_x_1191:
[----:B------:R-:W-:Y:S05]  /*7d70*/  BSYNC B0 ;  /* 0x0000000000007941 */ /* 0x000fea0003800000 */
.L_x_1190:
[C---:B------:R-:W-:Y:S01]  /*7d80*/  FADD.FTZ R33, -R24.reuse, R33 ;  /* 0x0000002118217221 */ /* 0x040fe20000010100 */
[----:B------:R-:W-:Y:S01]  /*7d90*/  FADD.FTZ R39, -R24, R39 ;  /* 0x0000002718277221 */ /* 0x000fe20000010100 */
[--C-:B------:R-:W-:Y:S02]  /*7da0*/  HADD2.F32 R15, -RZ, R69.reuse.H0_H0 ;  /* 0x20000045ff0f7230 */ /* 0x100fe40000004100 */
[----:B------:R-:W-:Y:S02]  /*7db0*/  HADD2.F32 R14, -RZ, R69.H1_H1 ;  /* 0x30000045ff0e7230 */ /* 0x000fe40000004100 */
[-C--:B------:R-:W-:Y:S01]  /*7dc0*/  FMUL.FTZ R37, R33, R8.reuse ;  /* 0x0000000821257220 */ /* 0x080fe20000410000 */
[--C-:B------:R-:W-:Y:S02]  /*7dd0*/  HADD2.F32 R41, -RZ, R18.reuse.H0_H0 ;  /* 0x20000012ff297230 */ /* 0x100fe40000004100 */
[----:B------:R-:W-:Y:S01]  /*7de0*/  FMUL.FTZ R32, R39, R8 ;  /* 0x0000000827207220 */ /* 0x000fe20000410000 */
[----:B------:R-:W-:Y:S01]  /*7df0*/  HADD2.F32 R43, -RZ, R18.H1_H1 ;  /* 0x30000012ff2b7230 */ /* 0x000fe20000004100 */
[----:B------:R-:W-:Y:S06]  /*7e00*/  @!P6 BRA `(.L_x_1192) ;  /* 0x000000000048e947 */ /* 0x000fec0003800000 */
[----:B------:R-:W-:Y:S01]  /*7e10*/  FFMA.FTZ R10, R37, R26, R28 ;  /* 0x0000001a250a7223 */ /* 0x000fe2000001001c */
[----:B01234-:R-:W-:-:S03]  /*7e20*/  FFMA.FTZ R11, R32, R27, R29 ;  /* 0x0000001b200b7223 */ /* 0x01ffc6000001001d */
        /* <DEDUP_REMOVED lines=16> */
.L_x_1192:
[----:B------:R-:W-:Y:S04]  /*7f30*/  BSSY B0, `(.L_x_1193) ;  /* 0x0000014000007945 */ /* 0x000fe80003800000 */
[----:B------:R-:W-:Y:S05]  /*7f40*/  @!P4 BRA `(.L_x_1194) ;  /* 0x000000000048c947 */ /* 0x000fea0003800000 */
[----:B------:R-:W-:Y:S01]  /*7f50*/  ULDC.64 UR12, c[0x0][0x288] ;  /* 0x0000a200000c7ab9 */ /* 0x000fe20000000a00 */
[----:B------:R-:W-:Y:S01]  /*7f60*/  MOV R10, R20 ;  /* 0x00000014000a7202 */ /* 0x000fe20000000f00 */
[----:B01234-:R-:W-:Y:S01]  /*7f70*/  IMAD R13, R102, UR12, RZ ;  /* 0x0000000c660d7c24 */ /* 0x01ffe2000f8e02ff */
        /* <DEDUP_REMOVED lines=15> */
.L_x_1194:
[----:B------:R-:W-:Y:S05]  /*8070*/  BSYNC B0 ;  /* 0x0000000000007941 */ /* 0x000fea0003800000 */
.L_x_1193:
[C---:B------:R-:W-:Y:S01]  /*8080*/  FADD.FTZ R41, -R24.reuse, R41 ;  /* 0x0000002918297221 */ /* 0x040fe20000010100 */
[----:B------:R-:W-:Y:S01]  /*8090*/  FADD.FTZ R43, -R24, R43 ;  /* 0x0000002b182b7221 */ /* 0x000fe20000010100 */
[--C-:B------:R-:W-:Y:S02]  /*80a0*/  HADD2.F32 R15, -RZ, R68.reuse.H0_H0 ;  /* 0x20000044ff0f7230 */ /* 0x100fe40000004100 */
[----:B------:R-:W-:Y:S02]  /*80b0*/  HADD2.F32 R68, -RZ, R68.H1_H1 ;  /* 0x30000044ff447230 */ /* 0x000fe40000004100 */
[-C--:B------:R-:W-:Y:S01]  /*80c0*/  FMUL.FTZ R41, R41, R8.reuse ;  /* 0x0000000829297220 */ /* 0x080fe20000410000 */
[----:B------:R-:W-:Y:S02]  /*80d0*/  HADD2.F32 R33, -RZ, R19.H0_H0 ;  /* 0x20000013ff217230 */ /* 0x000fe40000004100 */
[----:B------:R-:W-:Y:S01]  /*80e0*/  FMUL.FTZ R30, R43, R8 ;  /* 0x000000082b1e7220 */ /* 0x000fe20000410000 */
[----:B------:R-:W-:Y:S06]  /*80f0*/  @!P6 BRA `(.L_x_1195) ;  /* 0x000000000048e947 */ /* 0x000fec0003800000 */
[----:B01234-:R-:W-:Y:S01]  /*8100*/  FFMA.FTZ R11, R30, R27, R29 ;  /* 0x0000001b1e0b7223 */ /* 0x01ffe2000001001d */
        /* <DEDUP_REMOVED lines=17> */
.L_x_1195:
        /* <DEDUP_REMOVED lines=20> */
.L_x_1197:
[----:B------:R-:W-:Y:S05]  /*8360*/  BSYNC B0 ;  /* 0x0000000000007941 */ /* 0x000fea0003800000 */
.L_x_1196:
[----:B------:R-:W-:Y:S02]  /*8370*/  HADD2.F32 R19, -RZ, R19.H1_H1 ;  /* 0x30000013ff137230 */ /* 0x000fe40000004100 */
[C---:B------:R-:W-:Y:S01]  /*8380*/  FADD.FTZ R33, -R24.reuse, R33 ;  /* 0x0000002118217221 */ /* 0x040fe20000010100 */
[--C-:B------:R-:W-:Y:S01]  /*8390*/  HADD2.F32 R15, -RZ, R67.reuse.H0_H0 ;  /* 0x20000043ff0f7230 */ /* 0x100fe20000004100 */
[----:B------:R-:W-:Y:S01]  /*83a0*/  SHF.R.U32.HI R36, RZ, 0x5, R6 ;  /* 0x00000005ff247819 */ /* 0x000fe20000011606 */
[----:B------:R-:W-:Y:S02]  /*83b0*/  HADD2.F32 R14, -RZ, R67.H1_H1 ;  /* 0x30000043ff0e7230 */ /* 0x000fe40000004100 */
[----:B------:R-:W-:Y:S01]  /*83c0*/  FADD.FTZ R19, -R24, R19 ;  /* 0x0000001318137221 */ /* 0x000fe20000010100 */
[--C-:B------:R-:W-:Y:S02]  /*83d0*/  HADD2.F32 R31, -RZ, R25.reuse.H0_H0 ;  /* 0x20000019ff1f7230 */ /* 0x100fe40000004100 */
[----:B------:R-:W-:Y:S01]  /*83e0*/  FMUL.FTZ R33, R33, R8 ;  /* 0x0000000821217220 */ /* 0x000fe20000410000 */
[----:B------:R-:W-:-:S02]  /*83f0*/  HADD2.F32 R37, -RZ, R25.H1_H1 ;  /* 0x30000019ff257230 */ /* 0x000fc40000004100 */
[----:B------:R-:W-:Y:S01]  /*8400*/  FMUL.FTZ R32, R19, R8 ;  /* 0x0000000813207220 */ /* 0x000fe20000410000 */
        /* <DEDUP_REMOVED lines=19> */
.L_x_1198:
        /* <DEDUP_REMOVED lines=20> */
.L_x_1200:
[----:B------:R-:W-:Y:S05]  /*8680*/  BSYNC B0 ;  /* 0x0000000000007941 */ /* 0x000fea0003800000 */
.L_x_1199:
[C---:B------:R-:W-:Y:S01]  /*8690*/  FADD.FTZ R31, -R24.reuse, R31 ;  /* 0x0000001f181f7221 */ /* 0x040fe20000010100 */
[----:B------:R-:W-:Y:S01]  /*86a0*/  FADD.FTZ R37, -R24, R37 ;  /* 0x0000002518257221 */ /* 0x000fe20000010100 */
[--C-:B------:R-:W-:Y:S02]  /*86b0*/  HADD2.F32 R15, -RZ, R66.reuse.H0_H0 ;  /* 0x20000042ff0f7230 */ /* 0x100fe40000004100 */
[----:B------:R-:W-:Y:S02]  /*86c0*/  IMAD R35, R35, UR7, R36 ;  /* 0x0000000723237c24 */ /* 0x000fe4000f8e0224 */
[-C--:B------:R-:W-:Y:S01]  /*86d0*/  FMUL.FTZ R31, R31, R8.reuse ;  /* 0x000000081f1f7220 */ /* 0x080fe20000410000 */
[----:B------:R-:W-:Y:S02]  /*86e0*/  HADD2.F32 R66, -RZ, R66.H1_H1 ;  /* 0x30000042ff427230 */ /* 0x000fe40000004100 */
[----:B------:R-:W-:Y:S01]  /*86f0*/  FMUL.FTZ R30, R37, R8 ;  /* 0x00000008251e7220 */ /* 0x000fe20000410000 */
[----:B------:R-:W-:Y:S01]  /*8700*/  HADD2.F32 R25, -RZ, R63.H0_H0 ;  /* 0x2000003fff197230 */ /* 0x000fe20000004100 */
        /* <DEDUP_REMOVED lines=19> */
.L_x_1201:
        /* <DEDUP_REMOVED lines=20> */
.L_x_1203:
[----:B------:R-:W-:Y:S05]  /*8980*/  BSYNC B0 ;  /* 0x0000000000007941 */ /* 0x000fea0003800000 */
.L_x_1202:
[----:B------:R-:W-:Y:S02]  /*8990*/  HADD2.F32 R63, -RZ, R63.H1_H1 ;  /* 0x3000003fff3f7230 */ /* 0x000fe40000004100 */
[C---:B------:R-:W-:Y:S01]  /*89a0*/  FADD.FTZ R25, -R24.reuse, R25 ;  /* 0x0000001918197221 */ /* 0x040fe20000010100 */
[----:B------:R-:W-:Y:S01]  /*89b0*/  IADD3 R33, R35, 0xc0, RZ ;  /* 0x000000c023217810 */ /* 0x000fe20007ffe0ff */
[----:B------:R-:W-:Y:S01]  /*89c0*/  ULDC.64 UR12, c[0x0][0x290] ;  /* 0x0000a400000c7ab9 */ /* 0x000fe20000000a00 */
[--C-:B------:R-:W-:Y:S02]  /*89d0*/  HADD2.F32 R15, -RZ, R81.reuse.H0_H0 ;  /* 0x20000051ff0f7230 */ /* 0x100fe40000004100 */
[----:B------:R-:W-:Y:S01]  /*89e0*/  FADD.FTZ R63, -R24, R63 ;  /* 0x0000003f183f7221 */ /* 0x000fe20000010100 */
[----:B------:R-:W-:Y:S02]  /*89f0*/  HADD2.F32 R14, -RZ, R81.H1_H1 ;  /* 0x30000051ff0e7230 */ /* 0x000fe40000004100 */
[-C--:B------:R-:W-:Y:S01]  /*8a00*/  FMUL.FTZ R31, R25, R8.reuse ;  /* 0x00000008191f7220 */ /* 0x080fe20000410000 */
[----:B------:R-:W-:Y:S01]  /*8a10*/  SHF.R.S32.HI R36, RZ, 0x1f, R33 ;  /* 0x0000001fff247819 */ /* 0x000fe20000011421 */
        /* <DEDUP_REMOVED lines=20> */
.L_x_1204:
[----:B------:R-:W-:Y:S01]  /*8b60*/  ISETP.GE.U32.AND P0, PT, R33, UR12, PT ;  /* 0x0000000c21007c0c */ /* 0x000fe2000bf06070 */
[----:B------:R-:W-:Y:S01]  /*8b70*/  BSSY B0, `(.L_x_1205) ;  /* 0x0000018000007945 */ /* 0x000fe20003800000 */
[--C-:B------:R-:W-:Y:S02]  /*8b80*/  HADD2.F32 R19, -RZ, R64.reuse.H0_H0 ;  /* 0x20000040ff137230 */ /* 0x100fe40000004100 */
[----:B------:R-:W-:Y:S01]  /*8b90*/  ISETP.GE.AND.EX P0, PT, R36, UR13, PT, P0 ;  /* 0x0000000d24007c0c */ /* 0x000fe2000bf06300 */
[----:B------:R-:W-:-:S03]  /*8ba0*/  HADD2.F32 R25, -RZ, R64.H1_H1 ;  /* 0x30000040ff197230 */ /* 0x000fc60000004100 */
[----:B------:R-:W-:-:S13]  /*8bb0*/  ISETP.LT.U32.AND P0, PT, R6, 0x200, !P0 ;  /* 0x000002000600780c */ /* 0x000fda0004701070 */
        /* <DEDUP_REMOVED lines=19> */
.L_x_1206:
[----:B------:R-:W-:Y:S05]  /*8cf0*/  BSYNC B0 ;  /* 0x0000000000007941 */ /* 0x000fea0003800000 */
.L_x_1205:
[C---:B------:R-:W-:Y:S01]  /*8d00*/  FADD.FTZ R19, -R24.reuse, R19 ;  /* 0x0000001318137221 */ /* 0x040fe20000010100 */
[----:B------:R-:W-:Y:S01]  /*8d10*/  IADD3 R32, R35, 0xd0, RZ ;  /* 0x000000d023207810 */ /* 0x000fe20007ffe0ff */
[----:B------:R-:W-:Y:S01]  /*8d20*/  FADD.FTZ R25, -R24, R25 ;  /* 0x0000001918197221 */ /* 0x000fe20000010100 */
[--C-:B------:R-:W-:Y:S02]  /*8d30*/  HADD2.F32 R15, -RZ, R80.reuse.H0_H0 ;  /* 0x20000050ff0f7230 */ /* 0x100fe40000004100 */
[-C--:B------:R-:W-:Y:S01]  /*8d40*/  FMUL.FTZ R31, R19, R8.reuse ;  /* 0x00000008131f7220 */ /* 0x080fe20000410000 */
[----:B------:R-:W-:Y:S01]  /*8d50*/  HADD2.F32 R80, -RZ, R80.H1_H1 ;  /* 0x30000050ff507230 */ /* 0x000fe20000004100 */
[----:B------:R-:W-:Y:S01]  /*8d60*/  SHF.R.S32.HI R33, RZ, 0x1f, R32 ;  /* 0x0000001fff217819 */ /* 0x000fe20000011420 */
        /* <DEDUP_REMOVED lines=20> */
.L_x_1207:
        /* <DEDUP_REMOVED lines=9> */
[----:B------:R-:W-:Y:S01]  /*8f40*/  IMAD R0, R113, UR14, RZ ;  /* 0x0000000e71007c24 */ /* 0x000fe2000f8e02ff */
[----:B01234-:R-:W-:-:S03]  /*8f50*/  MOV R11, R23 ;  /* 0x00000017000b7202 */ /* 0x01ffc60000000f00 */
[----:B------:R-:W-:Y:S02]  /*8f60*/  IMAD R13, R97, UR15, R0 ;  /* 0x0000000f610d7c24 */ /* 0x000fe4000f8e0200 */
[----:B------:R-:W-:Y:S01]  /*8f70*/  FFMA.FTZ R0, R9, R31, R34 ;  /* 0x0000001f09007223 */ /* 0x000fe20000010022 */
[----:B------:R-:W-:Y:S01]  /*8f80*/  IMAD.WIDE.U32 R10, R97, UR14, R10 ;  /* 0x0000000e610a7c25 */ /* 0x000fe2000f8e000a */
[----:B------:R-:W-:-:S03]  /*8f90*/  ULDC.64 UR14, c[0x0][0x210] ;  /* 0x00008400000e7ab9 */ /* 0x000fc60000000a00 */
[----:B------:R-:W-:Y:S01]  /*8fa0*/  FFMA.FTZ R15, R15, R26, -R0 ;  /* 0x0000001a0f0f7223 */ /* 0x000fe20000010800 */
        /* <DEDUP_REMOVED lines=9> */
.L_x_1209:
[----:B------:R-:W-:Y:S05]  /*9040*/  BSYNC B0 ;  /* 0x0000000000007941 */ /* 0x000fea0003800000 */
.L_x_1208:
        /* <DEDUP_REMOVED lines=27> */
.L_x_1210:
[----:B------:R-:W-:Y:S01]  /*9200*/  ISETP.GE.U32.AND P0, PT, R32, UR12, PT ;  /* 0x0000000c20007c0c */ /* 0x000fe2000bf06070 */
[--C-:B01234-:R-:W-:Y:S01]  /*9210*/  HADD2.F32 R11, -RZ, R62.reuse.H0_H0 ;  /* 0x2000003eff0b7230 */ /* 0x11ffe20000004100 */
[----:B------:R-:W-:Y:S01]  /*9220*/  BSSY B0, `(.L_x_1211) ;  /* 0x0000019000007945 */ /* 0x000fe20003800000 */
[----:B------:R-:W-:Y:S01]  /*9230*/  HADD2.F32 R13, -RZ, R62.H1_H1 ;  /* 0x3000003eff0d7230 */ /* 0x000fe20000004100 */
[----:B------:R-:W-:Y:S02]  /*9240*/  ISETP.GE.AND.EX P0, PT, R33, UR13, PT, P0 ;  /* 0x0000000d21007c0c */ /* 0x000fe4000bf06300 */
[----:B------:R-:W-:Y:S02]  /*9250*/  FADD.FTZ R19, -R24, R11 ;  /* 0x0000000b18137221 */ /* 0x000fe40000010100 */
[----:B------:R-:W-:Y:S01]  /*9260*/  ISETP.LT.U32.AND P0, PT, R6, 0x200, !P0 ;  /* 0x000002000600780c */ /* 0x000fe20004701070 */
[----:B------:R-:W-:-:S12]  /*9270*/  FADD.FTZ R25, -R24, R13 ;  /* 0x0000000d18197221 */ /* 0x000fd80000010100 */
        /* <DEDUP_REMOVED lines=13> */
[----:B------:R-:W-:Y:S02]  /*9350*/  FFMA.FTZ R12, R9, R31, R34 ;  /* 0x0000001f090c7223 */ /* 0x000fe40000010022 */
[----:B------:R-:W-:Y:S02]  /*9360*/  FMUL.FTZ R0, R17, R8 ;  /* 0x0000000811007220 */ /* 0x000fe40000410000 */
[----:B------:R-:W-:-:S04]  /*9370*/  FFMA.FTZ R15, R15, R26, -R12 ;  /* 0x0000001a0f0f7223 */ /* 0x000fc8000001080c */
[----:B------:R-:W-:-:S05]  /*9380*/  FMUL.FTZ R13, R15, R8 ;  /* 0x000000080f0d7220 */ /* 0x000fca0000410000 */
[----:B------:R-:W-:-:S05]  /*9390*/  F2FP.F16.F32.PACK_AB R13, R0, R13 ;  /* 0x0000000d000d723e */ /* 0x000fca00000000ff */
[----:B------:R0:W-:Y:S02]  /*93a0*/  STG.E desc[UR8][R10.64], R13 ;  /* 0x0000000d0a007986 */ /* 0x0001e4000c101908 */
.L_x_1212:
[----:B------:R-:W-:Y:S05]  /*93b0*/  BSYNC B0 ;  /* 0x0000000000007941 */ /* 0x000fea0003800000 */
.L_x_1211:
[----:B------:R-:W-:Y:S01]  /*93c0*/  IADD3 R35, R35, 0xf0, RZ ;  /* 0x000000f023237810 */ /* 0x000fe20007ffe0ff */
[--C-:B0-----:R-:W-:Y:S02]  /*93d0*/  HADD2.F32 R13, -RZ, R78.reuse.H0_H0 ;  /* 0x2000004eff0d7230 */ /* 0x101fe40000004100 */
[-C--:B------:R-:W-:Y:S01]  /*93e0*/  FMUL.FTZ R19, R19, R8.reuse ;  /* 0x0000000813137220 */ /* 0x080fe20000410000 */
[----:B------:R-:W-:Y:S01]  /*93f0*/  HADD2.F32 R78, -RZ, R78.H1_H1 ;  /* 0x3000004eff4e7230 */ /* 0x000fe20000004100 */
        /* <DEDUP_REMOVED lines=21> */
.L_x_1213:
[----:B------:R-:W-:Y:S01]  /*9550*/  ISETP.GE.U32.AND P0, PT, R35, UR12, PT ;  /* 0x0000000c23007c0c */ /* 0x000fe2000bf06070 */
[----:B------:R-:W-:Y:S03]  /*9560*/  BSSY B0, `(.L_x_1214) ;  /* 0x0000015000007945 */ /* 0x000fe60003800000 */
[----:B------:R-:W-:-:S04]  /*9570*/  ISETP.GE.AND.EX P0, PT, R18, UR13, PT, P0 ;  /* 0x0000000d12007c0c */ /* 0x000fc8000bf06300 */
[----:B------:R-:W-:-:S13]  /*9580*/  ISETP.LT.U32.AND P0, PT, R6, 0x200, !P0 ;  /* 0x000002000600780c */ /* 0x000fda0004701070 */
[----:B------:R-:W-:Y:S05]  /*9590*/  @!P0 BRA `(.L_x_1215) ;  /* 0x0000000000448947 */ /* 0x000fea0003800000 */
[----:B------:R-:W-:Y:S01]  /*95a0*/  ULDC.64 UR12, c[0x0][0x288] ;  /* 0x0000a200000c7ab9 */ /* 0x000fe20000000a00 */
[----:B------:R-:W-:Y:S01]  /*95b0*/  MOV R21, R23 ;  /* 0x0000001700157202 */ /* 0x000fe20000000f00 */
[----:B------:R-:W-:-:S04]  /*95c0*/  IMAD R0, R111, UR12, RZ ;  /* 0x0000000c6f007c24 */ /* 0x000fc8000f8e02ff */
[----:B------:R-:W-:Y:S02]  /*95d0*/  IMAD R11, R95, UR13, R0 ;  /* 0x0000000d5f0b7c24 */ /* 0x000fe4000f8e0200 */
[C-C-:B------:R-:W-:Y:S01]  /*95e0*/  FFMA.FTZ R0, R9.reuse, R19, R34.reuse ;  /* 0x0000001309007223 */ /* 0x140fe20000010022 */
[----:B------:R-:W-:Y:S01]  /*95f0*/  FFMA.FTZ R9, R9, R16, R34 ;  /* 0x0000001009097223 */ /* 0x000fe20000010022 */
[----:B------:R-:W-:Y:S01]  /*9600*/  IMAD.WIDE.U32 R20, R95, UR12, R20 ;  /* 0x0000000c5f147c25 */ /* 0x000fe2000f8e0014 */
[----:B------:R-:W-:-:S03]  /*9610*/  ULDC.64 UR12, c[0x0][0x210] ;  /* 0x00008400000c7ab9 */ /* 0x000fc60000000a00 */
[----:B------:R-:W-:Y:S01]  /*9620*/  FFMA.FTZ R13, R13, R26, -R0 ;  /* 0x0000001a0d0d7223 */ /* 0x000fe20000010800 */
[----:B------:R-:W-:Y:S01]  /*9630*/  FFMA.FTZ R9, R78, R27, -R9 ;  /* 0x0000001b4e097223 */ /* 0x000fe20000010809 */
[----:B------:R-:W-:Y:S02]  /*9640*/  IADD3 R11, R21, R11, RZ ;  /* 0x0000000b150b7210 */ /* 0x000fe40007ffe0ff */
[-C--:B------:R-:W-:Y:S01]  /*9650*/  FMUL.FTZ R13, R13, R8.reuse ;  /* 0x000000080d0d7220 */ /* 0x080fe20000410000 */
[----:B------:R-:W-:Y:S01]  /*9660*/  FMUL.FTZ R8, R9, R8 ;  /* 0x0000000809087220 */ /* 0x000fe20000410000 */
[----:B------:R-:W-:-:S04]  /*9670*/  LEA R10, P0, R20, UR12, 0x1 ;  /* 0x0000000c140a7c11 */ /* 0x000fc8000f8008ff */
[----:B------:R-:W-:Y:S02]  /*9680*/  LEA.HI.X R11, R20, UR13, R11, 0x1, P0 ;  /* 0x0000000d140b7c11 */ /* 0x000fe400080f0c0b */
[----:B------:R-:W-:-:S05]  /*9690*/  F2FP.F16.F32.PACK_AB R9, R8, R13 ;  /* 0x0000000d0809723e */ /* 0x000fca00000000ff */
[----:B------:R0:W-:Y:S02]  /*96a0*/  STG.E desc[UR8][R10.64], R9 ;  /* 0x000000090a007986 */ /* 0x0001e4000c101908 */
.L_x_1215:
[----:B------:R-:W-:Y:S05]  /*96b0*/  BSYNC B0 ;  /* 0x0000000000007941 */ /* 0x000fea0003800000 */
.L_x_1214:
[----:B------:R-:W-:Y:S02]  /*96c0*/  IADD3 R3, R5, R3, RZ ;  /* 0x0000000305037210 */ /* 0x000fe40007ffe0ff */
[----:B------:R-:W-:Y:S02]  /*96d0*/  IADD3 R83, R83, 0x1, RZ ;  /* 0x0000000153537810 */ /* 0x000fe40007ffe0ff */
[----:B------:R-:W-:-:S13]  /*96e0*/  ISETP.GE.AND P0, PT, R3, UR4, PT ;  /* 0x0000000403007c0c */ /* 0x000fda000bf06270 */
[----:B------:R-:W-:Y:S05]  /*96f0*/  @!P0 BRA `(.L_x_1216) ;  /* 0xffffff70000c8947 */ /* 0x000fea000383ffff */
.L_x_1133:
[----:B------:R-:W1:Y:S01]  /*9700*/  LDC R8, c[0x0][0xc] ;  /* 0x00000300ff087b82 */ /* 0x000e620000000800 */
[----:B------:R-:W-:Y:S01]  /*9710*/  ISETP.NE.AND P2, PT, R6, RZ, PT ;  /* 0x000000ff0600720c */ /* 0x000fe20003f45270 */
[----:B------:R-:W-:Y:S06]  /*9720*/  BSSY B0, `(.L_x_1217) ;  /* 0x0000015000007945 */ /* 0x000fec0003800000 */
[----:B0-----:R-:W0:Y:S08]  /*9730*/  LDC R9, c[0x0][0x10] ;  /* 0x00000400ff097b82 */ /* 0x001e300000000800 */
[----:B------:R-:W2:Y:S01]  /*9740*/  LDC.64 R2, c[0x0][0x258] ;  /* 0x00009600ff027b82 */ /* 0x000ea20000000a00 */
[----:B-1----:R-:W-:-:S02]  /*9750*/  IADD3 R0, R8, -0x1, RZ ;  /* 0xffffffff08007810 */ /* 0x002fc40007ffe0ff */
[----:B------:R-:W-:Y:S02]  /*9760*/  ISETP.NE.AND P1, PT, R8, 0x1, PT ;  /* 0x000000010800780c */ /* 0x000fe40003f25270 */
[----:B------:R-:W-:Y:S02]  /*9770*/  ISETP.NE.AND P0, PT, R0, UR7, PT ;  /* 0x0000000700007c0c */ /* 0x000fe4000bf05270 */
[C---:B0-----:R-:W-:Y:S02]  /*9780*/  SHF.L.U32 R0, R9.reuse, 0x1, RZ ;  /* 0x0000000109007819 */ /* 0x041fe400000006ff */
        /* <DEDUP_REMOVED lines=14> */
.L_x_1218:
[----:B------:R-:W-:Y:S05]  /*9870*/  BSYNC B0 ;  /* 0x0000000000007941 */ /* 0x000fea0003800000 */
.L_x_1217:
[----:B------:R-:W-:Y:S05]  /*9880*/  @P0 EXIT ;  /* 0x000000000000094d */ /* 0x000fea0003800000 */
[----:B------:R-:W-:Y:S05]  /*9890*/  @P2 BRA `(.L_x_1219) ;  /* 0x0000000000202947 */ /* 0x000fea0003800000 */
[----:B------:R-:W-:-:S05]  /*98a0*/  IMAD R0, R8, R9, RZ ;  /* 0x0000000908007224 */ /* 0x000fca00078e02ff */
[----:B------:R-:W-:-:S13]  /*98b0*/  ISETP.NE.AND P0, PT, R0, -0x1, PT ;  /* 0xffffffff0000780c */ /* 0x000fda0003f05270 */
[----:B------:R-:W-:Y:S05]  /*98c0*/  @!P0 BRA `(.L_x_1219) ;  /* 0x0000000000148947 */ /* 0x000fea0003800000 */
.L_x_1220:
[----:B0-----:R-:W2:Y:S04]  /*98d0*/  LDG.E.STRONG.GPU R5, desc[UR8][R2.64] ;  /* 0x0000000802057981 */ /* 0x001ea8000c1ef900 */
[----:B--2---:R-:W-:Y:S01]  /*98e0*/  CCTL.IVALL ;  /* 0x00000000ff00798f */ /* 0x004fe20002000000 */
[----:B------:R-:W-:Y:S05]  /*98f0*/  YIELD ;  /* 0x0000000000007946 */ /* 0x000fea0003800000 */
[----:B------:R-:W-:-:S13]  /*9900*/  ISETP.NE.AND P0, PT, R5, R0, PT ;  /* 0x000000000500720c */ /* 0x000fda0003f05270 */
[----:B------:R-:W-:Y:S05]  /*9910*/  @P0 BRA `(.L_x_1220) ;  /* 0xfffffffc00ec0947 */ /* 0x000fea000383ffff */
.L_x_1219:
        /* <DEDUP_REMOVED lines=24> */
.L_x_1221:
        /* <DEDUP_REMOVED lines=23> */
.L_x_1222:
        /* <DEDUP_REMOVED lines=15> */
.L_x_5230:


//--------------------- .text._Z35group_norm_nhwc_bwd_one_pass_kernelI11Fp16IOFp32WLi512ELi64ELi512EEv26Group_norm_nhwc_bwd_params --------------------------
	.section	.text._Z35group_norm_nhwc_bwd_one_pass_kernelI11Fp16IOFp32WLi512ELi64ELi512EEv26Group_norm_nhwc_bwd_params,"ax",@progbits
	.align	128
        .global         _Z35group_norm_nhwc_bwd_one_pass_kernelI11Fp16IOFp32WLi512ELi64ELi512EEv26Group_norm_nhwc_bwd_params
        .type           _Z35group_norm_nhwc_bwd_one_pass_kernelI11Fp16IOFp32WLi512ELi64ELi512EEv26Group_norm_nhwc_bwd_params,@function
        .size           _Z35group_norm_nhwc_bwd_one_pass_kernelI11Fp16IOFp32WLi512ELi64ELi512EEv26Group_norm_nhwc_bwd_params,(.L_x_5231 - _Z35group_norm_nhwc_bwd_one_pass_kernelI11Fp16IOFp32WLi512ELi64ELi512EEv26Group_norm_nhwc_bwd_params)
        .other          _Z35group_norm_nhwc_bwd_one_pass_kernelI11Fp16IOFp32WLi512ELi64ELi512EEv26Group_norm_nhwc_bwd_params,@"STO_CUDA_ENTRY STV_DEFAULT"
_Z35group_norm_nhwc_bwd_one_pass_kernelI11Fp16IOFp32WLi512ELi64ELi512EEv26Group_norm_nhwc_bwd_params:
.text._Z35group_norm_nhwc_bwd_one_pass_kernelI11Fp16IOFp32WLi512ELi64ELi512EEv26Group_norm_nhwc_bwd_params:
        /* <DEDUP_REMOVED lines=21> */
[----:B------:R-:W-:Y:S01]  /*0150*/  ULEA.HI UR7, UP0, UR9, UR8, URZ, 0x1 ;  /* 0x0000000809077291 */ /* 0x000fe2000f81083f */
[----:B------:R-:W-:Y:S01]  /*0160*/  ULDC.U8 UR18, c[0x0][0x2a4] ;  /* 0x0000a90000127ab9 */ /* 0x000fe20000000000 */
[----:B------:R-:W-:-:S02]  /*0170*/  ULDC UR19, c[0x0][0x10] ;  /* 0x0000040000137ab9 */ /* 0x000fc40000000800 */
[----:B------:R-:W-:Y:S01]  /*0180*/  UIADD3.X UR9, URZ, UR9, URZ, UP0, !UPT ;  /* 0x000000093f097290 */ /* 0x000fe200087fe43f */
        /* <DEDUP_REMOVED lines=19> */
[----:B------:R-:W-:Y:S02]  /*02c0*/  ISETP.LT.AND.EX P2, PT, R4, UR5, !P1, P0 ;  /* 0x0000000504007c0c */ /* 0x000fe4000cf41300 */
[----:B------:R-:W-:Y:S02]  /*02d0*/  LOP3.LUT R22, R22, 0xfffdffff, RZ, 0xc0, !PT ;  /* 0xfffdffff16167812 */ /* 0x000fe400078ec0ff */
[----:B------:R-:W-:Y:S02]  /*02e0*/  ISETP.LT.U32.AND P0, PT, R23, UR4, PT ;  /* 0x0000000417007c0c */ /* 0x000fe4000bf01070 */
[----:B------:R-:W-:Y:S02]  /*02f0*/  @P3 LOP3.LUT R22, R22, 0x20000, RZ, 0xfc, !PT ;  /* 0x0002000016163812 */ /* 0x000fe400078efcff */
[----:B------:R-:W-:Y:S02]  /*0300*/  SHF.R.S32.HI R5, RZ, 0x1f, R23 ;  /* 0x0000001fff057819 */ /* 0x000fe40000011417 */
[----:B------:R-:W-:-:S02]  /*0310*/  LOP3.LUT R22, R22, 0xfffeffff, RZ, 0xc0, !PT ;  /* 0xfffeffff16167812 */ /* 0x000fc400078ec0ff */
[----:B------:R-:W-:Y:S01]  /*0320*/  IADD3 R120, R23, 0x10, RZ ;  /* 0x0000001017787810 */ /* 0x000fe20007ffe0ff */
[----:B------:R0:W-:Y:S01]  /*0330*/  STL [R1+0x40], R5 ;  /* 0x0000400501007387 */ /* 0x0001e20000100800 */
[----:B------:R-:W-:Y:S02]  /*0340*/  @P2 LOP3.LUT R22, R22, 0x10000, RZ, 0xfc, !PT ;  /* 0x0001000016162812 */ /* 0x000fe400078efcff */
[----:B------:R-:W-:Y:S02]  /*0350*/  ISETP.LT.AND.EX P2, PT, R5, UR5, !P1, P0 ;  /* 0x0000000505007c0c */ /* 0x000fe4000cf41300 */
[----:B------:R-:W-:Y:S02]  /*0360*/  ISETP.LT.U32.AND P0, PT, R120, UR4, PT ;  /* 0x0000000478007c0c */ /* 0x000fe4000bf01070 */
[----:B------:R-:W-:Y:S02]  /*0370*/  SHF.R.S32.HI R16, RZ, 0x1f, R120 ;  /* 0x0000001fff107819 */ /* 0x000fe40000011478 */
[----:B------:R-:W-:-:S02]  /*0380*/  IADD3 R119, R23, 0x20, RZ ;  /* 0x0000002017777810 */ /* 0x000fc40007ffe0ff */
[----:B------:R-:W-:Y:S01]  /*0390*/  ISETP.LT.AND.EX P3, PT, R16, UR5, !P1, P0 ;  /* 0x0000000510007c0c */ /* 0x000fe2000cf61300 */
[----:B------:R-:W-:Y:S01]  /*03a0*/  STL [R1+0x3c], R16 ;  /* 0x00003c1001007387 */ /* 0x000fe20000100800 */
[----:B------:R-:W-:Y:S02]  /*03b0*/  LOP3.LUT R22, R22, 0xffefffff, RZ, 0xc0, !PT ;  /* 0xffefffff16167812 */ /* 0x000fe400078ec0ff */
[----:B------:R-:W-:Y:S02]  /*03c0*/  SHF.R.S32.HI R15, RZ, 0x1f, R119 ;  /* 0x0000001fff0f7819 */ /* 0x000fe40000011477 */
[----:B------:R-:W-:Y:S02]  /*03d0*/  ISETP.LT.U32.AND P0, PT, R119, UR4, PT ;  /* 0x0000000477007c0c */ /* 0x000fe4000bf01070 */
[----:B------:R-:W-:Y:S01]  /*03e0*/  @P2 LOP3.LUT R22, R22, 0x100000, RZ, 0xfc, !PT ;  /* 0x0010000016162812 */ /* 0x000fe200078efcff */
[----:B------:R-:W-:Y:S01]  /*03f0*/  STL [R1+0x38], R15 ;  /* 0x0000380f01007387 */ /* 0x000fe20000100800 */
[----:B------:R-:W-:-:S02]  /*0400*/  IADD3 R118, R23, 0x30, RZ ;  /* 0x0000003017767810 */ /* 0x000fc40007ffe0ff */
[----:B------:R-:W-:Y:S02]  /*0410*/  ISETP.LT.AND.EX P2, PT, R15, UR5, !P1, P0 ;  /* 0x000000050f007c0c */ /* 0x000fe4000cf41300 */
        /* <DEDUP_REMOVED lines=64> */
[----:B0-----:R-:W-:Y:S02]  /*0820*/  SHF.R.S32.HI R5, RZ, 0x1f, R109 ;  /* 0x0000001fff057819 */ /* 0x001fe4000001146d */
        /* <DEDUP_REMOVED lines=24> */
[----:B------:R-:W-:-:S02]  /*09b0*/  ISETP.LT.AND.EX P0, PT, R2, UR5, !P1, P0 ;  /* 0x0000000502007c0c */ /* 0x000fc4000cf01300 */
[----:B------:R-:W-:Y:S02]  /*09c0*/  LOP3.LUT R22, R22, 0xfffffffb, RZ, 0xc0, !PT ;  /* 0xfffffffb16167812 */ /* 0x000fe400078ec0ff */
[C---:B------:R-:W-:Y:S02]  /*09d0*/  IADD3 R105, R23.reuse, 0x100, RZ ;  /* 0x0000010017697810 */ /* 0x040fe40007ffe0ff */
[----:B------:R-:W-:Y:S02]  /*09e0*/  @P2 LOP3.LUT R22, R22, 0x4, RZ, 0xfc, !PT ;  /* 0x0000000416162812 */ /* 0x000fe400078efcff */
[C---:B------:R-:W-:Y:S02]  /*09f0*/  IADD3 R104, R23.reuse, 0x110, RZ ;  /* 0x0000011017687810 */ /* 0x040fe40007ffe0ff */
[C---:B------:R-:W-:Y:S02]  /*0a00*/  IADD3 R103, R23.reuse, 0x120, RZ ;  /* 0x0000012017677810 */ /* 0x040fe40007ffe0ff */
[----:B------:R-:W-:-:S02]  /*0a10*/  IADD3 R102, R23, 0x130, RZ ;  /* 0x0000013017667810 */ /* 0x000fc40007ffe0ff */
[----:B------:R-:W-:Y:S02]  /*0a20*/  LOP3.LUT R22, R22, 0xfffffffd, RZ, 0xc0, !PT ;  /* 0xfffffffd16167812 */ /* 0x000fe400078ec0ff */
[----:B------:R-:W-:Y:S02]  /*0a30*/  IADD3 R121, R23, 0x140, RZ ;  /* 0x0000014017797810 */ /* 0x000fe40007ffe0ff */
[----:B------:R-:W-:Y:S02]  /*0a40*/  SHF.R.S32.HI R0, RZ, 0x1f, R105 ;  /* 0x0000001fff007819 */ /* 0x000fe40000011469 */
[----:B------:R-:W-:Y:S02]  /*0a50*/  SHF.R.S32.HI R125, RZ, 0x1f, R104 ;  /* 0x0000001fff7d7819 */ /* 0x000fe40000011468 */
[----:B------:R-:W-:Y:S01]  /*0a60*/  SHF.R.S32.HI R124, RZ, 0x1f, R103 ;  /* 0x0000001fff7c7819 */ /* 0x000fe20000011467 */
[----:B------:R0:W-:Y:S01]  /*0a70*/  STL [R1], R0 ;  /* 0x0000000001007387 */ /* 0x0001e20000100800 */
[----:B------:R-:W-:-:S02]  /*0a80*/  SHF.R.S32.HI R123, RZ, 0x1f, R102 ;  /* 0x0000001fff7b7819 */ /* 0x000fc40000011466 */
[----:B------:R-:W-:Y:S02]  /*0a90*/  ISETP.LT.U32.AND P5, PT, R105, UR4, PT ;  /* 0x0000000469007c0c */ /* 0x000fe4000bfa1070 */
[----:B------:R-:W-:Y:S02]  /*0aa0*/  @P0 LOP3.LUT R22, R22, 0x2, RZ, 0xfc, !PT ;  /* 0x0000000216160812 */ /* 0x000fe400078efcff */
[----:B------:R-:W-:Y:S02]  /*0ab0*/  ISETP.LT.U32.AND P4, PT, R104, UR4, PT ;  /* 0x0000000468007c0c */ /* 0x000fe4000bf81070 */
[----:B------:R-:W-:Y:S02]  /*0ac0*/  ISETP.LT.U32.AND P3, PT, R103, UR4, PT ;  /* 0x0000000467007c0c */ /* 0x000fe4000bf61070 */
[----:B------:R-:W-:Y:S02]  /*0ad0*/  ISETP.LT.U32.AND P2, PT, R102, UR4, PT ;  /* 0x0000000466007c0c */ /* 0x000fe4000bf41070 */
[----:B------:R-:W-:-:S02]  /*0ae0*/  SHF.R.S32.HI R122, RZ, 0x1f, R121 ;  /* 0x0000001fff7a7819 */ /* 0x000fc40000011479 */
[----:B------:R-:W-:Y:S02]  /*0af0*/  ISETP.LT.U32.AND P0, PT, R121, UR4, PT ;  /* 0x0000000479007c0c */ /* 0x000fe4000bf01070 */
[----:B------:R-:W-:Y:S02]  /*0b00*/  ISETP.LT.AND.EX P5, PT, R0, UR5, !P1, P5 ;  /* 0x0000000500007c0c */ /* 0x000fe4000cfa1350 */
[----:B------:R-:W-:Y:S02]  /*0b10*/  ISETP.LT.AND.EX P4, PT, R125, UR5, !P1, P4 ;  /* 0x000000057d007c0c */ /* 0x000fe4000cf81340 */
[----:B------:R-:W-:Y:S02]  /*0b20*/  ISETP.LT.AND.EX P3, PT, R124, UR5, !P1, P3 ;  /* 0x000000057c007c0c */ /* 0x000fe4000cf61330 */
[----:B------:R-:W-:Y:S02]  /*0b30*/  ISETP.LT.AND.EX P2, PT, R123, UR5, !P1, P2 ;  /* 0x000000057b007c0c */ /* 0x000fe4000cf41320 */
[----:B------:R-:W-:Y:S01]  /*0b40*/  ISETP.LT.AND.EX P1, PT, R122, UR5, !P1, P0 ;  /* 0x000000057a007c0c */ /* 0x000fe2000cf21300 */
[----:B------:R-:W-:Y:S01]  /*0b50*/  UIMAD.WIDE.U32 UR4, UR8, 0x3, URZ ;  /* 0x00000003080478a5 */ /* 0x000fe2000f8e003f */
[----:B0-----:R-:W-:-:S03]  /*0b60*/  SHF.R.S32.HI R0, RZ, 0x1f, R25 ;  /* 0x0000001fff007819 */ /* 0x001fc60000011419 */
[----:B------:R-:W-:Y:S01]  /*0b70*/  UIADD3 UR10, UR5, UR10, URZ ;  /* 0x0000000a050a7290 */ /* 0x000fe2000fffe03f */
[----:B------:R-:W-:Y:S02]  /*0b80*/  LEA.HI R0, R0, R25, RZ, 0x5 ;  /* 0x0000001900007211 */ /* 0x000fe400078f28ff */
[----:B------:R-:W-:Y:S01]  /*0b90*/  UMOV UR5, 0x400 ;  /* 0x0000040000057882 */ /* 0x000fe20000000000 */
[----:B------:R-:W-:Y:S01]  /*0ba0*/  ULEA.HI UR8, UP0, UR10, UR4, URZ, 0x1 ;  /* 0x000000040a087291 */ /* 0x000fe2000f81083f */
[----:B------:R-:W-:Y:S01]  /*0bb0*/  SHF.R.S32.HI R0, RZ, 0x5, R0 ;  /* 0x00000005ff007819 */ /* 0x000fe20000011400 */
[----:B-1----:R-:W-:Y:S02]  /*0bc0*/  ULEA UR4, UR6, UR5, 0x18 ;  /* 0x0000000506047291 */ /* 0x002fe4000f8ec03f */
[----:B------:R-:W-:Y:S02]  /*0bd0*/  UIADD3.X UR10, URZ, UR10, URZ, UP0, !UPT ;  /* 0x0000000a3f0a7290 */ /* 0x000fe400087fe43f */
[----:B------:R-:W-:-:S02]  /*0be0*/  USHF.R.S64 UR5, UR7, 0x1, UR9 ;  /* 0x0000000107057899 */ /* 0x000fc40008001009 */
[----:B------:R-:W-:Y:S01]  /*0bf0*/  LEA R0, R0, UR4, 0x3 ;  /* 0x0000000400007c11 */ /* 0x000fe2000f8e18ff */
[----:B------:R-:W-:Y:S02]  /*0c00*/  USHF.R.S64 UR8, UR8, 0x1, UR10 ;  /* 0x0000000108087899 */ /* 0x000fe4000800100a */
[----:B------:R-:W-:Y:S02]  /*0c10*/  USHF.R.S32.HI UR9, URZ, 0x1, UR9 ;  /* 0x000000013f097899 */ /* 0x000fe40008011409 */
[----:B------:R0:W-:Y:S01]  /*0c20*/  STL [R1+0x44], R0 ;  /* 0x0000440001007387 */ /* 0x0001e20000100800 */
[----:B------:R-:W-:Y:S02]  /*0c30*/  USHF.R.S32.HI UR10, URZ, 0x1, UR10 ;  /* 0x000000013f0a7899 */ /* 0x000fe4000801140a */
[----:B------:R-:W-:Y:S02]  /*0c40*/  USHF.L.U64.HI UR9, UR5, 0x2, UR9 ;  /* 0x0000000205097899 */ /* 0x000fe40008010209 */
[----:B------:R-:W-:Y:S01]  /*0c50*/  USHF.L.U64.HI UR10, UR8, 0x2, UR10 ;  /* 0x00000002080a7899 */ /* 0x000fe2000801020a */
[----:B------:R-:W-:-:S11]  /*0c60*/  UMOV UR4, URZ ;  /* 0x0000003f00047c82 */ /* 0x000fd60008000000 */
.L_x_1370:
[----:B------:R-:W2:Y:S01]  /*0c70*/  LDL R7, [R1+0x40] ;  /* 0x0000400001077983 */ /* 0x000ea20000100800 */
[----:B------:R-:W-:-:S03]  /*0c80*/  ULDC UR16, c[0x0][0x2a0] ;  /* 0x0000a80000107ab9 */ /* 0x000fc60000000800 */
[----:B------:R-:W3:Y:S01]  /*0c90*/  LDL R6, [R1+0x3c] ;  /* 0x00003c0001067983 */ /* 0x000ee20000100800 */
[----:B0-----:R-:W-:Y:S01]  /*0ca0*/  MOV R2, UR16 ;  /* 0x0000001000027c02 */ /* 0x001fe20008000f00 */
[----:B------:R-:W-:Y:S01]  /*0cb0*/  UMOV UR6, URZ ;  /* 0x0000003f00067c82 */ /* 0x000fe20008000000 */
[----:B------:R-:W-:Y:S01]  /*0cc0*/  IABS R4, UR17 ;  /* 0x0000001100047c13 */ /* 0x000fe20008000000 */
[----:B------:R-:W4:Y:S01]  /*0cd0*/  LDL R10, [R1+0x38] ;  /* 0x00003800010a7983 */ /* 0x000f220000100800 */
[----:B------:R-:W-:Y:S01]  /*0ce0*/  IABS R2, R2 ;  /* 0x0000000200027213 */ /* 0x000fe20000000000 */
[----:B------:R-:W-:Y:S01]  /*0cf0*/  UISETP.GE.AND UP0, UPT, UR17, URZ, UPT ;  /* 0x0000003f1100728c */ /* 0x000fe2000bf06270 */
[----:B------:R-:W-:Y:S01]  /*0d00*/  R2UR UR14, R4 ;  /* 0x00000000040e72ca */ /* 0x000fe200000e0000 */
[----:B------:R-:W4:Y:S01]  /*0d10*/  LDL R11, [R1+0x34] ;  /* 0x00003400010b7983 */ /* 0x000f220000100800 */
[----:B------:R-:W-:Y:S01]  /*0d20*/  R2UR UR20, R2 ;  /* 0x00000000021472ca */ /* 0x000fe200000e0000 */
[----:B------:R-:W1:Y:S01]  /*0d30*/  @P5 LDC.64 R86, c[0x0][0x230] ;  /* 0x00008c00ff565b82 */ /* 0x000e620000000a00 */
[----:B------:R-:W-:Y:S01]  /*0d40*/  P2R R8, PR, RZ, 0x4 ;  /* 0x00000004ff087803 */ /* 0x000fe20000000000 */
[----:B------:R-:W4:Y:S01]  /*0d50*/  LDL R12, [R1+0x2c] ;  /* 0x00002c00010c7983 */ /* 0x000f220000100800 */
[----:B------:R-:W-:-:S02]  /*0d60*/  LOP3.LUT P2, RZ, R22, 0x100000, RZ, 0xc0, !PT ;  /* 0x0010000016ff7812 */ /* 0x000fc4000784c0ff */
[----:B------:R-:W-:Y:S01]  /*0d70*/  P2R R9, PR, RZ, 0x8 ;  /* 0x00000008ff097803 */ /* 0x000fe20000000000 */
[----:B------:R-:W4:Y:S01]  /*0d80*/  LDL R64, [R1] ;  /* 0x0000000001407983 */ /* 0x000f220000100800 */
[C---:B------:R-:W-:Y:S01]  /*0d90*/  LOP3.LUT P3, RZ, R22.reuse, 0x8000, RZ, 0xc0, !PT ;  /* 0x0000800016ff7812 */ /* 0x040fe2000786c0ff */
[----:B------:R-:W1:Y:S01]  /*0da0*/  @P5 LDC.64 R84, c[0x0][0x228] ;  /* 0x00008a00ff545b82 */ /* 0x000e620000000a00 */
[----:B0-----:R-:W-:Y:S02]  /*0db0*/  P2R R0, PR, RZ, 0x2 ;  /* 0x00000002ff007803 */ /* 0x001fe40000000000 */
[C---:B------:R-:W-:Y:S01]  /*0dc0*/  LOP3.LUT P6, RZ, R22.reuse, 0x100, RZ, 0xc0, !PT ;  /* 0x0000010016ff7812 */ /* 0x040fe200078cc0ff */
[----:B------:R-:W0:Y:S04]  /*0dd0*/  I2F.RP R2, UR20 ;  /* 0x0000001400027d06 */ /* 0x000e280008209400 */
[----:B------:R-:W2:Y:S08]  /*0de0*/  @P2 LDC.64 R4, c[0x0][0x288] ;  /* 0x0000a200ff042b82 */ /* 0x000eb00000000a00 */
[----:B------:R-:W1:Y:S01]  /*0df0*/  @P2 LDC.64 R72, c[0x0][0x230] ;  /* 0x00008c00ff482b82 */ /* 0x000e620000000a00 */
[----:B0-----:R-:W0:Y:S07]  /*0e00*/  MUFU.RCP R2, R2 ;  /* 0x0000000200027308 */ /* 0x001e2e0000001000 */
[----:B------:R-:W3:Y:S01]  /*0e10*/  @P3 LDC.64 R52, c[0x0][0x230] ;  /* 0x00008c00ff343b82 */ /* 0x000ee20000000a00 */
[----:B------:R-:W-:-:S07]  /*0e20*/  LOP3.LUT P1, RZ, R22, 0x4000, RZ, 0xc0, !PT ;  /* 0x0000400016ff7812 */ /* 0x000fce000782c0ff */
[----:B------:R-:W4:Y:S01]  /*0e30*/  @P6 LDC.64 R36, c[0x0][0x230] ;  /* 0x00008c00ff246b82 */ /* 0x000f220000000a00 */
[----:B0-----:R-:W-:Y:S02]  /*0e40*/  IADD3 R3, R2, 0xffffffe, RZ ;  /* 0x0ffffffe02037810 */ /* 0x001fe40007ffe0ff */
[----:B------:R-:W-:-:S05]  /*0e50*/  SHF.L.U32 R2, R25, 0x1, RZ ;  /* 0x0000000119027819 */ /* 0x000fca00000006ff */
[----:B------:R-:W0:Y:S01]  /*0e60*/  @P1 LDC.64 R62, c[0x0][0x230] ;  /* 0x00008c00ff3e1b82 */ /* 0x000e220000000a00 */
[----:B------:R-:W1:Y:S01]  /*0e70*/  F2I.FTZ.U32.TRUNC.NTZ R3, R3 ;  /* 0x0000000300037305 */ /* 0x000e62000021f000 */
[----:B------:R-:W-:-:S06]  /*0e80*/  LOP3.LUT R2, R2, 0x3e, RZ, 0xc0, !PT ;  /* 0x0000003e02027812 */ /* 0x000fcc00078ec0ff */
[----:B------:R-:W0:Y:S08]  /*0e90*/  @P6 LDC.64 R60, c[0x0][0x228] ;  /* 0x00008a00ff3c6b82 */ /* 0x000e300000000a00 */
[----:B------:R-:W0:Y:S01]  /*0ea0*/  @P4 LDC.64 R68, c[0x0][0x230] ;  /* 0x00008c00ff444b82 */ /* 0x000e220000000a00 */
        /* <DEDUP_REMOVED lines=31> */
[----:B------:R-:W-:-:S05]  /*10a0*/  IMAD.WIDE.U32 R26, R27, UR7, R32 ;  /* 0x000000071b1a7c25 */ /* 0x000fca000f8e0020 */
[----:B------:R-:W-:Y:S01]  /*10b0*/  IADD3 R29, R27, UR6, RZ ;  /* 0x000000061b1d7c10 */ /* 0x000fe2000fffe0ff */
[----:B------:R-:W-:Y:S01]  /*10c0*/  HFMA2.MMA R79, -RZ, RZ, 0, 0 ;  /* 0x00000000ff4f7435 */ /* 0x000fe200000001ff */
[----:B------:R-:W-:Y:S02]  /*10d0*/  @P2 MOV R28, R26 ;  /* 0x0000001a001c2202 */ /* 0x000fe40000000f00 */
[----:B------:R-:W-:Y:S02]  /*10e0*/  CS2R R88, SRZ ;  /* 0x0000000000587805 */ /* 0x000fe4000001ff00 */
[----:B------:R-:W-:Y:S02]  /*10f0*/  CS2R R92, SRZ ;  /* 0x00000000005c7805 */ /* 0x000fe4000001ff00 */
[----:B------:R-:W-:Y:S01]  /*1100*/  CS2R R100, SRZ ;  /* 0x0000000000647805 */ /* 0x000fe2000001ff00 */
[----:B------:R-:W-:Y:S01]  /*1110*/  ULDC.64 UR6, c[0x0][0x290] ;  /* 0x0000a40000067ab9 */ /* 0x000fe20000000a00 */
[----:B--2---:R-:W-:-:S04]  /*1120*/  @P2 IMAD R2, R7, R4, RZ ;  /* 0x0000000407022224 */ /* 0x004fc800078e02ff */
[C---:B------:R-:W-:Y:S02]  /*1130*/  @P2 IMAD R5, R23.reuse, R5, R2 ;  /* 0x0000000517052224 */ /* 0x040fe400078e0202 */
[----:B------:R-:W-:-:S05]  /*1140*/  @P2 IMAD.WIDE.U32 R2, R23, R4, R28 ;  /* 0x0000000417022225 */ /* 0x000fca00078e001c */
[----:B------:R-:W-:Y:S02]  /*1150*/  @P2 IADD3 R3, R3, R5, RZ ;  /* 0x0000000503032210 */ /* 0x000fe40007ffe0ff */
[----:B------:R-:W1:Y:S01]  /*1160*/  @P2 LDC.64 R4, c[0x0][0x228] ;  /* 0x00008a00ff042b82 */ /* 0x000e620000000a00 */
[C---:B------:R-:W-:Y:S02]  /*1170*/  @P2 SHF.L.U32 R55, R2.reuse, 0x1, RZ ;  /* 0x0000000102372819 */ /* 0x040fe400000006ff */
[----:B------:R-:W-:Y:S02]  /*1180*/  @P2 SHF.L.U64.HI R2, R2, 0x1, R3 ;  /* 0x0000000102022819 */ /* 0x000fe40000010203 */
[----:B------:R-:W-:-:S04]  /*1190*/  @P2 IADD3 R72, P0, R55, R72, RZ ;  /* 0x0000004837482210 */ /* 0x000fc80007f1e0ff */
[----:B------:R-:W-:Y:S02]  /*11a0*/  @P2 IADD3.X R73, R2, R73, RZ, P0, !PT ;  /* 0x0000004902492210 */ /* 0x000fe400007fe4ff */
[----:B-1----:R-:W-:-:S04]  /*11b0*/  @P2 IADD3 R54, P0, R55, R4, RZ ;  /* 0x0000000437362210 */ /* 0x002fc80007f1e0ff */
[----:B------:R-:W-:Y:S02]  /*11c0*/  @P2 IADD3.X R55, R2, R5, RZ, P0, !PT ;  /* 0x0000000502372210 */ /* 0x000fe400007fe4ff */
[----:B------:R-:W3:Y:S01]  /*11d0*/  @P3 LDC.64 R4, c[0x0][0x288] ;  /* 0x0000a200ff043b82 */ /* 0x000ee20000000a00 */
[----:B------:R-:W-:Y:S01]  /*11e0*/  @P3 MOV R3, R29 ;  /* 0x0000001d00033202 */ /* 0x000fe20000000f00 */
[----:B---3--:R-:W-:-:S06]  /*11f0*/  @P3 IMAD R2, R6, R4, RZ ;  /* 0x0000000406023224 */ /* 0x008fcc00078e02ff */
[----:B------:R-:W1:Y:S01]  /*1200*/  @P3 LDC.64 R6, c[0x0][0x228] ;  /* 0x00008a00ff063b82 */ /* 0x000e620000000a00 */
[----:B------:R-:W-:Y:S01]  /*1210*/  @P3 IMAD R5, R120, R5, R2 ;  /* 0x0000000578053224 */ /* 0x000fe200078e0202 */
[----:B------:R-:W-:-:S05]  /*1220*/  @P3 MOV R2, R26 ;  /* 0x0000001a00023202 */ /* 0x000fca0000000f00 */
[----:B------:R-:W-:-:S05]  /*1230*/  @P3 IMAD.WIDE.U32 R2, R120, R4, R2 ;  /* 0x0000000478023225 */ /* 0x000fca00078e0002 */
[----:B------:R-:W-:Y:S02]  /*1240*/  @P3 IADD3 R5, R3, R5, RZ ;  /* 0x0000000503053210 */ /* 0x000fe40007ffe0ff */
[C---:B------:R-:W-:Y:S02]  /*1250*/  @P3 SHF.L.U32 R3, R2.reuse, 0x1, RZ ;  /* 0x0000000102033819 */ /* 0x040fe400000006ff */
[----:B------:R-:W-:Y:S02]  /*1260*/  @P3 SHF.L.U64.HI R4, R2, 0x1, R5 ;  /* 0x0000000102043819 */ /* 0x000fe40000010205 */
[----:B------:R-:W-:-:S04]  /*1270*/  @P3 IADD3 R52, P0, R3, R52, RZ ;  /* 0x0000003403343210 */ /* 0x000fc80007f1e0ff */
[----:B------:R-:W-:Y:S02]  /*1280*/  @P3 IADD3.X R53, R4, R53, RZ, P0, !PT ;  /* 0x0000003504353210 */ /* 0x000fe400007fe4ff */
[----:B-1----:R-:W-:-:S04]  /*1290*/  @P3 IADD3 R2, P0, R3, R6, RZ ;  /* 0x0000000603023210 */ /* 0x002fc80007f1e0ff */
[----:B------:R-:W-:Y:S02]  /*12a0*/  @P3 IADD3.X R3, R4, R7, RZ, P0, !PT ;  /* 0x0000000704033210 */ /* 0x000fe400007fe4ff */
[----:B------:R-:W4:Y:S02]  /*12b0*/  @P1 LDC.64 R6, c[0x0][0x288] ;  /* 0x0000a200ff061b82 */ /* 0x000f240000000a00 */
[----:B----4-:R-:W-:Y:S02]  /*12c0*/  @P1 IMAD R4, R10, R6, RZ ;  /* 0x000000060a041224 */ /* 0x010fe400078e02ff */
[----:B------:R-:W2:Y:S01]  /*12d0*/  LDL R10, [R1+0x30] ;  /* 0x00003000010a7983 */ /* 0x000ea20000100800 */
[----:B------:R-:W-:Y:S01]  /*12e0*/  @P1 MOV R5, R29 ;  /* 0x0000001d00051202 */ /* 0x000fe20000000f00 */
[----:B------:R-:W-:Y:S01]  /*12f0*/  @P1 IMAD R7, R119, R7, R4 ;  /* 0x0000000777071224 */ /* 0x000fe200078e0204 */
[----:B------:R-:W-:-:S05]  /*1300*/  @P1 MOV R4, R26 ;  /* 0x0000001a00041202 */ /* 0x000fca0000000f00 */
[----:B------:R-:W-:-:S05]  /*1310*/  @P1 IMAD.WIDE.U32 R4, R119, R6, R4 ;  /* 0x0000000677041225 */ /* 0x000fca00078e0004 */
[----:B------:R-:W-:Y:S02]  /*1320*/  @P1 IADD3 R5, R5, R7, RZ ;  /* 0x0000000705051210 */ /* 0x000fe40007ffe0ff */
[----:B------:R-:W1:Y:S01]  /*1330*/  @P1 LDC.64 R6, c[0x0][0x228] ;  /* 0x00008a00ff061b82 */ /* 0x000e620000000a00 */
[----:B------:R-:W-:Y:S02]  /*1340*/  @P1 SHF.L.U32 R97, R4, 0x1, RZ ;  /* 0x0000000104611819 */ /* 0x000fe400000006ff */
[----:B------:R-:W-:Y:S02]  /*1350*/  LOP3.LUT P2, RZ, R22, 0x2000, RZ, 0xc0, !PT ;  /* 0x0000200016ff7812 */ /* 0x000fe4000784c0ff */
[----:B------:R-:W-:Y:S02]  /*1360*/  @P1 SHF.L.U64.HI R4, R4, 0x1, R5 ;  /* 0x0000000104041819 */ /* 0x000fe40000010205 */
[----:B0-----:R-:W-:-:S04]  /*1370*/  @P1 IADD3 R62, P0, R97, R62, RZ ;  /* 0x0000003e613e1210 */ /* 0x001fc80007f1e0ff */
[----:B------:R-:W-:-:S05]  /*1380*/  @P1 IADD3.X R63, R4, R63, RZ, P0, !PT ;  /* 0x0000003f043f1210 */ /* 0x000fca00007fe4ff */
[----:B------:R-:W0:Y:S01]  /*1390*/  @P2 LDC.64 R50, c[0x0][0x230] ;  /* 0x00008c00ff322b82 */ /* 0x000e220000000a00 */
[----:B-1----:R-:W-:-:S07]  /*13a0*/  @P1 IADD3 R96, P0, R97, R6, RZ ;  /* 0x0000000661601210 */ /* 0x002fce0007f1e0ff */
[----:B------:R-:W1:Y:S01]  /*13b0*/  @P2 LDC.64 R40, c[0x0][0x228] ;  /* 0x00008a00ff282b82 */ /* 0x000e620000000a00 */
[----:B------:R-:W-:-:S07]  /*13c0*/  @P1 IADD3.X R97, R4, R7, RZ, P0, !PT ;  /* 0x0000000704611210 */ /* 0x000fce00007fe4ff */
[----:B------:R-:W3:Y:S01]  /*13d0*/  @P2 LDC.64 R4, c[0x0][0x288] ;  /* 0x0000a200ff042b82 */ /* 0x000ee20000000a00 */
[----:B------:R-:W-:Y:S02]  /*13e0*/  @P2 MOV R7, R29 ;  /* 0x0000001d00072202 */ /* 0x000fe40000000f00 */
[----:B------:R-:W-:-:S13]  /*13f0*/  LOP3.LUT P1, RZ, R22, 0x1000, RZ, 0xc0, !PT ;  /* 0x0000100016ff7812 */ /* 0x000fda000782c0ff */
[----:B------:R-:W4:Y:S01]  /*1400*/  @P1 LDC.64 R42, c[0x0][0x230] ;  /* 0x00008c00ff2a1b82 */ /* 0x000f220000000a00 */
[----:B---3--:R-:W-:-:S07]  /*1410*/  @P2 IMAD R6, R11, R4, RZ ;  /* 0x000000040b062224 */ /* 0x008fce00078e02ff */
[----:B------:R-:W3:Y:S01]  /*1420*/  @P1 LDC.64 R98, c[0x0][0x228] ;  /* 0x00008a00ff621b82 */ /* 0x000ee20000000a00 */
[----:B------:R-:W-:Y:S01]  /*1430*/  @P2 IMAD R11, R118, R5, R6 ;  /* 0x00000005760b2224 */ /* 0x000fe200078e0206 */
[----:B------:R-:W-:-:S05]  /*1440*/  @P2 MOV R6, R26 ;  /* 0x0000001a00062202 */ /* 0x000fca0000000f00 */
[----:B------:R-:W-:-:S05]  /*1450*/  @P2 IMAD.WIDE.U32 R4, R118, R4, R6 ;  /* 0x0000000476042225 */ /* 0x000fca00078e0006 */
[----:B------:R-:W-:Y:S02]  /*1460*/  @P2 IADD3 R7, R5, R11, RZ ;  /* 0x0000000b05072210 */ /* 0x000fe40007ffe0ff */
[C---:B------:R-:W-:Y:S01]  /*1470*/  @P2 SHF.L.U32 R5, R4.reuse, 0x1, RZ ;  /* 0x0000000104052819 */ /* 0x040fe200000006ff */
[----:B------:R-:W3:Y:S01]  /*1480*/  LDL R11, [R1+0x24] ;  /* 0x00002400010b7983 */ /* 0x000ee20000100800 */
[----:B------:R-:W-:Y:S02]  /*1490*/  @P2 SHF.L.U64.HI R4, R4, 0x1, R7 ;  /* 0x0000000104042819 */ /* 0x000fe40000010207 */
[----:B0-----:R-:W-:-:S04]  /*14a0*/  @P2 IADD3 R50, P0, R5, R50, RZ ;  /* 0x0000003205322210 */ /* 0x001fc80007f1e0ff */
[----:B------:R-:W-:Y:S02]  /*14b0*/  @P2 IADD3.X R51, R4, R51, RZ, P0, !PT ;  /* 0x0000003304332210 */ /* 0x000fe400007fe4ff */
[----:B-1----:R-:W-:-:S04]  /*14c0*/  @P2 IADD3 R40, P0, R5, R40, RZ ;  /* 0x0000002805282210 */ /* 0x002fc80007f1e0ff */
[----:B------:R-:W-:Y:S02]  /*14d0*/  @P2 IADD3.X R41, R4, R41, RZ, P0, !PT ;  /* 0x0000002904292210 */ /* 0x000fe400007fe4ff */
[----:B------:R-:W2:Y:S02]  /*14e0*/  @P1 LDC.64 R4, c[0x0][0x288] ;  /* 0x0000a200ff041b82 */ /* 0x000ea40000000a00 */
[----:B--2---:R-:W-:Y:S02]  /*14f0*/  @P1 IMAD R6, R10, R4, RZ ;  /* 0x000000040a061224 */ /* 0x004fe400078e02ff */
[----:B------:R-:W2:Y:S01]  /*1500*/  LDL R10, [R1+0x28] ;  /* 0x00002800010a7983 */ /* 0x000ea20000100800 */
[----:B------:R-:W-:Y:S01]  /*1510*/  @P1 MOV R7, R29 ;  /* 0x0000001d00071202 */ /* 0x000fe20000000f00 */
[----:B------:R-:W-:Y:S01]  /*1520*/  @P1 IMAD R5, R117, R5, R6 ;  /* 0x0000000575051224 */ /* 0x000fe200078e0206 */
[----:B------:R-:W-:Y:S02]  /*1530*/  @P1 MOV R6, R26 ;  /* 0x0000001a00061202 */ /* 0x000fe40000000f00 */
[----:B------:R-:W-:-:S03]  /*1540*/  LOP3.LUT P3, RZ, R22, 0x800, RZ, 0xc0, !PT ;  /* 0x0000080016ff7812 */ /* 0x000fc6000786c0ff */
[----:B------:R-:W-:-:S05]  /*1550*/  @P1 IMAD.WIDE.U32 R6, R117, R4, R6 ;  /* 0x0000000475061225 */ /* 0x000fca00078e0006 */
[----:B------:R-:W-:Y:S02]  /*1560*/  @P1 IADD3 R7, R7, R5, RZ ;  /* 0x0000000507071210 */ /* 0x000fe40007ffe0ff */
[C---:B------:R-:W-:Y:S02]  /*1570*/  @P1 SHF.L.U32 R5, R6.reuse, 0x1, RZ ;  /* 0x0000000106051819 */ /* 0x040fe400000006ff */
[----:B------:R-:W-:Y:S01]  /*1580*/  @P1 SHF.L.U64.HI R6, R6, 0x1, R7 ;  /* 0x0000000106061819 */ /* 0x000fe20000010207 */
[----:B------:R-:W0:Y:S01]  /*1590*/  @P3 LDC.64 R48, c[0x0][0x230] ;  /* 0x00008c00ff303b82 */ /* 0x000e220000000a00 */
[----:B----4-:R-:W-:-:S04]  /*15a0*/  @P1 IADD3 R42, P0, R5, R42, RZ ;  /* 0x0000002a052a1210 */ /* 0x010fc80007f1e0ff */
[C---:B------:R-:W-:Y:S02]  /*15b0*/  @P1 IADD3.X R43, R6.reuse, R43, RZ, P0, !PT ;  /* 0x0000002b062b1210 */ /* 0x040fe400007fe4ff */
[----:B---3--:R-:W-:Y:S01]  /*15c0*/  @P1 IADD3 R98, P0, R5, R98, RZ ;  /* 0x0000006205621210 */ /* 0x008fe20007f1e0ff */
[----:B------:R-:W1:Y:S08]  /*15d0*/  @P3 LDC.64 R30, c[0x0][0x228] ;  /* 0x00008a00ff1e3b82 */ /* 0x000e700000000a00 */
[----:B------:R-:W3:Y:S01]  /*15e0*/  @P3 LDC.64 R4, c[0x0][0x288] ;  /* 0x0000a200ff043b82 */ /* 0x000ee20000000a00 */
[----:B------:R-:W-:-:S02]  /*15f0*/  @P1 IADD3.X R99, R6, R99, RZ, P0, !PT ;  /* 0x0000006306631210 */ /* 0x000fc400007fe4ff */
        /* <DEDUP_REMOVED lines=9> */
[C---:B------:R-:W-:Y:S02]  /*1690*/  @P3 SHF.L.U32 R5, R6.reuse, 0x1, RZ ;  /* 0x0000000106053819 */ /* 0x040fe400000006ff */
[----:B------:R-:W-:Y:S02]  /*16a0*/  @P3 SHF.L.U64.HI R6, R6, 0x1, R7 ;  /* 0x0000000106063819 */ /* 0x000fe40000010207 */
[----:B0-----:R-:W-:-:S04]  /*16b0*/  @P3 IADD3 R48, P0, R5, R48, RZ ;  /* 0x0000003005303210 */ /* 0x001fc80007f1e0ff */
[C---:B------:R-:W-:Y:S02]  /*16c0*/  @P3 IADD3.X R49, R6.reuse, R49, RZ, P0, !PT ;  /* 0x0000003106313210 */ /* 0x040fe400007fe4ff */
[----:B-1----:R-:W-:Y:S02]  /*16d0*/  @P3 IADD3 R30, P0, R5, R30, RZ ;  /* 0x0000001e051e3210 */ /* 0x002fe40007f1e0ff */
[----:B------:R-:W2:Y:S02]  /*16e0*/  @P2 LDC.64 R4, c[0x0][0x288] ;  /* 0x0000a200ff042b82 */ /* 0x000ea40000000a00 */
[----:B------:R-:W-:Y:S02]  /*16f0*/  @P3 IADD3.X R31, R6, R31, RZ, P0, !PT ;  /* 0x0000001f061f3210 */ /* 0x000fe400007fe4ff */
[----:B------:R-:W-:Y:S02]  /*1700*/  ISETP.NE.AND P3, PT, R9, RZ, PT ;  /* 0x000000ff0900720c */ /* 0x000fe40003f65270 */
[----:B------:R-:W3:Y:S01]  /*1710*/  LDL R9, [R1+0x1c] ;  /* 0x00001c0001097983 */ /* 0x000ee20000100800 */
[-C--:B------:R-:W-:Y:S01]  /*1720*/  @P2 MOV R7, R29.reuse ;  /* 0x0000001d00072202 */ /* 0x080fe20000000f00 */
[----:B--2---:R-:W-:Y:S01]  /*1730*/  @P2 IMAD R6, R10, R4, RZ ;  /* 0x000000040a062224 */ /* 0x004fe200078e02ff */
[----:B------:R-:W-:Y:S01]  /*1740*/  LOP3.LUT P1, RZ, R22, 0x200, RZ, 0xc0, !PT ;  /* 0x0000020016ff7812 */ /* 0x000fe2000782c0ff */
[----:B------:R-:W2:Y:S07]  /*1750*/  LDL R10, [R1+0x20] ;  /* 0x00002000010a7983 */ /* 0x000eae0000100800 */
[----:B------:R-:W-:Y:S01]  /*1760*/  @P3 MOV R65, R29 ;  /* 0x0000001d00413202 */ /* 0x000fe20000000f00 */
[C---:B------:R-:W-:Y:S01]  /*1770*/  @P2 IMAD R5, R115.reuse, R5, R6 ;  /* 0x0000000573052224 */ /* 0x040fe200078e0206 */
[----:B------:R-:W-:Y:S01]  /*1780*/  @P2 MOV R6, R26 ;  /* 0x0000001a00062202 */ /* 0x000fe20000000f00 */
[----:B------:R-:W0:Y:S04]  /*1790*/  @P3 LDC.64 R82, c[0x0][0x230] ;  /* 0x00008c00ff523b82 */ /* 0x000e280000000a00 */
[----:B------:R-:W-:-:S04]  /*17a0*/  @P2 IMAD.WIDE.U32 R6, R115, R4, R6 ;  /* 0x0000000473062225 */ /* 0x000fc800078e0006 */
[----:B------:R-:W1:Y:S01]  /*17b0*/  @P1 LDC.64 R46, c[0x0][0x230] ;  /* 0x00008c00ff2e1b82 */ /* 0x000e620000000a00 */
[----:B------:R-:W-:Y:S02]  /*17c0*/  @P2 IADD3 R7, R7, R5, RZ ;  /* 0x0000000507072210 */ /* 0x000fe40007ffe0ff */
[C---:B------:R-:W-:Y:S02]  /*17d0*/  @P2 SHF.L.U32 R5, R6.reuse, 0x1, RZ ;  /* 0x0000000106052819 */ /* 0x040fe400000006ff */
[----:B------:R-:W-:Y:S02]  /*17e0*/  @P2 SHF.L.U64.HI R6, R6, 0x1, R7 ;  /* 0x0000000106062819 */ /* 0x000fe40000010207 */
[----:B----4-:R-:W-:Y:S01]  /*17f0*/  @P2 IADD3 R38, P0, R5, R38, RZ ;  /* 0x0000002605262210 */ /* 0x010fe20007f1e0ff */
[----:B------:R-:W4:Y:S03]  /*1800*/  @P1 LDC.64 R34, c[0x0][0x228] ;  /* 0x00008a00ff221b82 */ /* 0x000f260000000a00 */
[----:B------:R-:W-:-:S02]  /*1810*/  @P2 IADD3.X R39, R6, R39, RZ, P0, !PT ;  /* 0x0000002706272210 */ /* 0x000fc400007fe4ff */
[----:B---3--:R-:W-:-:S03]  /*1820*/  @P2 IADD3 R94, P0, R5, R94, RZ ;  /* 0x0000005e055e2210 */ /* 0x008fc60007f1e0ff */
[----:B------:R-:W3:Y:S01]  /*1830*/  @P1 LDC.64 R4, c[0x0][0x288] ;  /* 0x0000a200ff041b82 */ /* 0x000ee20000000a00 */
[----:B------:R-:W-:Y:S02]  /*1840*/  @P2 IADD3.X R95, R6, R95, RZ, P0, !PT ;  /* 0x0000005f065f2210 */ /* 0x000fe400007fe4ff */
[----:B------:R-:W-:-:S05]  /*1850*/  @P1 MOV R7, R29 ;  /* 0x0000001d00071202 */ /* 0x000fca0000000f00 */
[----:B------:R-:W0:Y:S01]  /*1860*/  @P3 LDC.64 R80, c[0x0][0x228] ;  /* 0x00008a00ff503b82 */ /* 0x000e220000000a00 */
        /* <DEDUP_REMOVED lines=9> */
[----:B----4-:R-:W-:Y:S02]  /*1900*/  @P1 IADD3 R34, P0, R5, R34, RZ ;  /* 0x0000002205221210 */ /* 0x010fe40007f1e0ff */
[----:B------:R-:W2:Y:S02]  /*1910*/  @P6 LDC.64 R4, c[0x0][0x288] ;  /* 0x0000a200ff046b82 */ /* 0x000ea40000000a00 */
[----:B------:R-:W-:Y:S02]  /*1920*/  @P1 IADD3.X R35, R6, R35, RZ, P0, !PT ;  /* 0x0000002306231210 */ /* 0x000fe400007fe4ff */
[----:B------:R-:W-:Y:S02]  /*1930*/  @P6 MOV R7, R29 ;  /* 0x0000001d00076202 */ /* 0x000fe40000000f00 */
[----:B------:R-:W-:-:S13]  /*1940*/  LOP3.LUT P2, RZ, R22, 0x80, RZ, 0xc0, !PT ;  /* 0x0000008016ff7812 */ /* 0x000fda000784c0ff */
[----:B------:R-:W1:Y:S08]  /*1950*/  @P2 LDC.64 R20, c[0x0][0x230] ;  /* 0x00008c00ff142b82 */ /* 0x000e700000000a00 */
[----:B------:R-:W3:Y:S01]  /*1960*/  @P2 LDC.64 R76, c[0x0][0x228] ;  /* 0x00008a00ff4c2b82 */ /* 0x000ee20000000a00 */
[----:B--2---:R-:W-:Y:S02]  /*1970*/  @P6 IMAD R6, R10, R4, RZ ;  /* 0x000000040a066224 */ /* 0x004fe400078e02ff */
[----:B------:R-:W2:Y:S02]  /*1980*/  LDL R10, [R1+0x18] ;  /* 0x00001800010a7983 */ /* 0x000ea40000100800 */
        /* <DEDUP_REMOVED lines=8> */
[----:B------:R-:W-:Y:S02]  /*1a10*/  @P6 IADD3 R60, P0, R5, R60, RZ ;  /* 0x0000003c053c6210 */ /* 0x000fe40007f1e0ff */
[----:B------:R-:W4:Y:S02]  /*1a20*/  @P2 LDC.64 R4, c[0x0][0x288] ;  /* 0x0000a200ff042b82 */ /* 0x000f240000000a00 */
[----:B------:R-:W-:Y:S01]  /*1a30*/  @P6 IADD3.X R61, R6, R61, RZ, P0, !PT ;  /* 0x0000003d063d6210 */ /* 0x000fe200007fe4ff */
[----:B----4-:R-:W-:Y:S02]  /*1a40*/  @P2 IMAD R6, R9, R4, RZ ;  /* 0x0000000409062224 */ /* 0x010fe400078e02ff */
[----:B------:R-:W4:Y:S01]  /*1a50*/  LDL R9, [R1+0x14] ;  /* 0x0000140001097983 */ /* 0x000f220000100800 */
[----:B------:R-:W-:Y:S01]  /*1a60*/  @P2 MOV R7, R29 ;  /* 0x0000001d00072202 */ /* 0x000fe20000000f00 */
[----:B------:R-:W-:Y:S01]  /*1a70*/  @P2 IMAD R5, R112, R5, R6 ;  /* 0x0000000570052224 */ /* 0x000fe200078e0206 */
[----:B------:R-:W-:-:S02]  /*1a80*/  @P2 MOV R6, R26 ;  /* 0x0000001a00062202 */ /* 0x000fc40000000f00 */
[----:B------:R-:W-:-:S03]  /*1a90*/  LOP3.LUT P1, RZ, R22, 0x40, RZ, 0xc0, !PT ;  /* 0x0000004016ff7812 */ /* 0x000fc6000782c0ff */
[----:B------:R-:W-:-:S05]  /*1aa0*/  @P2 IMAD.WIDE.U32 R6, R112, R4, R6 ;  /* 0x0000000470062225 */ /* 0x000fca00078e0006 */
[----:B------:R-:W-:Y:S02]  /*1ab0*/  @P2 IADD3 R7, R7, R5, RZ ;  /* 0x0000000507072210 */ /* 0x000fe40007ffe0ff */
[C---:B------:R-:W-:Y:S02]  /*1ac0*/  @P2 SHF.L.U32 R5, R6.reuse, 0x1, RZ ;  /* 0x0000000106052819 */ /* 0x040fe400000006ff */
[----:B------:R-:W-:Y:S01]  /*1ad0*/  @P2 SHF.L.U64.HI R6, R6, 0x1, R7 ;  /* 0x0000000106062819 */ /* 0x000fe20000010207 */
[----:B------:R-:W0:Y:S01]  /*1ae0*/  @P1 LDC.64 R18, c[0x0][0x230] ;  /* 0x00008c00ff121b82 */ /* 0x000e220000000a00 */
[----:B-1----:R-:W-:-:S04]  /*1af0*/  @P2 IADD3 R20, P0, R5, R20, RZ ;  /* 0x0000001405142210 */ /* 0x002fc80007f1e0ff */
[C---:B------:R-:W-:Y:S02]  /*1b00*/  @P2 IADD3.X R21, R6.reuse, R21, RZ, P0, !PT ;  /* 0x0000001506152210 */ /* 0x040fe400007fe4ff */
[----:B---3--:R-:W-:Y:S01]  /*1b10*/  @P2 IADD3 R76, P0, R5, R76, RZ ;  /* 0x0000004c054c2210 */ /* 0x008fe20007f1e0ff */
[----:B------:R-:W1:Y:S08]  /*1b20*/  @P1 LDC.64 R44, c[0x0][0x228] ;  /* 0x00008a00ff2c1b82 */ /* 0x000e700000000a00 */
[----:B------:R-:W2:Y:S01]  /*1b30*/  @P1 LDC.64 R4, c[0x0][0x288] ;  /* 0x0000a200ff041b82 */ /* 0x000ea20000000a00 */
[----:B------:R-:W-:-:S02]  /*1b40*/  @P2 IADD3.X R77, R6, R77, RZ, P0, !PT ;  /* 0x0000004d064d2210 */ /* 0x000fc400007fe4ff */
[----:B------:R-:W-:Y:S02]  /*1b50*/  LOP3.LUT R22, R22, 0xefffffff, RZ, 0xc0, !PT ;  /* 0xefffffff16167812 */ /* 0x000fe400078ec0ff */
[----:B------:R-:W-:Y:S02]  /*1b60*/  @P1 MOV R7, R29 ;  /* 0x0000001d00071202 */ /* 0x000fe40000000f00 */
[----:B------:R-:W-:-:S04]  /*1b70*/  @P6 LOP3.LUT R22, R22, 0x10000000, RZ, 0xfc, !PT ;  /* 0x1000000016166812 */ /* 0x000fc800078efcff */
[----:B------:R-:W-:-:S13]  /*1b80*/  LOP3.LUT P2, RZ, R22, 0x20, RZ, 0xc0, !PT ;  /* 0x0000002016ff7812 */ /* 0x000fda000784c0ff */
[----:B------:R-:W3:Y:S08]  /*1b90*/  @P2 LDC.64 R58, c[0x0][0x230] ;  /* 0x00008c00ff3a2b82 */ /* 0x000ef00000000a00 */
        /* <DEDUP_REMOVED lines=25> */
[----:B---3--:R-:W-:-:S04]  /*1d30*/  @P2 IADD3 R58, P0, R5, R58, RZ ;  /* 0x0000003a053a2210 */ /* 0x008fc80007f1e0ff */
[C---:B------:R-:W-:Y:S02]  /*1d40*/  @P2 IADD3.X R59, R6.reuse, R59, RZ, P0, !PT ;  /* 0x0000003b063b2210 */ /* 0x040fe400007fe4ff */
[----:B------:R-:W-:Y:S01]  /*1d50*/  @P2 IADD3 R16, P0, R5, R16, RZ ;  /* 0x0000001005102210 */ /* 0x000fe20007f1e0ff */
[----:B------:R-:W1:Y:S08]  /*1d60*/  @P1 LDC.64 R14, c[0x0][0x228] ;  /* 0x00008a00ff0e1b82 */ /* 0x000e700000000a00 */
[----:B------:R-:W2:Y:S01]  /*1d70*/  @P1 LDC.64 R4, c[0x0][0x288] ;  /* 0x0000a200ff041b82 */ /* 0x000ea20000000a00 */
[----:B------:R-:W-:-:S02]  /*1d80*/  @P2 IADD3.X R17, R6, R17, RZ, P0, !PT ;  /* 0x0000001106112210 */ /* 0x000fc400007fe4ff */
[----:B------:R-:W-:Y:S02]  /*1d90*/  @P1 MOV R7, R29 ;  /* 0x0000001d00071202 */ /* 0x000fe40000000f00 */
        /* <DEDUP_REMOVED lines=29> */
[----:B------:R-:W-:Y:S02]  /*1f70*/  @P2 IADD3 R12, P0, R5, R12, RZ ;  /* 0x0000000c050c2210 */ /* 0x000fe40007f1e0ff */
[----:B------:R-:W2:Y:S02]  /*1f80*/  @P1 LDC.64 R4, c[0x0][0x288] ;  /* 0x0000a200ff041b82 */ /* 0x000ea40000000a00 */
[----:B------:R-:W-:Y:S02]  /*1f90*/  @P2 IADD3.X R13, R6, R13, RZ, P0, !PT ;  /* 0x0000000d060d2210 */ /* 0x000fe400007fe4ff */
[----:B------:R-:W-:Y:S02]  /*1fa0*/  @P1 MOV R7, R29 ;  /* 0x0000001d00071202 */ /* 0x000fe40000000f00 */
[----:B------:R-:W-:-:S02]  /*1fb0*/  LOP3.LUT P6, RZ, R22, 0x2, RZ, 0xc0, !PT ;  /* 0x0000000216ff7812 */ /* 0x000fc400078cc0ff */
[----:B------:R-:W-:-:S11]  /*1fc0*/  ISETP.NE.AND P2, PT, R8, RZ, PT ;  /* 0x000000ff0800720c */ /* 0x000fd60003f45270 */
[----:B------:R-:W1:Y:S08]  /*1fd0*/  @P6 LDC.64 R70, c[0x0][0x230] ;  /* 0x00008c00ff466b82 */ /* 0x000e700000000a00 */
[----:B------:R-:W3:Y:S01]  /*1fe0*/  @P2 LDC.64 R66, c[0x0][0x230] ;  /* 0x00008c00ff422b82 */ /* 0x000ee20000000a00 */
[----:B--2---:R-:W-:-:S07]  /*1ff0*/  @P1 IMAD R6, R10, R4, RZ ;  /* 0x000000040a061224 */ /* 0x004fce00078e02ff */
[----:B------:R-:W2:Y:S01]  /*2000*/  @P1 LDC.64 R10, c[0x0][0x228] ;  /* 0x00008a00ff0a1b82 */ /* 0x000ea20000000a00 */
        /* <DEDUP_REMOVED lines=8> */
[----:B--2---:R-:W-:Y:S02]  /*2090*/  @P1 IADD3 R10, P0, R5, R10, RZ ;  /* 0x0000000a050a1210 */ /* 0x004fe40007f1e0ff */
[----:B------:R-:W4:Y:S02]  /*20a0*/  @P6 LDC.64 R4, c[0x0][0x288] ;  /* 0x0000a200ff046b82 */ /* 0x000f240000000a00 */
[----:B------:R-:W-:Y:S02]  /*20b0*/  @P1 IADD3.X R11, R6, R11, RZ, P0, !PT ;  /* 0x0000000b060b1210 */ /* 0x000fe400007fe4ff */
[----:B------:R-:W-:Y:S02]  /*20c0*/  ISETP.NE.AND P1, PT, R0, RZ, PT ;  /* 0x000000ff0000720c */ /* 0x000fe40003f25270 */
[----:B------:R-:W-:-:S02]  /*20d0*/  @P6 MOV R6, R26 ;  /* 0x0000001a00066202 */ /* 0x000fc40000000f00 */
[----:B------:R-:W-:Y:S01]  /*20e0*/  @P6 MOV R7, R29 ;  /* 0x0000001d00076202 */ /* 0x000fe20000000f00 */
[-C--:B----4-:R-:W-:Y:S02]  /*20f0*/  @P6 IMAD R0, R9, R4.reuse, RZ ;  /* 0x0000000409006224 */ /* 0x090fe400078e02ff */
[----:B------:R-:W0:Y:S01]  /*2100*/  @P6 LDC.64 R8, c[0x0][0x228] ;  /* 0x00008a00ff086b82 */ /* 0x000e220000000a00 */
[----:B------:R-:W-:-:S04]  /*2110*/  @P6 IMAD.WIDE.U32 R6, R106, R4, R6 ;  /* 0x000000046a066225 */ /* 0x000fc800078e0006 */
[----:B------:R-:W-:-:S05]  /*2120*/  @P6 IMAD R5, R106, R5, R0 ;  /* 0x000000056a056224 */ /* 0x000fca00078e0200 */
[----:B------:R-:W-:Y:S02]  /*2130*/  @P6 IADD3 R7, R7, R5, RZ ;  /* 0x0000000507076210 */ /* 0x000fe40007ffe0ff */
[C---:B------:R-:W-:Y:S02]  /*2140*/  @P6 SHF.L.U32 R5, R6.reuse, 0x1, RZ ;  /* 0x0000000106056819 */ /* 0x040fe400000006ff */
[----:B------:R-:W-:Y:S02]  /*2150*/  @P6 SHF.L.U64.HI R6, R6, 0x1, R7 ;  /* 0x0000000106066819 */ /* 0x000fe40000010207 */
[----:B-1----:R-:W-:-:S04]  /*2160*/  @P6 IADD3 R70, P0, R5, R70, RZ ;  /* 0x0000004605466210 */ /* 0x002fc80007f1e0ff */
[C---:B------:R-:W-:Y:S02]  /*2170*/  @P6 IADD3.X R71, R6.reuse, R71, RZ, P0, !PT ;  /* 0x0000004706476210 */ /* 0x040fe400007fe4ff */
[----:B0-----:R-:W-:Y:S02]  /*2180*/  @P6 IADD3 R8, P0, R5, R8, RZ ;  /* 0x0000000805086210 */ /* 0x001fe40007f1e0ff */
[----:B------:R-:W0:Y:S01]  /*2190*/  @P5 LDC.64 R4, c[0x0][0x288] ;  /* 0x0000a200ff045b82 */ /* 0x000e220000000a00 */
[----:B------:R-:W-:Y:S02]  /*21a0*/  @P5 MOV R7, R29 ;  /* 0x0000001d00075202 */ /* 0x000fe40000000f00 */
[----:B------:R-:W-:Y:S02]  /*21b0*/  @P6 IADD3.X R9, R6, R9, RZ, P0, !PT ;  /* 0x0000000906096210 */ /* 0x000fe400007fe4ff */
[----:B------:R-:W-:Y:S01]  /*21c0*/  @P5 MOV R6, R26 ;  /* 0x0000001a00065202 */ /* 0x000fe20000000f00 */
[----:B0-----:R-:W-:-:S04]  /*21d0*/  @P5 IMAD R0, R64, R4, RZ ;  /* 0x0000000440005224 */ /* 0x001fc800078e02ff */
[----:B------:R-:W-:-:S04]  /*21e0*/  @P5 IMAD.WIDE.U32 R6, R105, R4, R6 ;  /* 0x0000000469065225 */ /* 0x000fc800078e0006 */
[----:B------:R-:W-:Y:S01]  /*21f0*/  @P5 IMAD R5, R105, R5, R0 ;  /* 0x0000000569055224 */ /* 0x000fe200078e0200 */
[----:B------:R-:W-:-:S04]  /*2200*/  @P5 SHF.L.U32 R0, R6, 0x1, RZ ;  /* 0x0000000106005819 */ /* 0x000fc800000006ff */
[----:B------:R-:W-:-:S04]  /*2210*/  @P5 IADD3 R5, R7, R5, RZ ;  /* 0x0000000507055210 */ /* 0x000fc80007ffe0ff */
[----:B------:R-:W-:Y:S02]  /*2220*/  @P5 SHF.L.U64.HI R6, R6, 0x1, R5 ;  /* 0x0000000106065819 */ /* 0x000fe40000010205 */
[----:B------:R-:W0:Y:S01]  /*2230*/  @P4 LDC.64 R4, c[0x0][0x288] ;  /* 0x0000a200ff044b82 */ /* 0x000e220000000a00 */
[----:B------:R-:W-:-:S04]  /*2240*/  @P5 IADD3 R86, P0, R0, R86, RZ ;  /* 0x0000005600565210 */ /* 0x000fc80007f1e0ff */
[----:B------:R-:W-:Y:S02]  /*2250*/  @P5 IADD3.X R87, R6, R87, RZ, P0, !PT ;  /* 0x0000005706575210 */ /* 0x000fe400007fe4ff */
[----:B------:R-:W-:Y:S02]  /*2260*/  @P5 IADD3 R84, P0, R0, R84, RZ ;  /* 0x0000005400545210 */ /* 0x000fe40007f1e0ff */
        /* <DEDUP_REMOVED lines=12> */
[----:B0-----:R-:W-:-:S04]  /*2330*/  @P4 IADD3 R6, P0, R0, R6, RZ ;  /* 0x0000000600064210 */ /* 0x001fc80007f1e0ff */
[----:B------:R-:W-:Y:S02]  /*2340*/  @P4 IADD3.X R7, R4, R7, RZ, P0, !PT ;  /* 0x0000000704074210 */ /* 0x000fe400007fe4ff */
[----:B------:R-:W0:Y:S01]  /*2350*/  @P3 LDC.64 R4, c[0x0][0x288] ;  /* 0x0000a200ff043b82 */ /* 0x000e220000000a00 */
        /* <DEDUP_REMOVED lines=21> */
[C---:B------:R-:W-:Y:S02]  /*24b0*/  LOP3.LUT P6, RZ, R22.reuse, 0x2000, RZ, 0xc0, !PT ;  /* 0x0000200016ff7812 */ /* 0x040fe400078cc0ff */
[----:B------:R-:W-:-:S04]  /*24c0*/  LOP3.LUT R22, R22, 0xfdffffff, RZ, 0xc0, !PT ;  /* 0xfdffffff16167812 */ /* 0x000fc800078ec0ff */
[----:B------:R-:W-:-:S04]  /*24d0*/  @P5 LOP3.LUT R22, R22, 0x2000000, RZ, 0xfc, !PT ;  /* 0x0200000016165812 */ /* 0x000fc800078efcff */
[C---:B------:R-:W-:Y:S02]  /*24e0*/  LOP3.LUT P5, RZ, R22.reuse, 0x4000, RZ, 0xc0, !PT ;  /* 0x0000400016ff7812 */ /* 0x040fe400078ac0ff */
[----:B------:R-:W-:Y:S02]  /*24f0*/  LOP3.LUT R22, R22, 0xfeffffff, RZ, 0xc0, !PT ;  /* 0xfeffffff16167812 */ /* 0x000fe400078ec0ff */
[----:B---3--:R-:W-:Y:S02]  /*2500*/  @P2 IADD3 R66, P0, R0, R66, RZ ;  /* 0x0000004200422210 */ /* 0x008fe40007f1e0ff */
[----:B------:R-:W-:Y:S02]  /*2510*/  @P4 LOP3.LUT R22, R22, 0x1000000, RZ, 0xfc, !PT ;  /* 0x0100000016164812 */ /* 0x000fe400078efcff */
[----:B------:R-:W-:Y:S02]  /*2520*/  @P2 IADD3.X R67, R64, R67, RZ, P0, !PT ;  /* 0x0000004340432210 */ /* 0x000fe400007fe4ff */
[----:B------:R-:W-:-:S02]  /*2530*/  LOP3.LUT P4, RZ, R22, 0x80000, RZ, 0xc0, !PT ;  /* 0x0008000016ff7812 */ /* 0x000fc4000788c0ff */
[----:B------:R-:W-:Y:S01]  /*2540*/  LOP3.LUT R22, R22, 0xfbffffff, RZ, 0xc0, !PT ;  /* 0xfbffffff16167812 */ /* 0x000fe200078ec0ff */
[----:B------:R-:W5:Y:S01]  /*2550*/  @P5 LDG.E R93, desc[UR12][R96.64] ;  /* 0x0000000c605d5981 */ /* 0x000f62000c1e1900 */
[----:B0-----:R-:W-:Y:S02]  /*2560*/  @P2 IADD3 R4, P0, R0, R4, RZ ;  /* 0x0000000400042210 */ /* 0x001fe40007f1e0ff */
[----:B------:R-:W-:Y:S02]  /*2570*/  @P3 LOP3.LUT R22, R22, 0x4000000, RZ, 0xfc, !PT ;  /* 0x0400000016163812 */ /* 0x000fe400078efcff */
[----:B------:R-:W-:Y:S02]  /*2580*/  @P2 IADD3.X R5, R64, R5, RZ, P0, !PT ;  /* 0x0000000540052210 */ /* 0x000fe400007fe4ff */
[----:B------:R-:W0:Y:S01]  /*2590*/  @P1 LDC.64 R64, c[0x0][0x288] ;  /* 0x0000a200ff401b82 */ /* 0x000e220000000a00 */
[C---:B------:R-:W-:Y:S02]  /*25a0*/  LOP3.LUT P3, RZ, R22.reuse, 0x8000, RZ, 0xc0, !PT ;  /* 0x0000800016ff7812 */ /* 0x040fe4000786c0ff */
[----:B------:R-:W-:-:S04]  /*25b0*/  LOP3.LUT R22, R22, 0xf7ffffff, RZ, 0xc0, !PT ;  /* 0xf7ffffff16167812 */ /* 0x000fc800078ec0ff */
[----:B------:R-:W-:-:S04]  /*25c0*/  @P2 LOP3.LUT R22, R22, 0x8000000, RZ, 0xfc, !PT ;  /* 0x0800000016162812 */ /* 0x000fc800078efcff */
[----:B------:R-:W-:-:S03]  /*25d0*/  LOP3.LUT P2, RZ, R22, 0x100000, RZ, 0xc0, !PT ;  /* 0x0010000016ff7812 */ /* 0x000fc6000784c0ff */
[----:B------:R1:W5:Y:S10]  /*25e0*/  @P3 LDG.E R89, desc[UR12][R2.64] ;  /* 0x0000000c02593981 */ /* 0x000374000c1e1900 */
[----:B------:R2:W3:Y:S01]  /*25f0*/  @P2 LDG.E R79, desc[UR12][R72.64] ;  /* 0x0000000c484f2981 */ /* 0x0004e2000c1e1900 */
[----:B0-----:R-:W-:Y:S01]  /*2600*/  @P1 IMAD R0, R122, R64, RZ ;  /* 0x000000407a001224 */ /* 0x001fe200078e02ff */
[----:B-1----:R-:W0:Y:S03]  /*2610*/  @P4 LDC.64 R2, c[0x0][0x288] ;  /* 0x0000a200ff024b82 */ /* 0x002e260000000a00 */
[----:B------:R-:W-:Y:S01]  /*2620*/  @P1 IMAD R0, R121, R65, R0 ;  /* 0x0000004179001224 */ /* 0x000fe200078e0200 */
[----:B--2---:R-:W-:-:S02]  /*2630*/  @P1 MOV R72, R26 ;  /* 0x0000001a00481202 */ /* 0x004fc40000000f00 */
[----:B------:R-:W-:-:S03]  /*2640*/  @P1 MOV R73, R29 ;  /* 0x0000001d00491202 */ /* 0x000fc60000000f00 */
[----:B------:R-:W-:-:S03]  /*2650*/  @P1 IMAD.WIDE.U32 R64, R121, R64, R72 ;  /* 0x0000004079401225 */ /* 0x000fc600078e0048 */
[----:B------:R-:W1:Y:S02]  /*2660*/  @P1 LDC.64 R72, c[0x0][0x230] ;  /* 0x00008c00ff481b82 */ /* 0x000e640000000a00 */
[----:B------:R-:W-:Y:S02]  /*2670*/  @P1 IADD3 R0, R65, R0, RZ ;  /* 0x0000000041001210 */ /* 0x000fe40007ffe0ff */
[C---:B------:R-:W-:Y:S02]  /*2680*/  @P1 SHF.L.U32 R78, R64.reuse, 0x1, RZ ;  /* 0x00000001404e1819 */ /* 0x040fe400000006ff */
[----:B------:R-:W-:Y:S02]  /*2690*/  @P1 SHF.L.U64.HI R0, R64, 0x1, R0 ;  /* 0x0000000140001819 */ /* 0x000fe40000010200 */
[----:B------:R-:W2:Y:S01]  /*26a0*/  @P1 LDC.64 R64, c[0x0][0x228] ;  /* 0x00008a00ff401b82 */ /* 0x000ea20000000a00 */
[----:B-1----:R-:W-:-:S04]  /*26b0*/  @P1 IADD3 R72, P0, R78, R72, RZ ;  /* 0x000000484e481210 */ /* 0x002fc80007f1e0ff */
[----:B------:R-:W-:Y:S02]  /*26c0*/  @P1 IADD3.X R73, R0, R73, RZ, P0, !PT ;  /* 0x0000004900491210 */ /* 0x000fe400007fe4ff */
[----:B--2---:R-:W-:Y:S01]  /*26d0*/  @P1 IADD3 R64, P0, R78, R64, RZ ;  /* 0x000000404e401210 */ /* 0x004fe20007f1e0ff */
[----:B------:R-:W-:-:S10]  /*26e0*/  HFMA2.MMA R78, -RZ, RZ, 0, 0 ;  /* 0x00000000ff4e7435 */ /* 0x000fd400000001ff */
[----:B------:R1:W5:Y:S02]  /*26f0*/  @P2 LDG.E R78, desc[UR12][R54.64] ;  /* 0x0000000c364e2981 */ /* 0x000364000c1e1900 */
[----:B-1----:R-:W-:-:S06]  /*2700*/  MOV R54, RZ ;  /* 0x000000ff00367202 */ /* 0x002fcc0000000f00 */
[----:B------:R1:W5:Y:S01]  /*2710*/  @P3 LDG.E R54, desc[UR12][R52.64] ;  /* 0x0000000c34363981 */ /* 0x000362000c1e1900 */
[----:B------:R-:W-:Y:S01]  /*2720*/  @P1 IADD3.X R65, R0, R65, RZ, P0, !PT ;  /* 0x0000004100411210 */ /* 0x000fe200007fe4ff */
[----:B-1----:R-:W-:Y:S01]  /*2730*/  HFMA2.MMA R52, -RZ, RZ, 0, 0 ;  /* 0x00000000ff347435 */ /* 0x002fe200000001ff */
[----:B------:R-:W-:-:S04]  /*2740*/  IADD3 R53, R23, 0x150, RZ ;  /* 0x0000015017357810 */ /* 0x000fc80007ffe0ff */
[----:B------:R-:W-:-:S05]  /*2750*/  SHF.R.S32.HI R0, RZ, 0x1f, R53 ;  /* 0x0000001fff007819 */ /* 0x000fca0000011435 */
[----:B------:R1:W5:Y:S01]  /*2760*/  @P5 LDG.E R52, desc[UR12][R62.64] ;  /* 0x0000000c3e345981 */ /* 0x000362000c1e1900 */
[----:B0-----:R-:W-:-:S04]  /*2770*/  @P4 IMAD R0, R0, R2, RZ ;  /* 0x0000000200004224 */ /* 0x001fc800078e02ff */
[----:B------:R-:W-:Y:S01]  /*2780*/  @P4 IMAD R0, R53, R3, R0 ;  /* 0x0000000335004224 */ /* 0x000fe200078e0200 */
[----:B-1----:R-:W-:Y:S02]  /*2790*/  @P4 MOV R62, R26 ;  /* 0x0000001a003e4202 */ /* 0x002fe40000000f00 */
[----:B------:R-:W-:-:S03]  /*27a0*/  @P4 MOV R63, R29 ;  /* 0x0000001d003f4202 */ /* 0x000fc60000000f00 */
[----:B------:R-:W-:Y:S02]  /*27b0*/  @P4 IMAD.WIDE.U32 R62, R53, R2, R62 ;  /* 0x00000002353e4225 */ /* 0x000fe400078e003e */
[----:B------:R-:W0:Y:S03]  /*27c0*/  @P4 LDC.64 R2, c[0x0][0x230] ;  /* 0x00008c00ff024b82 */ /* 0x000e260000000a00 */
[----:B------:R-:W-:Y:S02]  /*27d0*/  @P4 IADD3 R0, R63, R0, RZ ;  /* 0x000000003f004210 */ /* 0x000fe40007ffe0ff */
[C---:B------:R-:W-:Y:S02]  /*27e0*/  @P4 SHF.L.U32 R53, R62.reuse, 0x1, RZ ;  /* 0x000000013e354819 */ /* 0x040fe400000006ff */
[----:B------:R-:W-:Y:S02]  /*27f0*/  @P4 SHF.L.U64.HI R0, R62, 0x1, R0 ;  /* 0x000000013e004819 */ /* 0x000fe40000010200 */
[----:B------:R-:W-:Y:S01]  /*2800*/  LOP3.LUT R22, R22, 0xdfffffff, RZ, 0xc0, !PT ;  /* 0xdfffffff16167812 */ /* 0x000fe200078ec0ff */
[----:B------:R-:W1:Y:S03]  /*2810*/  @P4 LDC.64 R62, c[0x0][0x228] ;  /* 0x00008a00ff3e4b82 */ /* 0x000e660000000a00 */
[----:B------:R-:W-:-:S04]  /*2820*/  @P1 LOP3.LUT R22, R22, 0x20000000, RZ, 0xfc, !PT ;  /* 0x2000000016161812 */ /* 0x000fc800078efcff */
[----:B------:R-:W-:Y:S02]  /*2830*/  LOP3.LUT P1, RZ, R22, 0x40000, RZ, 0xc0, !PT ;  /* 0x0004000016ff7812 */ /* 0x000fe4000782c0ff */
[----:B------:R-:W-:Y:S02]  /*2840*/  CS2R R96, SRZ ;  /* 0x0000000000607805 */ /* 0x000fe4000001ff00 */
[----:B0-----:R-:W-:-:S04]  /*2850*/  @P4 IADD3 R2, P0, R53, R2, RZ ;  /* 0x0000000235024210 */ /* 0x001fc80007f1e0ff */
[----:B------:R0:W5:Y:S01]  /*2860*/  @P6 LDG.E R97, desc[UR12][R40.64] ;  /* 0x0000000c28616981 */ /* 0x000162000c1e1900 */
[----:B------:R-:W-:-:S04]  /*2870*/  @P4 IADD3.X R3, R0, R3, RZ, P0, !PT ;  /* 0x0000000300034210 */ /* 0x000fc800007fe4ff */
[----:B0-----:R-:W0:Y:S01]  /*2880*/  @P1 LDC.64 R40, c[0x0][0x288] ;  /* 0x0000a200ff281b82 */ /* 0x001e220000000a00 */
[----:B-1----:R-:W-:Y:S01]  /*2890*/  @P4 IADD3 R62, P0, R53, R62, RZ ;  /* 0x0000003e353e4210 */ /* 0x002fe20007f1e0ff */
[----:B------:R-:W-:Y:S01]  /*28a0*/  HFMA2.MMA R53, -RZ, RZ, 0, 0 ;  /* 0x00000000ff357435 */ /* 0x000fe200000001ff */
[----:B------:R-:W-:Y:S02]  /*28b0*/  LOP3.LUT P3, RZ, R22, 0x1000, RZ, 0xc0, !PT ;  /* 0x0000100016ff7812 */ /* 0x000fe4000786c0ff */
[----:B------:R-:W-:-:S07]  /*28c0*/  @P4 IADD3.X R63, R0, R63, RZ, P0, !PT ;  /* 0x0000003f003f4210 */ /* 0x000fce00007fe4ff */
[----:B------:R1:W5:Y:S01]  /*28d0*/  @P6 LDG.E R53, desc[UR12][R50.64] ;  /* 0x0000000c32356981 */ /* 0x000362000c1e1900 */
[C---:B------:R-:W-:Y:S02]  /*28e0*/  LOP3.LUT P2, RZ, R22.reuse, 0x400, RZ, 0xc0, !PT ;  /* 0x0000040016ff7812 */ /* 0x040fe4000784c0ff */
[----:B------:R-:W-:Y:S01]  /*28f0*/  LOP3.LUT P5, RZ, R22, 0x200, RZ, 0xc0, !PT ;  /* 0x0000020016ff7812 */ /* 0x000fe200078ac0ff */
[----:B------:R-:W5:Y:S01]  /*2900*/  @P3 LDG.E R100, desc[UR12][R98.64] ;  /* 0x0000000c62643981 */ /* 0x000f62000c1e1900 */
[----:B-1----:R-:W-:Y:S02]  /*2910*/  IADD3 R51, R23, 0x160, RZ ;  /* 0x0000016017337810 */ /* 0x002fe40007ffe0ff */
[----:B------:R-:W-:Y:S02]  /*2920*/  MOV R50, RZ ;  /* 0x000000ff00327202 */ /* 0x000fe40000000f00 */
[----:B------:R-:W-:-:S04]  /*2930*/  SHF.R.S32.HI R0, RZ, 0x1f, R51 ;  /* 0x0000001fff007819 */ /* 0x000fc80000011433 */
[----:B------:R1:W5:Y:S01]  /*2940*/  @P3 LDG.E R50, desc[UR12][R42.64] ;  /* 0x0000000c2a323981 */ /* 0x000362000c1e1900 */
[----:B0-----:R-:W-:-:S04]  /*2950*/  @P1 IMAD R0, R0, R40, RZ ;  /* 0x0000002800001224 */ /* 0x001fc800078e02ff */
[----:B------:R-:W-:Y:S01]  /*2960*/  @P1 IMAD R0, R51, R41, R0 ;  /* 0x0000002933001224 */ /* 0x000fe200078e0200 */
[----:B-1----:R-:W-:Y:S02]  /*2970*/  @P1 MOV R42, R26 ;  /* 0x0000001a002a1202 */ /* 0x002fe40000000f00 */
[----:B------:R-:W-:-:S03]  /*2980*/  @P1 MOV R43, R29 ;  /* 0x0000001d002b1202 */ /* 0x000fc60000000f00 */
[----:B------:R-:W-:-:S03]  /*2990*/  @P1 IMAD.WIDE.U32 R40, R51, R40, R42 ;  /* 0x0000002833281225 */ /* 0x000fc600078e002a */
[----:B------:R-:W0:Y:S02]  /*29a0*/  @P1 LDC.64 R42, c[0x0][0x230] ;  /* 0x00008c00ff2a1b82 */ /* 0x000e240000000a00 */
[----:B------:R-:W-:Y:S02]  /*29b0*/  @P1 IADD3 R0, R41, R0, RZ ;  /* 0x0000000029001210 */ /* 0x000fe40007ffe0ff */
[C---:B------:R-:W-:Y:S02]  /*29c0*/  @P1 SHF.L.U32 R51, R40.reuse, 0x1, RZ ;  /* 0x0000000128331819 */ /* 0x040fe400000006ff */
[----:B------:R-:W-:Y:S02]  /*29d0*/  @P1 SHF.L.U64.HI R0, R40, 0x1, R0 ;  /* 0x0000000128001819 */ /* 0x000fe40000010200 */
[----:B------:R-:W1:Y:S01]  /*29e0*/  @P1 LDC.64 R40, c[0x0][0x228] ;  /* 0x00008a00ff281b82 */ /* 0x000e620000000a00 */
[C---:B------:R-:W-:Y:S02]  /*29f0*/  LOP3.LUT P4, RZ, R22.reuse, 0x800, RZ, 0xc0, !PT ;  /* 0x0000080016ff7812 */ /* 0x040fe4000788c0ff */
[----:B------:R-:W-:-:S11]  /*2a00*/  LOP3.LUT P6, RZ, R22, 0x20000, RZ, 0xc0, !PT ;  /* 0x0002000016ff7812 */ /* 0x000fd600078cc0ff */
[----:B------:R2:W5:Y:S01]  /*2a10*/  @P4 LDG.E R101, desc[UR12][R30.64] ;  /* 0x0000000c1e654981 */ /* 0x000562000c1e1900 */
[----:B0-----:R-:W-:-:S04]  /*2a20*/  @P1 IADD3 R42, P0, R51, R42, RZ ;  /* 0x0000002a332a1210 */ /* 0x001fc80007f1e0ff */
[----:B------:R-:W-:Y:S01]  /*2a30*/  @P1 IADD3.X R43, R0, R43, RZ, P0, !PT ;  /* 0x0000002b002b1210 */ /* 0x000fe200007fe4ff */
[----:B--2---:R-:W0:Y:S01]  /*2a40*/  @P6 LDC.64 R30, c[0x0][0x288] ;  /* 0x0000a200ff1e6b82 */ /* 0x004e220000000a00 */
[----:B-1----:R-:W-:Y:S01]  /*2a50*/  @P1 IADD3 R40, P0, R51, R40, RZ ;  /* 0x0000002833281210 */ /* 0x002fe20007f1e0ff */
[----:B------:R-:W-:-:S03]  /*2a60*/  HFMA2.MMA R51, -RZ, RZ, 0, 0 ;  /* 0x00000000ff337435 */ /* 0x000fc600000001ff */
[----:B------:R-:W-:-:S07]  /*2a70*/  @P1 IADD3.X R41, R0, R41, RZ, P0, !PT ;  /* 0x0000002900291210 */ /* 0x000fce00007fe4ff */
[----:B------:R1:W5:Y:S02]  /*2a80*/  @P4 LDG.E R51, desc[UR12][R48.64] ;  /* 0x0000000c30334981 */ /* 0x000364000c1e1900 */
        /* <DEDUP_REMOVED lines=14> */
[----:B------:R-:W-:Y:S02]  /*2b70*/  LOP3.LUT P4, RZ, R22, 0x10000, RZ, 0xc0, !PT ;  /* 0x0001000016ff7812 */ /* 0x000fe4000788c0ff */
[----:B------:R-:W-:-:S06]  /*2b80*/  CS2R R98, SRZ ;  /* 0x0000000000627805 */ /* 0x000fcc000001ff00 */
[----:B------:R2:W5:Y:S01]  /*2b90*/  @P5 LDG.E R98, desc[UR12][R34.64] ;  /* 0x0000000c22625981 */ /* 0x000562000c1e1900 */
[----:B------:R-:W-:-:S03]  /*2ba0*/  LOP3.LUT P3, RZ, R22, 0x80, RZ, 0xc0, !PT ;  /* 0x0000008016ff7812 */ /* 0x000fc6000786c0ff */
[----:B------:R-:W5:Y:S01]  /*2bb0*/  @P2 LDG.E R99, desc[UR12][R94.64] ;  /* 0x0000000c5e632981 */ /* 0x000f62000c1e1900 */
[----:B0-----:R-:W-:Y:S01]  /*2bc0*/  @P6 IADD3 R38, P0, R49, R38, RZ ;  /* 0x0000002631266210 */ /* 0x001fe20007f1e0ff */
[----:B--2---:R-:W0:Y:S03]  /*2bd0*/  @P4 LDC.64 R34, c[0x0][0x288] ;  /* 0x0000a200ff224b82 */ /* 0x004e260000000a00 */
[----:B------:R-:W-:-:S05]  /*2be0*/  @P6 IADD3.X R39, R0, R39, RZ, P0, !PT ;  /* 0x0000002700276210 */ /* 0x000fca00007fe4ff */
[----:B------:R-:W5:Y:S01]  /*2bf0*/  @P3 LDG.E R92, desc[UR12][R76.64] ;  /* 0x0000000c4c5c3981 */ /* 0x000f62000c1e1900 */
[----:B-1----:R-:W-:Y:S01]  /*2c00*/  @P6 IADD3 R30, P0, R49, R30, RZ ;  /* 0x0000001e311e6210 */ /* 0x002fe20007f1e0ff */
[----:B------:R-:W-:-:S03]  /*2c10*/  HFMA2.MMA R49, -RZ, RZ, 0, 0 ;  /* 0x00000000ff317435 */ /* 0x000fc600000001ff */
[----:B------:R-:W-:Y:S02]  /*2c20*/  @P6 IADD3.X R31, R0, R31, RZ, P0, !PT ;  /* 0x0000001f001f6210 */ /* 0x000fe400007fe4ff */
[----:B------:R-:W-:-:S05]  /*2c30*/  LOP3.LUT P6, RZ, R22, 0x10000000, RZ, 0xc0, !PT ;  /* 0x1000000016ff7812 */ /* 0x000fca00078cc0ff */
[----:B------:R1:W5:Y:S08]  /*2c40*/  @P5 LDG.E R49, desc[UR12][R46.64] ;  /* 0x0000000c2e315981 */ /* 0x000370000c1e1900 */
[----:B------:R-:W5:Y:S01]  /*2c50*/  @P6 LDG.E R96, desc[UR12][R60.64] ;  /* 0x0000000c3c606981 */ /* 0x000f62000c1e1900 */
[----:B-1----:R-:W-:Y:S02]  /*2c60*/  IADD3 R47, R23, 0x180, RZ ;  /* 0x00000180172f7810 */ /* 0x002fe40007ffe0ff */
[----:B------:R-:W-:-:S02]  /*2c70*/  MOV R46, RZ ;  /* 0x000000ff002e7202 */ /* 0x000fc40000000f00 */
[----:B------:R-:W-:-:S04]  /*2c80*/  SHF.R.S32.HI R0, RZ, 0x1f, R47 ;  /* 0x0000001fff007819 */ /* 0x000fc8000001142f */
        /* <DEDUP_REMOVED lines=10> */
[----:B------:R-:W1:Y:S01]  /*2d30*/  @P4 LDC.64 R36, c[0x0][0x228] ;  /* 0x00008a00ff244b82 */ /* 0x000e620000000a00 */
[----:B0-----:R-:W-:-:S04]  /*2d40*/  @P4 IADD3 R34, P0, R47, R34, RZ ;  /* 0x000000222f224210 */ /* 0x001fc80007f1e0ff */
[----:B------:R-:W-:Y:S02]  /*2d50*/  @P4 IADD3.X R35, R0, R35, RZ, P0, !PT ;  /* 0x0000002300234210 */ /* 0x000fe400007fe4ff */
[----:B-1----:R-:W-:-:S04]  /*2d60*/  @P4 IADD3 R36, P0, R47, R36, RZ ;  /* 0x000000242f244210 */ /* 0x002fc80007f1e0ff */
[----:B------:R-:W-:Y:S02]  /*2d70*/  @P4 IADD3.X R37, R0, R37, RZ, P0, !PT ;  /* 0x0000002500254210 */ /* 0x000fe400007fe4ff */
[----:B------:R-:W-:-:S04]  /*2d80*/  IADD3 R0, R23, 0x190, RZ ;  /* 0x0000019017007810 */ /* 0x000fc80007ffe0ff */
[----:B------:R-:W-:Y:S02]  /*2d90*/  SHF.R.S32.HI R55, RZ, 0x1f, R0 ;  /* 0x0000001fff377819 */ /* 0x000fe40000011400 */
[----:B------:R-:W-:-:S04]  /*2da0*/  ISETP.GE.U32.AND P0, PT, R0, UR6, PT ;  /* 0x0000000600007c0c */ /* 0x000fc8000bf06070 */
[----:B------:R-:W-:Y:S01]  /*2db0*/  ISETP.GE.AND.EX P0, PT, R55, UR7, PT, P0 ;  /* 0x0000000737007c0c */ /* 0x000fe2000bf06300 */
[----:B------:R-:W-:-:S03]  /*2dc0*/  HFMA2.MMA R47, -RZ, RZ, 0, 0 ;  /* 0x00000000ff2f7435 */ /* 0x000fc600000001ff */
[----:B------:R-:W-:-:S07]  /*2dd0*/  ISETP.LT.U32.AND P0, PT, R25, 0x200, !P0 ;  /* 0x000002001900780c */ /* 0x000fce0004701070 */
[----:B------:R0:W5:Y:S06]  /*2de0*/  @P3 LDG.E R47, desc[UR12][R20.64] ;  /* 0x0000000c142f3981 */ /* 0x00016c000c1e1900 */
[----:B------:R-:W1:Y:S08]  /*2df0*/  @P0 LDC.64 R94, c[0x0][0x228] ;  /* 0x00008a00ff5e0b82 */ /* 0x000e700000000a00 */
[----:B0-----:R-:W0:Y:S01]  /*2e00*/  @P0 LDC.64 R20, c[0x0][0x288] ;  /* 0x0000a200ff140b82 */ /* 0x001e220000000a00 */
[----:B------:R-:W-:-:S02]  /*2e10*/  @P0 MOV R60, R26 ;  /* 0x0000001a003c0202 */ /* 0x000fc40000000f00 */
[----:B------:R-:W-:Y:S01]  /*2e20*/  @P0 MOV R61, R29 ;  /* 0x0000001d003d0202 */ /* 0x000fe20000000f00 */
[-C--:B0-----:R-:W-:Y:S02]  /*2e30*/  @P0 IMAD R55, R55, R20.reuse, RZ ;  /* 0x0000001437370224 */ /* 0x081fe400078e02ff */
[----:B------:R-:W-:-:S04]  /*2e40*/  @P0 IMAD.WIDE.U32 R60, R0, R20, R60 ;  /* 0x00000014003c0225 */ /* 0x000fc800078e003c */
[----:B------:R-:W-:Y:S01]  /*2e50*/  @P0 IMAD R21, R0, R21, R55 ;  /* 0x0000001500150224 */ /* 0x000fe200078e0237 */
[----:B------:R-:W-:-:S04]  /*2e60*/  @P0 SHF.L.U32 R20, R60, 0x1, RZ ;  /* 0x000000013c140819 */ /* 0x000fc800000006ff */
[----:B------:R-:W-:-:S04]  /*2e70*/  @P0 IADD3 R0, R61, R21, RZ ;  /* 0x000000153d000210 */ /* 0x000fc80007ffe0ff */
[----:B------:R-:W-:Y:S02]  /*2e80*/  @P0 SHF.L.U64.HI R0, R60, 0x1, R0 ;  /* 0x000000013c000819 */ /* 0x000fe40000010200 */
[----:B------:R-:W0:Y:S01]  /*2e90*/  @P0 LDC.64 R60, c[0x0][0x230] ;  /* 0x00008c00ff3c0b82 */ /* 0x000e220000000a00 */
[----:B------:R-:W-:Y:S01]  /*2ea0*/  HFMA2.MMA R21, -RZ, RZ, 0, 0 ;  /* 0x00000000ff157435 */ /* 0x000fe200000001ff */
[----:B0-----:R-:W-:-:S04]  /*2eb0*/  @P0 IADD3 R60, P6, R20, R60, RZ ;  /* 0x0000003c143c0210 */ /* 0x001fc80007fde0ff */
[----:B------:R-:W-:Y:S02]  /*2ec0*/  @P0 IADD3.X R61, R0, R61, RZ, P6, !PT ;  /* 0x0000003d003d0210 */ /* 0x000fe400037fe4ff */
[----:B-1----:R-:W-:-:S03]  /*2ed0*/  @P0 IADD3 R94, P6, R20, R94, RZ ;  /* 0x0000005e145e0210 */ /* 0x002fc60007fde0ff */
[----:B------:R0:W5:Y:S01]  /*2ee0*/  @P0 LDG.E R21, desc[UR12][R60.64] ;  /* 0x0000000c3c150981 */ /* 0x000162000c1e1900 */
[----:B------:R-:W-:Y:S02]  /*2ef0*/  @P0 IADD3.X R95, R0, R95, RZ, P6, !PT ;  /* 0x0000005f005f0210 */ /* 0x000fe400037fe4ff */
[----:B------:R-:W-:Y:S02]  /*2f00*/  IADD3 R0, R23, 0x1a0, RZ ;  /* 0x000001a017007810 */ /* 0x000fe40007ffe0ff */
[----:B0-----:R-:W-:Y:S02]  /*2f10*/  CS2R R60, SRZ ;  /* 0x00000000003c7805 */ /* 0x001fe4000001ff00 */
[----:B------:R-:W-:-:S04]  /*2f20*/  SHF.R.S32.HI R55, RZ, 0x1f, R0 ;  /* 0x0000001fff377819 */ /* 0x000fc80000011400 */
[----:B------:R-:W5:Y:S01]  /*2f30*/  @P0 LDG.E R61, desc[UR12][R94.64] ;  /* 0x0000000c5e3d0981 */ /* 0x000f62000c1e1900 */
[----:B------:R-:W-:-:S04]  /*2f40*/  ISETP.GE.U32.AND P0, PT, R0, UR6, PT ;  /* 0x0000000600007c0c */ /* 0x000fc8000bf06070 */
[----:B------:R-:W-:Y:S02]  /*2f50*/  ISETP.GE.AND.EX P0, PT, R55, UR7, PT, P0 ;  /* 0x0000000737007c0c */ /* 0x000fe4000bf06300 */
[----:B------:R-:W-:Y:S02]  /*2f60*/  LOP3.LUT P4, RZ, R22, 0x40, RZ, 0xc0, !PT ;  /* 0x0000004016ff7812 */ /* 0x000fe4000788c0ff */
[----:B------:R-:W-:Y:S02]  /*2f70*/  ISETP.LT.U32.AND P0, PT, R25, 0x200, !P0 ;  /* 0x000002001900780c */ /* 0x000fe40004701070 */
[----:B------:R-:W-:-:S09]  /*2f80*/  MOV R20, RZ ;  /* 0x000000ff00147202 */ /* 0x000fd20000000f00 */
[----:B------:R0:W5:Y:S01]  /*2f90*/  @P4 LDG.E R20, desc[UR12][R18.64] ;  /* 0x0000000c12144981 */ /* 0x000162000c1e1900 */
[----:B------:R-:W-:-:S03]  /*2fa0*/  LOP3.LUT P5, RZ, R22, 0x20, RZ, 0xc0, !PT ;  /* 0x0000002016ff7812 */ /* 0x000fc600078ac0ff */
[----:B------:R-:W5:Y:S01]  /*2fb0*/  @P4 LDG.E R88, desc[UR12][R44.64] ;  /* 0x0000000c2c584981 */ /* 0x000f62000c1e1900 */
[----:B0-----:R-:W0:Y:S01]  /*2fc0*/  @P0 LDC.64 R18, c[0x0][0x288] ;  /* 0x0000a200ff120b82 */ /* 0x001e220000000a00 */
[----:B------:R-:W-:Y:S02]  /*2fd0*/  @P0 MOV R76, R26 ;  /* 0x0000001a004c0202 */ /* 0x000fe40000000f00 */
        /* <DEDUP_REMOVED lines=10> */
[----:B------:R-:W-:-:S05]  /*3080*/  @P0 IADD3.X R77, R0, R77, RZ, P6, !PT ;  /* 0x0000004d004d0210 */ /* 0x000fca00037fe4ff */
[----:B------:R0:W5:Y:S02]  /*3090*/  @P0 LDG.E R19, desc[UR12][R76.64] ;  /* 0x0000000c4c130981 */ /* 0x000164000c1e1900 */
[----:B0-----:R-:W0:Y:S02]  /*30a0*/  @P0 LDC.64 R76, c[0x0][0x228] ;  /* 0x00008a00ff4c0b82 */ /* 0x001e240000000a00 */
[----:B0-----:R-:W-:-:S04]  /*30b0*/  @P0 IADD3 R76, P6, R18, R76, RZ ;  /* 0x0000004c124c0210 */ /* 0x001fc80007fde0ff */
[----:B------:R-:W-:Y:S02]  /*30c0*/  @P0 IADD3.X R77, R0, R77, RZ, P6, !PT ;  /* 0x0000004d004d0210 */ /* 0x000fe400037fe4ff */
[----:B------:R-:W-:-:S03]  /*30d0*/  IADD3 R0, R23, 0x1b0, RZ ;  /* 0x000001b017007810 */ /* 0x000fc60007ffe0ff */
[----:B------:R-:W5:Y:S01]  /*30e0*/  @P0 LDG.E R60, desc[UR12][R76.64] ;  /* 0x0000000c4c3c0981 */ /* 0x000f62000c1e1900 */
[----:B------:R-:W-:Y:S02]  /*30f0*/  SHF.R.S32.HI R18, RZ, 0x1f, R0 ;  /* 0x0000001fff127819 */ /* 0x000fe40000011400 */
[----:B------:R-:W-:-:S04]  /*3100*/  ISETP.GE.U32.AND P0, PT, R0, UR6, PT ;  /* 0x0000000600007c0c */ /* 0x000fc8000bf06070 */
[----:B------:R-:W-:-:S04]  /*3110*/  ISETP.GE.AND.EX P0, PT, R18, UR7, PT, P0 ;  /* 0x0000000712007c0c */ /* 0x000fc8000bf06300 */
[----:B------:R-:W-:Y:S02]  /*3120*/  ISETP.LT.U32.AND P0, PT, R25, 0x200, !P0 ;  /* 0x000002001900780c */ /* 0x000fe40004701070 */
[----:B------:R-:W-:-:S06]  /*3130*/  MOV R44, RZ ;  /* 0x000000ff002c7202 */ /* 0x000fcc0000000f00 */
[----:B------:R0:W5:Y:S05]  /*3140*/  @P5 LDG.E R44, desc[UR12][R58.64] ;  /* 0x0000000c3a2c5981 */ /* 0x00016a000c1e1900 */
[----:B0-----:R-:W0:Y:S01]  /*3150*/  @P0 LDC.64 R58, c[0x0][0x288] ;  /* 0x0000a200ff3a0b82 */ /* 0x001e220000000a00 */
        /* <DEDUP_REMOVED lines=10> */
[----:B------:R-:W-:Y:S01]  /*3200*/  HFMA2.MMA R18, -RZ, RZ, 0, 0 ;  /* 0x00000000ff127435 */ /* 0x000fe200000001ff */
[----:B0-----:R-:W-:-:S04]  /*3210*/  @P0 IADD3 R58, P6, R45, R58, RZ ;  /* 0x0000003a2d3a0210 */ /* 0x001fc80007fde0ff */
[----:B------:R-:W-:Y:S02]  /*3220*/  @P0 IADD3.X R59, R0, R59, RZ, P6, !PT ;  /* 0x0000003b003b0210 */ /* 0x000fe400037fe4ff */
[----:B-1----:R-:W-:-:S03]  /*3230*/  @P0 IADD3 R76, P6, R45, R76, RZ ;  /* 0x0000004c2d4c0210 */ /* 0x002fc60007fde0ff */
[----:B------:R0:W5:Y:S01]  /*3240*/  @P0 LDG.E R18, desc[UR12][R58.64] ;  /* 0x0000000c3a120981 */ /* 0x000162000c1e1900 */
[----:B------:R-:W-:Y:S02]  /*3250*/  @P0 IADD3.X R77, R0, R77, RZ, P6, !PT ;  /* 0x0000004d004d0210 */ /* 0x000fe400037fe4ff */
[----:B0-----:R-:W-:Y:S02]  /*3260*/  CS2R R58, SRZ ;  /* 0x00000000003a7805 */ /* 0x001fe4000001ff00 */
[----:B------:R-:W-:-:S04]  /*3270*/  IADD3 R0, R23, 0x1c0, RZ ;  /* 0x000001c017007810 */ /* 0x000fc80007ffe0ff */
[----:B------:R0:W5:Y:S01]  /*3280*/  @P0 LDG.E R59, desc[UR12][R76.64] ;  /* 0x0000000c4c3b0981 */ /* 0x000162000c1e1900 */
[----:B------:R-:W-:Y:S02]  /*3290*/  ISETP.GE.U32.AND P0, PT, R0, UR6, PT ;  /* 0x0000000600007c0c */ /* 0x000fe4000bf06070 */
[----:B0-----:R-:W-:-:S06]  /*32a0*/  CS2R R76, SRZ ;  /* 0x00000000004c7805 */ /* 0x001fcc000001ff00 */
[----:B------:R0:W5:Y:S01]  /*32b0*/  @P5 LDG.E R77, desc[UR12][R16.64] ;  /* 0x0000000c104d5981 */ /* 0x000162000c1e1900 */
[----:B------:R-:W-:Y:S02]  /*32c0*/  LOP3.LUT P4, RZ, R22, 0x10, RZ, 0xc0, !PT ;  /* 0x0000001016ff7812 */ /* 0x000fe4000788c0ff */
[----:B0-----:R-:W-:-:S04]  /*32d0*/  SHF.R.S32.HI R16, RZ, 0x1f, R0 ;  /* 0x0000001fff107819 */ /* 0x001fc80000011400 */
[----:B------:R-:W-:-:S07]  /*32e0*/  ISETP.GE.AND.EX P0, PT, R16, UR7, PT, P0 ;  /* 0x0000000710007c0c */ /* 0x000fce000bf06300 */
[----:B------:R-:W5:Y:S01]  /*32f0*/  @P4 LDG.E R76, desc[UR12][R14.64] ;  /* 0x0000000c0e4c4981 */ /* 0x000f62000c1e1900 */
        /* <DEDUP_REMOVED lines=10> */
[----:B------:R-:W-:-:S04]  /*33a0*/  @P0 IADD3 R0, R95, R16, RZ ;  /* 0x000000105f000210 */ /* 0x000fc80007ffe0ff */
[C---:B------:R-:W-:Y:S02]  /*33b0*/  @P0 SHF.L.U64.HI R0, R94.reuse, 0x1, R0 ;  /* 0x000000015e000819 */ /* 0x040fe40000010200 */
[----:B------:R-:W-:Y:S01]  /*33c0*/  @P0 SHF.L.U32 R94, R94, 0x1, RZ ;  /* 0x000000015e5e0819 */ /* 0x000fe200000006ff */
[----:B------:R-:W-:-:S03]  /*33d0*/  HFMA2.MMA R16, -RZ, RZ, 0, 0 ;  /* 0x00000000ff107435 */ /* 0x000fc600000001ff */
[----:B0-----:R-:W-:-:S04]  /*33e0*/  @P0 IADD3 R74, P6, R94, R74, RZ ;  /* 0x0000004a5e4a0210 */ /* 0x001fc80007fde0ff */
[----:B------:R-:W-:-:S05]  /*33f0*/  @P0 IADD3.X R75, R0, R75, RZ, P6, !PT ;  /* 0x0000004b004b0210 */ /* 0x000fca00037fe4ff */
[----:B------:R0:W5:Y:S02]  /*3400*/  @P0 LDG.E R16, desc[UR12][R74.64] ;  /* 0x0000000c4a100981 */ /* 0x000164000c1e1900 */
[----:B0-----:R-:W0:Y:S01]  /*3410*/  @P0 LDC.64 R74, c[0x0][0x228] ;  /* 0x00008a00ff4a0b82 */ /* 0x001e220000000a00 */
[----:B------:R-:W-:Y:S02]  /*3420*/  LOP3.LUT P3, RZ, R22, 0x8, RZ, 0xc0, !PT ;  /* 0x0000000816ff7812 */ /* 0x000fe4000786c0ff */
        /* <DEDUP_REMOVED lines=36> */
[----:B------:R0:W5:Y:S01]  /*3670*/  @P5 LDG.E R74, desc[UR12][R10.64] ;  /* 0x0000000c0a4a5981 */ /* 0x000162000c1e1900 */
[----:B------:R-:W-:Y:S02]  /*3680*/  ISETP.LT.U32.AND P0, PT, R25, 0x200, !P0 ;  /* 0x000002001900780c */ /* 0x000fe40004701070 */
[----:B------:R-:W-:Y:S01]  /*3690*/  MOV R13, RZ ;  /* 0x000000ff000d7202 */ /* 0x000fe20000000f00 */
[----:B0-----:R-:W0:Y:S05]  /*36a0*/  LDC R10, c[0x0][0x2ac] ;  /* 0x0000ab00ff0a7b82 */ /* 0x001e2a0000000800 */
[----:B------:R1:W5:Y:S05]  /*36b0*/  @P5 LDG.E R13, desc[UR12][R90.64] ;  /* 0x0000000c5a0d5981 */ /* 0x00036a000c1e1900 */
[----:B-1----:R-:W1:Y:S01]  /*36c0*/  @P0 LDC.64 R90, c[0x0][0x288] ;  /* 0x0000a200ff5a0b82 */ /* 0x002e620000000a00 */
[----:B------:R-:W-:-:S02]  /*36d0*/  @P0 MOV R94, R26 ;  /* 0x0000001a005e0202 */ /* 0x000fc40000000f00 */
[----:B------:R-:W-:Y:S01]  /*36e0*/  @P0 MOV R95, R29 ;  /* 0x0000001d005f0202 */ /* 0x000fe20000000f00 */
[-C--:B-1----:R-:W-:Y:S02]  /*36f0*/  @P0 IMAD R12, R12, R90.reuse, RZ ;  /* 0x0000005a0c0c0224 */ /* 0x082fe400078e02ff */
[----:B------:R-:W-:-:S04]  /*3700*/  @P0 IMAD.WIDE.U32 R94, R0, R90, R94 ;  /* 0x0000005a005e0225 */ /* 0x000fc800078e005e */
[----:B------:R-:W-:Y:S02]  /*3710*/  @P0 IMAD R12, R0, R91, R12 ;  /* 0x0000005b000c0224 */ /* 0x000fe400078e020c */
[----:B------:R-:W1:Y:S03]  /*3720*/  @P0 LDC.64 R90, c[0x0][0x230] ;  /* 0x00008c00ff5a0b82 */ /* 0x000e660000000a00 */
[----:B------:R-:W-:-:S04]  /*3730*/  @P0 IADD3 R0, R95, R12, RZ ;  /* 0x0000000c5f000210 */ /* 0x000fc80007ffe0ff */
[C---:B------:R-:W-:Y:S02]  /*3740*/  @P0 SHF.L.U64.HI R0, R94.reuse, 0x1, R0 ;  /* 0x000000015e000819 */ /* 0x040fe40000010200 */
[----:B------:R-:W-:Y:S01]  /*3750*/  @P0 SHF.L.U32 R94, R94, 0x1, RZ ;  /* 0x000000015e5e0819 */ /* 0x000fe200000006ff */
[----:B------:R-:W-:-:S03]  /*3760*/  HFMA2.MMA R12, -RZ, RZ, 0, 0 ;  /* 0x00000000ff0c7435 */ /* 0x000fc600000001ff */
[----:B-1----:R-:W-:-:S04]  /*3770*/  @P0 IADD3 R90, P6, R94, R90, RZ ;  /* 0x0000005a5e5a0210 */ /* 0x002fc80007fde0ff */
[----:B------:R-:W-:-:S05]  /*3780*/  @P0 IADD3.X R91, R0, R91, RZ, P6, !PT ;  /* 0x0000005b005b0210 */ /* 0x000fca00037fe4ff */
[----:B------:R1:W5:Y:S02]  /*3790*/  @P0 LDG.E R12, desc[UR12][R90.64] ;  /* 0x0000000c5a0c0981 */ /* 0x000364000c1e1900 */
[----:B-1----:R-:W1:Y:S02]  /*37a0*/  @P0 LDC.64 R90, c[0x0][0x228] ;  /* 0x00008a00ff5a0b82 */ /* 0x002e640000000a00 */
[----:B-1----:R-:W-:-:S04]  /*37b0*/  @P0 IADD3 R90, P6, R94, R90, RZ ;  /* 0x0000005a5e5a0210 */ /* 0x002fc80007fde0ff */
[----:B------:R-:W-:Y:S02]  /*37c0*/  @P0 IADD3.X R91, R0, R91, RZ, P6, !PT ;  /* 0x0000005b005b0210 */ /* 0x000fe400037fe4ff */
[----:B------:R-:W-:-:S03]  /*37d0*/  SHF.R.U32.HI R0, RZ, 0x5, R25 ;  /* 0x00000005ff007819 */ /* 0x000fc60000011619 */
[----:B------:R-:W5:Y:S02]  /*37e0*/  @P0 LDG.E R56, desc[UR12][R90.64] ;  /* 0x0000000c5a380981 */ /* 0x000f64000c1e1900 */
[----:B0-----:R-:W-:-:S05]  /*37f0*/  IMAD R0, R10, UR15, R0 ;  /* 0x0000000f0a007c24 */ /* 0x001fca000f8e0200 */
[----:B------:R-:W-:-:S04]  /*3800*/  IADD3 R0, R0, 0x1f0, RZ ;  /* 0x000001f000007810 */ /* 0x000fc80007ffe0ff */
[----:B------:R-:W-:Y:S02]  /*3810*/  SHF.R.S32.HI R10, RZ, 0x1f, R0 ;  /* 0x0000001fff0a7819 */ /* 0x000fe40000011400 */
[----:B------:R-:W-:-:S04]  /*3820*/  ISETP.GE.U32.AND P0, PT, R0, UR6, PT ;  /* 0x0000000600007c0c */ /* 0x000fc8000bf06070 */
[----:B------:R-:W-:Y:S01]  /*3830*/  ISETP.GE.AND.EX P0, PT, R10, UR7, PT, P0 ;  /* 0x000000070a007c0c */ /* 0x000fe2000bf06300 */
[----:B------:R-:W-:Y:S01]  /*3840*/  ULDC.64 UR6, c[0x0][0x248] ;  /* 0x0000920000067ab9 */ /* 0x000fe20000000a00 */
[----:B------:R-:W-:Y:S02]  /*3850*/  LOP3.LUT P4, RZ, R22, 0x2, RZ, 0xc0, !PT ;  /* 0x0000000216ff7812 */ /* 0x000fe4000788c0ff */
[----:B------:R-:W-:Y:S02]  /*3860*/  ISETP.LT.U32.AND P0, PT, R25, 0x200, !P0 ;  /* 0x000002001900780c */ /* 0x000fe40004701070 */
[----:B------:R-:W-:-:S09]  /*3870*/  MOV R11, RZ ;  /* 0x000000ff000b7202 */ /* 0x000fd20000000f00 */
[----:B------:R0:W5:Y:S02]  /*3880*/  @P4 LDG.E R11, desc[UR12][R70.64] ;  /* 0x0000000c460b4981 */ /* 0x000164000c1e1900 */
[----:B0-----:R-:W0:Y:S01]  /*3890*/  @P0 LDC.64 R70, c[0x0][0x288] ;  /* 0x0000a200ff460b82 */ /* 0x001e220000000a00 */
        /* <DEDUP_REMOVED lines=16> */
[----:B------:R-:W-:Y:S01]  /*39a0*/  MOV R55, RZ ;  /* 0x000000ff00377202 */ /* 0x000fe20000000f00 */
[----:B------:R-:W-:Y:S01]  /*39b0*/  UIMAD.WIDE UR6, UR17, 0x8, UR6 ;  /* 0x00000008110678a5 */ /* 0x000fe2000f8e0206 */
[----:B0-----:R-:W-:-:S04]  /*39c0*/  @P0 IADD3 R70, P6, R90, R70, RZ ;  /* 0x000000465a460210 */ /* 0x001fc80007fde0ff */
[----:B------:R-:W-:-:S05]  /*39d0*/  @P0 IADD3.X R71, R0, R71, RZ, P6, !PT ;  /* 0x0000004700470210 */ /* 0x000fca00037fe4ff */
[----:B------:R0:W5:Y:S02]  /*39e0*/  @P0 LDG.E R55, desc[UR12][R70.64] ;  /* 0x0000000c46370981 */ /* 0x000164000c1e1900 */
[----:B0-----:R-:W-:Y:S02]  /*39f0*/  MOV R70, UR6 ;  /* 0x0000000600467c02 */ /* 0x001fe40008000f00 */
[----:B------:R-:W-:-:S06]  /*3a00*/  MOV R71, UR7 ;  /* 0x0000000700477c02 */ /* 0x000fcc0008000f00 */
[----:B------:R-:W2:Y:S01]  /*3a10*/  LDG.E.64 R70, desc[UR12][R70.64] ;  /* 0x0000000c46467981 */ /* 0x000ea2000c1e1b00 */
[----:B------:R-:W-:Y:S01]  /*3a20*/  UMOV UR20, 0x3f800000 ;  /* 0x3f80000000147882 */ /* 0x000fe20000000000 */
[C---:B------:R-:W-:Y:S02]  /*3a30*/  LOP3.LUT P1, RZ, R22.reuse, 0x20000000, RZ, 0xc0, !PT ;  /* 0x2000000016ff7812 */ /* 0x040fe4000782c0ff */
[C---:B------:R-:W-:Y:S02]  /*3a40*/  LOP3.LUT P2, RZ, R22.reuse, 0x8000000, RZ, 0xc0, !PT ;  /* 0x0800000016ff7812 */ /* 0x040fe4000784c0ff */
[C---:B------:R-:W-:Y:S02]  /*3a50*/  LOP3.LUT P3, RZ, R22.reuse, 0x4000000, RZ, 0xc0, !PT ;  /* 0x0400000016ff7812 */ /* 0x040fe4000786c0ff */
[----:B------:R-:W-:Y:S02]  /*3a60*/  LOP3.LUT P5, RZ, R22, 0x2000000, RZ, 0xc0, !PT ;  /* 0x0200000016ff7812 */ /* 0x000fe400078ac0ff */
        /* <DEDUP_REMOVED lines=8> */
[----:B------:R-:W-:-:S13]  /*3af0*/  PLOP3.LUT P0, PT, PT, PT, UP0, 0x80, 0x0 ;  /* 0x000000000000781c */ /* 0x000fda0003f0f008 */
[----:B------:R-:W0:Y:S01]  /*3b00*/  @P0 MUFU.RSQ R0, R0 ;  /* 0x0000000000000308 */ /* 0x000e220000001400 */
[----:B------:R-:W-:Y:S02]  /*3b10*/  PLOP3.LUT P0, PT, PT, PT, UP0, 0x80, 0x0 ;  /* 0x000000000000781c */ /* 0x000fe40003f0f008 */
[----:B------:R-:W-:-:S06]  /*3b20*/  CS2R R70, SRZ ;  /* 0x0000000000467805 */ /* 0x000fcc000001ff00 */
[----:B------:R1:W5:Y:S01]  /*3b30*/  @P4 LDG.E R71, desc[UR12][R8.64] ;  /* 0x0000000c08474981 */ /* 0x000362000c1e1900 */
[----:B------:R-:W-:-:S03]  /*3b40*/  LOP3.LUT P4, RZ, R22, 0x1000000, RZ, 0xc0, !PT ;  /* 0x0100000016ff7812 */ /* 0x000fc6000788c0ff */
[----:B------:R-:W5:Y:S01]  /*3b50*/  @P5 LDG.E R70, desc[UR12][R84.64] ;  /* 0x0000000c54465981 */ /* 0x000f62000c1e1900 */
[----:B0-----:R-:W-:Y:S02]  /*3b60*/  @P0 R2UR UR20, R0 ;  /* 0x00000000001402ca */ /* 0x001fe400000e0000 */
[C---:B------:R-:W-:Y:S02]  /*3b70*/  LOP3.LUT P0, RZ, R22.reuse, 0x20000, RZ, 0xc0, !PT ;  /* 0x0002000016ff7812 */ /* 0x040fe4000780c0ff */
[----:B------:R-:W-:Y:S02]  /*3b80*/  LOP3.LUT R22, R22, 0xffbfffff, RZ, 0xc0, !PT ;  /* 0xffbfffff16167812 */ /* 0x000fe400078ec0ff */
[----:B-1----:R-:W-:-:S06]  /*3b90*/  CS2R R8, SRZ ;  /* 0x0000000000087805 */ /* 0x002fcc000001ff00 */
[----:B------:R0:W5:Y:S03]  /*3ba0*/  @P4 LDG.E R8, desc[UR12][R68.64] ;  /* 0x0000000c44084981 */ /* 0x000166000c1e1900 */
[----:B------:R-:W-:Y:S01]  /*3bb0*/  @P0 LOP3.LUT R22, R22, 0x400000, RZ, 0xfc, !PT ;  /* 0x0040000016160812 */ /* 0x000fe200078efcff */
[----:B------:R-:W5:Y:S03]  /*3bc0*/  @P5 LDG.E R9, desc[UR12][R86.64] ;  /* 0x0000000c56095981 */ /* 0x000f66000c1e1900 */
[C---:B------:R-:W-:Y:S02]  /*3bd0*/  LOP3.LUT P0, RZ, R22.reuse, 0x40000, RZ, 0xc0, !PT ;  /* 0x0004000016ff7812 */ /* 0x040fe4000780c0ff */
[----:B0-----:R-:W-:Y:S02]  /*3be0*/  CS2R R68, SRZ ;  /* 0x0000000000447805 */ /* 0x001fe4000001ff00 */
[----:B------:R-:W-:-:S04]  /*3bf0*/  LOP3.LUT R22, R22, 0xff7fffff, RZ, 0xc0, !PT ;  /* 0xff7fffff16167812 */ /* 0x000fc800078ec0ff */
[----:B------:R0:W5:Y:S04]  /*3c00*/  @P4 LDG.E R69, desc[UR12][R6.64] ;  /* 0x0000000c06454981 */ /* 0x000168000c1e1900 */
[----:B------:R-:W5:Y:S01]  /*3c10*/  @P3 LDG.E R68, desc[UR12][R80.64] ;  /* 0x0000000c50443981 */ /* 0x000f62000c1e1900 */
[----:B------:R-:W-:Y:S02]  /*3c20*/  @P0 LOP3.LUT R22, R22, 0x800000, RZ, 0xfc, !PT ;  /* 0x0080000016160812 */ /* 0x000fe400078efcff */
[----:B0-----:R-:W-:Y:S02]  /*3c30*/  CS2R R6, SRZ ;  /* 0x0000000000067805 */ /* 0x001fe4000001ff00 */
[----:B------:R-:W-:-:S04]  /*3c40*/  LOP3.LUT P0, RZ, R22, 0x80000, RZ, 0xc0, !PT ;  /* 0x0008000016ff7812 */ /* 0x000fc8000780c0ff */
[----:B------:R0:W5:Y:S01]  /*3c50*/  @P2 LDG.E R6, desc[UR12][R66.64] ;  /* 0x0000000c42062981 */ /* 0x000162000c1e1900 */
[----:B------:R-:W-:-:S03]  /*3c60*/  LOP3.LUT P6, RZ, R22, 0x10000, RZ, 0xc0, !PT ;  /* 0x0001000016ff7812 */ /* 0x000fc600078cc0ff */
[----:B------:R-:W5:Y:S01]  /*3c70*/  @P3 LDG.E R7, desc[UR12][R82.64] ;  /* 0x0000000c52073981 */ /* 0x000f62000c1e1900 */
[----:B0-----:R-:W-:-:S06]  /*3c80*/  CS2R R66, SRZ ;  /* 0x0000000000427805 */ /* 0x001fcc000001ff00 */
[----:B------:R0:W5:Y:S04]  /*3c90*/  @P1 LDG.E R66, desc[UR12][R64.64] ;  /* 0x0000000c40421981 */ /* 0x000168000c1e1900 */
[----:B------:R1:W5:Y:S01]  /*3ca0*/  @P2 LDG.E R67, desc[UR12][R4.64] ;  /* 0x0000000c04432981 */ /* 0x000362000c1e1900 */
[----:B0-----:R-:W-:Y:S02]  /*3cb0*/  CS2R R64, SRZ ;  /* 0x0000000000407805 */ /* 0x001fe4000001ff00 */
[----:B-1----:R-:W-:-:S04]  /*3cc0*/  CS2R R4, SRZ ;  /* 0x0000000000047805 */ /* 0x002fc8000001ff00 */
[----:B------:R0:W5:Y:S04]  /*3cd0*/  @P0 LDG.E R65, desc[UR12][R62.64] ;  /* 0x0000000c3e410981 */ /* 0x000168000c1e1900 */
[----:B------:R-:W5:Y:S04]  /*3ce0*/  @P1 LDG.E R5, desc[UR12][R72.64] ;  /* 0x0000000c48051981 */ /* 0x000f68000c1e1900 */
[----:B------:R1:W5:Y:S01]  /*3cf0*/  @P0 LDG.E R4, desc[UR12][R2.64] ;  /* 0x0000000c02040981 */ /* 0x000362000c1e1900 */
[----:B0-----:R-:W-:-:S06]  /*3d00*/  CS2R R62, SRZ ;  /* 0x00000000003e7805 */ /* 0x001fcc000001ff00 */
[----:B------:R-:W5:Y:S01]  /*3d10*/  @P6 LDG.E R62, desc[UR12][R36.64] ;  /* 0x0000000c243e6981 */ /* 0x000f62000c1e1900 */
[----:B------:R-:W-:Y:S02]  /*3d20*/  LOP3.LUT P0, RZ, R22, 0x800000, RZ, 0xc0, !PT ;  /* 0x0080000016ff7812 */ /* 0x000fe4000780c0ff */
[----:B-1----:R-:W-:-:S11]  /*3d30*/  CS2R R2, SRZ ;  /* 0x0000000000027805 */ /* 0x002fd6000001ff00 */
[----:B------:R-:W5:Y:S04]  /*3d40*/  @P0 LDG.E R3, desc[UR12][R42.64] ;  /* 0x0000000c2a030981 */ /* 0x000f68000c1e1900 */
[----:B------:R0:W5:Y:S01]  /*3d50*/  @P0 LDG.E R64, desc[UR12][R40.64] ;  /* 0x0000000c28400981 */ /* 0x000162000c1e1900 */
[----:B------:R-:W-:Y:S01]  /*3d60*/  LOP3.LUT P0, RZ, R22, 0x400000, RZ, 0xc0, !PT ;  /* 0x0040000016ff7812 */ /* 0x000fe2000780c0ff */
[----:B------:R-:W-:Y:S01]  /*3d70*/  HFMA2.MMA R0, -RZ, RZ, 0, 0 ;  /* 0x00000000ff007435 */ /* 0x000fe200000001ff */
[----:B------:R-:W-:Y:S01]  /*3d80*/  BSSY B0, `(.L_x_1224) ;  /* 0x0000015000007945 */ /* 0x000fe20003800000 */
[----:B0-----:R-:W-:-:S08]  /*3d90*/  CS2R R40, SRZ ;  /* 0x0000000000287805 */ /* 0x001fd0000001ff00 */
[----:B------:R3:W5:Y:S04]  /*3da0*/  @P6 LDG.E R0, desc[UR12][R34.64] ;  /* 0x0000000c22006981 */ /* 0x000768000c1e1900 */
[----:B------:R-:W5:Y:S04]  /*3db0*/  @P0 LDG.E R2, desc[UR12][R38.64] ;  /* 0x0000000c26020981 */ /* 0x000f68000c1e1900 */
[----:B------:R0:W5:Y:S01]  /*3dc0*/  @P0 LDG.E R63, desc[UR12][R30.64] ;  /* 0x0000000c1e3f0981 */ /* 0x000162000c1e1900 */
[----:B------:R-:W-:Y:S01]  /*3dd0*/  ISETP.GT.U32.AND P0, PT, R25, 0x1ff, PT ;  /* 0x000001ff1900780c */ /* 0x000fe20003f04070 */
[----:B---3--:R-:W-:-:S02]  /*3de0*/  HADD2.F32 R34, -RZ, R79.H0_H0 ;  /* 0x2000004fff227230 */ /* 0x008fc40000004100 */
[----:B------:R-:W-:Y:S01]  /*3df0*/  HADD2.F32 R35, -RZ, R79.H1_H1 ;  /* 0x3000004fff237230 */ /* 0x000fe20000004100 */
[----:B0-----:R-:W-:-:S09]  /*3e00*/  CS2R R30, SRZ ;  /* 0x00000000001e7805 */ /* 0x001fd2000001ff00 */
[----:B------:R-:W-:Y:S05]  /*3e10*/  @P0 BRA `(.L_x_1225) ;  /* 0x00000000002c0947 */ /* 0x000fea0003800000 */
[----:B------:R-:W-:Y:S01]  /*3e20*/  ISETP.NE.AND P0, PT, RZ, UR18, PT ;  /* 0x00000012ff007c0c */ /* 0x000fe2000bf05270 */
[----:B------:R-:W-:Y:S01]  /*3e30*/  ULDC.64 UR6, c[0x0][0x238] ;  /* 0x00008e0000067ab9 */ /* 0x000fe20000000a00 */
[C---:B------:R-:W-:Y:S02]  /*3e40*/  SHF.L.U32 R36, R32.reuse, 0x2, RZ ;  /* 0x0000000220247819 */ /* 0x040fe400000006ff */
[----:B------:R-:W-:-:S09]  /*3e50*/  SHF.L.U64.HI R32, R32, 0x2, R33 ;  /* 0x0000000220207819 */ /* 0x000fd20000010221 */
[----:B------:R-:W0:Y:S02]  /*3e60*/  @P0 LDC.64 R30, c[0x0][0x240] ;  /* 0x00009000ff1e0b82 */ /* 0x000e240000000a00 */
[----:B0-----:R-:W-:-:S04]  /*3e70*/  @P0 IADD3 R30, P6, R36, R30, RZ ;  /* 0x0000001e241e0210 */ /* 0x001fc80007fde0ff */
[----:B------:R-:W-:-:S05]  /*3e80*/  @P0 IADD3.X R31, R32, R31, RZ, P6, !PT ;  /* 0x0000001f201f0210 */ /* 0x000fca00037fe4ff */
[----:B------:R0:W5:Y:S02]  /*3e90*/  @P0 LDG.E.64 R40, desc[UR12][R30.64] ;  /* 0x0000000c1e280981 */ /* 0x000164000c1e1b00 */
[----:B0-----:R-:W-:-:S04]  /*3ea0*/  IADD3 R30, P0, R36, UR6, RZ ;  /* 0x00000006241e7c10 */ /* 0x001fc8000ff1e0ff */
[----:B------:R-:W-:-:S06]  /*3eb0*/  IADD3.X R31, R32, UR7, RZ, P0, !PT ;  /* 0x00000007201f7c10 */ /* 0x000fcc00087fe4ff */
[----:B------:R-:W5:Y:S03]  /*3ec0*/  LDG.E.64 R30, desc[UR12][R30.64] ;  /* 0x0000000c1e1e7981 */ /* 0x000f66000c1e1b00 */
.L_x_1225:
[----:B------:R-:W-:Y:S05]  /*3ed0*/  BSYNC B0 ;  /* 0x0000000000007941 */ /* 0x000fea0003800000 */
.L_x_1224:
[----:B------:R-:W-:Y:S01]  /*3ee0*/  ISETP.NE.AND P0, PT, RZ, UR18, PT ;  /* 0x00000012ff007c0c */ /* 0x000fe2000bf05270 */
[----:B------:R-:W-:Y:S01]  /*3ef0*/  FADD.FTZ R34, R34, -UR16 ;  /* 0x8000001022227e21 */ /* 0x000fe20008010000 */
[----:B------:R-:W-:Y:S01]  /*3f00*/  FADD.FTZ R32, R35, -UR16 ;  /* 0x8000001023207e21 */ /* 0x000fe20008010000 */
[----:B------:R-:W-:Y:S01]  /*3f10*/  LOP3.LUT R22, R22, 0xffdfffff, RZ, 0xc0, !PT ;  /* 0xffdfffff16167812 */ /* 0x000fe200078ec0ff */
[--C-:B-----5:R-:W-:Y:S02]  /*3f20*/  HADD2.F32 R39, -RZ, R78.reuse.H0_H0 ;  /* 0x2000004eff277230 */ /* 0x120fe40000004100 */
[----:B------:R-:W-:Y:S01]  /*3f30*/  FMUL.FTZ R42, R34, UR20 ;  /* 0x00000014222a7c20 */ /* 0x000fe20008410000 */
[----:B------:R-:W-:Y:S02]  /*3f40*/  HADD2.F32 R35, -RZ, R78.H1_H1 ;  /* 0x3000004eff237230 */ /* 0x000fe40000004100 */
[----:B------:R-:W-:-:S04]  /*3f50*/  FMUL.FTZ R32, R32, UR20 ;  /* 0x0000001420207c20 */ /* 0x000fc80008410000 */
[----:B------:R-:W-:Y:S01]  /*3f60*/  @P0 LOP3.LUT R22, R22, 0x200000, RZ, 0xfc, !PT ;  /* 0x0020000016160812 */ /* 0x000fe200078efcff */
        /* <DEDUP_REMOVED lines=19> */
.L_x_1226:
[----:B------:R-:W-:Y:S01]  /*40a0*/  FMUL.FTZ R33, R39, R30 ;  /* 0x0000001e27217220 */ /* 0x000fe20000410000 */
[--C-:B------:R-:W-:Y:S02]  /*40b0*/  HADD2.F32 R38, -RZ, R54.reuse.H0_H0 ;  /* 0x20000036ff267230 */ /* 0x100fe40000004100 */
[----:B------:R-:W-:Y:S01]  /*40c0*/  FMUL.FTZ R37, R35, R31 ;  /* 0x0000001f23257220 */ /* 0x000fe20000410000 */
[----:B------:R-:W-:Y:S02]  /*40d0*/  HADD2.F32 R34, -RZ, R54.H1_H1 ;  /* 0x30000036ff227230 */ /* 0x000fe40000004100 */
[----:B------:R-:W-:Y:S01]  /*40e0*/  FFMA.FTZ R36, R42, R33, RZ ;  /* 0x000000212a247223 */ /* 0x000fe200000100ff */
[----:B------:R-:W-:Y:S01]  /*40f0*/  FADD.FTZ R33, RZ, R33 ;  /* 0x00000021ff217221 */ /* 0x000fe20000010000 */
[----:B------:R-:W-:Y:S01]  /*4100*/  FADD.FTZ R38, R38, -UR16 ;  /* 0x8000001026267e21 */ /* 0x000fe20008010000 */
[--C-:B------:R-:W-:Y:S02]  /*4110*/  HADD2.F32 R45, -RZ, R89.reuse.H0_H0 ;  /* 0x20000059ff2d7230 */ /* 0x100fe40000004100 */
[----:B------:R-:W-:Y:S01]  /*4120*/  FADD.FTZ R34, R34, -UR16 ;  /* 0x8000001022227e21 */ /* 0x000fe20008010000 */
[----:B------:R-:W-:Y:S01]  /*4130*/  FFMA.FTZ R36, R32, R37, R36 ;  /* 0x0000002520247223 */ /* 0x000fe20000010024 */
[----:B------:R-:W-:Y:S01]  /*4140*/  FADD.FTZ R37, R37, R33 ;  /* 0x0000002125257221 */ /* 0x000fe20000010000 */
[----:B------:R-:W-:Y:S01]  /*4150*/  FMUL.FTZ R38, R38, UR20 ;  /* 0x0000001426267c20 */ /* 0x000fe20008410000 */
[----:B------:R-:W-:Y:S01]  /*4160*/  FMUL.FTZ R34, R34, UR20 ;  /* 0x0000001422227c20 */ /* 0x000fe20008410000 */
[----:B------:R-:W-:Y:S01]  /*4170*/  FFMA.FTZ R42, R42, R39, RZ ;  /* 0x000000272a2a7223 */ /* 0x000fe200000100ff */
[----:B------:R-:W-:Y:S01]  /*4180*/  HADD2.F32 R33, -RZ, R89.H1_H1 ;  /* 0x30000059ff217230 */ /* 0x000fe20000004100 */
        /* <DEDUP_REMOVED lines=19> */
.L_x_1227:
[----:B------:R-:W-:Y:S01]  /*42c0*/  FMUL.FTZ R43, R45, R30 ;  /* 0x0000001e2d2b7220 */ /* 0x000fe20000410000 */
[----:B------:R-:W-:Y:S01]  /*42d0*/  FADD.FTZ R72, RZ, R39 ;  /* 0x00000027ff487221 */ /* 0x000fe20000010000 */
[C---:B------:R-:W-:Y:S02]  /*42e0*/  FFMA.FTZ R39, R38.reuse, R45, R42 ;  /* 0x0000002d26277223 */ /* 0x040fe4000001002a */
[----:B------:R-:W-:Y:S01]  /*42f0*/  FFMA.FTZ R38, R38, R43, R36 ;  /* 0x0000002b26267223 */ /* 0x000fe20000010024 */
[----:B------:R-:W-:Y:S01]  /*4300*/  FFMA.FTZ R36, R32, R35, RZ ;  /* 0x0000002320247223 */ /* 0x000fe200000100ff */
[----:B------:R-:W-:Y:S01]  /*4310*/  FADD.FTZ R35, RZ, R35 ;  /* 0x00000023ff237221 */ /* 0x000fe20000010000 */
[----:B------:R-:W-:Y:S01]  /*4320*/  FADD.FTZ R43, R37, R43 ;  /* 0x0000002b252b7221 */ /* 0x000fe20000010000 */
[--C-:B------:R-:W-:Y:S02]  /*4330*/  HADD2.F32 R32, -RZ, R52.reuse.H0_H0 ;  /* 0x20000034ff207230 */ /* 0x100fe40000004100 */
[----:B------:R-:W-:Y:S01]  /*4340*/  FFMA.FTZ R36, R34, R33, R36 ;  /* 0x0000002122247223 */ /* 0x000fe20000010024 */
[----:B------:R-:W-:Y:S01]  /*4350*/  FADD.FTZ R37, R35, R33 ;  /* 0x0000002123257221 */ /* 0x000fe20000010000 */
[----:B------:R-:W-:Y:S01]  /*4360*/  FMUL.FTZ R33, R33, R31 ;  /* 0x0000001f21217220 */ /* 0x000fe20000410000 */
[----:B------:R-:W-:-:S02]  /*4370*/  HADD2.F32 R35, -RZ, R52.H1_H1 ;  /* 0x30000034ff237230 */ /* 0x000fc40000004100 */
[----:B------:R-:W-:Y:S01]  /*4380*/  FADD.FTZ R45, R72, R45 ;  /* 0x0000002d482d7221 */ /* 0x000fe20000010000 */
[----:B------:R-:W-:Y:S01]  /*4390*/  FFMA.FTZ R34, R34, R33, R38 ;  /* 0x0000002122227223 */ /* 0x000fe20000010026 */
[----:B------:R-:W-:Y:S01]  /*43a0*/  FADD.FTZ R38, R32, -UR16 ;  /* 0x8000001020267e21 */ /* 0x000fe20008010000 */
[----:B------:R-:W-:Y:S01]  /*43b0*/  FADD.FTZ R35, R35, -UR16 ;  /* 0x8000001023237e21 */ /* 0x000fe20008010000 */
        /* <DEDUP_REMOVED lines=24> */
.L_x_1228:
[----:B------:R-:W-:Y:S01]  /*4540*/  FMUL.FTZ R42, R43, R30 ;  /* 0x0000001e2b2a7220 */ /* 0x000fe20000410000 */
[C---:B------:R-:W-:Y:S01]  /*4550*/  FFMA.FTZ R39, R38.reuse, R43, R39 ;  /* 0x0000002b26277223 */ /* 0x040fe20000010027 */
[----:B------:R-:W-:Y:S01]  /*4560*/  FFMA.FTZ R36, R35, R33, R36 ;  /* 0x0000002123247223 */ /* 0x000fe20000010024 */
[----:B------:R-:W-:Y:S01]  /*4570*/  FADD.FTZ R45, R45, R43 ;  /* 0x0000002b2d2d7221 */ /* 0x000fe20000010000 */
[----:B------:R-:W-:Y:S01]  /*4580*/  FFMA.FTZ R34, R38, R42, R34 ;  /* 0x0000002a26227223 */ /* 0x000fe20000010022 */
[----:B------:R-:W-:Y:S01]  /*4590*/  FADD.FTZ R42, R32, R42 ;  /* 0x0000002a202a7221 */ /* 0x000fe20000010000 */
[----:B------:R-:W-:Y:S01]  /*45a0*/  FADD.FTZ R32, R37, R33 ;  /* 0x0000002125207221 */ /* 0x000fe20000010000 */
[--C-:B------:R-:W-:Y:S02]  /*45b0*/  HADD2.F32 R38, -RZ, R53.reuse.H0_H0 ;  /* 0x20000035ff267230 */ /* 0x100fe40000004100 */
[----:B------:R-:W-:Y:S01]  /*45c0*/  FMUL.FTZ R33, R33, R31 ;  /* 0x0000001f21217220 */ /* 0x000fe20000410000 */
[----:B------:R-:W-:-:S02]  /*45d0*/  HADD2.F32 R37, -RZ, R53.H1_H1 ;  /* 0x30000035ff257230 */ /* 0x000fc40000004100 */
[--C-:B------:R-:W-:Y:S02]  /*45e0*/  HADD2.F32 R43, -RZ, R97.reuse.H0_H0 ;  /* 0x20000061ff2b7230 */ /* 0x100fe40000004100 */
[----:B------:R-:W-:Y:S01]  /*45f0*/  FADD.FTZ R38, R38, -UR16 ;  /* 0x8000001026267e21 */ /* 0x000fe20008010000 */
[----:B------:R-:W-:Y:S01]  /*4600*/  FFMA.FTZ R35, R35, R33, R34 ;  /* 0x0000002123237223 */ /* 0x000fe20000010022 */
[----:B------:R-:W-:Y:S01]  /*4610*/  FADD.FTZ R37, R37, -UR16 ;  /* 0x8000001025257e21 */ /* 0x000fe20008010000 */
[----:B------:R-:W-:Y:S01]  /*4620*/  FADD.FTZ R34, R33, R42 ;  /* 0x0000002a21227221 */ /* 0x000fe20000010000 */
[----:B------:R-:W-:Y:S01]  /*4630*/  FMUL.FTZ R38, R38, UR20 ;  /* 0x0000001426267c20 */ /* 0x000fe20008410000 */
[----:B------:R-:W-:Y:S02]  /*4640*/  HADD2.F32 R33, -RZ, R97.H1_H1 ;  /* 0x30000061ff217230 */ /* 0x000fe40000004100 */
        /* <DEDUP_REMOVED lines=20> */
.L_x_1229:
[----:B------:R-:W-:Y:S01]  /*4790*/  FMUL.FTZ R42, R43, R30 ;  /* 0x0000001e2b2a7220 */ /* 0x000fe20000410000 */
[----:B------:R-:W-:Y:S01]  /*47a0*/  FADD.FTZ R32, R32, R33 ;  /* 0x0000002120207221 */ /* 0x000fe20000010000 */
[----:B------:R-:W-:Y:S01]  /*47b0*/  FFMA.FTZ R36, R37, R33, R36 ;  /* 0x0000002125247223 */ /* 0x000fe20000010024 */
[C---:B------:R-:W-:Y:S01]  /*47c0*/  FFMA.FTZ R39, R38.reuse, R43, R39 ;  /* 0x0000002b26277223 */ /* 0x040fe20000010027 */
[----:B------:R-:W-:Y:S01]  /*47d0*/  FFMA.FTZ R35, R38, R42, R35 ;  /* 0x0000002a26237223 */ /* 0x000fe20000010023 */
[----:B------:R-:W-:Y:S01]  /*47e0*/  FADD.FTZ R42, R34, R42 ;  /* 0x0000002a222a7221 */ /* 0x000fe20000010000 */
[--C-:B------:R-:W-:Y:S02]  /*47f0*/  HADD2.F32 R34, -RZ, R50.reuse.H0_H0 ;  /* 0x20000032ff227230 */ /* 0x100fe40000004100 */
[----:B------:R-:W-:Y:S01]  /*4800*/  FMUL.FTZ R33, R33, R31 ;  /* 0x0000001f21217220 */ /* 0x000fe20000410000 */
[----:B------:R-:W-:Y:S02]  /*4810*/  HADD2.F32 R38, -RZ, R50.H1_H1 ;  /* 0x30000032ff267230 */ /* 0x000fe40000004100 */
[----:B------:R-:W-:Y:S01]  /*4820*/  FADD.FTZ R45, R45, R43 ;  /* 0x0000002b2d2d7221 */ /* 0x000fe20000010000 */
[----:B------:R-:W-:-:S02]  /*4830*/  HADD2.F32 R43, -RZ, R100.H0_H0 ;  /* 0x20000064ff2b7230 */ /* 0x000fc40000004100 */
[----:B------:R-:W-:Y:S01]  /*4840*/  FFMA.FTZ R37, R37, R33, R35 ;  /* 0x0000002125257223 */ /* 0x000fe20000010023 */
[----:B------:R-:W-:Y:S01]  /*4850*/  FADD.FTZ R35, R34, -UR16 ;  /* 0x8000001022237e21 */ /* 0x000fe20008010000 */
[----:B------:R-:W-:Y:S01]  /*4860*/  FADD.FTZ R72, R38, -UR16 ;  /* 0x8000001026487e21 */ /* 0x000fe20008010000 */
[----:B------:R-:W-:Y:S01]  /*4870*/  FADD.FTZ R34, R33, R42 ;  /* 0x0000002a21227221 */ /* 0x000fe20000010000 */
[----:B------:R-:W-:Y:S02]  /*4880*/  HADD2.F32 R33, -RZ, R100.H1_H1 ;  /* 0x30000064ff217230 */ /* 0x000fe40000004100 */
[----:B------:R-:W-:Y:S01]  /*4890*/  FMUL.FTZ R38, R35, UR20 ;  /* 0x0000001423267c20 */ /* 0x000fe20008410000 */
        /* <DEDUP_REMOVED lines=20> */
.L_x_1230:
        /* <DEDUP_REMOVED lines=37> */
.L_x_1231:
        /* <DEDUP_REMOVED lines=37> */
.L_x_1232:
        /* <DEDUP_REMOVED lines=37> */
.L_x_1233:
        /* <DEDUP_REMOVED lines=37> */
.L_x_1234:
        /* <DEDUP_REMOVED lines=37> */
.L_x_1235:
        /* <DEDUP_REMOVED lines=37> */
.L_x_1236:
        /* <DEDUP_REMOVED lines=37> */
.L_x_1237:
        /* <DEDUP_REMOVED lines=37> */
.L_x_1238:
        /* <DEDUP_REMOVED lines=37> */
.L_x_1239:
        /* <DEDUP_REMOVED lines=37> */
.L_x_1240:
        /* <DEDUP_REMOVED lines=37> */
.L_x_1241:
        /* <DEDUP_REMOVED lines=37> */
.L_x_1242:
        /* <DEDUP_REMOVED lines=37> */
.L_x_1243:
        /* <DEDUP_REMOVED lines=37> */
.L_x_1244:
        /* <DEDUP_REMOVED lines=37> */
.L_x_1245:
        /* <DEDUP_REMOVED lines=37> */
.L_x_1246:
        /* <DEDUP_REMOVED lines=37> */
.L_x_1247:
        /* <DEDUP_REMOVED lines=37> */
.L_x_1248:
        /* <DEDUP_REMOVED lines=37> */
.L_x_1249:
        /* <DEDUP_REMOVED lines=37> */
.L_x_1250:
        /* <DEDUP_REMOVED lines=37> */
.L_x_1251:
        /* <DEDUP_REMOVED lines=37> */
.L_x_1252:
        /* <DEDUP_REMOVED lines=37> */
.L_x_1253:
[----:B------:R-:W-:Y:S01]  /*7f10*/  FMUL.FTZ R42, R43, R30 ;  /* 0x0000001e2b2a7220 */ /* 0x000fe20000410000 */
[----:B------:R-:W-:Y:S01]  /*7f20*/  FFMA.FTZ R39, R38, R43, R39 ;  /* 0x0000002b26277223 */ /* 0x000fe20000010027 */
[----:B------:R-:W-:Y:S01]  /*7f30*/  FADD.FTZ R32, R32, R33 ;  /* 0x0000002120207221 */ /* 0x000fe20000010000 */
[----:B------:R-:W-:Y:S01]  /*7f40*/  FFMA.FTZ R36, R37, R33, R36 ;  /* 0x0000002125247223 */ /* 0x000fe20000010024 */
[----:B------:R-:W-:Y:S01]  /*7f50*/  FFMA.FTZ R35, R38, R42, R35 ;  /* 0x0000002a26237223 */ /* 0x000fe20000010023 */
[----:B------:R-:W-:Y:S01]  /*7f60*/  FADD.FTZ R42, R34, R42 ;  /* 0x0000002a222a7221 */ /* 0x000fe20000010000 */
[--C-:B------:R-:W-:Y:S02]  /*7f70*/  HADD2.F32 R34, -RZ, R16.reuse.H0_H0 ;  /* 0x20000010ff227230 */ /* 0x100fe40000004100 */
[----:B------:R-:W-:Y:S01]  /*7f80*/  FMUL.FTZ R33, R33, R31 ;  /* 0x0000001f21217220 */ /* 0x000fe20000410000 */
[----:B------:R-:W-:Y:S02]  /*7f90*/  HADD2.F32 R38, -RZ, R16.H1_H1 ;  /* 0x30000010ff267230 */ /* 0x000fe40000004100 */
[----:B------:R-:W-:Y:S01]  /*7fa0*/  FADD.FTZ R45, R45, R43 ;  /* 0x0000002b2d2d7221 */ /* 0x000fe20000010000 */
[----:B------:R-:W-:-:S02]  /*7fb0*/  HADD2.F32 R43, -RZ, R58.H0_H0 ;  /* 0x2000003aff2b7230 */ /* 0x000fc40000004100 */
        /* <DEDUP_REMOVED lines=26> */
.L_x_1254:
        /* <DEDUP_REMOVED lines=10> */
[----:B------:R-:W-:Y:S01]  /*8200*/  FFMA.FTZ R33, R33, R34, R37 ;  /* 0x0000002221217223 */ /* 0x000fe20000010025 */
[----:B------:R-:W-:Y:S01]  /*8210*/  FADD.FTZ R35, R35, -UR16 ;  /* 0x8000001023237e21 */ /* 0x000fe20008010000 */
[----:B------:R-:W-:Y:S01]  /*8220*/  FADD.FTZ R37, R38, -UR16 ;  /* 0x8000001026257e21 */ /* 0x000fe20008010000 */
[----:B------:R-:W-:Y:S01]  /*8230*/  FADD.FTZ R34, R34, R42 ;  /* 0x0000002a22227221 */ /* 0x000fe20000010000 */
[----:B------:R-:W-:-:S02]  /*8240*/  HADD2.F32 R42, -RZ, R57.H0_H0 ;  /* 0x20000039ff2a7230 */ /* 0x000fc40000004100 */
        /* <DEDUP_REMOVED lines=22> */
.L_x_1255:
[----:B------:R-:W-:Y:S01]  /*83b0*/  FMUL.FTZ R43, R42, R30 ;  /* 0x0000001e2a2b7220 */ /* 0x000fe20000410000 */
[--C-:B------:R-:W-:Y:S02]  /*83c0*/  HADD2.F32 R72, -RZ, R12.reuse.H0_H0 ;  /* 0x2000000cff487230 */ /* 0x100fe40000004100 */
[C---:B------:R-:W-:Y:S01]  /*83d0*/  FFMA.FTZ R39, R35.reuse, R42, R39 ;  /* 0x0000002a23277223 */ /* 0x040fe20000010027 */
[----:B------:R-:W-:Y:S02]  /*83e0*/  HADD2.F32 R73, -RZ, R12.H1_H1 ;  /* 0x3000000cff497230 */ /* 0x000fe40000004100 */
[----:B------:R-:W-:Y:S01]  /*83f0*/  FFMA.FTZ R33, R35, R43, R33 ;  /* 0x0000002b23217223 */ /* 0x000fe20000010021 */
[----:B------:R-:W-:Y:S01]  /*8400*/  FADD.FTZ R34, R34, R43 ;  /* 0x0000002b22227221 */ /* 0x000fe20000010000 */
[----:B------:R-:W-:Y:S01]  /*8410*/  FMUL.FTZ R35, R38, R31 ;  /* 0x0000001f26237220 */ /* 0x000fe20000410000 */
[----:B------:R-:W-:Y:S01]  /*8420*/  FADD.FTZ R72, R72, -UR16 ;  /* 0x8000001048487e21 */ /* 0x000fe20008010000 */
[----:B------:R-:W-:Y:S01]  /*8430*/  FADD.FTZ R73, R73, -UR16 ;  /* 0x8000001049497e21 */ /* 0x000fe20008010000 */
[----:B------:R-:W-:Y:S01]  /*8440*/  FADD.FTZ R45, R45, R42 ;  /* 0x0000002a2d2d7221 */ /* 0x000fe20000010000 */
[----:B------:R-:W-:Y:S01]  /*8450*/  FFMA.FTZ R33, R37, R35, R33 ;  /* 0x0000002325217223 */ /* 0x000fe20000010021 */
[----:B------:R-:W-:Y:S01]  /*8460*/  FADD.FTZ R34, R35, R34 ;  /* 0x0000002223227221 */ /* 0x000fe20000010000 */
[----:B------:R-:W-:Y:S01]  /*8470*/  FMUL.FTZ R72, R72, UR20 ;  /* 0x0000001448487c20 */ /* 0x000fe20008410000 */
[----:B------:R-:W-:Y:S01]  /*8480*/  FMUL.FTZ R73, R73, UR20 ;  /* 0x0000001449497c20 */ /* 0x000fe20008410000 */
        /* <DEDUP_REMOVED lines=21> */
.L_x_1256:
[----:B------:R-:W-:Y:S01]  /*85e0*/  FMUL.FTZ R35, R80, R30 ;  /* 0x0000001e50237220 */ /* 0x000fe20000410000 */
[----:B------:R-:W-:Y:S01]  /*85f0*/  FMUL.FTZ R43, R81, R31 ;  /* 0x0000001f512b7220 */ /* 0x000fe20000410000 */
[--C-:B------:R-:W-:Y:S02]  /*8600*/  HADD2.F32 R82, -RZ, R10.reuse.H0_H0 ;  /* 0x2000000aff527230 */ /* 0x100fe40000004100 */
[----:B------:R-:W-:Y:S01]  /*8610*/  FFMA.FTZ R33, R72, R35, R33 ;  /* 0x0000002348217223 */ /* 0x000fe20000010021 */
[----:B------:R-:W-:Y:S01]  /*8620*/  FADD.FTZ R34, R34, R35 ;  /* 0x0000002322227221 */ /* 0x000fe20000010000 */
[----:B------:R-:W-:Y:S02]  /*8630*/  HADD2.F32 R35, -RZ, R55.H1_H1 ;  /* 0x30000037ff237230 */ /* 0x000fe40000004100 */
[----:B------:R-:W-:Y:S01]  /*8640*/  FADD.FTZ R82, R82, -UR16 ;  /* 0x8000001052527e21 */ /* 0x000fe20008010000 */
[----:B------:R-:W-:Y:S01]  /*8650*/  FFMA.FTZ R42, R73, R43, R33 ;  /* 0x0000002b492a7223 */ /* 0x000fe20000010021 */
[----:B------:R-:W-:-:S02]  /*8660*/  HADD2.F32 R33, -RZ, R10.H1_H1 ;  /* 0x3000000aff217230 */ /* 0x000fc40000004100 */
[----:B------:R-:W-:Y:S01]  /*8670*/  FADD.FTZ R43, R43, R34 ;  /* 0x000000222b2b7221 */ /* 0x000fe20000010000 */
[----:B------:R-:W-:Y:S01]  /*8680*/  FMUL.FTZ R82, R82, UR20 ;  /* 0x0000001452527c20 */ /* 0x000fe20008410000 */
[----:B------:R-:W-:Y:S02]  /*8690*/  HADD2.F32 R34, -RZ, R55.H0_H0 ;  /* 0x20000037ff227230 */ /* 0x000fe40000004100 */
        /* <DEDUP_REMOVED lines=21> */
.L_x_1257:
[----:B------:R-:W2:Y:S01]  /*87f0*/  LDL R85, [R1+0x44] ;  /* 0x0000440001557983 */ /* 0x000ea20000100800 */
[----:B------:R-:W-:Y:S01]  /*8800*/  FMUL.FTZ R83, R34, R30 ;  /* 0x0000001e22537220 */ /* 0x000fe20000410000 */
[----:B------:R-:W0:Y:S01]  /*8810*/  S2UR UR11, SR_CgaCtaId ;  /* 0x00000000000b79c3 */ /* 0x000e220000008800 */
[----:B------:R-:W-:Y:S01]  /*8820*/  UMOV UR7, 0x400 ;  /* 0x0000040000077882 */ /* 0x000fe20000000000 */
[----:B------:R-:W1:Y:S01]  /*8830*/  S2R R86, SR_LANEID ;  /* 0x0000000000567919 */ /* 0x000e620000000000 */
[----:B------:R-:W-:Y:S01]  /*8840*/  FFMA.FTZ R42, R82, R83, R42 ;  /* 0x00000053522a7223 */ /* 0x000fe2000001002a */
[----:B------:R-:W-:Y:S01]  /*8850*/  FADD.FTZ R43, R43, R83 ;  /* 0x000000532b2b7221 */ /* 0x000fe20000010000 */
[----:B------:R-:W-:Y:S01]  /*8860*/  FMUL.FTZ R83, R35, R31 ;  /* 0x0000001f23537220 */ /* 0x000fe20000410000 */
[----:B------:R-:W-:Y:S01]  /*8870*/  UIADD3 UR6, UR7, 0xa0, URZ ;  /* 0x000000a007067890 */ /* 0x000fe2000fffe03f */
[----:B------:R-:W-:Y:S01]  /*8880*/  FFMA.FTZ R36, R37, R38, R36 ;  /* 0x0000002625247223 */ /* 0x000fe20000010024 */
[----:B------:R-:W-:Y:S01]  /*8890*/  FADD.FTZ R32, R32, R38 ;  /* 0x0000002620207221 */ /* 0x000fe20000010000 */
[----:B------:R-:W-:Y:S01]  /*88a0*/  FFMA.FTZ R42, R33, R83, R42 ;  /* 0x00000053212a7223 */ /* 0x000fe2000001002a */
[----:B------:R-:W-:Y:S01]  /*88b0*/  FADD.FTZ R43, R83, R43 ;  /* 0x0000002b532b7221 */ /* 0x000fe20000010000 */
[----:B------:R-:W-:Y:S01]  /*88c0*/  FFMA.FTZ R39, R72, R80, R39 ;  /* 0x0000005048277223 */ /* 0x000fe20000010027 */
[----:B------:R-:W-:Y:S01]  /*88d0*/  FADD.FTZ R45, R45, R80 ;  /* 0x000000502d2d7221 */ /* 0x000fe20000010000 */
[----:B------:R-:W-:Y:S01]  /*88e0*/  FFMA.FTZ R36, R73, R81, R36 ;  /* 0x0000005149247223 */ /* 0x000fe20000010024 */
[----:B------:R-:W3:Y:S01]  /*88f0*/  SHFL.DOWN PT, R83, R42, 0x1, 0x1f ;  /* 0x08201f002a537f89 */ /* 0x000ee200000e0000 */
[----:B------:R-:W-:Y:S01]  /*8900*/  FADD.FTZ R81, R32, R81 ;  /* 0x0000005120517221 */ /* 0x000fe20000010000 */
[----:B------:R-:W-:Y:S01]  /*8910*/  FFMA.FTZ R32, R82, R34, R39 ;  /* 0x0000002252207223 */ /* 0x000fe20000010027 */
[----:B------:R-:W-:Y:S01]  /*8920*/  FFMA.FTZ R33, R33, R35, R36 ;  /* 0x0000002321217223 */ /* 0x000fe20000010024 */
[----:B------:R-:W4:Y:S01]  /*8930*/  SHFL.DOWN PT, R84, R43, 0x1, 0x1f ;  /* 0x08201f002b547f89 */ /* 0x000f2200000e0000 */
[----:B------:R-:W-:Y:S01]  /*8940*/  FADD.FTZ R34, R45, R34 ;  /* 0x000000222d227221 */ /* 0x000fe20000010000 */
[----:B------:R-:W-:Y:S01]  /*8950*/  FADD.FTZ R35, R81, R35 ;  /* 0x0000002351237221 */ /* 0x000fe20000010000 */
[----:B------:R-:W-:Y:S01]  /*8960*/  BSSY B0, `(.L_x_1258) ;  /* 0x0000047000007945 */ /* 0x000fe20003800000 */
[----:B0-----:R-:W-:-:S06]  /*8970*/  ULEA UR6, UR11, UR6, 0x18 ;  /* 0x000000060b067291 */ /* 0x001fcc000f8ec03f */
[----:B------:R-:W-:Y:S02]  /*8980*/  LEA R45, R25, UR6, 0x4 ;  /* 0x00000006192d7c11 */ /* 0x000fe4000f8e20ff */
[----:B-1----:R-:W-:-:S03]  /*8990*/  ISETP.GT.AND P0, PT, R86, 0x1e, PT ;  /* 0x0000001e5600780c */ /* 0x002fc60003f04270 */
[----:B------:R-:W-:Y:S10]  /*89a0*/  STS.128 [R45], R32 ;  /* 0x000000202d007388 */ /* 0x000ff40000000c00 */
[----:B---3--:R-:W-:Y:S01]  /*89b0*/  @!P0 FADD.FTZ R42, R42, R83 ;  /* 0x000000532a2a8221 */ /* 0x008fe20000010000 */
[----:B----4-:R-:W-:Y:S01]  /*89c0*/  @!P0 FADD.FTZ R43, R43, R84 ;  /* 0x000000542b2b8221 */ /* 0x010fe20000010000 */
[----:B------:R-:W-:-:S03]  /*89d0*/  ISETP.GT.AND P0, PT, R86, 0x1d, PT ;  /* 0x0000001d5600780c */ /* 0x000fc60003f04270 */
[----:B------:R-:W0:Y:S04]  /*89e0*/  SHFL.DOWN PT, R83, R42, 0x2, 0x1f ;  /* 0x08401f002a537f89 */ /* 0x000e2800000e0000 */
[----:B------:R-:W1:Y:S06]  /*89f0*/  SHFL.DOWN PT, R84, R43, 0x2, 0x1f ;  /* 0x08401f002b547f89 */ /* 0x000e6c00000e0000 */
        /* <DEDUP_REMOVED lines=23> */
[----:B------:R-:W0:Y:S02]  /*8b70*/  LDS.64 R36, [UR6+0x18] ;  /* 0x00001806ff247984 */ /* 0x000e240008000a00 */
[----:B0-----:R-:W-:Y:S01]  /*8b80*/  FADD.FTZ R42, R42, R36 ;  /* 0x000000242a2a7221 */ /* 0x001fe20000010000 */
[----:B------:R-:W-:Y:S02]  /*8b90*/  FADD.FTZ R43, R43, R37 ;  /* 0x000000252b2b7221 */ /* 0x000fe40000010000 */
[----:B------:R-:W0:Y:S02]  /*8ba0*/  LDS.128 R36, [UR6+0x20] ;  /* 0x00002006ff247984 */ /* 0x000e240008000c00 */
[----:B0-----:R-:W-:Y:S01]  /*8bb0*/  FADD.FTZ R42, R42, R36 ;  /* 0x000000242a2a7221 */ /* 0x001fe20000010000 */
[----:B------:R-:W-:-:S03]  /*8bc0*/  FADD.FTZ R43, R43, R37 ;  /* 0x000000252b2b7221 */ /* 0x000fc60000010000 */
[----:B------:R-:W-:Y:S01]  /*8bd0*/  FADD.FTZ R42, R42, R38 ;  /* 0x000000262a2a7221 */ /* 0x000fe20000010000 */
        /* <DEDUP_REMOVED lines=30> */
[----:B------:R-:W-:-:S07]  /*8dc0*/  FADD.FTZ R43, R43, R39 ;  /* 0x000000272b2b7221 */ /* 0x000fce0000010000 */
.L_x_1259:
[----:B------:R-:W-:Y:S05]  /*8dd0*/  BSYNC B0 ;  /* 0x0000000000007941 */ /* 0x000fea0003800000 */
.L_x_1258:
[----:B------:R-:W-:Y:S01]  /*8de0*/  BAR.SYNC.DEFER_BLOCKING 0x0 ;  /* 0x0000000000007b1d */ /* 0x000fe20000010000 */
[----:B------:R-:W-:Y:S02]  /*8df0*/  ISETP.GT.U32.AND P6, PT, R25, 0x1f, PT ;  /* 0x0000001f1900780c */ /* 0x000fe40003fc4070 */
[----:B------:R-:W-:-:S03]  /*8e00*/  LOP3.LUT R22, R22, 0xfffffffe, RZ, 0xc0, !PT ;  /* 0xfffffffe16167812 */ /* 0x000fc600078ec0ff */
[----:B------:R-:W-:Y:S08]  /*8e10*/  BSSY B0, `(.L_x_1260) ;  /* 0x000004e000007945 */ /* 0x000ff00003800000 */
[----:B------:R-:W-:Y:S01]  /*8e20*/  @P6 LOP3.LUT R22, R22, 0x1, RZ, 0xfc, !PT ;  /* 0x0000000116166812 */ /* 0x000fe200078efcff */
[----:B------:R-:W-:Y:S06]  /*8e30*/  @P6 BRA `(.L_x_1261) ;  /* 0x00000004002c6947 */ /* 0x000fec0003800000 */
[----:B------:R-:W0:Y:S02]  /*8e40*/  LDS.128 R36, [R45+0x200] ;  /* 0x000200002d247984 */ /* 0x000e240000000c00 */
[----:B0-----:R-:W-:Y:S01]  /*8e50*/  FADD.FTZ R36, R32, R36 ;  /* 0x0000002420247221 */ /* 0x001fe20000010000 */
[----:B------:R-:W-:Y:S01]  /*8e60*/  FADD.FTZ R37, R33, R37 ;  /* 0x0000002521257221 */ /* 0x000fe20000010000 */
[----:B------:R-:W-:Y:S01]  /*8e70*/  FADD.FTZ R38, R34, R38 ;  /* 0x0000002622267221 */ /* 0x000fe20000010000 */
[----:B------:R-:W-:Y:S02]  /*8e80*/  FADD.FTZ R39, R35, R39 ;  /* 0x0000002723277221 */ /* 0x000fe40000010000 */
[----:B------:R-:W0:Y:S02]  /*8e90*/  LDS.128 R32, [R45+0x400] ;  /* 0x000400002d207984 */ /* 0x000e240000000c00 */
[----:B0-----:R-:W-:Y:S01]  /*8ea0*/  FADD.FTZ R36, R36, R32 ;  /* 0x0000002024247221 */ /* 0x001fe20000010000 */
[----:B------:R-:W-:Y:S01]  /*8eb0*/  FADD.FTZ R37, R37, R33 ;  /* 0x0000002125257221 */ /* 0x000fe20000010000 */
[----:B------:R-:W-:Y:S01]  /*8ec0*/  FADD.FTZ R38, R38, R34 ;  /* 0x0000002226267221 */ /* 0x000fe20000010000 */
[----:B------:R-:W-:-:S02]  /*8ed0*/  FADD.FTZ R39, R39, R35 ;  /* 0x0000002327277221 */ /* 0x000fc40000010000 */
        /* <DEDUP_REMOVED lines=64> */
[----:B------:R-:W-:-:S07]  /*92e0*/  FADD.FTZ R35, R39, R35 ;  /* 0x0000002327237221 */ /* 0x000fce0000010000 */
.L_x_1261:
[----:B------:R-:W-:Y:S05]  /*92f0*/  BSYNC B0 ;  /* 0x0000000000007941 */ /* 0x000fea0003800000 */
.L_x_1260:
[----:B------:R-:W0:Y:S01]  /*9300*/  LDC.64 R38, c[0x0][0x268] ;  /* 0x00009a00ff267b82 */ /* 0x000e220000000a00 */
[----:B------:R-:W-:Y:S01]  /*9310*/  MOV R37, UR14 ;  /* 0x0000000e00257c02 */ /* 0x000fe20008000f00 */
[----:B------:R-:W-:Y:S03]  /*9320*/  BSSY B0, `(.L_x_1262) ;  /* 0x0000012000007945 */ /* 0x000fe60003800000 */
[----:B------:R-:W-:-:S03]  /*9330*/  LEA R37, R37, R25, 0x5 ;  /* 0x0000001925257211 */ /* 0x000fc600078e28ff */
[----:B------:R-:W1:Y:S02]  /*9340*/  LDC R36, c[0x0][0xc] ;  /* 0x00000300ff247b82 */ /* 0x000e640000000800 */
[----:B0-----:R-:W-:Y:S01]  /*9350*/  IMAD.WIDE R38, R37, 0x4, R38 ;  /* 0x0000000425267825 */ /* 0x001fe200078e0226 */
[----:B------:R-:W-:Y:S06]  /*9360*/  @P6 BRA `(.L_x_1263) ;  /* 0x0000000000346947 */ /* 0x000fec0003800000 */
[----:B------:R-:W-:Y:S01]  /*9370*/  MOV R72, UR5 ;  /* 0x0000000500487c02 */ /* 0x000fe20008000f00 */
[----:B------:R-:W-:Y:S03]  /*9380*/  REDG.E.ADD.F32.FTZ.RN.STRONG.GPU desc[UR12][R38.64], R32 ;  /* 0x00000020260079a6 */ /* 0x000fe6000c10f38c */
[----:B------:R-:W-:-:S04]  /*9390*/  LEA R72, P6, R72, R38, 0x2 ;  /* 0x0000002648487211 */ /* 0x000fc800078c10ff */
[----:B------:R-:W-:-:S05]  /*93a0*/  IADD3.X R73, R39, UR9, RZ, P6, !PT ;  /* 0x0000000927497c10 */ /* 0x000fca000b7fe4ff */
[----:B------:R0:W-:Y:S02]  /*93b0*/  REDG.E.ADD.F32.FTZ.RN.STRONG.GPU desc[UR12][R72.64], R33 ;  /* 0x00000021480079a6 */ /* 0x0001e4000c10f38c */
[----:B0-----:R-:W0:Y:S02]  /*93c0*/  LDC.64 R32, c[0x0][0x288] ;  /* 0x0000a200ff207b82 */ /* 0x001e240000000a00 */
[----:B0-----:R-:W-:-:S04]  /*93d0*/  LEA R72, P6, R32, R38, 0x2 ;  /* 0x0000002620487211 */ /* 0x001fc800078c10ff */
[----:B------:R-:W-:Y:S02]  /*93e0*/  LEA.HI.X R73, R32, R39, R33, 0x2, P6 ;  /* 0x0000002720497211 */ /* 0x000fe400030f1421 */
[----:B------:R-:W-:-:S03]  /*93f0*/  MOV R32, UR8 ;  /* 0x0000000800207c02 */ /* 0x000fc60008000f00 */
[----:B------:R0:W-:Y:S01]  /*9400*/  REDG.E.ADD.F32.FTZ.RN.STRONG.GPU desc[UR12][R72.64], R34 ;  /* 0x00000022480079a6 */ /* 0x0001e2000c10f38c */
[----:B------:R-:W-:-:S04]  /*9410*/  LEA R32, P6, R32, R38, 0x2 ;  /* 0x0000002620207211 */ /* 0x000fc800078c10ff */
[----:B------:R-:W-:-:S05]  /*9420*/  IADD3.X R33, R39, UR10, RZ, P6, !PT ;  /* 0x0000000a27217c10 */ /* 0x000fca000b7fe4ff */
[----:B------:R0:W-:Y:S04]  /*9430*/  REDG.E.ADD.F32.FTZ.RN.STRONG.GPU desc[UR12][R32.64], R35 ;  /* 0x00000023200079a6 */ /* 0x0001e8000c10f38c */
.L_x_1263:
[----:B------:R-:W-:Y:S05]  /*9440*/  BSYNC B0 ;  /* 0x0000000000007941 */ /* 0x000fea0003800000 */
.L_x_1262:
[----:B-1----:R-:W-:-:S13]  /*9450*/  ISETP.GE.U32.AND P6, PT, R36, 0x2, PT ;  /* 0x000000022400780c */ /* 0x002fda0003fc6070 */
[----:B------:R-:W-:Y:S05]  /*9460*/  @!P6 BRA `(.L_x_1264) ;  /* 0x0000001000bce947 */ /* 0x000fea0003800000 */
[----:B0-----:R-:W0:Y:S01]  /*9470*/  LDC.64 R32, c[0x0][0x258] ;  /* 0x00009600ff207b82 */ /* 0x001e220000000a00 */
        /* <DEDUP_REMOVED lines=24> */
[----:B------:R-:W-:Y:S01]  /*9600*/  STG.E.64 desc[UR12][R38.64], R42 ;  /* 0x0000002a26007986 */ /* 0x000fe2000c101b0c */
[----:B------:R-:W-:Y:S06]  /*9610*/  @P6 MEMBAR.ALL.GPU ;  /* 0x0000000000006992 */ /* 0x000fec000000a000 */
[----:B------:R-:W-:-:S00]  /*9620*/  @P6 ERRBAR ;  /* 0x00000000000069ab */ /* 0x000fc00000000000 */
[----:B------:R-:W-:Y:S06]  /*9630*/  @P6 CGAERRBAR ;  /* 0x00000000000065ab */ /* 0x000fec0000000000 */
[----:B------:R0:W-:Y:S01]  /*9640*/  @P6 REDG.E.ADD.S32.STRONG.GPU desc[UR12][R32.64], R37 ;  /* 0x000000252000698e */ /* 0x0001e2000c10e38c */
[----:B------:R-:W-:-:S04]  /*9650*/  PLOP3.LUT P6, PT, PT, PT, UP0, 0x40, 0x0 ;  /* 0x000000000000781c */ /* 0x000fc80003fce808 */
[----:B0-----:R-:W-:-:S04]  /*9660*/  SEL R37, R36, RZ, P6 ;  /* 0x000000ff24257207 */ /* 0x001fc80003000000 */
[----:B------:R-:W-:-:S13]  /*9670*/  ISETP.NE.AND P6, PT, R37, -0x1, PT ;  /* 0xffffffff2500780c */ /* 0x000fda0003fc5270 */
[----:B------:R-:W-:Y:S05]  /*9680*/  @!P6 BRA `(.L_x_1265) ;  /* 0x000000000014e947 */ /* 0x000fea0003800000 */
.L_x_1266:
[----:B------:R-:W2:Y:S04]  /*9690*/  LDG.E.STRONG.GPU R38, desc[UR12][R32.64] ;  /* 0x0000000c20267981 */ /* 0x000ea8000c1ef900 */
[----:B--2---:R-:W-:Y:S01]  /*96a0*/  CCTL.IVALL ;  /* 0x00000000ff00798f */ /* 0x004fe20002000000 */
[----:B------:R-:W-:Y:S05]  /*96b0*/  YIELD ;  /* 0x0000000000007946 */ /* 0x000fea0003800000 */
[----:B------:R-:W-:-:S13]  /*96c0*/  ISETP.NE.AND P6, PT, R38, R37, PT ;  /* 0x000000252600720c */ /* 0x000fda0003fc5270 */
[----:B------:R-:W-:Y:S05]  /*96d0*/  @P6 BRA `(.L_x_1266) ;  /* 0xfffffffc00ec6947 */ /* 0x000fea000383ffff */
.L_x_1265:
[----:B------:R-:W-:Y:S01]  /*96e0*/  ISETP.NE.AND P6, PT, R36, RZ, PT ;  /* 0x000000ff2400720c */ /* 0x000fe20003fc5270 */
[----:B------:R-:W-:Y:S05]  /*96f0*/  WARPSYNC.ALL ;  /* 0x0000000000007948 */ /* 0x000fea0003800000 */
[----:B------:R-:W-:Y:S07]  /*9700*/  BAR.SYNC.DEFER_BLOCKING 0x0 ;  /* 0x0000000000007b1d */ /* 0x000fee0000010000 */
[----:B------:R-:W-:Y:S05]  /*9710*/  @!P6 BRA `(.L_x_1264) ;  /* 0x000000100010e947 */ /* 0x000fea0003800000 */
[----:B------:R-:W-:-:S04]  /*9720*/  IADD3 R32, R36, -0x1, RZ ;  /* 0xffffffff24207810 */ /* 0x000fc80007ffe0ff */
[----:B------:R-:W-:Y:S01]  /*9730*/  ISETP.GE.U32.AND P6, PT, R32, 0x3, PT ;  /* 0x000000032000780c */ /* 0x000fe20003fc6070 */
[----:B------:R-:W-:-:S12]  /*9740*/  HFMA2.MMA R32, -RZ, RZ, 0, 0 ;  /* 0x00000000ff207435 */ /* 0x000fd800000001ff */
[----:B------:R-:W-:Y:S05]  /*9750*/  @!P6 BRA `(.L_x_1267) ;  /* 0x0000000c0090e947 */ /* 0x000fea0003800000 */
[----:B------:R-:W-:Y:S02]  /*9760*/  LOP3.LUT R33, R36, 0x3, RZ, 0xc0, !PT ;  /* 0x0000000324217812 */ /* 0x000fe400078ec0ff */
[----:B------:R-:W-:Y:S02]  /*9770*/  MOV R32, RZ ;  /* 0x000000ff00207202 */ /* 0x000fe40000000f00 */
[----:B------:R-:W-:-:S04]  /*9780*/  IADD3 R33, -R33, R36, RZ ;  /* 0x0000002421217210 */ /* 0x000fc80007ffe1ff */
[----:B------:R-:W-:-:S13]  /*9790*/  ISETP.GT.AND P6, PT, R33, RZ, PT ;  /* 0x000000ff2100720c */ /* 0x000fda0003fc4270 */
[----:B------:R-:W-:Y:S05]  /*97a0*/  @!P6 BRA `(.L_x_1268) ;  /* 0x0000000c0000e947 */ /* 0x000fea0003800000 */
[----:B------:R-:W-:Y:S02]  /*97b0*/  LOP3.LUT R22, R22, 0xffbfffff, RZ, 0xc0, !PT ;  /* 0xffbfffff16167812 */ /* 0x000fe400078ec0ff */
[----:B------:R-:W-:Y:S02]  /*97c0*/  ISETP.GT.AND P6, PT, R33, 0xc, PT ;  /* 0x0000000c2100780c */ /* 0x000fe40003fc4270 */
[----:B------:R-:W-:Y:S02]  /*97d0*/  @P0 LOP3.LUT R22, R22, 0x400000, RZ, 0xfc, !PT ;  /* 0x0040000016160812 */ /* 0x000fe400078efcff */
[----:B------:R-:W-:Y:S02]  /*97e0*/  PLOP3.LUT P0, PT, PT, PT, PT, 0x80, 0x0 ;  /* 0x000000000000781c */ /* 0x000fe40003f0f070 */
[----:B------:R-:W-:-:S11]  /*97f0*/  LOP3.LUT R22, R22, 0xfffffffe, RZ, 0xc0, !PT ;  /* 0xfffffffe16167812 */ /* 0x000fd600078ec0ff */
[----:B------:R-:W-:-:S04]  /*9800*/  @P0 LOP3.LUT R22, R22, 0x1, RZ, 0xfc, !PT ;  /* 0x0000000116160812 */ /* 0x000fc800078efcff */
[----:B------:R-:W-:Y:S01]  /*9810*/  LOP3.LUT P0, RZ, R22, 0x400000, RZ, 0xc0, !PT ;  /* 0x0040000016ff7812 */ /* 0x000fe2000780c0ff */
[----:B------:R-:W-:-:S12]  /*9820*/  @!P6 BRA `(.L_x_1269) ;  /* 0x0000000400d8e947 */ /* 0x000fd80003800000 */
[----:B------:R-:W-:Y:S02]  /*9830*/  PLOP3.LUT P6, PT, PT, PT, PT, 0x8, 0x0 ;  /* 0x000000000000781c */ /* 0x000fe40003fce170 */
[----:B------:R-:W-:-:S11]  /*9840*/  LOP3.LUT R22, R22, 0xfffffffe, RZ, 0xc0, !PT ;  /* 0xfffffffe16167812 */ /* 0x000fd600078ec0ff */
[----:B------:R-:W-:-:S07]  /*9850*/  @P6 LOP3.LUT R22, R22, 0x1, RZ, 0xfc, !PT ;  /* 0x0000000116166812 */ /* 0x000fce00078efcff */
.L_x_1270:
        /* <DEDUP_REMOVED lines=115> */
.L_x_1269:
[----:B------:R-:W-:-:S13]  /*9f90*/  ISETP.GT.AND P6, PT, R33, 0x4, PT ;  /* 0x000000042100780c */ /* 0x000fda0003fc4270 */
[----:B------:R-:W-:Y:S05]  /*9fa0*/  @!P6 BRA `(.L_x_1271) ;  /* 0x0000000000f4e947 */ /* 0x000fea0003800000 */
        /* <DEDUP_REMOVED lines=61> */
.L_x_1271:
[----:B------:R-:W-:-:S04]  /*a380*/  LOP3.LUT P6, RZ, R22, 0x1, RZ, 0xc0, !PT ;  /* 0x0000000116ff7812 */ /* 0x000fc800078cc0ff */
[----:B------:R-:W-:-:S13]  /*a390*/  ISETP.NE.OR P6, PT, R33, RZ, P6 ;  /* 0x000000ff2100720c */ /* 0x000fda00037c5670 */
[----:B------:R-:W-:Y:S05]  /*a3a0*/  @!P6 BRA `(.L_x_1267) ;  /* 0x00000000007ce947 */ /* 0x000fea0003800000 */
.L_x_1268:
        /* <DEDUP_REMOVED lines=31> */
.L_x_1267:
        /* <DEDUP_REMOVED lines=10> */
.L_x_1273:
[----:B------:R-:W-:Y:S05]  /*a640*/  BSYNC B0 ;  /* 0x0000000000007941 */ /* 0x000fea0003800000 */
.L_x_1272:
        /* <DEDUP_REMOVED lines=17> */
.L_x_1264:
[----:B------:R-:W1:Y:S01]  /*a760*/  S2UR UR7, SR_CgaCtaId ;  /* 0x00000000000779c3 */ /* 0x000e620000008800 */
[----:B------:R-:W-:Y:S01]  /*a770*/  UMOV UR6, 0x400 ;  /* 0x0000040000067882 */ /* 0x000fe20000000000 */
[----:B------:R-:W-:Y:S01]  /*a780*/  ISETP.NE.AND P6, PT, RZ, UR18, PT ;  /* 0x00000012ff007c0c */ /* 0x000fe2000bfc5270 */
[--C-:B------:R-:W-:Y:S02]  /*a790*/  HADD2.F32 R37, -RZ, R78.reuse.H0_H0 ;  /* 0x2000004eff257230 */ /* 0x100fe40000004100 */
[----:B------:R-:W-:Y:S01]  /*a7a0*/  HADD2.F32 R78, -RZ, R78.H1_H1 ;  /* 0x3000004eff4e7230 */ /* 0x000fe20000004100 */
[----:B-1----:R-:W-:-:S03]  /*a7b0*/  ULEA UR6, UR7, UR6, 0x18 ;  /* 0x0000000607067291 */ /* 0x002fc6000f8ec03f */
[----:B------:R-:W-:-:S06]  /*a7c0*/  ULDC UR7, c[0x0][0x2bc] ;  /* 0x0000af0000077ab9 */ /* 0x000fcc0000000800 */
[----:B------:R-:W-:Y:S01]  /*a7d0*/  @!P0 STS.64 [UR6+0x98], R42 ;  /* 0x0000982aff008988 */ /* 0x000fe20008000a06 */
[----:B------:R-:W-:Y:S06]  /*a7e0*/  BAR.SYNC.DEFER_BLOCKING 0x0 ;  /* 0x0000000000007b1d */ /* 0x000fec0000010000 */
[----:B0-----:R-:W0:Y:S02]  /*a7f0*/  LDS.64 R32, [UR6+0x98] ;  /* 0x00009806ff207984 */ /* 0x001e240008000a00 */
[----:B0-----:R-:W-:Y:S01]  /*a800*/  FMUL.FTZ R32, R32, UR7 ;  /* 0x0000000720207c20 */ /* 0x001fe20008410000 */
[----:B------:R-:W-:-:S04]  /*a810*/  FMUL.FTZ R36, R33, UR7 ;  /* 0x0000000721247c20 */ /* 0x000fc80008410000 */
[----:B------:R-:W-:Y:S01]  /*a820*/  R2UR UR6, R32 ;  /* 0x00000000200672ca */ /* 0x000fe200000e0000 */
[--C-:B------:R-:W-:Y:S02]  /*a830*/  HADD2.F32 R32, -RZ, R79.reuse.H0_H0 ;  /* 0x2000004fff207230 */ /* 0x100fe40000004100 */
[----:B------:R-:W-:-:S03]  /*a840*/  HADD2.F32 R79, -RZ, R79.H1_H1 ;  /* 0x3000004fff4f7230 */ /* 0x000fc60000004100 */
        /* <DEDUP_REMOVED lines=23> */
.L_x_1274:
[----:B------:R-:W-:Y:S01]  /*a9c0*/  LOP3.LUT P0, RZ, R22, 0x100000, RZ, 0xc0, !PT ;  /* 0x0010000016ff7812 */ /* 0x000fe2000780c0ff */
[----:B------:R-:W-:-:S12]  /*a9d0*/  BSSY B0, `(.L_x_1275) ;  /* 0x0000015000007945 */ /* 0x000fd80003800000 */
[----:B------:R-:W-:Y:S05]  /*a9e0*/  @!P0 BRA `(.L_x_1276) ;  /* 0x00000000004c8947 */ /* 0x000fea0003800000 */
[----:B------:R-:W2:Y:S01]  /*a9f0*/  LDL R32, [R1+0x40] ;  /* 0x0000400001207983 */ /* 0x000ea20000100800 */
[----:B------:R-:W-:Y:S01]  /*aa00*/  ULDC.64 UR22, c[0x0][0x288] ;  /* 0x0000a20000167ab9 */ /* 0x000fe20000000a00 */
[----:B------:R-:W-:Y:S01]  /*aa10*/  MOV R33, R29 ;  /* 0x0000001d00217202 */ /* 0x000fe20000000f00 */
[--C-:B------:R-:W-:Y:S01]  /*aa20*/  FFMA.FTZ R38, R38, UR6, R36.reuse ;  /* 0x0000000626267c23 */ /* 0x100fe20008010024 */
[----:B------:R-:W-:-:S03]  /*aa30*/  FFMA.FTZ R39, R39, UR6, R36 ;  /* 0x0000000627277c23 */ /* 0x000fc60008010024 */
[----:B------:R-:W-:Y:S01]  /*aa40*/  FFMA.FTZ R38, R37, R30, -R38 ;  /* 0x0000001e25267223 */ /* 0x000fe20000010826 */
[----:B--2---:R-:W-:Y:S01]  /*aa50*/  IMAD R34, R32, UR22, RZ ;  /* 0x0000001620227c24 */ /* 0x004fe2000f8e02ff */
[----:B------:R-:W-:-:S03]  /*aa60*/  MOV R32, R26 ;  /* 0x0000001a00207202 */ /* 0x000fc60000000f00 */
[C---:B------:R-:W-:Y:S02]  /*aa70*/  IMAD R35, R23.reuse, UR23, R34 ;  /* 0x0000001717237c24 */ /* 0x040fe4000f8e0222 */
[----:B------:R-:W-:Y:S01]  /*aa80*/  IMAD.WIDE.U32 R32, R23, UR22, R32 ;  /* 0x0000001617207c25 */ /* 0x000fe2000f8e0020 */
[----:B------:R-:W-:-:S04]  /*aa90*/  ULDC.64 UR22, c[0x0][0x210] ;  /* 0x0000840000167ab9 */ /* 0x000fc80000000a00 */
[----:B------:R-:W-:Y:S02]  /*aaa0*/  IADD3 R33, R33, R35, RZ ;  /* 0x0000002321217210 */ /* 0x000fe40007ffe0ff */
[----:B------:R-:W-:-:S04]  /*aab0*/  LEA R34, P0, R32, UR22, 0x1 ;  /* 0x0000001620227c11 */ /* 0x000fc8000f8008ff */
[----:B------:R-:W-:Y:S01]  /*aac0*/  LEA.HI.X R35, R32, UR23, R33, 0x1, P0 ;  /* 0x0000001720237c11 */ /* 0x000fe200080f0c21 */
[----:B------:R-:W-:Y:S01]  /*aad0*/  FFMA.FTZ R32, R78, R31, -R39 ;  /* 0x0000001f4e207223 */ /* 0x000fe20000010827 */
[----:B------:R-:W-:-:S03]  /*aae0*/  FMUL.FTZ R33, R38, UR20 ;  /* 0x0000001426217c20 */ /* 0x000fc60008410000 */
[----:B------:R-:W-:-:S05]  /*aaf0*/  FMUL.FTZ R32, R32, UR20 ;  /* 0x0000001420207c20 */ /* 0x000fca0008410000 */
[----:B------:R-:W-:-:S05]  /*ab00*/  F2FP.F16.F32.PACK_AB R33, R32, R33 ;  /* 0x000000212021723e */ /* 0x000fca00000000ff */
[----:B------:R0:W-:Y:S02]  /*ab10*/  STG.E desc[UR12][R34.64], R33 ;  /* 0x0000002122007986 */ /* 0x0001e4000c10190c */
.L_x_1276:
[----:B------:R-:W-:Y:S05]  /*ab20*/  BSYNC B0 ;  /* 0x0000000000007941 */ /* 0x000fea0003800000 */
.L_x_1275:
[----:B------:R-:W-:Y:S01]  /*ab30*/  ISETP.NE.AND P0, PT, RZ, UR18, PT ;  /* 0x00000012ff007c0c */ /* 0x000fe2000bf05270 */
[--C-:B------:R-:W-:Y:S02]  /*ab40*/  HADD2.F32 R32, -RZ, R54.reuse.H0_H0 ;  /* 0x20000036ff207230 */ /* 0x100fe40000004100 */
[----:B------:R-:W-:Y:S02]  /*ab50*/  HADD2.F32 R54, -RZ, R54.H1_H1 ;  /* 0x30000036ff367230 */ /* 0x000fe40000004100 */
[--C-:B------:R-:W-:Y:S02]  /*ab60*/  HADD2.F32 R38, -RZ, R89.reuse.H0_H0 ;  /* 0x20000059ff267230 */ /* 0x100fe40000004100 */
[----:B------:R-:W-:Y:S01]  /*ab70*/  FADD.FTZ R32, R32, -UR16 ;  /* 0x8000001020207e21 */ /* 0x000fe20008010000 */
[----:B------:R-:W-:Y:S02]  /*ab80*/  HADD2.F32 R89, -RZ, R89.H1_H1 ;  /* 0x30000059ff597230 */ /* 0x000fe40000004100 */
[----:B------:R-:W-:Y:S01]  /*ab90*/  FADD.FTZ R39, R54, -UR16 ;  /* 0x8000001036277e21 */ /* 0x000fe20008010000 */
[----:B------:R-:W-:-:S03]  /*aba0*/  FMUL.FTZ R37, R32, UR20 ;  /* 0x0000001420257c20 */ /* 0x000fc60008410000 */
[----:B------:R-:W-:Y:S01]  /*abb0*/  FMUL.FTZ R39, R39, UR20 ;  /* 0x0000001427277c20 */ /* 0x000fe20008410000 */
[----:B------:R-:W-:Y:S06]  /*abc0*/  @!P0 BRA `(.L_x_1277) ;  /* 0x0000000000488947 */ /* 0x000fec0003800000 */
[----:B0-----:R-:W-:Y:S01]  /*abd0*/  FFMA.FTZ R33, R37, R30, R40 ;  /* 0x0000001e25217223 */ /* 0x001fe20000010028 */
        /* <DEDUP_REMOVED lines=17> */
.L_x_1277:
[----:B------:R-:W-:Y:S01]  /*acf0*/  LOP3.LUT P0, RZ, R22, 0x8000, RZ, 0xc0, !PT ;  /* 0x0000800016ff7812 */ /* 0x000fe2000780c0ff */
[----:B------:R-:W-:-:S12]  /*ad00*/  BSSY B0, `(.L_x_1278) ;  /* 0x0000015000007945 */ /* 0x000fd80003800000 */
[----:B------:R-:W-:Y:S05]  /*ad10*/  @!P0 BRA `(.L_x_1279) ;  /* 0x00000000004c8947 */ /* 0x000fea0003800000 */
[----:B------:R-:W2:Y:S01]  /*ad20*/  LDL R32, [R1+0x3c] ;  /* 0x00003c0001207983 */ /* 0x000ea20000100800 */
[----:B------:R-:W-:Y:S01]  /*ad30*/  ULDC.64 UR22, c[0x0][0x288] ;  /* 0x0000a20000167ab9 */ /* 0x000fe20000000a00 */
[----:B0-----:R-:W-:Y:S01]  /*ad40*/  MOV R33, R29 ;  /* 0x0000001d00217202 */ /* 0x001fe20000000f00 */
[----:B------:R-:W-:-:S04]  /*ad50*/  FFMA.FTZ R37, R37, UR6, R36 ;  /* 0x0000000625257c23 */ /* 0x000fc80008010024 */
[----:B------:R-:W-:Y:S01]  /*ad60*/  FFMA.FTZ R37, R38, R30, -R37 ;  /* 0x0000001e26257223 */ /* 0x000fe20000010825 */
[----:B--2---:R-:W-:Y:S01]  /*ad70*/  IMAD R35, R32, UR22, RZ ;  /* 0x0000001620237c24 */ /* 0x004fe2000f8e02ff */
[----:B------:R-:W-:-:S03]  /*ad80*/  MOV R32, R26 ;  /* 0x0000001a00207202 */ /* 0x000fc60000000f00 */
[C---:B------:R-:W-:Y:S02]  /*ad90*/  IMAD R35, R120.reuse, UR23, R35 ;  /* 0x0000001778237c24 */ /* 0x040fe4000f8e0223 */
[----:B------:R-:W-:Y:S01]  /*ada0*/  IMAD.WIDE.U32 R32, R120, UR22, R32 ;  /* 0x0000001678207c25 */ /* 0x000fe2000f8e0020 */
[----:B------:R-:W-:-:S04]  /*adb0*/  ULDC.64 UR22, c[0x0][0x210] ;  /* 0x0000840000167ab9 */ /* 0x000fc80000000a00 */
[----:B------:R-:W-:Y:S01]  /*adc0*/  IADD3 R35, R33, R35, RZ ;  /* 0x0000002321237210 */ /* 0x000fe20007ffe0ff */
[----:B------:R-:W-:Y:S01]  /*add0*/  FMUL.FTZ R33, R37, UR20 ;  /* 0x0000001425217c20 */ /* 0x000fe20008410000 */
[----:B------:R-:W-:-:S04]  /*ade0*/  LEA R34, P0, R32, UR22, 0x1 ;  /* 0x0000001620227c11 */ /* 0x000fc8000f8008ff */
[----:B------:R-:W-:Y:S01]  /*adf0*/  LEA.HI.X R35, R32, UR23, R35, 0x1, P0 ;  /* 0x0000001720237c11 */ /* 0x000fe200080f0c23 */
[----:B------:R-:W-:-:S04]  /*ae00*/  FFMA.FTZ R32, R39, UR6, R36 ;  /* 0x0000000627207c23 */ /* 0x000fc80008010024 */
[----:B------:R-:W-:-:S04]  /*ae10*/  FFMA.FTZ R32, R89, R31, -R32 ;  /* 0x0000001f59207223 */ /* 0x000fc80000010820 */
[----:B------:R-:W-:-:S05]  /*ae20*/  FMUL.FTZ R32, R32, UR20 ;  /* 0x0000001420207c20 */ /* 0x000fca0008410000 */
[----:B------:R-:W-:-:S05]  /*ae30*/  F2FP.F16.F32.PACK_AB R33, R32, R33 ;  /* 0x000000212021723e */ /* 0x000fca00000000ff */
[----:B------:R1:W-:Y:S02]  /*ae40*/  STG.E desc[UR12][R34.64], R33 ;  /* 0x0000002122007986 */ /* 0x0003e4000c10190c */
.L_x_1279:
[----:B------:R-:W-:Y:S05]  /*ae50*/  BSYNC B0 ;  /* 0x0000000000007941 */ /* 0x000fea0003800000 */
.L_x_1278:
[----:B------:R-:W2:Y:S01]  /*ae60*/  LDC R37, c[0x0][0x2ac] ;  /* 0x0000ab00ff257b82 */ /* 0x000ea20000000800 */
        /* <DEDUP_REMOVED lines=28> */
.L_x_1280:
[----:B------:R-:W-:Y:S01]  /*b030*/  LOP3.LUT P0, RZ, R22, 0x4000, RZ, 0xc0, !PT ;  /* 0x0000400016ff7812 */ /* 0x000fe2000780c0ff */
[----:B------:R-:W-:-:S12]  /*b040*/  BSSY B0, `(.L_x_1281) ;  /* 0x0000015000007945 */ /* 0x000fd80003800000 */
[----:B------:R-:W-:Y:S05]  /*b050*/  @!P0 BRA `(.L_x_1282) ;  /* 0x00000000004c8947 */ /* 0x000fea0003800000 */
[----:B------:R-:W3:Y:S01]  /*b060*/  LDL R32, [R1+0x38] ;  /* 0x0000380001207983 */ /* 0x000ee20000100800 */
[----:B------:R-:W-:Y:S01]  /*b070*/  ULDC.64 UR22, c[0x0][0x288] ;  /* 0x0000a20000167ab9 */ /* 0x000fe20000000a00 */
[----:B01----:R-:W-:Y:S01]  /*b080*/  MOV R33, R29 ;  /* 0x0000001d00217202 */ /* 0x003fe20000000f00 */
[----:B---3--:R-:W-:Y:S01]  /*b090*/  IMAD R34, R32, UR22, RZ ;  /* 0x0000001620227c24 */ /* 0x008fe2000f8e02ff */
[----:B------:R-:W-:-:S03]  /*b0a0*/  MOV R32, R26 ;  /* 0x0000001a00207202 */ /* 0x000fc60000000f00 */
[C---:B------:R-:W-:Y:S02]  /*b0b0*/  IMAD R35, R119.reuse, UR23, R34 ;  /* 0x0000001777237c24 */ /* 0x040fe4000f8e0222 */
[----:B------:R-:W-:Y:S01]  /*b0c0*/  IMAD.WIDE.U32 R32, R119, UR22, R32 ;  /* 0x0000001677207c25 */ /* 0x000fe2000f8e0020 */
[----:B------:R-:W-:-:S04]  /*b0d0*/  ULDC.64 UR22, c[0x0][0x210] ;  /* 0x0000840000167ab9 */ /* 0x000fc80000000a00 */
[----:B------:R-:W-:Y:S01]  /*b0e0*/  IADD3 R35, R33, R35, RZ ;  /* 0x0000002321237210 */ /* 0x000fe20007ffe0ff */
[----:B------:R-:W-:Y:S01]  /*b0f0*/  FFMA.FTZ R33, R42, UR6, R36 ;  /* 0x000000062a217c23 */ /* 0x000fe20008010024 */
[----:B------:R-:W-:-:S03]  /*b100*/  LEA R34, P0, R32, UR22, 0x1 ;  /* 0x0000001620227c11 */ /* 0x000fc6000f8008ff */
[----:B------:R-:W-:Y:S01]  /*b110*/  FFMA.FTZ R38, R38, R31, -R33 ;  /* 0x0000001f26267223 */ /* 0x000fe20000010821 */
[----:B------:R-:W-:Y:S01]  /*b120*/  LEA.HI.X R35, R32, UR23, R35, 0x1, P0 ;  /* 0x0000001720237c11 */ /* 0x000fe200080f0c23 */
[----:B------:R-:W-:-:S04]  /*b130*/  FFMA.FTZ R32, R43, UR6, R36 ;  /* 0x000000062b207c23 */ /* 0x000fc80008010024 */
[----:B------:R-:W-:-:S04]  /*b140*/  FFMA.FTZ R32, R39, R30, -R32 ;  /* 0x0000001e27207223 */ /* 0x000fc80000010820 */
[----:B------:R-:W-:Y:S01]  /*b150*/  FMUL.FTZ R33, R32, UR20 ;  /* 0x0000001420217c20 */ /* 0x000fe20008410000 */
[----:B------:R-:W-:-:S05]  /*b160*/  FMUL.FTZ R32, R38, UR20 ;  /* 0x0000001426207c20 */ /* 0x000fca0008410000 */
[----:B------:R-:W-:-:S05]  /*b170*/  F2FP.F16.F32.PACK_AB R33, R32, R33 ;  /* 0x000000212021723e */ /* 0x000fca00000000ff */
[----:B------:R3:W-:Y:S02]  /*b180*/  STG.E desc[UR12][R34.64], R33 ;  /* 0x0000002122007986 */ /* 0x0007e4000c10190c */
.L_x_1282:
[----:B------:R-:W-:Y:S05]  /*b190*/  BSYNC B0 ;  /* 0x0000000000007941 */ /* 0x000fea0003800000 */
.L_x_1281:
        /* <DEDUP_REMOVED lines=28> */
.L_x_1283:
[----:B------:R-:W-:Y:S01]  /*b360*/  LOP3.LUT P0, RZ, R22, 0x2000, RZ, 0xc0, !PT ;  /* 0x0000200016ff7812 */ /* 0x000fe2000780c0ff */
[----:B------:R-:W-:-:S12]  /*b370*/  BSSY B0, `(.L_x_1284) ;  /* 0x0000015000007945 */ /* 0x000fd80003800000 */
[----:B------:R-:W-:Y:S05]  /*b380*/  @!P0 BRA `(.L_x_1285) ;  /* 0x00000000004c8947 */ /* 0x000fea0003800000 */
[----:B------:R-:W4:Y:S01]  /*b390*/  LDL R32, [R1+0x34] ;  /* 0x0000340001207983 */ /* 0x000f220000100800 */
[----:B------:R-:W-:Y:S01]  /*b3a0*/  ULDC.64 UR22, c[0x0][0x288] ;  /* 0x0000a20000167ab9 */ /* 0x000fe20000000a00 */
[----:B01-3--:R-:W-:Y:S01]  /*b3b0*/  MOV R33, R29 ;  /* 0x0000001d00217202 */ /* 0x00bfe20000000f00 */
[----:B----4-:R-:W-:Y:S01]  /*b3c0*/  IMAD R35, R32, UR22, RZ ;  /* 0x0000001620237c24 */ /* 0x010fe2000f8e02ff */
        /* <DEDUP_REMOVED lines=15> */
.L_x_1285:
[----:B------:R-:W-:Y:S05]  /*b4c0*/  BSYNC B0 ;  /* 0x0000000000007941 */ /* 0x000fea0003800000 */
.L_x_1284:
[----:B------:R-:W-:Y:S01]  /*b4d0*/  ISETP.NE.AND P0, PT, RZ, UR18, PT ;  /* 0x00000012ff007c0c */ /* 0x000fe2000bf05270 */
[--C-:B------:R-:W-:Y:S02]  /*b4e0*/  HADD2.F32 R32, -RZ, R50.reuse.H0_H0 ;  /* 0x20000032ff207230 */ /* 0x100fe40000004100 */
[----:B------:R-:W-:Y:S02]  /*b4f0*/  HADD2.F32 R50, -RZ, R50.H1_H1 ;  /* 0x30000032ff327230 */ /* 0x000fe40000004100 */
[--C-:B------:R-:W-:Y:S02]  /*b500*/  HADD2.F32 R39, -RZ, R100.reuse.H0_H0 ;  /* 0x20000064ff277230 */ /* 0x100fe40000004100 */
        /* <DEDUP_REMOVED lines=26> */
.L_x_1286:
[----:B------:R-:W-:Y:S01]  /*b6b0*/  LOP3.LUT P0, RZ, R22, 0x1000, RZ, 0xc0, !PT ;  /* 0x0000100016ff7812 */ /* 0x000fe2000780c0ff */
[----:B------:R-:W-:-:S12]  /*b6c0*/  BSSY B0, `(.L_x_1287) ;  /* 0x0000015000007945 */ /* 0x000fd80003800000 */
[----:B------:R-:W-:Y:S05]  /*b6d0*/  @!P0 BRA `(.L_x_1288) ;  /* 0x00000000004c8947 */ /* 0x000fea0003800000 */
[----:B------:R-:W5:Y:S01]  /*b6e0*/  LDL R32, [R1+0x30] ;  /* 0x0000300001207983 */ /* 0x000f620000100800 */
[----:B------:R-:W-:Y:S01]  /*b6f0*/  ULDC.64 UR22, c[0x0][0x288] ;  /* 0x0000a20000167ab9 */ /* 0x000fe20000000a00 */
[----:B01-34-:R-:W-:Y:S01]  /*b700*/  MOV R33, R29 ;  /* 0x0000001d00217202 */ /* 0x01bfe20000000f00 */
[----:B-----5:R-:W-:Y:S01]  /*b710*/  IMAD R34, R32, UR22, RZ ;  /* 0x0000001620227c24 */ /* 0x020fe2000f8e02ff */
        /* <DEDUP_REMOVED lines=15> */
.L_x_1288:
[----:B------:R-:W-:Y:S05]  /*b810*/  BSYNC B0 ;  /* 0x0000000000007941 */ /* 0x000fea0003800000 */
.L_x_1287:
[----:B------:R-:W-:Y:S01]  /*b820*/  ISETP.NE.AND P0, PT, RZ, UR18, PT ;  /* 0x00000012ff007c0c */ /* 0x000fe2000bf05270 */
[----:B------:R-:W-:Y:S01]  /*b830*/  FADD.FTZ R43, R38, -UR16 ;  /* 0x80000010262b7e21 */ /* 0x000fe20008010000 */
[----:B------:R-:W-:Y:S01]  /*b840*/  FADD.FTZ R50, R51, -UR16 ;  /* 0x8000001033327e21 */ /* 0x000fe20008010000 */
[--C-:B------:R-:W-:Y:S02]  /*b850*/  HADD2.F32 R38, -RZ, R48.reuse.H0_H0 ;  /* 0x20000030ff267230 */ /* 0x100fe40000004100 */
[--C-:B------:R-:W-:Y:S02]  /*b860*/  HADD2.F32 R39, -RZ, R101.reuse.H0_H0 ;  /* 0x20000065ff277230 */ /* 0x100fe40000004100 */
[----:B------:R-:W-:Y:S01]  /*b870*/  FMUL.FTZ R43, R43, UR20 ;  /* 0x000000142b2b7c20 */ /* 0x000fe20008410000 */
[----:B------:R-:W-:Y:S02]  /*b880*/  HADD2.F32 R42, -RZ, R101.H1_H1 ;  /* 0x30000065ff2a7230 */ /* 0x000fe40000004100 */
[----:B------:R-:W-:Y:S01]  /*b890*/  FMUL.FTZ R50, R50, UR20 ;  /* 0x0000001432327c20 */ /* 0x000fe20008410000 */
[----:B------:R-:W-:-:S02]  /*b8a0*/  HADD2.F32 R48, -RZ, R48.H1_H1 ;  /* 0x30000030ff307230 */ /* 0x000fc40000004100 */
[----:B------:R-:W-:Y:S05]  /*b8b0*/  @!P0 BRA `(.L_x_1289) ;  /* 0x0000000000488947 */ /* 0x000fea0003800000 */
        /* <DEDUP_REMOVED lines=18> */
.L_x_1289:
        /* <DEDUP_REMOVED lines=22> */
.L_x_1291:
[----:B------:R-:W-:Y:S05]  /*bb40*/  BSYNC B0 ;  /* 0x0000000000007941 */ /* 0x000fea0003800000 */
.L_x_1290:
[----:B------:R-:W-:Y:S01]  /*bb50*/  ISETP.NE.AND P0, PT, RZ, UR18, PT ;  /* 0x00000012ff007c0c */ /* 0x000fe2000bf05270 */
[----:B------:R-:W-:Y:S01]  /*bb60*/  FADD.FTZ R43, R38, -UR16 ;  /* 0x80000010262b7e21 */ /* 0x000fe20008010000 */
[----:B------:R-:W-:Y:S01]  /*bb70*/  FADD.FTZ R48, R48, -UR16 ;  /* 0x8000001030307e21 */ /* 0x000fe20008010000 */
[----:B------:R-:W-:Y:S02]  /*bb80*/  HADD2.F32 R38, -RZ, R49.H0_H0 ;  /* 0x20000031ff267230 */ /* 0x000fe40000004100 */
[--C-:B------:R-:W-:Y:S02]  /*bb90*/  HADD2.F32 R39, -RZ, R99.reuse.H0_H0 ;  /* 0x20000063ff277230 */ /* 0x100fe40000004100 */
[----:B------:R-:W-:Y:S01]  /*bba0*/  FMUL.FTZ R43, R43, UR20 ;  /* 0x000000142b2b7c20 */ /* 0x000fe20008410000 */
[----:B------:R-:W-:Y:S02]  /*bbb0*/  HADD2.F32 R42, -RZ, R99.H1_H1 ;  /* 0x30000063ff2a7230 */ /* 0x000fe40000004100 */
[----:B------:R-:W-:Y:S01]  /*bbc0*/  FMUL.FTZ R48, R48, UR20 ;  /* 0x0000001430307c20 */ /* 0x000fe20008410000 */
[----:B------:R-:W-:-:S02]  /*bbd0*/  HADD2.F32 R49, -RZ, R49.H1_H1 ;  /* 0x30000031ff317230 */ /* 0x000fc40000004100 */
[----:B------:R-:W-:Y:S05]  /*bbe0*/  @!P0 BRA `(.L_x_1292) ;  /* 0x0000000000488947 */ /* 0x000fea0003800000 */
        /* <DEDUP_REMOVED lines=18> */
.L_x_1292:
        /* <DEDUP_REMOVED lines=22> */
.L_x_1294:
[----:B------:R-:W-:Y:S05]  /*be70*/  BSYNC B0 ;  /* 0x0000000000007941 */ /* 0x000fea0003800000 */
.L_x_1293:
[----:B------:R-:W-:Y:S01]  /*be80*/  ISETP.NE.AND P0, PT, RZ, UR18, PT ;  /* 0x00000012ff007c0c */ /* 0x000fe2000bf05270 */
[----:B------:R-:W-:Y:S01]  /*be90*/  FADD.FTZ R43, R38, -UR16 ;  /* 0x80000010262b7e21 */ /* 0x000fe20008010000 */
[----:B------:R-:W-:Y:S01]  /*bea0*/  FADD.FTZ R42, R49, -UR16 ;  /* 0x80000010312a7e21 */ /* 0x000fe20008010000 */
[----:B------:R-:W-:Y:S02]  /*beb0*/  HADD2.F32 R39, -RZ, R98.H0_H0 ;  /* 0x20000062ff277230 */ /* 0x000fe40000004100 */
[----:B------:R-:W-:Y:S02]  /*bec0*/  HADD2.F32 R38, -RZ, R46.H0_H0 ;  /* 0x2000002eff267230 */ /* 0x000fe40000004100 */
        /* <DEDUP_REMOVED lines=23> */
.L_x_1295:
        /* <DEDUP_REMOVED lines=22> */
.L_x_1297:
[----:B------:R-:W-:Y:S05]  /*c1a0*/  BSYNC B0 ;  /* 0x0000000000007941 */ /* 0x000fea0003800000 */
.L_x_1296:
        /* <DEDUP_REMOVED lines=28> */
.L_x_1298:
        /* <DEDUP_REMOVED lines=22> */
.L_x_1300:
[----:B------:R-:W-:Y:S05]  /*c4d0*/  BSYNC B0 ;  /* 0x0000000000007941 */ /* 0x000fea0003800000 */
.L_x_1299:
        /* <DEDUP_REMOVED lines=28> */
.L_x_1301:
        /* <DEDUP_REMOVED lines=22> */
.L_x_1303:
[----:B------:R-:W-:Y:S05]  /*c800*/  BSYNC B0 ;  /* 0x0000000000007941 */ /* 0x000fea0003800000 */
.L_x_1302:
        /* <DEDUP_REMOVED lines=28> */
.L_x_1304:
        /* <DEDUP_REMOVED lines=22> */
.L_x_1306:
[----:B------:R-:W-:Y:S05]  /*cb30*/  BSYNC B0 ;  /* 0x0000000000007941 */ /* 0x000fea0003800000 */
.L_x_1305:
        /* <DEDUP_REMOVED lines=28> */
.L_x_1307:
        /* <DEDUP_REMOVED lines=22> */
.L_x_1309:
[----:B------:R-:W-:Y:S05]  /*ce60*/  BSYNC B0 ;  /* 0x0000000000007941 */ /* 0x000fea0003800000 */
.L_x_1308:
        /* <DEDUP_REMOVED lines=28> */
.L_x_1310:
        /* <DEDUP_REMOVED lines=16> */
[----:B------:R-:W-:Y:S02]  /*d130*/  FFMA.FTZ R32, R43, UR6, R36 ;  /* 0x000000062b207c23 */ /* 0x000fe40008010024 */
[----:B------:R-:W-:Y:S02]  /*d140*/  FMUL.FTZ R20, R20, UR20 ;  /* 0x0000001414147c20 */ /* 0x000fe40008410000 */
[----:B------:R-:W-:-:S04]  /*d150*/  FFMA.FTZ R32, R39, R30, -R32 ;  /* 0x0000001e27207223 */ /* 0x000fc80000010820 */
[----:B------:R-:W-:-:S05]  /*d160*/  FMUL.FTZ R33, R32, UR20 ;  /* 0x0000001420217c20 */ /* 0x000fca0008410000 */
[----:B------:R-:W-:-:S05]  /*d170*/  F2FP.F16.F32.PACK_AB R33, R20, R33 ;  /* 0x000000211421723e */ /* 0x000fca00000000ff */
[----:B------:R0:W-:Y:S02]  /*d180*/  STG.E desc[UR12][R34.64], R33 ;  /* 0x0000002122007986 */ /* 0x0001e4000c10190c */
.L_x_1312:
[----:B------:R-:W-:Y:S05]  /*d190*/  BSYNC B0 ;  /* 0x0000000000007941 */ /* 0x000fea0003800000 */
.L_x_1311:
        /* <DEDUP_REMOVED lines=11> */
[----:B------:R-:W-:-:S03]  /*d250*/  FFMA.FTZ R32, R44, R31, R41 ;  /* 0x0000001f2c207223 */ /* 0x000fc60000010029 */
[----:B01-34-:R-:W-:Y:S01]  /*d260*/  FMUL.FTZ R33, R17, -1.4426950216293334961 ;  /* 0xbfb8aa3b11217820 */ /* 0x01bfe20000410000 */
        /* <DEDUP_REMOVED lines=15> */
.L_x_1313:
[----:B------:R-:W-:Y:S01]  /*d360*/  LOP3.LUT P0, RZ, R22, 0x8, RZ, 0xc0, !PT ;  /* 0x0000000816ff7812 */ /* 0x000fe2000780c0ff */
[----:B------:R-:W-:-:S12]  /*d370*/  BSSY B0, `(.L_x_1314) ;  /* 0x0000015000007945 */ /* 0x000fd80003800000 */
[----:B------:R-:W-:Y:S05]  /*d380*/  @!P0 BRA `(.L_x_1315) ;  /* 0x00000000004c8947 */ /* 0x000fea0003800000 */
[----:B------:R-:W5:Y:S01]  /*d390*/  LDL R17, [R1+0xc] ;  /* 0x00000c0001117983 */ /* 0x000f620000100800 */
[----:B------:R-:W-:Y:S01]  /*d3a0*/  ULDC.64 UR22, c[0x0][0x288] ;  /* 0x0000a20000167ab9 */ /* 0x000fe20000000a00 */
[----:B------:R-:W-:Y:S02]  /*d3b0*/  MOV R32, R26 ;  /* 0x0000001a00207202 */ /* 0x000fe40000000f00 */
[----:B01-34-:R-:W-:-:S03]  /*d3c0*/  MOV R33, R29 ;  /* 0x0000001d00217202 */ /* 0x01bfc60000000f00 */
[----:B------:R-:W-:-:S04]  /*d3d0*/  IMAD.WIDE.U32 R32, R108, UR22, R32 ;  /* 0x000000166c207c25 */ /* 0x000fc8000f8e0020 */
[----:B-----5:R-:W-:-:S04]  /*d3e0*/  IMAD R17, R17, UR22, RZ ;  /* 0x0000001611117c24 */ /* 0x020fc8000f8e02ff */
[----:B------:R-:W-:Y:S01]  /*d3f0*/  IMAD R17, R108, UR23, R17 ;  /* 0x000000176c117c24 */ /* 0x000fe2000f8e0211 */
[----:B------:R-:W-:Y:S02]  /*d400*/  ULDC.64 UR22, c[0x0][0x210] ;  /* 0x0000840000167ab9 */ /* 0x000fe40000000a00 */
[----:B------:R-:W-:Y:S02]  /*d410*/  LEA R34, P0, R32, UR22, 0x1 ;  /* 0x0000001620227c11 */ /* 0x000fe4000f8008ff */
[----:B------:R-:W-:-:S04]  /*d420*/  IADD3 R17, R33, R17, RZ ;  /* 0x0000001121117210 */ /* 0x000fc80007ffe0ff */
[----:B------:R-:W-:Y:S01]  /*d430*/  LEA.HI.X R35, R32, UR23, R17, 0x1, P0 ;  /* 0x0000001720237c11 */ /* 0x000fe200080f0c11 */
[--C-:B------:R-:W-:Y:S01]  /*d440*/  FFMA.FTZ R32, R47, UR6, R36.reuse ;  /* 0x000000062f207c23 */ /* 0x100fe20008010024 */
[----:B------:R-:W-:-:S03]  /*d450*/  FFMA.FTZ R17, R44, UR6, R36 ;  /* 0x000000062c117c23 */ /* 0x000fc60008010024 */
[----:B------:R-:W-:Y:S01]  /*d460*/  FFMA.FTZ R32, R39, R30, -R32 ;  /* 0x0000001e27207223 */ /* 0x000fe20000010820 */
[----:B------:R-:W-:-:S03]  /*d470*/  FFMA.FTZ R17, R20, R31, -R17 ;  /* 0x0000001f14117223 */ /* 0x000fc60000010811 */
[----:B------:R-:W-:Y:S01]  /*d480*/  FMUL.FTZ R32, R32, UR20 ;  /* 0x0000001420207c20 */ /* 0x000fe20008410000 */
[----:B------:R-:W-:-:S05]  /*d490*/  FMUL.FTZ R17, R17, UR20 ;  /* 0x0000001411117c20 */ /* 0x000fca0008410000 */
[----:B------:R-:W-:-:S05]  /*d4a0*/  F2FP.F16.F32.PACK_AB R17, R17, R32 ;  /* 0x000000201111723e */ /* 0x000fca00000000ff */
[----:B------:R0:W-:Y:S02]  /*d4b0*/  STG.E desc[UR12][R34.64], R17 ;  /* 0x0000001122007986 */ /* 0x0001e4000c10190c */
.L_x_1315:
[----:B------:R-:W-:Y:S05]  /*d4c0*/  BSYNC B0 ;  /* 0x0000000000007941 */ /* 0x000fea0003800000 */
.L_x_1314:
[----:B------:R-:W-:Y:S01]  /*d4d0*/  ISETP.NE.AND P0, PT, RZ, UR18, PT ;  /* 0x00000012ff007c0c */ /* 0x000fe2000bf05270 */
[----:B------:R-:W-:Y:S01]  /*d4e0*/  FADD.FTZ R15, R15, -UR16 ;  /* 0x800000100f0f7e21 */ /* 0x000fe20008010000 */
[----:B------:R-:W-:Y:S01]  /*d4f0*/  FADD.FTZ R20, R13, -UR16 ;  /* 0x800000100d147e21 */ /* 0x000fe20008010000 */
[--C-:B0-----:R-:W-:Y:S02]  /*d500*/  HADD2.F32 R17, -RZ, R74.reuse.H0_H0 ;  /* 0x2000004aff117230 */ /* 0x101fe40000004100 */
        /* <DEDUP_REMOVED lines=24> */
.L_x_1316:
[----:B------:R-:W-:Y:S01]  /*d690*/  LOP3.LUT P0, RZ, R22, 0x4, RZ, 0xc0, !PT ;  /* 0x0000000416ff7812 */ /* 0x000fe2000780c0ff */
[----:B------:R-:W-:-:S12]  /*d6a0*/  BSSY B0, `(.L_x_1317) ;  /* 0x0000015000007945 */ /* 0x000fd80003800000 */
[----:B------:R-:W-:Y:S05]  /*d6b0*/  @!P0 BRA `(.L_x_1318) ;  /* 0x00000000004c8947 */ /* 0x000fea0003800000 */
[----:B------:R-:W5:Y:S01]  /*d6c0*/  LDL R15, [R1+0x8] ;  /* 0x00000800010f7983 */ /* 0x000f620000100800 */
[----:B------:R-:W-:Y:S01]  /*d6d0*/  ULDC.64 UR22, c[0x0][0x288] ;  /* 0x0000a20000167ab9 */ /* 0x000fe20000000a00 */
[----:B------:R-:W-:Y:S02]  /*d6e0*/  MOV R32, R26 ;  /* 0x0000001a00207202 */ /* 0x000fe40000000f00 */
[----:B-1-34-:R-:W-:-:S03]  /*d6f0*/  MOV R33, R29 ;  /* 0x0000001d00217202 */ /* 0x01afc60000000f00 */
[----:B------:R-:W-:-:S04]  /*d700*/  IMAD.WIDE.U32 R32, R107, UR22, R32 ;  /* 0x000000166b207c25 */ /* 0x000fc8000f8e0020 */
[----:B-----5:R-:W-:-:S04]  /*d710*/  IMAD R20, R15, UR22, RZ ;  /* 0x000000160f147c24 */ /* 0x020fc8000f8e02ff */
[----:B------:R-:W-:Y:S01]  /*d720*/  IMAD R15, R107, UR23, R20 ;  /* 0x000000176b0f7c24 */ /* 0x000fe2000f8e0214 */
[----:B------:R-:W-:Y:S01]  /*d730*/  ULDC.64 UR22, c[0x0][0x210] ;  /* 0x0000840000167ab9 */ /* 0x000fe20000000a00 */
[----:B------:R-:W-:Y:S01]  /*d740*/  FFMA.FTZ R20, R45, UR6, R36 ;  /* 0x000000062d147c23 */ /* 0x000fe20008010024 */
[----:B------:R-:W-:Y:S02]  /*d750*/  LEA R34, P0, R32, UR22, 0x1 ;  /* 0x0000001620227c11 */ /* 0x000fe4000f8008ff */
[----:B------:R-:W-:Y:S01]  /*d760*/  IADD3 R15, R33, R15, RZ ;  /* 0x0000000f210f7210 */ /* 0x000fe20007ffe0ff */
[----:B------:R-:W-:-:S03]  /*d770*/  FFMA.FTZ R20, R17, R30, -R20 ;  /* 0x0000001e11147223 */ /* 0x000fc60000010814 */
[----:B------:R-:W-:Y:S01]  /*d780*/  LEA.HI.X R35, R32, UR23, R15, 0x1, P0 ;  /* 0x0000001720237c11 */ /* 0x000fe200080f0c0f */
[----:B------:R-:W-:Y:S01]  /*d790*/  FFMA.FTZ R15, R44, UR6, R36 ;  /* 0x000000062c0f7c23 */ /* 0x000fe20008010024 */
[----:B------:R-:W-:-:S03]  /*d7a0*/  FMUL.FTZ R20, R20, UR20 ;  /* 0x0000001414147c20 */ /* 0x000fc60008410000 */
[----:B------:R-:W-:-:S04]  /*d7b0*/  FFMA.FTZ R15, R74, R31, -R15 ;  /* 0x0000001f4a0f7223 */ /* 0x000fc8000001080f */
[----:B------:R-:W-:-:S05]  /*d7c0*/  FMUL.FTZ R15, R15, UR20 ;  /* 0x000000140f0f7c20 */ /* 0x000fca0008410000 */
[----:B------:R-:W-:-:S05]  /*d7d0*/  F2FP.F16.F32.PACK_AB R15, R15, R20 ;  /* 0x000000140f0f723e */ /* 0x000fca00000000ff */
[----:B------:R0:W-:Y:S02]  /*d7e0*/  STG.E desc[UR12][R34.64], R15 ;  /* 0x0000000f22007986 */ /* 0x0001e4000c10190c */
.L_x_1318:
[----:B------:R-:W-:Y:S05]  /*d7f0*/  BSYNC B0 ;  /* 0x0000000000007941 */ /* 0x000fea0003800000 */
.L_x_1317:
[----:B------:R-:W-:Y:S01]  /*d800*/  ISETP.NE.AND P0, PT, RZ, UR18, PT ;  /* 0x00000012ff007c0c */ /* 0x000fe2000bf05270 */
[----:B------:R-:W-:Y:S01]  /*d810*/  FADD.FTZ R13, R13, -UR16 ;  /* 0x800000100d0d7e21 */ /* 0x000fe20008010000 */
[----:B------:R-:W-:Y:S01]  /*d820*/  FADD.FTZ R17, R11, -UR16 ;  /* 0x800000100b117e21 */ /* 0x000fe20008010000 */
[----:B------:R-:W-:Y:S02]  /*d830*/  HADD2.F32 R11, -RZ, R9.H0_H0 ;  /* 0x20000009ff0b7230 */ /* 0x000fe40000004100 */
[--C-:B0-----:R-:W-:Y:S02]  /*d840*/  HADD2.F32 R15, -RZ, R71.reuse.H0_H0 ;  /* 0x20000047ff0f7230 */ /* 0x101fe40000004100 */
        /* <DEDUP_REMOVED lines=23> */
.L_x_1319:
        /* <DEDUP_REMOVED lines=22> */
.L_x_1321:
[----:B------:R-:W-:Y:S05]  /*db20*/  BSYNC B0 ;  /* 0x0000000000007941 */ /* 0x000fea0003800000 */
.L_x_1320:
[----:B------:R-:W-:Y:S01]  /*db30*/  ISETP.NE.AND P6, PT, RZ, UR18, PT ;  /* 0x00000012ff007c0c */ /* 0x000fe2000bfc5270 */
[----:B------:R-:W-:Y:S01]  /*db40*/  FADD.FTZ R17, R11, -UR16 ;  /* 0x800000100b117e21 */ /* 0x000fe20008010000 */
[----:B------:R-:W-:Y:S01]  /*db50*/  FADD.FTZ R9, R9, -UR16 ;  /* 0x8000001009097e21 */ /* 0x000fe20008010000 */
[--C-:B------:R-:W-:Y:S02]  /*db60*/  HADD2.F32 R15, -RZ, R70.reuse.H0_H0 ;  /* 0x20000046ff0f7230 */ /* 0x100fe40000004100 */
[----:B------:R-:W-:Y:S02]  /*db70*/  HADD2.F32 R70, -RZ, R70.H1_H1 ;  /* 0x30000046ff467230 */ /* 0x000fe40000004100 */
[----:B------:R-:W-:Y:S01]  /*db80*/  FMUL.FTZ R39, R17, UR20 ;  /* 0x0000001411277c20 */ /* 0x000fe20008410000 */
[--C-:B------:R-:W-:Y:S02]  /*db90*/  HADD2.F32 R11, -RZ, R8.reuse.H0_H0 ;  /* 0x20000008ff0b7230 */ /* 0x100fe40000004100 */
[----:B------:R-:W-:Y:S01]  /*dba0*/  FMUL.FTZ R38, R9, UR20 ;  /* 0x0000001409267c20 */ /* 0x000fe20008410000 */
[----:B0-----:R-:W-:-:S02]  /*dbb0*/  HADD2.F32 R13, -RZ, R8.H1_H1 ;  /* 0x30000008ff0d7230 */ /* 0x001fc40000004100 */
        /* <DEDUP_REMOVED lines=9> */
[----:B-1-34-:R-:W-:-:S07]  /*dc50*/  FADD.FTZ R33, R32, 1 ;  /* 0x3f80000020217421 */ /* 0x01afce0000010000 */
        /* <DEDUP_REMOVED lines=9> */
.L_x_1322:
[----:B------:R-:W-:Y:S04]  /*dcf0*/  BSSY B0, `(.L_x_1323) ;  /* 0x0000015000007945 */ /* 0x000fe80003800000 */
[----:B------:R-:W-:Y:S05]  /*dd00*/  @!P5 BRA `(.L_x_1324) ;  /* 0x00000000004cd947 */ /* 0x000fea0003800000 */
[----:B------:R-:W5:Y:S01]  /*dd10*/  LDL R8, [R1] ;  /* 0x0000000001087983 */ /* 0x000f620000100800 */
[----:B------:R-:W-:Y:S01]  /*dd20*/  ULDC.64 UR22, c[0x0][0x288] ;  /* 0x0000a20000167ab9 */ /* 0x000fe20000000a00 */
[----:B------:R-:W-:Y:S01]  /*dd30*/  MOV R9, R29 ;  /* 0x0000001d00097202 */ /* 0x000fe20000000f00 */
        /* <DEDUP_REMOVED lines=9> */
[----:B-1-34-:R-:W-:Y:S01]  /*ddd0*/  LEA.HI.X R33, R8, UR23, R17, 0x1, P0 ;  /* 0x0000001708217c11 */ /* 0x01afe200080f0c11 */
[----:B------:R-:W-:-:S04]  /*dde0*/  FFMA.FTZ R8, R39, UR6, R36 ;  /* 0x0000000627087c23 */ /* 0x000fc80008010024 */
[----:B------:R-:W-:-:S04]  /*ddf0*/  FFMA.FTZ R8, R15, R30, -R8 ;  /* 0x0000001e0f087223 */ /* 0x000fc80000010808 */
[----:B------:R-:W-:Y:S01]  /*de00*/  FMUL.FTZ R9, R8, UR20 ;  /* 0x0000001408097c20 */ /* 0x000fe20008410000 */
[----:B------:R-:W-:-:S05]  /*de10*/  FMUL.FTZ R8, R70, UR20 ;  /* 0x0000001446087c20 */ /* 0x000fca0008410000 */
[----:B------:R-:W-:-:S05]  /*de20*/  F2FP.F16.F32.PACK_AB R9, R8, R9 ;  /* 0x000000090809723e */ /* 0x000fca00000000ff */
[----:B------:R0:W-:Y:S02]  /*de30*/  STG.E desc[UR12][R32.64], R9 ;  /* 0x0000000920007986 */ /* 0x0001e4000c10190c */
.L_x_1324:
[----:B------:R-:W-:Y:S05]  /*de40*/  BSYNC B0 ;  /* 0x0000000000007941 */ /* 0x000fea0003800000 */
.L_x_1323:
[----:B------:R-:W-:Y:S01]  /*de50*/  FADD.FTZ R8, R11, -UR16 ;  /* 0x800000100b087e21 */ /* 0x000fe20008010000 */
[----:B------:R-:W-:Y:S01]  /*de60*/  FADD.FTZ R13, R13, -UR16 ;  /* 0x800000100d0d7e21 */ /* 0x000fe20008010000 */
[----:B------:R-:W-:Y:S02]  /*de70*/  HADD2.F32 R11, -RZ, R7.H0_H0 ;  /* 0x20000007ff0b7230 */ /* 0x000fe40000004100 */
[--C-:B------:R-:W-:Y:S02]  /*de80*/  HADD2.F32 R15, -RZ, R69.reuse.H0_H0 ;  /* 0x20000045ff0f7230 */ /* 0x100fe40000004100 */
[----:B------:R-:W-:Y:S01]  /*de90*/  FMUL.FTZ R43, R8, UR20 ;  /* 0x00000014082b7c20 */ /* 0x000fe20008410000 */
[----:B------:R-:W-:Y:S02]  /*dea0*/  HADD2.F32 R20, -RZ, R69.H1_H1 ;  /* 0x30000045ff147230 */ /* 0x000fe40000004100 */
[----:B------:R-:W-:Y:S01]  /*deb0*/  FMUL.FTZ R42, R13, UR20 ;  /* 0x000000140d2a7c20 */ /* 0x000fe20008410000 */
[----:B------:R-:W-:Y:S01]  /*dec0*/  HADD2.F32 R7, -RZ, R7.H1_H1 ;  /* 0x30000007ff077230 */ /* 0x000fe20000004100 */
[----:B------:R-:W-:Y:S06]  /*ded0*/  @!P6 BRA `(.L_x_1325) ;  /* 0x000000000048e947 */ /* 0x000fec0003800000 */
[----:B------:R-:W-:Y:S01]  /*dee0*/  FFMA.FTZ R8, R43, R30, R40 ;  /* 0x0000001e2b087223 */ /* 0x000fe20000010028 */
[----:B0-----:R-:W-:-:S03]  /*def0*/  FFMA.FTZ R9, R42, R31, R41 ;  /* 0x0000001f2a097223 */ /* 0x001fc60000010029 */
        /* <DEDUP_REMOVED lines=16> */
.L_x_1325:
[----:B------:R-:W-:Y:S04]  /*e000*/  BSSY B0, `(.L_x_1326) ;  /* 0x0000014000007945 */ /* 0x000fe80003800000 */
[----:B------:R-:W-:Y:S05]  /*e010*/  @!P4 BRA `(.L_x_1327) ;  /* 0x000000000048c947 */ /* 0x000fea0003800000 */
[----:B------:R-:W-:Y:S01]  /*e020*/  ULDC.64 UR22, c[0x0][0x288] ;  /* 0x0000a20000167ab9 */ /* 0x000fe20000000a00 */
[----:B------:R-:W-:Y:S01]  /*e030*/  MOV R8, R26 ;  /* 0x0000001a00087202 */ /* 0x000fe20000000f00 */
[----:B------:R-:W-:Y:S01]  /*e040*/  IMAD R13, R125, UR22, RZ ;  /* 0x000000167d0d7c24 */ /* 0x000fe2000f8e02ff */
[----:B0-----:R-:W-:-:S03]  /*e050*/  MOV R9, R29 ;  /* 0x0000001d00097202 */ /* 0x001fc60000000f00 */
        /* <DEDUP_REMOVED lines=14> */
.L_x_1327:
[----:B------:R-:W-:Y:S05]  /*e140*/  BSYNC B0 ;  /* 0x0000000000007941 */ /* 0x000fea0003800000 */
.L_x_1326:
[----:B------:R-:W-:Y:S01]  /*e150*/  FADD.FTZ R11, R11, -UR16 ;  /* 0x800000100b0b7e21 */ /* 0x000fe20008010000 */
[----:B------:R-:W-:Y:S01]  /*e160*/  FADD.FTZ R7, R7, -UR16 ;  /* 0x8000001007077e21 */ /* 0x000fe20008010000 */
[--C-:B------:R-:W-:Y:S02]  /*e170*/  HADD2.F32 R13, -RZ, R68.reuse.H0_H0 ;  /* 0x20000044ff0d7230 */ /* 0x100fe40000004100 */
[----:B------:R-:W-:Y:S02]  /*e180*/  HADD2.F32 R68, -RZ, R68.H1_H1 ;  /* 0x30000044ff447230 */ /* 0x000fe40000004100 */
[----:B01-34-:R-:W-:Y:S01]  /*e190*/  FMUL.FTZ R33, R11, UR20 ;  /* 0x000000140b217c20 */ /* 0x01bfe20008410000 */
[--C-:B------:R-:W-:Y:S02]  /*e1a0*/  HADD2.F32 R35, -RZ, R6.reuse.H0_H0 ;  /* 0x20000006ff237230 */ /* 0x100fe40000004100 */
[----:B------:R-:W-:Y:S01]  /*e1b0*/  FMUL.FTZ R34, R7, UR20 ;  /* 0x0000001407227c20 */ /* 0x000fe20008410000 */
        /* <DEDUP_REMOVED lines=20> */
.L_x_1328:
        /* <DEDUP_REMOVED lines=20> */
.L_x_1330:
[----:B------:R-:W-:Y:S05]  /*e440*/  BSYNC B0 ;  /* 0x0000000000007941 */ /* 0x000fea0003800000 */
.L_x_1329:
[----:B------:R-:W-:Y:S01]  /*e450*/  FADD.FTZ R35, R35, -UR16 ;  /* 0x8000001023237e21 */ /* 0x000fe20008010000 */
[----:B------:R-:W-:Y:S01]  /*e460*/  FADD.FTZ R38, R38, -UR16 ;  /* 0x8000001026267e21 */ /* 0x000fe20008010000 */
[--C-:B------:R-:W-:Y:S02]  /*e470*/  HADD2.F32 R11, -RZ, R67.reuse.H0_H0 ;  /* 0x20000043ff0b7230 */ /* 0x100fe40000004100 */
[----:B------:R-:W-:Y:S02]  /*e480*/  HADD2.F32 R20, -RZ, R67.H1_H1 ;  /* 0x30000043ff147230 */ /* 0x000fe40000004100 */
[----:B------:R-:W-:Y:S01]  /*e490*/  FMUL.FTZ R35, R35, UR20 ;  /* 0x0000001423237c20 */ /* 0x000fe20008410000 */
[--C-:B------:R-:W-:Y:S02]  /*e4a0*/  HADD2.F32 R17, -RZ, R5.reuse.H0_H0 ;  /* 0x20000005ff117230 */ /* 0x100fe40000004100 */
[----:B------:R-:W-:Y:S01]  /*e4b0*/  FMUL.FTZ R38, R38, UR20 ;  /* 0x0000001426267c20 */ /* 0x000fe20008410000 */
[----:B------:R-:W-:Y:S01]  /*e4c0*/  HADD2.F32 R33, -RZ, R5.H1_H1 ;  /* 0x30000005ff217230 */ /* 0x000fe20000004100 */
        /* <DEDUP_REMOVED lines=19> */
.L_x_1331:
        /* <DEDUP_REMOVED lines=9> */
[----:B------:R-:W-:Y:S02]  /*e690*/  IADD3 R5, R7, R5, RZ ;  /* 0x0000000507057210 */ /* 0x000fe40007ffe0ff */
[----:B------:R-:W-:-:S04]  /*e6a0*/  LEA R8, P0, R6, UR22, 0x1 ;  /* 0x0000001606087c11 */ /* 0x000fc8000f8008ff */
        /* <DEDUP_REMOVED lines=9> */
.L_x_1333:
[----:B------:R-:W-:Y:S05]  /*e740*/  BSYNC B0 ;  /* 0x0000000000007941 */ /* 0x000fea0003800000 */
.L_x_1332:
[----:B------:R-:W-:Y:S01]  /*e750*/  FADD.FTZ R17, R17, -UR16 ;  /* 0x8000001011117e21 */ /* 0x000fe20008010000 */
[----:B------:R-:W-:Y:S01]  /*e760*/  FADD.FTZ R33, R33, -UR16 ;  /* 0x8000001021217e21 */ /* 0x000fe20008010000 */
[--C-:B01----:R-:W-:Y:S02]  /*e770*/  HADD2.F32 R9, -RZ, R66.reuse.H0_H0 ;  /* 0x20000042ff097230 */ /* 0x103fe40000004100 */
        /* <DEDUP_REMOVED lines=24> */
.L_x_1334:
        /* <DEDUP_REMOVED lines=20> */
.L_x_1336:
[----:B------:R-:W-:Y:S05]  /*ea40*/  BSYNC B0 ;  /* 0x0000000000007941 */ /* 0x000fea0003800000 */
.L_x_1335:
        /* <DEDUP_REMOVED lines=27> */
.L_x_1337:
        /* <DEDUP_REMOVED lines=23> */
.L_x_1339:
[----:B------:R-:W-:Y:S05]  /*ed70*/  BSYNC B0 ;  /* 0x0000000000007941 */ /* 0x000fea0003800000 */
.L_x_1338:
[----:B------:R-:W-:Y:S01]  /*ed80*/  ISETP.NE.AND P0, PT, RZ, UR18, PT ;  /* 0x00000012ff007c0c */ /* 0x000fe2000bf05270 */
[----:B------:R-:W-:Y:S01]  /*ed90*/  FADD.FTZ R17, R17, -UR16 ;  /* 0x8000001011117e21 */ /* 0x000fe20008010000 */
[----:B------:R-:W-:Y:S01]  /*eda0*/  FADD.FTZ R33, R33, -UR16 ;  /* 0x8000001021217e21 */ /* 0x000fe20008010000 */
[--C-:B01----:R-:W-:Y:S02]  /*edb0*/  HADD2.F32 R7, -RZ, R64.reuse.H0_H0 ;  /* 0x20000040ff077230 */ /* 0x103fe40000004100 */
[----:B------:R-:W-:Y:S02]  /*edc0*/  HADD2.F32 R64, -RZ, R64.H1_H1 ;  /* 0x30000040ff407230 */ /* 0x000fe40000004100 */
[----:B------:R-:W-:Y:S01]  /*edd0*/  FMUL.FTZ R17, R17, UR20 ;  /* 0x0000001411117c20 */ /* 0x000fe20008410000 */
[--C-:B------:R-:W-:Y:S02]  /*ede0*/  HADD2.F32 R13, -RZ, R2.reuse.H0_H0 ;  /* 0x20000002ff0d7230 */ /* 0x100fe40000004100 */
[----:B------:R-:W-:Y:S01]  /*edf0*/  FMUL.FTZ R32, R33, UR20 ;  /* 0x0000001421207c20 */ /* 0x000fe20008410000 */
        /* <DEDUP_REMOVED lines=20> */
.L_x_1340:
        /* <DEDUP_REMOVED lines=14> */
[----:B------:R-:W-:-:S03]  /*f020*/  FFMA.FTZ R3, R32, UR6, R36 ;  /* 0x0000000620037c23 */ /* 0x000fc60008010024 */
[----:B------:R-:W-:Y:S01]  /*f030*/  LEA.HI.X R5, R2, UR23, R5, 0x1, P0 ;  /* 0x0000001702057c11 */ /* 0x000fe200080f0c05 */
[----:B------:R-:W-:Y:S01]  /*f040*/  FFMA.FTZ R2, R17, UR6, R36 ;  /* 0x0000000611027c23 */ /* 0x000fe20008010024 */
[----:B------:R-:W-:-:S03]  /*f050*/  FFMA.FTZ R64, R64, R31, -R3 ;  /* 0x0000001f40407223 */ /* 0x000fc60000010803 */
[----:B------:R-:W-:-:S04]  /*f060*/  FFMA.FTZ R2, R7, R30, -R2 ;  /* 0x0000001e07027223 */ /* 0x000fc80000010802 */
[----:B------:R-:W-:Y:S01]  /*f070*/  FMUL.FTZ R3, R2, UR20 ;  /* 0x0000001402037c20 */ /* 0x000fe20008410000 */
[----:B------:R-:W-:-:S05]  /*f080*/  FMUL.FTZ R2, R64, UR20 ;  /* 0x0000001440027c20 */ /* 0x000fca0008410000 */
[----:B------:R-:W-:-:S05]  /*f090*/  F2FP.F16.F32.PACK_AB R3, R2, R3 ;  /* 0x000000030203723e */ /* 0x000fca00000000ff */
[----:B------:R0:W-:Y:S02]  /*f0a0*/  STG.E desc[UR12][R4.64], R3 ;  /* 0x0000000304007986 */ /* 0x0001e4000c10190c */
.L_x_1342:
[----:B------:R-:W-:Y:S05]  /*f0b0*/  BSYNC B0 ;  /* 0x0000000000007941 */ /* 0x000fea0003800000 */
.L_x_1341:
        /* <DEDUP_REMOVED lines=28> */
.L_x_1343:
        /* <DEDUP_REMOVED lines=10> */
[----:B------:R-:W-:Y:S02]  /*f320*/  IMAD R5, R5, UR23, R0 ;  /* 0x0000001705057c24 */ /* 0x000fe4000f8e0200 */
[----:B------:R-:W-:Y:S01]  /*f330*/  FFMA.FTZ R0, R17, UR6, R36 ;  /* 0x0000000611007c23 */ /* 0x000fe20008010024 */
[----:B------:R-:W-:Y:S02]  /*f340*/  ULDC.64 UR22, c[0x0][0x210] ;  /* 0x0000840000167ab9 */ /* 0x000fe40000000a00 */
[----:B------:R-:W-:Y:S01]  /*f350*/  LEA R4, P0, R2, UR22, 0x1 ;  /* 0x0000001602047c11 */ /* 0x000fe2000f8008ff */
[----:B------:R-:W-:Y:S01]  /*f360*/  FFMA.FTZ R0, R7, R30, -R0 ;  /* 0x0000001e07007223 */ /* 0x000fe20000010800 */
[----:B------:R-:W-:Y:S01]  /*f370*/  IADD3 R5, R3, R5, RZ ;  /* 0x0000000503057210 */ /* 0x000fe20007ffe0ff */
[----:B------:R-:W-:-:S03]  /*f380*/  FFMA.FTZ R3, R20, UR6, R36 ;  /* 0x0000000614037c23 */ /* 0x000fc60008010024 */
[----:B------:R-:W-:Y:S01]  /*f390*/  LEA.HI.X R5, R2, UR23, R5, 0x1, P0 ;  /* 0x0000001702057c11 */ /* 0x000fe200080f0c05 */
[----:B------:R-:W-:Y:S01]  /*f3a0*/  FFMA.FTZ R6, R6, R31, -R3 ;  /* 0x0000001f06067223 */ /* 0x000fe20000010803 */
[----:B------:R-:W-:-:S03]  /*f3b0*/  FMUL.FTZ R3, R0, UR20 ;  /* 0x0000001400037c20 */ /* 0x000fc60008410000 */
[----:B------:R-:W-:-:S05]  /*f3c0*/  FMUL.FTZ R0, R6, UR20 ;  /* 0x0000001406007c20 */ /* 0x000fca0008410000 */
[----:B------:R-:W-:-:S05]  /*f3d0*/  F2FP.F16.F32.PACK_AB R3, R0, R3 ;  /* 0x000000030003723e */ /* 0x000fca00000000ff */
[----:B------:R1:W-:Y:S02]  /*f3e0*/  STG.E desc[UR12][R4.64], R3 ;  /* 0x0000000304007986 */ /* 0x0003e4000c10190c */
.L_x_1345:
[----:B------:R-:W-:Y:S05]  /*f3f0*/  BSYNC B0 ;  /* 0x0000000000007941 */ /* 0x000fea0003800000 */
.L_x_1344:
[----:B------:R-:W-:Y:S01]  /*f400*/  ISETP.NE.AND P0, PT, RZ, UR18, PT ;  /* 0x00000012ff007c0c */ /* 0x000fe2000bf05270 */
[----:B------:R-:W-:Y:S01]  /*f410*/  FADD.FTZ R32, R32, -UR16 ;  /* 0x8000001020207e21 */ /* 0x000fe20008010000 */
[----:B------:R-:W-:Y:S01]  /*f420*/  FADD.FTZ R33, R33, -UR16 ;  /* 0x8000001021217e21 */ /* 0x000fe20008010000 */
[--C-:B------:R-:W-:Y:S02]  /*f430*/  HADD2.F32 R7, -RZ, R62.reuse.H0_H0 ;  /* 0x2000003eff077230 */ /* 0x100fe40000004100 */
[----:B------:R-:W-:Y:S02]  /*f440*/  HADD2.F32 R62, -RZ, R62.H1_H1 ;  /* 0x3000003eff3e7230 */ /* 0x000fe40000004100 */
[----:B------:R-:W-:Y:S01]  /*f450*/  FMUL.FTZ R15, R32, UR20 ;  /* 0x00000014200f7c20 */ /* 0x000fe20008410000 */
[----:B------:R-:W-:Y:S02]  /*f460*/  HADD2.F32 R17, -RZ, R21.H0_H0 ;  /* 0x20000015ff117230 */ /* 0x000fe40000004100 */
[----:B------:R-:W-:-:S03]  /*f470*/  FMUL.FTZ R8, R33, UR20 ;  /* 0x0000001421087c20 */ /* 0x000fc60008410000 */
[----:B------:R-:W-:Y:S05]  /*f480*/  @!P0 BRA `(.L_x_1346) ;  /* 0x0000000000488947 */ /* 0x000fea0003800000 */
[----:B------:R-:W-:Y:S01]  /*f490*/  FFMA.FTZ R0, R15, R30, R40 ;  /* 0x0000001e0f007223 */ /* 0x000fe20000010028 */
[----:B------:R-:W-:-:S03]  /*f4a0*/  FFMA.FTZ R2, R8, R31, R41 ;  /* 0x0000001f08027223 */ /* 0x000fc60000010029 */
[----:B01----:R-:W-:Y:S01]  /*f4b0*/  FMUL.FTZ R3, R0, -1.4426950216293334961 ;  /* 0xbfb8aa3b00037820 */ /* 0x003fe20000410000 */
        /* <DEDUP_REMOVED lines=15> */
.L_x_1346:
        /* <DEDUP_REMOVED lines=23> */
.L_x_1348:
[----:B------:R-:W-:Y:S05]  /*f720*/  BSYNC B0 ;  /* 0x0000000000007941 */ /* 0x000fea0003800000 */
.L_x_1347:
[----:B------:R-:W-:Y:S01]  /*f730*/  ISETP.NE.AND P6, PT, RZ, UR18, PT ;  /* 0x00000012ff007c0c */ /* 0x000fe2000bfc5270 */
[----:B------:R-:W-:Y:S01]  /*f740*/  HADD2.F32 R21, -RZ, R21.H1_H1 ;  /* 0x30000015ff157230 */ /* 0x000fe20000004100 */
[----:B------:R-:W-:Y:S01]  /*f750*/  IADD3 R13, R23, 0x190, RZ ;  /* 0x00000190170d7810 */ /* 0x000fe20007ffe0ff */
[----:B------:R-:W-:Y:S01]  /*f760*/  FADD.FTZ R17, R17, -UR16 ;  /* 0x8000001011117e21 */ /* 0x000fe20008010000 */
[----:B------:R-:W-:Y:S01]  /*f770*/  ULDC.64 UR22, c[0x0][0x290] ;  /* 0x0000a40000167ab9 */ /* 0x000fe20000000a00 */
[--C-:B------:R-:W-:Y:S02]  /*f780*/  HADD2.F32 R7, -RZ, R61.reuse.H0_H0 ;  /* 0x2000003dff077230 */ /* 0x100fe40000004100 */
[----:B------:R-:W-:Y:S01]  /*f790*/  FADD.FTZ R21, R21, -UR16 ;  /* 0x8000001015157e21 */ /* 0x000fe20008010000 */
[----:B------:R-:W-:Y:S01]  /*f7a0*/  HADD2.F32 R0, -RZ, R61.H1_H1 ;  /* 0x3000003dff007230 */ /* 0x000fe20000004100 */
[----:B------:R-:W-:Y:S01]  /*f7b0*/  SHF.R.S32.HI R15, RZ, 0x1f, R13 ;  /* 0x0000001fff0f7819 */ /* 0x000fe2000001140d */
[----:B------:R-:W-:Y:S01]  /*f7c0*/  FMUL.FTZ R17, R17, UR20 ;  /* 0x0000001411117c20 */ /* 0x000fe20008410000 */
[----:B------:R-:W-:-:S02]  /*f7d0*/  FMUL.FTZ R32, R21, UR20 ;  /* 0x0000001415207c20 */ /* 0x000fc40008410000 */
[----:B------:R-:W-:Y:S05]  /*f7e0*/  @!P6 BRA `(.L_x_1349) ;  /* 0x000000000048e947 */ /* 0x000fea0003800000 */
        /* <DEDUP_REMOVED lines=18> */
.L_x_1349:
        /* <DEDUP_REMOVED lines=9> */
[----:B01-3--:R-:W-:Y:S01]  /*f9a0*/  IMAD R4, R15, UR24, RZ ;  /* 0x000000180f047c24 */ /* 0x00bfe2000f8e02ff */
        /* <DEDUP_REMOVED lines=15> */
.L_x_1351:
[----:B------:R-:W-:Y:S05]  /*faa0*/  BSYNC B0 ;  /* 0x0000000000007941 */ /* 0x000fea0003800000 */
.L_x_1350:
[----:B------:R-:W-:Y:S01]  /*fab0*/  IADD3 R17, R23, 0x1a0, RZ ;  /* 0x000001a017117810 */ /* 0x000fe20007ffe0ff */
[----:B------:R-:W-:Y:S01]  /*fac0*/  FADD.FTZ R6, R6, -UR16 ;  /* 0x8000001006067e21 */ /* 0x000fe20008010000 */
[----:B------:R-:W-:Y:S01]  /*fad0*/  FADD.FTZ R19, R19, -UR16 ;  /* 0x8000001013137e21 */ /* 0x000fe20008010000 */
[--C-:B------:R-:W-:Y:S01]  /*fae0*/  HADD2.F32 R7, -RZ, R60.reuse.H0_H0 ;  /* 0x2000003cff077230 */ /* 0x100fe20000004100 */
[----:B------:R-:W-:Y:S01]  /*faf0*/  SHF.R.S32.HI R20, RZ, 0x1f, R17 ;  /* 0x0000001fff147819 */ /* 0x000fe20000011411 */
[----:B------:R-:W-:Y:S02]  /*fb00*/  HADD2.F32 R60, -RZ, R60.H1_H1 ;  /* 0x3000003cff3c7230 */ /* 0x000fe40000004100 */
[----:B------:R-:W-:Y:S01]  /*fb10*/  FMUL.FTZ R15, R6, UR20 ;  /* 0x00000014060f7c20 */ /* 0x000fe20008410000 */
[----:B------:R-:W-:Y:S01]  /*fb20*/  FMUL.FTZ R8, R19, UR20 ;  /* 0x0000001413087c20 */ /* 0x000fe20008410000 */
[----:B------:R-:W-:Y:S06]  /*fb30*/  @!P6 BRA `(.L_x_1352) ;  /* 0x000000000048e947 */ /* 0x000fec0003800000 */
        /* <DEDUP_REMOVED lines=18> */
.L_x_1352:
        /* <DEDUP_REMOVED lines=10> */
[----:B01-34-:R-:W-:-:S03]  /*fd00*/  MOV R3, R29 ;  /* 0x0000001d00037202 */ /* 0x01bfc60000000f00 */
[----:B------:R-:W-:Y:S02]  /*fd10*/  IMAD R5, R17, UR25, R0 ;  /* 0x0000001911057c24 */ /* 0x000fe4000f8e0200 */
[----:B------:R-:W-:Y:S01]  /*fd20*/  FFMA.FTZ R0, R15, UR6, R36 ;  /* 0x000000060f007c23 */ /* 0x000fe20008010024 */
[----:B------:R-:W-:Y:S01]  /*fd30*/  IMAD.WIDE.U32 R2, R17, UR24, R2 ;  /* 0x0000001811027c25 */ /* 0x000fe2000f8e0002 */
[----:B------:R-:W-:-:S03]  /*fd40*/  ULDC.64 UR24, c[0x0][0x210] ;  /* 0x0000840000187ab9 */ /* 0x000fc60000000a00 */
[----:B------:R-:W-:Y:S01]  /*fd50*/  FFMA.FTZ R0, R7, R30, -R0 ;  /* 0x0000001e07007223 */ /* 0x000fe20000010800 */
[----:B------:R-:W-:Y:S01]  /*fd60*/  IADD3 R5, R3, R5, RZ ;  /* 0x0000000503057210 */ /* 0x000fe20007ffe0ff */
[----:B------:R-:W-:Y:S01]  /*fd70*/  FFMA.FTZ R3, R8, UR6, R36 ;  /* 0x0000000608037c23 */ /* 0x000fe20008010024 */
[----:B------:R-:W-:-:S03]  /*fd80*/  LEA R4, P0, R2, UR24, 0x1 ;  /* 0x0000001802047c11 */ /* 0x000fc6000f8008ff */
[----:B------:R-:W-:Y:S01]  /*fd90*/  FFMA.FTZ R60, R60, R31, -R3 ;  /* 0x0000001f3c3c7223 */ /* 0x000fe20000010803 */
[----:B------:R-:W-:Y:S01]  /*fda0*/  FMUL.FTZ R3, R0, UR20 ;  /* 0x0000001400037c20 */ /* 0x000fe20008410000 */
[----:B------:R-:W-:Y:S02]  /*fdb0*/  LEA.HI.X R5, R2, UR25, R5, 0x1, P0 ;  /* 0x0000001902057c11 */ /* 0x000fe400080f0c05 */
[----:B------:R-:W-:-:S05]  /*fdc0*/  FMUL.FTZ R0, R60, UR20 ;  /* 0x000000143c007c20 */ /* 0x000fca0008410000 */
[----:B------:R-:W-:-:S05]  /*fdd0*/  F2FP.F16.F32.PACK_AB R3, R0, R3 ;  /* 0x000000030003723e */ /* 0x000fca00000000ff */
[----:B------:R0:W-:Y:S02]  /*fde0*/  STG.E desc[UR12][R4.64], R3 ;  /* 0x0000000304007986 */ /* 0x0001e4000c10190c */
.L_x_1354:
[----:B------:R-:W-:Y:S05]  /*fdf0*/  BSYNC B0 ;  /* 0x0000000000007941 */ /* 0x000fea0003800000 */
.L_x_1353:
        /* <DEDUP_REMOVED lines=27> */
.L_x_1355:
        /* <DEDUP_REMOVED lines=9> */
[----:B01-34-:R-:W-:Y:S01]  /*10040*/  IMAD R4, R17, UR24, RZ ;  /* 0x0000001811047c24 */ /* 0x01bfe2000f8e02ff */
        /* <DEDUP_REMOVED lines=15> */
.L_x_1357:
[----:B------:R-:W-:Y:S05]  /*10140*/  BSYNC B0 ;  /* 0x0000000000007941 */ /* 0x000fea0003800000 */
.L_x_1356:
        /* <DEDUP_REMOVED lines=27> */
.L_x_1358:
        /* <DEDUP_REMOVED lines=8> */
[----:B01-34-:R-:W-:Y:S01]  /*10380*/  MOV R4, R26 ;  /* 0x0000001a00047202 */ /* 0x01bfe20000000f00 */
[----:B------:R-:W-:Y:S01]  /*10390*/  IMAD R0, R8, UR24, RZ ;  /* 0x0000001808007c24 */ /* 0x000fe2000f8e02ff */
[----:B------:R-:W-:-:S03]  /*103a0*/  MOV R5, R29 ;  /* 0x0000001d00057202 */ /* 0x000fc60000000f00 */
        /* <DEDUP_REMOVED lines=14> */
.L_x_1360:
[----:B------:R-:W-:Y:S05]  /*10490*/  BSYNC B0 ;  /* 0x0000000000007941 */ /* 0x000fea0003800000 */
.L_x_1359:
        /* <DEDUP_REMOVED lines=27> */
.L_x_1361:
        /* <DEDUP_REMOVED lines=25> */
.L_x_1363:
[----:B------:R-:W-:Y:S05]  /*107e0*/  BSYNC B0 ;  /* 0x0000000000007941 */ /* 0x000fea0003800000 */
.L_x_1362:
        /* <DEDUP_REMOVED lines=10> */
[----:B0-----:R-:W-:-:S03]  /*10890*/  FFMA.FTZ R2, R12, R31, R41 ;  /* 0x0000001f0c027223 */ /* 0x001fc60000010029 */
[----:B-1-34-:R-:W-:Y:S01]  /*108a0*/  FMUL.FTZ R3, R0, -1.4426950216293334961 ;  /* 0xbfb8aa3b00037820 */ /* 0x01afe20000410000 */
        /* <DEDUP_REMOVED lines=15> */
.L_x_1364:
[----:B------:R-:W-:Y:S01]  /*109a0*/  ISETP.GE.U32.AND P0, PT, R17, UR22, PT ;  /* 0x0000001611007c0c */ /* 0x000fe2000bf06070 */
[----:B------:R-:W-:Y:S01]  /*109b0*/  BSSY B0, `(.L_x_1365) ;  /* 0x000001a000007945 */ /* 0x000fe20003800000 */
[----:B------:R-:W-:Y:S01]  /*109c0*/  SHF.R.U32.HI R0, RZ, 0x5, R25 ;  /* 0x00000005ff007819 */ /* 0x000fe20000011619 */
[--C-:B------:R-:W-:Y:S01]  /*109d0*/  HADD2.F32 R6, -RZ, R10.reuse.H0_H0 ;  /* 0x2000000aff067230 */ /* 0x100fe20000004100 */
[----:B------:R-:W-:Y:S01]  /*109e0*/  ISETP.GE.AND.EX P0, PT, R8, UR23, PT, P0 ;  /* 0x0000001708007c0c */ /* 0x000fe2000bf06300 */
[----:B------:R-:W-:Y:S02]  /*109f0*/  HADD2.F32 R10, -RZ, R10.H1_H1 ;  /* 0x3000000aff0a7230 */ /* 0x000fe40000004100 */
[----:B--2---:R-:W-:Y:S01]  /*10a00*/  IMAD R37, R37, UR15, R0 ;  /* 0x0000000f25257c24 */ /* 0x004fe2000f8e0200 */
        /* <DEDUP_REMOVED lines=20> */
.L_x_1366:
[----:B------:R-:W-:Y:S05]  /*10b50*/  BSYNC B0 ;  /* 0x0000000000007941 */ /* 0x000fea0003800000 */
.L_x_1365:
[----:B------:R-:W-:Y:S01]  /*10b60*/  FADD.FTZ R6, R6, -UR16 ;  /* 0x8000001006067e21 */ /* 0x000fe20008010000 */
[----:B------:R-:W-:Y:S01]  /*10b70*/  IADD3 R37, R37, 0x1f0, RZ ;  /* 0x000001f025257810 */ /* 0x000fe20007ffe0ff */
[----:B------:R-:W-:Y:S01]  /*10b80*/  FADD.FTZ R10, R10, -UR16 ;  /* 0x800000100a0a7e21 */ /* 0x000fe20008010000 */
[--C-:B01234-:R-:W-:Y:S02]  /*10b90*/  HADD2.F32 R5, -RZ, R55.reuse.H0_H0 ;  /* 0x20000037ff057230 */ /* 0x11ffe40000004100 */
[----:B------:R-:W-:Y:S01]  /*10ba0*/  FMUL.FTZ R11, R6, UR20 ;  /* 0x00000014060b7c20 */ /* 0x000fe20008410000 */
[----:B------:R-:W-:Y:S01]  /*10bb0*/  HADD2.F32 R0, -RZ, R55.H1_H1 ;  /* 0x30000037ff007230 */ /* 0x000fe20000004100 */
[----:B------:R-:W-:Y:S01]  /*10bc0*/  SHF.R.S32.HI R12, RZ, 0x1f, R37 ;  /* 0x0000001fff0c7819 */ /* 0x000fe20000011425 */
        /* <DEDUP_REMOVED lines=20> */
.L_x_1367:
[----:B------:R-:W-:Y:S01]  /*10d10*/  ISETP.GE.U32.AND P0, PT, R37, UR22, PT ;  /* 0x0000001625007c0c */ /* 0x000fe2000bf06070 */
[----:B------:R-:W-:Y:S03]  /*10d20*/  BSSY B0, `(.L_x_1368) ;  /* 0x0000017000007945 */ /* 0x000fe60003800000 */
[----:B------:R-:W-:-:S04]  /*10d30*/  ISETP.GE.AND.EX P0, PT, R12, UR23, PT, P0 ;  /* 0x000000170c007c0c */ /* 0x000fc8000bf06300 */
[----:B------:R-:W-:-:S13]  /*10d40*/  ISETP.LT.U32.AND P0, PT, R25, 0x200, !P0 ;  /* 0x000002001900780c */ /* 0x000fda0004701070 */
[----:B------:R-:W-:Y:S05]  /*10d50*/  @!P0 BRA `(.L_x_1369) ;  /* 0x00000000004c8947 */ /* 0x000fea0003800000 */
[----:B------:R-:W-:Y:S01]  /*10d60*/  IADD3 R3, R23, 0x1f0, RZ ;  /* 0x000001f017037810 */ /* 0x000fe20007ffe0ff */
[----:B------:R-:W-:Y:S01]  /*10d70*/  ULDC.64 UR22, c[0x0][0x288] ;  /* 0x0000a20000167ab9 */ /* 0x000fe20000000a00 */
[----:B------:R-:W-:Y:S01]  /*10d80*/  MOV R27, R29 ;  /* 0x0000001d001b7202 */ /* 0x000fe20000000f00 */
[--C-:B------:R-:W-:Y:S01]  /*10d90*/  FFMA.FTZ R4, R11, UR6, R36.reuse ;  /* 0x000000060b047c23 */ /* 0x100fe20008010024 */
[----:B------:R-:W-:Y:S01]  /*10da0*/  SHF.R.S32.HI R2, RZ, 0x1f, R3 ;  /* 0x0000001fff027819 */ /* 0x000fe20000011403 */
[----:B------:R-:W-:Y:S01]  /*10db0*/  FFMA.FTZ R7, R10, UR6, R36 ;  /* 0x000000060a077c23 */ /* 0x000fe20008010024 */
[----:B------:R-:W-:-:S04]  /*10dc0*/  IMAD.WIDE.U32 R26, R3, UR22, R26 ;  /* 0x00000016031a7c25 */ /* 0x000fc8000f8e001a */
[----:B------:R-:W-:Y:S01]  /*10dd0*/  FFMA.FTZ R4, R5, R30, -R4 ;  /* 0x0000001e05047223 */ /* 0x000fe20000010804 */
[----:B------:R-:W-:Y:S01]  /*10de0*/  FFMA.FTZ R7, R0, R31, -R7 ;  /* 0x0000001f00077223 */ /* 0x000fe20000010807 */
[----:B------:R-:W-:Y:S02]  /*10df0*/  IMAD R2, R2, UR22, RZ ;  /* 0x0000001602027c24 */ /* 0x000fe4000f8e02ff */
[----:B------:R-:W-:Y:S01]  /*10e00*/  FMUL.FTZ R4, R4, UR20 ;  /* 0x0000001404047c20 */ /* 0x000fe20008410000 */
[----:B------:R-:W-:Y:S01]  /*10e10*/  FMUL.FTZ R5, R7, UR20 ;  /* 0x0000001407057c20 */ /* 0x000fe20008410000 */
[----:B------:R-:W-:Y:S01]  /*10e20*/  IMAD R3, R3, UR23, R2 ;  /* 0x0000001703037c24 */ /* 0x000fe2000f8e0202 */
[----:B------:R-:W-:Y:S02]  /*10e30*/  ULDC.64 UR22, c[0x0][0x210] ;  /* 0x0000840000167ab9 */ /* 0x000fe40000000a00 */
[----:B------:R-:W-:Y:S02]  /*10e40*/  LEA R2, P0, R26, UR22, 0x1 ;  /* 0x000000161a027c11 */ /* 0x000fe4000f8008ff */
[----:B------:R-:W-:-:S02]  /*10e50*/  IADD3 R3, R27, R3, RZ ;  /* 0x000000031b037210 */ /* 0x000fc40007ffe0ff */
[----:B------:R-:W-:Y:S02]  /*10e60*/  F2FP.F16.F32.PACK_AB R5, R5, R4 ;  /* 0x000000040505723e */ /* 0x000fe400000000ff */
[----:B------:R-:W-:-:S05]  /*10e70*/  LEA.HI.X R3, R26, UR23, R3, 0x1, P0 ;  /* 0x000000171a037c11 */ /* 0x000fca00080f0c03 */
[----:B------:R0:W-:Y:S02]  /*10e80*/  STG.E desc[UR12][R2.64], R5 ;  /* 0x0000000502007986 */ /* 0x0001e4000c10190c */
.L_x_1369:
[----:B------:R-:W-:Y:S05]  /*10e90*/  BSYNC B0 ;  /* 0x0000000000007941 */ /* 0x000fea0003800000 */
.L_x_1368:
        /* <DEDUP_REMOVED lines=8> */
.L_x_1223:
[----:B------:R-:W1:Y:S01]  /*10f20*/  LDC R4, c[0x0][0xc] ;  /* 0x00000300ff047b82 */ /* 0x000e620000000800 */
[----:B------:R-:W-:Y:S01]  /*10f30*/  ISETP.NE.AND P2, PT, R25, RZ, PT ;  /* 0x000000ff1900720c */ /* 0x000fe20003f45270 */
[----:B------:R-:W-:Y:S06]  /*10f40*/  BSSY B0, `(.L_x_1371) ;  /* 0x0000015000007945 */ /* 0x000fec0003800000 */
[----:B------:R-:W2:Y:S08]  /*10f50*/  LDC R7, c[0x0][0x10] ;  /* 0x00000400ff077b82 */ /* 0x000eb00000000800 */
[----:B0-----:R-:W0:Y:S01]  /*10f60*/  LDC.64 R2, c[0x0][0x258] ;  /* 0x00009600ff027b82 */ /* 0x001e220000000a00 */
[----:B-1----:R-:W-:-:S02]  /*10f70*/  IADD3 R0, R4, -0x1, RZ ;  /* 0xffffffff04007810 */ /* 0x002fc40007ffe0ff */
[----:B------:R-:W-:Y:S02]  /*10f80*/  ISETP.NE.AND P1, PT, R4, 0x1, PT ;  /* 0x000000010400780c */ /* 0x000fe40003f25270 */
[----:B------:R-:W-:Y:S02]  /*10f90*/  ISETP.NE.AND P0, PT, R0, UR15, PT ;  /* 0x0000000f00007c0c */ /* 0x000fe4000bf05270 */
[C---:B--2---:R-:W-:Y:S02]  /*10fa0*/  IADD3 R5, R7.reuse, -0x1, RZ ;  /* 0xffffffff07057810 */ /* 0x044fe40007ffe0ff */
[----:B------:R-:W-:Y:S02]  /*10fb0*/  SHF.L.U32 R0, R7, 0x1, RZ ;  /* 0x0000000107007819 */ /* 0x000fe400000006ff */
[----:B------:R-:W-:Y:S02]  /*10fc0*/  ISETP.NE.OR P0, PT, R24, R5, P0 ;  /* 0x000000051800720c */ /* 0x000fe40000705670 */
[----:B------:R-:W-:-:S05]  /*10fd0*/  SEL R5, R0, RZ, P1 ;  /* 0x000000ff00057207 */ /* 0x000fca0000800000 */
[----:B0-----:R-:W-:Y:S01]  /*10fe0*/  IMAD.WIDE.U32 R2, R5, 0x4, R2 ;  /* 0x0000000405027825 */ /* 0x001fe200078e0002 */
        /* <DEDUP_REMOVED lines=10> */
.L_x_1372:
[----:B------:R-:W-:Y:S05]  /*11090*/  BSYNC B0 ;  /* 0x0000000000007941 */ /* 0x000fea0003800000 */
.L_x_1371:
[----:B------:R-:W-:Y:S05]  /*110a0*/  @P0 EXIT ;  /* 0x000000000000094d */ /* 0x000fea0003800000 */
[----:B------:R-:W-:Y:S05]  /*110b0*/  @P2 BRA `(.L_x_1373) ;  /* 0x0000000000202947 */ /* 0x000fea0003800000 */
[----:B------:R-:W-:-:S05]  /*110c0*/  IMAD R0, R4, R7, RZ ;  /* 0x0000000704007224 */ /* 0x000fca00078e02ff */
[----:B------:R-:W-:-:S13]  /*110d0*/  ISETP.NE.AND P0, PT, R0, -0x1, PT ;  /* 0xffffffff0000780c */ /* 0x000fda0003f05270 */
[----:B------:R-:W-:Y:S05]  /*110e0*/  @!P0 BRA `(.L_x_1373) ;  /* 0x0000000000148947 */ /* 0x000fea0003800000 */
.L_x_1374:
[----:B0-----:R-:W2:Y:S04]  /*110f0*/  LDG.E.STRONG.GPU R5, desc[UR12][R2.64] ;  /* 0x0000000c02057981 */ /* 0x001ea8000c1ef900 */
[----:B--2---:R-:W-:Y:S01]  /*11100*/  CCTL.IVALL ;  /* 0x00000000ff00798f */ /* 0x004fe20002000000 */
[----:B------:R-:W-:Y:S05]  /*11110*/  YIELD ;  /* 0x0000000000007946 */ /* 0x000fea0003800000 */
[----:B------:R-:W-:-:S13]  /*11120*/  ISETP.NE.AND P0, PT, R5, R0, PT ;  /* 0x000000000500720c */ /* 0x000fda0003f05270 */
[----:B------:R-:W-:Y:S05]  /*11130*/  @P0 BRA `(.L_x_1374) ;  /* 0xfffffffc00ec0947 */ /* 0x000fea000383ffff */
.L_x_1373:
[----:B------:R-:W-:Y:S05]  /*11140*/  WARPSYNC.ALL ;  /* 0x0000000000007948 */ /* 0x000fea0003800000 */
[----:B------:R-:W1:Y:S08]  /*11150*/  LDC.64 R22, c[0x0][0x288] ;  /* 0x0000a200ff167b82 */ /* 0x000e700000000a00 */
[----:B------:R-:W-:Y:S01]  /*11160*/  BAR.SYNC.DEFER_BLOCKING 0x0 ;  /* 0x0000000000007b1d */ /* 0x000fe20000010000 */
[----:B-1----:R-:W-:-:S04]  /*11170*/  LEA.HI R0, P0, R23, R22, RZ, 0x1 ;  /* 0x0000001617007211 */ /* 0x002fc800078108ff */
[----:B0-----:R-:W-:-:S04]  /*11180*/  IADD3.X R3, RZ, R23, RZ, P0, !PT ;  /* 0x00000017ff037210 */ /* 0x001fc800007fe4ff */
        /* <DEDUP_REMOVED lines=19> */
.L_x_1375:
        /* <DEDUP_REMOVED lines=23> */
.L_x_1376:
        /* <DEDUP_REMOVED lines=13> */
.L_x_5231:


//--------------------- .text._Z35group_norm_nhwc_bwd_one_pass_kernelI11Fp16IOBf16WLi64ELi64ELi512EEv26Group_norm_nhwc_bwd_params --------------------------
	.section	.text._Z35group_norm_nhwc_bwd_one_pass_kernelI11Fp16IOBf16WLi64ELi64ELi512EEv26Group_norm_nhwc_bwd_params,"ax",@progbits
	.align	128
        .global         _Z35group_norm_nhwc_bwd_one_pass_kernelI11Fp16IOBf16WLi64ELi64ELi512EEv26Group_norm_nhwc_bwd_params
        .type           _Z35group_norm_nhwc_bwd_one_pass_kernelI11Fp16IOBf16WLi64ELi64ELi512EEv26Group_norm_nhwc_bwd_params,@function
        .size           _Z35group_norm_nhwc_bwd_one_pass_kernelI11Fp16IOBf16WLi64ELi64ELi512EEv26Group_norm_nhwc_bwd_params,(.L_x_5232 - _Z35group_norm_nhwc_bwd_one_pass_kernelI11Fp16IOBf16WLi64ELi64ELi512EEv26Group_norm_nhwc_bwd_params)
        .other          _Z35group_norm_nhwc_bwd_one_pass_kernelI11Fp16IOBf16WLi64ELi64ELi512EEv26Group_norm_nhwc_bwd_params,@"STO_CUDA_ENTRY STV_DEFAULT"
_Z35group_norm_nhwc_bwd_one_pass_kernelI11Fp16IOBf16WLi64ELi64ELi512EEv26Group_norm_nhwc_bwd_params:
.text._Z35group_norm_nhwc_bwd_one_pass_kernelI11Fp16IOBf16WLi64ELi64ELi512EEv26Group_norm_nhwc_bwd_params:
        /* <DEDUP_REMOVED lines=53> */
.L_x_1412:
[----:B0-----:R-:W0:Y:S01]  /*0350*/  LDC R16, c[0x0][0x2a0] ;  /* 0x0000a800ff107b82 */ /* 0x001e220000000800 */
[----:B------:R-:W-:Y:S01]  /*0360*/  ISETP.LE.AND P0, PT, RZ, UR15, PT ;  /* 0x0000000fff007c0c */ /* 0x000fe2000bf03270 */
[----:B------:R-:W-:Y:S01]  /*0370*/  ULDC.64 UR10, c[0x0][0x248] ;  /* 0x00009200000a7ab9 */ /* 0x000fe20000000a00 */
[----:B------:R-:W-:Y:S01]  /*0380*/  ULDC.64 UR20, c[0x0][0x290] ;  /* 0x0000a40000147ab9 */ /* 0x000fe20000000a00 */
[----:B------:R-:W-:Y:S01]  /*0390*/  UIMAD.WIDE UR10, UR15, 0x8, UR10 ;  /* 0x000000080f0a78a5 */ /* 0x000fe2000f8e020a */
[----:B------:R-:W-:-:S03]  /*03a0*/  ULDC.64 UR18, c[0x0][0x298] ;  /* 0x0000a60000127ab9 */ /* 0x000fc60000000a00 */
[----:B-1----:R-:W1:Y:S02]  /*03b0*/  @P2 LDC.64 R22, c[0x0][0x288] ;  /* 0x0000a200ff162b82 */ /* 0x002e640000000a00 */
[----:B------:R-:W-:Y:S02]  /*03c0*/  MOV R18, UR10 ;  /* 0x0000000a00127c02 */ /* 0x000fe40008000f00 */
[----:B------:R-:W-:-:S04]  /*03d0*/  MOV R19, UR11 ;  /* 0x0000000b00137c02 */ /* 0x000fc80008000f00 */
[----:B------:R-:W2:Y:S02]  /*03e0*/  @P1 LDC.64 R20, c[0x0][0x230] ;  /* 0x00008c00ff141b82 */ /* 0x000ea40000000a00 */
[----:B------:R-:W3:Y:S01]  /*03f0*/  LDG.E.64 R18, desc[UR12][R18.64] ;  /* 0x0000000c12127981 */ /* 0x000ee2000c1e1b00 */
[----:B0-----:R-:W-:-:S05]  /*0400*/  IABS R15, R16 ;  /* 0x00000010000f7213 */ /* 0x001fca0000000000 */
        /* <DEDUP_REMOVED lines=18> */
[----:B-1----:R-:W-:-:S12]  /*0530*/  IMAD R24, R17, UR14, R14 ;  /* 0x0000000e11187c24 */ /* 0x002fd8000f8e020e */
[-C--:B------:R-:W-:Y:S02]  /*0540*/  @!P5 IADD3 R10, R10, -R15.reuse, RZ ;  /* 0x8000000f0a0ad210 */ /* 0x080fe40007ffe0ff */
[----:B------:R-:W-:Y:S02]  /*0550*/  @!P5 IADD3 R13, R13, 0x1, RZ ;  /* 0x000000010d0dd810 */ /* 0x000fe40007ffe0ff */
[CC--:B------:R-:W-:Y:S02]  /*0560*/  ISETP.GE.U32.AND P4, PT, R10.reuse, R15.reuse, PT ;  /* 0x0000000f0a00720c */ /* 0x0c0fe40003f86070 */
[----:B------:R-:W-:Y:S02]  /*0570*/  ISETP.GT.U32.AND P5, PT, R15, R10, PT ;  /* 0x0000000a0f00720c */ /* 0x000fe40003fa4070 */
[----:B------:R-:W-:-:S04]  /*0580*/  IADD3 R15, R10, -R15, RZ ;  /* 0x8000000f0a0f7210 */ /* 0x000fc80007ffe0ff */
[----:B------:R-:W-:Y:S02]  /*0590*/  SEL R10, R15, R10, !P5 ;  /* 0x0000000a0f0a7207 */ /* 0x000fe40006800000 */
[----:B------:R-:W1:Y:S02]  /*05a0*/  @P1 LDC.64 R14, c[0x0][0x288] ;  /* 0x0000a200ff0e1b82 */ /* 0x000e640000000a00 */
        /* <DEDUP_REMOVED lines=8> */
[----:B------:R-:W-:Y:S02]  /*0630*/  IADD3 R13, R24, 0x20, RZ ;  /* 0x00000020180d7810 */ /* 0x000fe40007ffe0ff */
[----:B------:R-:W-:-:S02]  /*0640*/  SHF.L.U32 R12, R39, 0x1, RZ ;  /* 0x00000001270c7819 */ /* 0x000fc400000006ff */
[----:B------:R-:W-:Y:S02]  /*0650*/  ISETP.GE.U32.AND P0, PT, R13, UR20, PT ;  /* 0x000000140d007c0c */ /* 0x000fe4000bf06070 */
[----:B------:R-:W-:Y:S02]  /*0660*/  SHF.R.S32.HI R16, RZ, 0x1f, R13 ;  /* 0x0000001fff107819 */ /* 0x000fe4000001140d */
[----:B------:R-:W-:Y:S02]  /*0670*/  LOP3.LUT R13, R12, 0x3e, RZ, 0xc0, !PT ;  /* 0x0000003e0c0d7812 */ /* 0x000fe400078ec0ff */
[----:B------:R-:W-:Y:S02]  /*0680*/  ISETP.GE.AND.EX P0, PT, R16, UR21, PT, P0 ;  /* 0x0000001510007c0c */ /* 0x000fe4000bf06300 */
[----:B------:R-:W-:Y:S02]  /*0690*/  SHF.R.S32.HI R16, RZ, 0x1f, R43 ;  /* 0x0000001fff107819 */ /* 0x000fe4000001142b */
[----:B------:R-:W-:-:S03]  /*06a0*/  LEA R12, R10, R13, 0x6 ;  /* 0x0000000d0a0c7211 */ /* 0x000fc600078e30ff */
[----:B------:R-:W-:Y:S01]  /*06b0*/  IMAD R16, R16, UR18, RZ ;  /* 0x0000001210107c24 */ /* 0x000fe2000f8e02ff */
[----:B------:R-:W-:-:S03]  /*06c0*/  SHF.R.S32.HI R13, RZ, 0x1f, R12 ;  /* 0x0000001fff0d7819 */ /* 0x000fc6000001140c */
[C---:B------:R-:W-:Y:S02]  /*06d0*/  IMAD R45, R43.reuse, UR19, R16 ;  /* 0x000000132b2d7c24 */ /* 0x040fe4000f8e0210 */
[----:B------:R-:W-:Y:S01]  /*06e0*/  IMAD.WIDE.U32 R42, R43, UR18, R12 ;  /* 0x000000122b2a7c25 */ /* 0x000fe2000f8e000c */
[----:B------:R-:W-:Y:S01]  /*06f0*/  ISETP.LT.U32.AND P0, PT, R39, 0x200, !P0 ;  /* 0x000002002700780c */ /* 0x000fe20004701070 */
[----:B------:R-:W4:Y:S01]  /*0700*/  @P1 LDC.64 R16, c[0x0][0x228] ;  /* 0x00008a00ff101b82 */ /* 0x000f220000000a00 */
[----:B------:R-:W-:Y:S01]  /*0710*/  IADD3 R24, R24, 0x30, RZ ;  /* 0x0000003018187810 */ /* 0x000fe20007ffe0ff */
[----:B-1----:R-:W-:Y:S01]  /*0720*/  @P1 IMAD R25, R5, R14, RZ ;  /* 0x0000000e05191224 */ /* 0x002fe200078e02ff */
[----:B------:R-:W-:Y:S02]  /*0730*/  IADD3 R45, R43, R45, RZ ;  /* 0x0000002d2b2d7210 */ /* 0x000fe40007ffe0ff */
[----:B------:R-:W-:Y:S01]  /*0740*/  @P1 MOV R44, R42 ;  /* 0x0000002a002c1202 */ /* 0x000fe20000000f00 */
[----:B------:R-:W-:Y:S01]  /*0750*/  @P1 IMAD R27, R0, R15, R25 ;  /* 0x0000000f001b1224 */ /* 0x000fe200078e0219 */
[----:B------:R-:W-:-:S03]  /*0760*/  ISETP.GE.U32.AND P3, PT, R24, UR20, PT ;  /* 0x0000001418007c0c */ /* 0x000fc6000bf66070 */
[----:B------:R-:W-:Y:S01]  /*0770*/  @P1 IMAD.WIDE.U32 R28, R0, R14, R44 ;  /* 0x0000000e001c1225 */ /* 0x000fe200078e002c */
[----:B------:R-:W-:Y:S01]  /*0780*/  SHF.R.S32.HI R24, RZ, 0x1f, R24 ;  /* 0x0000001fff187819 */ /* 0x000fe20000011418 */
[----:B------:R-:W1:Y:S03]  /*0790*/  @P0 LDC.64 R14, c[0x0][0x288] ;  /* 0x0000a200ff0e0b82 */ /* 0x000e660000000a00 */
[----:B------:R-:W-:Y:S02]  /*07a0*/  @P1 IADD3 R27, R29, R27, RZ ;  /* 0x0000001b1d1b1210 */ /* 0x000fe40007ffe0ff */
[----:B------:R-:W-:Y:S01]  /*07b0*/  ISETP.GE.AND.EX P3, PT, R24, UR21, PT, P3 ;  /* 0x0000001518007c0c */ /* 0x000fe2000bf66330 */
[----:B------:R-:W-:Y:S01]  /*07c0*/  @P2 IMAD R34, R7, R22, RZ ;  /* 0x0000001607222224 */ /* 0x000fe200078e02ff */
[----:B------:R-:W-:Y:S02]  /*07d0*/  @P1 SHF.L.U32 R35, R28, 0x1, RZ ;  /* 0x000000011c231819 */ /* 0x000fe400000006ff */
[----:B------:R-:W-:-:S02]  /*07e0*/  CS2R R36, SRZ ;  /* 0x0000000000247805 */ /* 0x000fc4000001ff00 */
[----:B------:R-:W-:Y:S01]  /*07f0*/  @P1 SHF.L.U64.HI R32, R28, 0x1, R27 ;  /* 0x000000011c201819 */ /* 0x000fe2000001021b */
[----:B------:R-:W3:Y:S01]  /*0800*/  @P2 LDC.64 R24, c[0x0][0x228] ;  /* 0x00008a00ff182b82 */ /* 0x000ee20000000a00 */
[----:B------:R-:W-:Y:S02]  /*0810*/  ISETP.LT.U32.AND P3, PT, R39, 0x200, !P3 ;  /* 0x000002002700780c */ /* 0x000fe40005f61070 */
[----:B------:R-:W-:Y:S02]  /*0820*/  @P2 MOV R28, R42 ;  /* 0x0000002a001c2202 */ /* 0x000fe40000000f00 */
[----:B------:R-:W-:Y:S01]  /*0830*/  @P2 MOV R29, R45 ;  /* 0x0000002d001d2202 */ /* 0x000fe20000000f00 */
[----:B------:R-:W-:Y:S01]  /*0840*/  @P2 IMAD R27, R3, R23, R34 ;  /* 0x00000017031b2224 */ /* 0x000fe200078e0222 */
[----:B--2---:R-:W-:Y:S01]  /*0850*/  @P1 IADD3 R20, P4, R35, R20, RZ ;  /* 0x0000001423141210 */ /* 0x004fe20007f9e0ff */
[----:B------:R-:W-:-:S03]  /*0860*/  @P2 IMAD.WIDE.U32 R22, R3, R22, R28 ;  /* 0x0000001603162225 */ /* 0x000fc600078e001c */
[C---:B------:R-:W-:Y:S02]  /*0870*/  @P1 IADD3.X R21, R32.reuse, R21, RZ, P4, !PT ;  /* 0x0000001520151210 */ /* 0x040fe400027fe4ff */
[----:B----4-:R-:W-:Y:S01]  /*0880*/  @P1 IADD3 R34, P4, R35, R16, RZ ;  /* 0x0000001023221210 */ /* 0x010fe20007f9e0ff */
[----:B------:R-:W2:Y:S01]  /*0890*/  @P3 LDC.64 R28, c[0x0][0x288] ;  /* 0x0000a200ff1c3b82 */ /* 0x000ea20000000a00 */
[----:B------:R-:W-:Y:S01]  /*08a0*/  @P2 IADD3 R23, R23, R27, RZ ;  /* 0x0000001b17172210 */ /* 0x000fe20007ffe0ff */
[----:B------:R4:W3:Y:S01]  /*08b0*/  @P1 LDG.E R37, desc[UR12][R20.64] ;  /* 0x0000000c14251981 */ /* 0x0008e2000c1e1900 */
[----:B------:R-:W-:Y:S02]  /*08c0*/  @P1 IADD3.X R35, R32, R17, RZ, P4, !PT ;  /* 0x0000001120231210 */ /* 0x000fe400027fe4ff */
[C---:B------:R-:W-:Y:S02]  /*08d0*/  @P2 SHF.L.U32 R17, R22.reuse, 0x1, RZ ;  /* 0x0000000116112819 */ /* 0x040fe400000006ff */
[----:B------:R-:W-:Y:S01]  /*08e0*/  @P2 SHF.L.U64.HI R40, R22, 0x1, R23 ;  /* 0x0000000116282819 */ /* 0x000fe20000010217 */
[----:B-1----:R-:W-:Y:S01]  /*08f0*/  @P0 IMAD R16, R9, R14, RZ ;  /* 0x0000000e09100224 */ /* 0x002fe200078e02ff */
[----:B------:R-:W1:Y:S01]  /*0900*/  @P0 LDC.64 R22, c[0x0][0x230] ;  /* 0x00008c00ff160b82 */ /* 0x000e620000000a00 */
[----:B------:R-:W-:Y:S01]  /*0910*/  @P0 MOV R32, R42 ;  /* 0x0000002a00200202 */ /* 0x000fe20000000f00 */
[----:B------:R-:W-:Y:S01]  /*0920*/  HFMA2.MMA R38, -RZ, RZ, 0, 0 ;  /* 0x00000000ff267435 */ /* 0x000fe200000001ff */
[----:B------:R-:W-:-:S05]  /*0930*/  @P0 MOV R33, R45 ;  /* 0x0000002d00210202 */ /* 0x000fca0000000f00 */
[----:B----4-:R-:W4:Y:S01]  /*0940*/  @P0 LDC.64 R20, c[0x0][0x228] ;  /* 0x00008a00ff140b82 */ /* 0x010f220000000a00 */
[C---:B------:R-:W-:Y:S01]  /*0950*/  @P0 IMAD R27, R4.reuse, R15, R16 ;  /* 0x0000000f041b0224 */ /* 0x040fe200078e0210 */
[----:B0-----:R-:W-:Y:S01]  /*0960*/  @P2 IADD3 R30, P4, R17, R30, RZ ;  /* 0x0000001e111e2210 */ /* 0x001fe20007f9e0ff */
[----:B------:R-:W-:Y:S01]  /*0970*/  @P0 IMAD.WIDE.U32 R32, R4, R14, R32 ;  /* 0x0000000e04200225 */ /* 0x000fe200078e0020 */
[----:B------:R0:W5:Y:S04]  /*0980*/  @P1 LDG.E R36, desc[UR12][R34.64] ;  /* 0x0000000c22241981 */ /* 0x000168000c1e1900 */
[----:B------:R-:W3:Y:S01]  /*0990*/  @P3 LDC.64 R14, c[0x0][0x230] ;  /* 0x00008c00ff0e3b82 */ /* 0x000ee20000000a00 */
[----:B------:R-:W-:Y:S02]  /*09a0*/  @P2 IADD3.X R31, R40, R31, RZ, P4, !PT ;  /* 0x0000001f281f2210 */ /* 0x000fe400027fe4ff */
[----:B------:R-:W-:Y:S01]  /*09b0*/  @P0 IADD3 R27, R33, R27, RZ ;  /* 0x0000001b211b0210 */ /* 0x000fe20007ffe0ff */
[----:B--2---:R-:W-:Y:S01]  /*09c0*/  @P3 IMAD R33, R11, R28, RZ ;  /* 0x0000001c0b213224 */ /* 0x004fe200078e02ff */
[C---:B------:R-:W-:Y:S01]  /*09d0*/  @P0 SHF.L.U32 R41, R32.reuse, 0x1, RZ ;  /* 0x0000000120290819 */ /* 0x040fe200000006ff */
[----:B------:R2:W5:Y:S01]  /*09e0*/  @P2 LDG.E R38, desc[UR12][R30.64] ;  /* 0x0000000c1e262981 */ /* 0x000562000c1e1900 */
[----:B0-----:R-:W-:Y:S01]  /*09f0*/  @P0 SHF.L.U64.HI R34, R32, 0x1, R27 ;  /* 0x0000000120220819 */ /* 0x001fe2000001021b */
[----:B------:R-:W-:Y:S01]  /*0a00*/  @P3 IMAD R33, R6, R29, R33 ;  /* 0x0000001d06213224 */ /* 0x000fe200078e0221 */
[----:B-1----:R-:W-:-:S02]  /*0a10*/  @P0 IADD3 R22, P4, R41, R22, RZ ;  /* 0x0000001629160210 */ /* 0x002fc40007f9e0ff */
[----:B--2---:R-:W-:Y:S02]  /*0a20*/  @P3 MOV R30, R42 ;  /* 0x0000002a001e3202 */ /* 0x004fe40000000f00 */
[----:B------:R-:W-:Y:S02]  /*0a30*/  @P3 MOV R31, R45 ;  /* 0x0000002d001f3202 */ /* 0x000fe40000000f00 */
[----:B------:R-:W-:Y:S01]  /*0a40*/  @P0 IADD3.X R23, R34, R23, RZ, P4, !PT ;  /* 0x0000001722170210 */ /* 0x000fe200027fe4ff */
[----:B------:R-:W-:Y:S01]  /*0a50*/  @P3 IMAD.WIDE.U32 R28, R6, R28, R30 ;  /* 0x0000001c061c3225 */ /* 0x000fe200078e001e */
[----:B----4-:R-:W-:Y:S02]  /*0a60*/  @P0 IADD3 R20, P4, R41, R20, RZ ;  /* 0x0000001429140210 */ /* 0x010fe40007f9e0ff */
[----:B---3--:R-:W-:Y:S02]  /*0a70*/  @P2 IADD3 R24, P5, R17, R24, RZ ;  /* 0x0000001811182210 */ /* 0x008fe40007fbe0ff */
[----:B------:R-:W-:Y:S01]  /*0a80*/  @P3 IADD3 R29, R29, R33, RZ ;  /* 0x000000211d1d3210 */ /* 0x000fe20007ffe0ff */
[----:B------:R-:W-:Y:S01]  /*0a90*/  HFMA2.MMA R35, -RZ, RZ, 0, 0 ;  /* 0x00000000ff237435 */ /* 0x000fe200000001ff */
[----:B------:R-:W-:Y:S01]  /*0aa0*/  @P3 SHF.L.U32 R27, R28, 0x1, RZ ;  /* 0x000000011c1b3819 */ /* 0x000fe200000006ff */
[----:B------:R-:W0:Y:S01]  /*0ab0*/  @P3 LDC.64 R16, c[0x0][0x228] ;  /* 0x00008a00ff103b82 */ /* 0x000e220000000a00 */
[----:B------:R-:W-:Y:S01]  /*0ac0*/  @P0 IADD3.X R21, R34, R21, RZ, P4, !PT ;  /* 0x0000001522150210 */ /* 0x000fe200027fe4ff */
[----:B------:R-:W-:Y:S01]  /*0ad0*/  HFMA2.MMA R34, -RZ, RZ, 0, 0 ;  /* 0x00000000ff227435 */ /* 0x000fe200000001ff */
[----:B------:R-:W-:-:S02]  /*0ae0*/  @P2 IADD3.X R25, R40, R25, RZ, P5, !PT ;  /* 0x0000001928192210 */ /* 0x000fc40002ffe4ff */
[----:B------:R-:W-:Y:S02]  /*0af0*/  @P3 SHF.L.U64.HI R28, R28, 0x1, R29 ;  /* 0x000000011c1c3819 */ /* 0x000fe4000001021d */
[----:B------:R-:W-:Y:S01]  /*0b00*/  @P3 IADD3 R14, P5, R27, R14, RZ ;  /* 0x0000000e1b0e3210 */ /* 0x000fe20007fbe0ff */
[----:B------:R-:W5:Y:S03]  /*0b10*/  @P2 LDG.E R35, desc[UR12][R24.64] ;  /* 0x0000000c18232981 */ /* 0x000f66000c1e1900 */
[----:B------:R-:W-:-:S05]  /*0b20*/  @P3 IADD3.X R15, R28, R15, RZ, P5, !PT ;  /* 0x0000000f1c0f3210 */ /* 0x000fca0002ffe4ff */
[----:B------:R-:W5:Y:S01]  /*0b30*/  @P3 LDG.E R34, desc[UR12][R14.64] ;  /* 0x0000000c0e223981 */ /* 0x000f62000c1e1900 */
[----:B------:R-:W-:-:S06]  /*0b40*/  CS2R R32, SRZ ;  /* 0x0000000000207805 */ /* 0x000fcc000001ff00 */
[----:B------:R-:W5:Y:S04]  /*0b50*/  @P0 LDG.E R33, desc[UR12][R22.64] ;  /* 0x0000000c16210981 */ /* 0x000f68000c1e1900 */
[----:B------:R-:W5:Y:S01]  /*0b60*/  @P0 LDG.E R32, desc[UR12][R20.64] ;  /* 0x0000000c14200981 */ /* 0x000f62000c1e1900 */
[----:B------:R-:W-:-:S13]  /*0b70*/  R2UR UR20, R18 ;  /* 0x00000000121472ca */ /* 0x000fda00000e0000 */
[----:B------:R-:W-:-:S05]  /*0b80*/  MOV R18, UR20 ;  /* 0x0000001400127c02 */ /* 0x000fca0008000f00 */
[----:B------:R-:W-:-:S05]  /*0b90*/  FFMA.FTZ R19, -R18, UR20, R19 ;  /* 0x0000001412137c23 */ /* 0x000fca0008010113 */
[----:B------:R-:W-:-:S13]  /*0ba0*/  FSETP.GTU.FTZ.AND P0, PT, R19, RZ, PT ;  /* 0x000000ff1300720b */ /* 0x000fda0003f1c000 */
[----:B------:R-:W-:Y:S01]  /*0bb0*/  VOTEU.ANY UP0, P0 ;  /* 0x00000000003f7886 */ /* 0x000fe20000000100 */
[----:B------:R-:W-:-:S04]  /*0bc0*/  PLOP3.LUT P0, PT, PT, PT, UP0, 0x80, 0x0 ;  /* 0x000000000000781c */ /* 0x000fc80003f0f008 */
[----:B------:R-:W-:-:S09]  /*0bd0*/  @UP0 ULDC UR10, c[0x0][0x250] ;  /* 0x00009400000a0ab9 */ /* 0x000fd20000000800 */
[----:B------:R-:W-:-:S06]  /*0be0*/  @P0 FADD.FTZ R18, R19, UR10 ;  /* 0x0000000a13120e21 */ /* 0x000fcc0008010000 */
[----:B------:R-:W1:Y:S01]  /*0bf0*/  @P0 MUFU.RSQ R18, R18 ;  /* 0x0000001200120308 */ /* 0x000e620000001400 */
[----:B0-----:R-:W-:Y:S02]  /*0c00*/  @P3 IADD3 R16, P6, R27, R16, RZ ;  /* 0x000000101b103210 */ /* 0x001fe40007fde0ff */
[----:B------:R-:W-:Y:S01]  /*0c10*/  CS2R R30, SRZ ;  /* 0x00000000001e7805 */ /* 0x000fe2000001ff00 */
[----:B------:R-:W-:Y:S01]  /*0c20*/  UMOV UR18, 0x3f800000 ;  /* 0x3f80000000127882 */ /* 0x000fe20000000000 */
[----:B------:R-:W-:Y:S02]  /*0c30*/  @P3 IADD3.X R17, R28, R17, RZ, P6, !PT ;  /* 0x000000111c113210 */ /* 0x000fe400037fe4ff */
[----:B-1----:R-:W-:Y:S01]  /*0c40*/  @P0 R2UR UR10, R18 ;  /* 0x00000000120a02ca */ /* 0x002fe200000e0000 */
[----:B------:R-:W-:Y:S01]  /*0c50*/  BSSY B0, `(.L_x_1378) ;  /* 0x000001b000007945 */ /* 0x000fe20003800000 */
[----:B------:R-:W-:Y:S01]  /*0c60*/  ISETP.GT.U32.AND P0, PT, R39, 0x1ff, PT ;  /* 0x000001ff2700780c */ /* 0x000fe20003f04070 */
[----:B------:R-:W-:Y:S01]  /*0c70*/  HFMA2.MMA R27, -RZ, RZ, 0, 0 ;  /* 0x00000000ff1b7435 */ /* 0x000fe200000001ff */
[----:B------:R0:W5:Y:S01]  /*0c80*/  @P3 LDG.E R31, desc[UR12][R16.64] ;  /* 0x0000000c101f3981 */ /* 0x000162000c1e1900 */
[----:B------:R-:W-:-:S02]  /*0c90*/  ISETP.NE.AND P4, PT, RZ, UR16, PT ;  /* 0x00000010ff007c0c */ /* 0x000fc4000bf85270 */
[----:B------:R-:W-:-:S06]  /*0ca0*/  CS2R R28, SRZ ;  /* 0x00000000001c7805 */ /* 0x000fcc000001ff00 */
[----:B------:R-:W-:Y:S01]  /*0cb0*/  @UP0 UMOV UR18, UR10 ;  /* 0x0000000a00120c82 */ /* 0x000fe20008000000 */
[--C-:B0-----:R-:W-:Y:S02]  /*0cc0*/  HADD2.F32 R17, -RZ, R37.reuse.H0_H0 ;  /* 0x20000025ff117230 */ /* 0x101fe40000004100 */
[----:B------:R-:W-:Y:S01]  /*0cd0*/  HADD2.F32 R19, -RZ, R37.H1_H1 ;  /* 0x30000025ff137230 */ /* 0x000fe20000004100 */
[----:B------:R-:W-:Y:S06]  /*0ce0*/  @P0 BRA `(.L_x_1379) ;  /* 0x0000000000440947 */ /* 0x000fec0003800000 */
        /* <DEDUP_REMOVED lines=17> */
.L_x_1379:
[----:B------:R-:W-:Y:S05]  /*0e00*/  BSYNC B0 ;  /* 0x0000000000007941 */ /* 0x000fea0003800000 */
.L_x_1378:
[----:B------:R-:W-:Y:S01]  /*0e10*/  FADD.FTZ R12, R17, -UR20 ;  /* 0x80000014110c7e21 */ /* 0x000fe20008010000 */
        /* <DEDUP_REMOVED lines=24> */
.L_x_1380:
        /* <DEDUP_REMOVED lines=12> */
[----:B------:R-:W-:-:S02]  /*1060*/  HADD2.F32 R18, -RZ, R35.H1_H1 ;  /* 0x30000023ff127230 */ /* 0x000fc40000004100 */
[----:B------:R-:W-:Y:S01]  /*1070*/  FFMA.FTZ R46, R12, R15, RZ ;  /* 0x0000000f0c2e7223 */ /* 0x000fe200000100ff */
        /* <DEDUP_REMOVED lines=20> */
.L_x_1381:
[----:B------:R-:W-:Y:S01]  /*11c0*/  FADD.FTZ R20, RZ, R15 ;  /* 0x0000000fff147221 */ /* 0x000fe20000010000 */
[----:B------:R-:W-:Y:S01]  /*11d0*/  FMUL.FTZ R23, R21, R30 ;  /* 0x0000001e15177220 */ /* 0x000fe20000410000 */
[----:B------:R-:W-:Y:S01]  /*11e0*/  FFMA.FTZ R24, R13, R14, RZ ;  /* 0x0000000e0d187223 */ /* 0x000fe200000100ff */
[--C-:B------:R-:W-:Y:S02]  /*11f0*/  HADD2.F32 R22, -RZ, R33.reuse.H0_H0 ;  /* 0x20000021ff167230 */ /* 0x100fe40000004100 */
[----:B------:R-:W-:Y:S01]  /*1200*/  FADD.FTZ R15, R20, R21 ;  /* 0x00000015140f7221 */ /* 0x000fe20000010000 */
[----:B------:R-:W-:Y:S01]  /*1210*/  FADD.FTZ R20, R17, R23 ;  /* 0x0000001711147221 */ /* 0x000fe20000010000 */
[----:B------:R-:W-:Y:S01]  /*1220*/  FADD.FTZ R17, RZ, R14 ;  /* 0x0000000eff117221 */ /* 0x000fe20000010000 */
[----:B------:R-:W-:Y:S02]  /*1230*/  HADD2.F32 R14, -RZ, R33.H1_H1 ;  /* 0x30000021ff0e7230 */ /* 0x000fe40000004100 */
[C---:B------:R-:W-:Y:S01]  /*1240*/  FFMA.FTZ R12, R48.reuse, R21, R46 ;  /* 0x00000015300c7223 */ /* 0x040fe2000001002e */
[----:B------:R-:W-:Y:S01]  /*1250*/  FFMA.FTZ R16, R48, R23, R16 ;  /* 0x0000001730107223 */ /* 0x000fe20000010010 */
[----:B------:R-:W-:Y:S01]  /*1260*/  FMUL.FTZ R21, R18, R27 ;  /* 0x0000001b12157220 */ /* 0x000fe20000410000 */
[----:B------:R-:W-:Y:S01]  /*1270*/  FADD.FTZ R22, R22, -UR20 ;  /* 0x8000001416167e21 */ /* 0x000fe20008010000 */
[----:B------:R-:W-:Y:S01]  /*1280*/  FADD.FTZ R14, R14, -UR20 ;  /* 0x800000140e0e7e21 */ /* 0x000fe20008010000 */
[C---:B------:R-:W-:Y:S01]  /*1290*/  FFMA.FTZ R13, R19.reuse, R18, R24 ;  /* 0x00000012130d7223 */ /* 0x040fe20000010018 */
[----:B------:R-:W-:Y:S01]  /*12a0*/  FFMA.FTZ R19, R19, R21, R16 ;  /* 0x0000001513137223 */ /* 0x000fe20000010010 */
[----:B------:R-:W-:Y:S01]  /*12b0*/  FADD.FTZ R18, R17, R18 ;  /* 0x0000001211127221 */ /* 0x000fe20000010000 */
[----:B------:R-:W-:Y:S01]  /*12c0*/  FADD.FTZ R16, R21, R20 ;  /* 0x0000001415107221 */ /* 0x000fe20000010000 */
[----:B------:R-:W-:-:S02]  /*12d0*/  HADD2.F32 R21, -RZ, R32.H0_H0 ;  /* 0x20000020ff157230 */ /* 0x000fc40000004100 */
        /* <DEDUP_REMOVED lines=22> */
.L_x_1382:
[----:B------:R-:W-:Y:S01]  /*1440*/  FMUL.FTZ R20, R21, R30 ;  /* 0x0000001e15147220 */ /* 0x000fe20000410000 */
[--C-:B------:R-:W-:Y:S02]  /*1450*/  HADD2.F32 R22, -RZ, R34.reuse.H0_H0 ;  /* 0x20000022ff167230 */ /* 0x100fe40000004100 */
[----:B------:R-:W-:Y:S01]  /*1460*/  FADD.FTZ R15, R15, R21 ;  /* 0x000000150f0f7221 */ /* 0x000fe20000010000 */
[----:B------:R-:W-:Y:S02]  /*1470*/  HADD2.F32 R23, -RZ, R34.H1_H1 ;  /* 0x30000022ff177230 */ /* 0x000fe40000004100 */
[----:B------:R-:W-:Y:S01]  /*1480*/  FFMA.FTZ R12, R46, R21, R12 ;  /* 0x000000152e0c7223 */ /* 0x000fe2000001000c */
[----:B------:R-:W-:Y:S01]  /*1490*/  FADD.FTZ R21, R16, R20 ;  /* 0x0000001410157221 */ /* 0x000fe20000010000 */
[----:B------:R-:W-:Y:S01]  /*14a0*/  FFMA.FTZ R19, R46, R20, R19 ;  /* 0x000000142e137223 */ /* 0x000fe20000010013 */
[----:B------:R-:W-:Y:S01]  /*14b0*/  FMUL.FTZ R16, R17, R27 ;  /* 0x0000001b11107220 */ /* 0x000fe20000410000 */
[----:B------:R-:W-:Y:S01]  /*14c0*/  FADD.FTZ R20, R22, -UR20 ;  /* 0x8000001416147e21 */ /* 0x000fe20008010000 */
[----:B------:R-:W-:-:S02]  /*14d0*/  FADD.FTZ R23, R23, -UR20 ;  /* 0x8000001417177e21 */ /* 0x000fc40008010000 */
[----:B------:R-:W-:Y:S01]  /*14e0*/  FADD.FTZ R46, R16, R21 ;  /* 0x00000015102e7221 */ /* 0x000fe20000010000 */
[----:B------:R-:W-:Y:S01]  /*14f0*/  FFMA.FTZ R22, R14, R16, R19 ;  /* 0x000000100e167223 */ /* 0x000fe20000010013 */
[----:B------:R-:W-:Y:S01]  /*1500*/  FMUL.FTZ R21, R20, UR18 ;  /* 0x0000001214157c20 */ /* 0x000fe20008410000 */
[--C-:B------:R-:W-:Y:S02]  /*1510*/  HADD2.F32 R16, -RZ, R31.reuse.H0_H0 ;  /* 0x2000001fff107230 */ /* 0x100fe40000004100 */
        /* <DEDUP_REMOVED lines=21> */
.L_x_1383:
[----:B------:R-:W-:Y:S01]  /*1670*/  FMUL.FTZ R23, R16, R30 ;  /* 0x0000001e10177220 */ /* 0x000fe20000410000 */
[----:B------:R-:W-:Y:S01]  /*1680*/  ISETP.GT.AND P0, PT, R2, 0x1e, PT ;  /* 0x0000001e0200780c */ /* 0x000fe20003f04270 */
[----:B------:R-:W0:Y:S01]  /*1690*/  S2UR UR19, SR_CgaCtaId ;  /* 0x00000000001379c3 */ /* 0x000e220000008800 */
[----:B------:R-:W-:Y:S01]  /*16a0*/  UMOV UR11, 0x400 ;  /* 0x00000400000b7882 */ /* 0x000fe20000000000 */
[----:B------:R-:W-:Y:S01]  /*16b0*/  FFMA.FTZ R22, R21, R23, R22 ;  /* 0x0000001715167223 */ /* 0x000fe20000010016 */
[----:B------:R-:W-:Y:S01]  /*16c0*/  FADD.FTZ R24, R46, R23 ;  /* 0x000000172e187221 */ /* 0x000fe20000010000 */
[----:B------:R-:W-:Y:S01]  /*16d0*/  FMUL.FTZ R23, R20, R27 ;  /* 0x0000001b14177220 */ /* 0x000fe20000410000 */
[----:B------:R-:W-:Y:S01]  /*16e0*/  UIADD3 UR10, UR11, 0xa0, URZ ;  /* 0x000000a00b0a7890 */ /* 0x000fe2000fffe03f */
[----:B------:R-:W-:Y:S01]  /*16f0*/  FFMA.FTZ R14, R14, R17, R13 ;  /* 0x000000110e0e7223 */ /* 0x000fe2000001000d */
[----:B------:R-:W-:Y:S01]  /*1700*/  ISETP.NE.AND P3, PT, R39, RZ, PT ;  /* 0x000000ff2700720c */ /* 0x000fe20003f65270 */
        /* <DEDUP_REMOVED lines=8> */
[----:B------:R-:W-:Y:S01]  /*1790*/  BSSY B0, `(.L_x_1384) ;  /* 0x0000048000007945 */ /* 0x000fe20003800000 */
[----:B------:R-:W2:Y:S01]  /*17a0*/  SHFL.DOWN PT, R24, R25, 0x1, 0x1f ;  /* 0x08201f0019187f89 */ /* 0x000ea200000e0000 */
        /* <DEDUP_REMOVED lines=27> */
[----:B------:R-:W-:-:S10]  /*1960*/  MOV R24, R22 ;  /* 0x0000001600187202 */ /* 0x000fd40000000f00 */
        /* <DEDUP_REMOVED lines=42> */
.L_x_1385:
[----:B------:R-:W-:Y:S05]  /*1c10*/  BSYNC B0 ;  /* 0x0000000000007941 */ /* 0x000fea0003800000 */
.L_x_1384:
        /* <DEDUP_REMOVED lines=78> */
.L_x_1387:
[----:B------:R-:W-:Y:S05]  /*2100*/  BSYNC B0 ;  /* 0x0000000000007941 */ /* 0x000fea0003800000 */
.L_x_1386:
        /* <DEDUP_REMOVED lines=20> */
.L_x_1389:
[----:B------:R-:W-:Y:S05]  /*2250*/  BSYNC B0 ;  /* 0x0000000000007941 */ /* 0x000fea0003800000 */
.L_x_1388:
        /* <DEDUP_REMOVED lines=35> */
.L_x_1392:
[----:B------:R-:W2:Y:S04]  /*2490*/  LDG.E.STRONG.GPU R10, desc[UR12][R12.64] ;  /* 0x0000000c0c0a7981 */ /* 0x000ea8000c1ef900 */
[----:B--2---:R-:W-:Y:S01]  /*24a0*/  CCTL.IVALL ;  /* 0x00000000ff00798f */ /* 0x004fe20002000000 */
[----:B------:R-:W-:Y:S05]  /*24b0*/  YIELD ;  /* 0x0000000000007946 */ /* 0x000fea0003800000 */
[----:B------:R-:W-:-:S13]  /*24c0*/  ISETP.NE.AND P0, PT, R10, R17, PT ;  /* 0x000000110a00720c */ /* 0x000fda0003f05270 */
[----:B------:R-:W-:Y:S05]  /*24d0*/  @P0 BRA `(.L_x_1392) ;  /* 0xfffffffc00ec0947 */ /* 0x000fea000383ffff */
.L_x_1391:
        /* <DEDUP_REMOVED lines=17> */
.L_x_1396:
        /* <DEDUP_REMOVED lines=115> */
.L_x_1395:
        /* <DEDUP_REMOVED lines=14> */
[----:B------:R-:W-:Y:S01]  /*2e00*/  IADD3 R19, R19, 0x4, RZ ;  /* 0x0000000413137810 */ /* 0x000fe20007ffe0ff */
[----:B0-----:R-:W-:Y:S01]  /*2e10*/  @!P6 FADD.FTZ R24, R24, R12 ;  /* 0x0000000c1818e221 */ /* 0x001fe20000010000 */
[----:B------:R-:W-:Y:S01]  /*2e20*/  @!P6 FADD.FTZ R25, R25, R13 ;  /* 0x0000000d1919e221 */ /* 0x000fe20000010000 */
[----:B------:R-:W-:-:S08]  /*2e30*/  ISETP.EQ.OR P6, PT, R23, UR14, P3 ;  /* 0x0000000e17007c0c */ /* 0x000fd00009fc2670 */
[----:B------:R-:W-:-:S04]  /*2e40*/  @!P0 IMAD R13, R17, UR17, R26 ;  /* 0x00000011110d8c24 */ /* 0x000fc8000f8e021a */
[----:B------:R-:W-:-:S04]  /*2e50*/  @!P0 IMAD.WIDE.U32 R12, R13, 0x8, R20 ;  /* 0x000000080d0c8825 */ /* 0x000fc800078e0014 */
[----:B--2---:R-:W-:Y:S01]  /*2e60*/  @!P5 FADD.FTZ R24, R24, R14 ;  /* 0x0000000e1818d221 */ /* 0x004fe20000010000 */
        /* <DEDUP_REMOVED lines=40> */
.L_x_1397:
[----:B------:R-:W-:-:S13]  /*30f0*/  ISETP.NE.OR P0, PT, R10, RZ, P0 ;  /* 0x000000ff0a00720c */ /* 0x000fda0000705670 */
[----:B------:R-:W-:Y:S05]  /*3100*/  @!P0 BRA `(.L_x_1393) ;  /* 0x00000000007c8947 */ /* 0x000fea0003800000 */
.L_x_1394:
        /* <DEDUP_REMOVED lines=10> */
[----:B------:R-:W-:Y:S02]  /*31b0*/  @!P5 IMAD R17, R17, UR17, R26 ;  /* 0x000000111111dc24 */ /* 0x000fe4000f8e021a */
[----:B0-----:R-:W-:Y:S01]  /*31c0*/  @!P6 FADD.FTZ R24, R24, R12 ;  /* 0x0000000c1818e221 */ /* 0x001fe20000010000 */
        /* <DEDUP_REMOVED lines=19> */
.L_x_1393:
        /* <DEDUP_REMOVED lines=11> */
.L_x_1399:
[----:B------:R-:W-:Y:S05]  /*33b0*/  BSYNC B0 ;  /* 0x0000000000007941 */ /* 0x000fea0003800000 */
.L_x_1398:
        /* <DEDUP_REMOVED lines=16> */
.L_x_1390:
[----:B------:R-:W1:Y:S01]  /*34c0*/  S2UR UR11, SR_CgaCtaId ;  /* 0x00000000000b79c3 */ /* 0x000e620000008800 */
[----:B------:R-:W-:Y:S01]  /*34d0*/  UMOV UR10, 0x400 ;  /* 0x00000400000a7882 */ /* 0x000fe20000000000 */
[----:B------:R-:W-:-:S06]  /*34e0*/  SHF.R.U32.HI R10, RZ, 0x5, R39 ;  /* 0x00000005ff0a7819 */ /* 0x000fcc0000011627 */
[----:B--2---:R-:W2:Y:S01]  /*34f0*/  LDC R15, c[0x0][0x2ac] ;  /* 0x0000ab00ff0f7b82 */ /* 0x004ea20000000800 */
[----:B-1----:R-:W-:Y:S01]  /*3500*/  ULEA UR10, UR11, UR10, 0x18 ;  /* 0x0000000a0b0a7291 */ /* 0x002fe2000f8ec03f */
[----:B--2---:R-:W-:-:S08]  /*3510*/  IMAD R10, R15, UR14, R10 ;  /* 0x0000000e0f0a7c24 */ /* 0x004fd0000f8e020a */
[----:B------:R-:W-:Y:S01]  /*3520*/  @!P3 STS.64 [UR10+0x98], R24 ;  /* 0x00009818ff00b988 */ /* 0x000fe20008000a0a */
[--C-:B------:R-:W-:Y:S02]  /*3530*/  HADD2.F32 R15, -RZ, R36.reuse.H0_H0 ;  /* 0x20000024ff0f7230 */ /* 0x100fe40000004100 */
[----:B------:R-:W-:Y:S01]  /*3540*/  HADD2.F32 R36, -RZ, R36.H1_H1 ;  /* 0x30000024ff247230 */ /* 0x000fe20000004100 */
[----:B------:R-:W-:Y:S01]  /*3550*/  BAR.SYNC.DEFER_BLOCKING 0x0 ;  /* 0x0000000000007b1d */ /* 0x000fe20000010000 */
[C---:B------:R-:W-:Y:S02]  /*3560*/  IADD3 R14, R10.reuse, 0x20, RZ ;  /* 0x000000200a0e7810 */ /* 0x040fe40007ffe0ff */
[----:B------:R-:W-:-:S03]  /*3570*/  IADD3 R10, R10, 0x30, RZ ;  /* 0x000000300a0a7810 */ /* 0x000fc60007ffe0ff */
[----:B------:R-:W1:Y:S01]  /*3580*/  LDS.64 R12, [UR10+0x98] ;  /* 0x0000980aff0c7984 */ /* 0x000e620008000a00 */
[----:B------:R-:W-:Y:S02]  /*3590*/  ULDC.64 UR10, c[0x0][0x290] ;  /* 0x0000a400000a7ab9 */ /* 0x000fe40000000a00 */
[----:B------:R-:W-:Y:S02]  /*35a0*/  ISETP.GE.U32.AND P0, PT, R14, UR10, PT ;  /* 0x0000000a0e007c0c */ /* 0x000fe4000bf06070 */
[----:B------:R-:W-:Y:S02]  /*35b0*/  SHF.R.S32.HI R14, RZ, 0x1f, R14 ;  /* 0x0000001fff0e7819 */ /* 0x000fe4000001140e */
[----:B------:R-:W-:Y:S01]  /*35c0*/  ISETP.GE.U32.AND P3, PT, R10, UR10, PT ;  /* 0x0000000a0a007c0c */ /* 0x000fe2000bf66070 */
[----:B------:R-:W-:Y:S01]  /*35d0*/  ULDC UR10, c[0x0][0x2bc] ;  /* 0x0000af00000a7ab9 */ /* 0x000fe20000000800 */
[----:B------:R-:W-:Y:S01]  /*35e0*/  ISETP.GE.AND.EX P0, PT, R14, UR11, PT, P0 ;  /* 0x0000000b0e007c0c */ /* 0x000fe2000bf06300 */
[--C-:B------:R-:W-:Y:S01]  /*35f0*/  HADD2.F32 R14, -RZ, R37.reuse.H0_H0 ;  /* 0x20000025ff0e7230 */ /* 0x100fe20000004100 */
[----:B------:R-:W-:Y:S01]  /*3600*/  SHF.R.S32.HI R10, RZ, 0x1f, R10 ;  /* 0x0000001fff0a7819 */ /* 0x000fe2000001140a */
[----:B------:R-:W-:-:S03]  /*3610*/  HADD2.F32 R37, -RZ, R37.H1_H1 ;  /* 0x30000025ff257230 */ /* 0x000fc60000004100 */
[----:B------:R-:W-:Y:S01]  /*3620*/  ISETP.GE.AND.EX P3, PT, R10, UR11, PT, P3 ;  /* 0x0000000b0a007c0c */ /* 0x000fe2000bf66330 */
[----:B------:R-:W-:Y:S01]  /*3630*/  FADD.FTZ R14, R14, -UR20 ;  /* 0x800000140e0e7e21 */ /* 0x000fe20008010000 */
[----:B------:R-:W-:-:S03]  /*3640*/  FADD.FTZ R37, R37, -UR20 ;  /* 0x8000001425257e21 */ /* 0x000fc60008010000 */
[----:B------:R-:W-:Y:S01]  /*3650*/  FMUL.FTZ R22, R14, UR18 ;  /* 0x000000120e167c20 */ /* 0x000fe20008410000 */
[----:B------:R-:W-:Y:S01]  /*3660*/  FMUL.FTZ R37, R37, UR18 ;  /* 0x0000001225257c20 */ /* 0x000fe20008410000 */
[----:B-1----:R-:W-:Y:S01]  /*3670*/  FMUL.FTZ R10, R12, UR10 ;  /* 0x0000000a0c0a7c20 */ /* 0x002fe20008410000 */
[----:B------:R-:W-:Y:S01]  /*3680*/  FMUL.FTZ R13, R13, UR10 ;  /* 0x0000000a0d0d7c20 */ /* 0x000fe20008410000 */
[--C-:B------:R-:W-:Y:S02]  /*3690*/  HADD2.F32 R12, -RZ, R38.reuse.H0_H0 ;  /* 0x20000026ff0c7230 */ /* 0x100fe40000004100 */
[----:B------:R-:W-:Y:S01]  /*36a0*/  HADD2.F32 R38, -RZ, R38.H1_H1 ;  /* 0x30000026ff267230 */ /* 0x000fe20000004100 */
[----:B------:R-:W-:Y:S06]  /*36b0*/  @!P4 BRA `(.L_x_1400) ;  /* 0x000000000048c947 */ /* 0x000fec0003800000 */
[----:B------:R-:W-:Y:S01]  /*36c0*/  FFMA.FTZ R14, R22, R30, R29 ;  /* 0x0000001e160e7223 */ /* 0x000fe2000001001d */
[----:B------:R-:W-:-:S03]  /*36d0*/  FFMA.FTZ R16, R37, R27, R28 ;  /* 0x0000001b25107223 */ /* 0x000fc6000001001c */
[----:B------:R-:W-:Y:S01]  /*36e0*/  FMUL.FTZ R17, R14, -1.4426950216293334961 ;  /* 0xbfb8aa3b0e117820 */ /* 0x000fe20000410000 */
[----:B------:R-:W-:-:S05]  /*36f0*/  FMUL.FTZ R19, R16, -1.4426950216293334961 ;  /* 0xbfb8aa3b10137820 */ /* 0x000fca0000410000 */
[----:B------:R-:W1:Y:S08]  /*3700*/  MUFU.EX2 R17, R17 ;  /* 0x0000001100117308 */ /* 0x000e700000000800 */
[----:B------:R-:W2:Y:S01]  /*3710*/  MUFU.EX2 R19, R19 ;  /* 0x0000001300137308 */ /* 0x000ea20000000800 */
[----:B-1----:R-:W-:-:S07]  /*3720*/  FADD.FTZ R18, R17, 1 ;  /* 0x3f80000011127421 */ /* 0x002fce0000010000 */
[----:B------:R-:W1:Y:S01]  /*3730*/  MUFU.RCP R18, R18 ;  /* 0x0000001200127308 */ /* 0x000e620000001000 */
[----:B--2---:R-:W-:-:S07]  /*3740*/  FADD.FTZ R20, R19, 1 ;  /* 0x3f80000013147421 */ /* 0x004fce0000010000 */
        /* <DEDUP_REMOVED lines=9> */
.L_x_1400:
        /* <DEDUP_REMOVED lines=20> */
.L_x_1402:
[----:B------:R-:W-:Y:S05]  /*3920*/  BSYNC B0 ;  /* 0x0000000000007941 */ /* 0x000fea0003800000 */
.L_x_1401:
[----:B------:R-:W-:Y:S01]  /*3930*/  FADD.FTZ R14, R12, -UR20 ;  /* 0x800000140c0e7e21 */ /* 0x000fe20008010000 */
[----:B------:R-:W-:Y:S01]  /*3940*/  FADD.FTZ R38, R38, -UR20 ;  /* 0x8000001426267e21 */ /* 0x000fe20008010000 */
[--C-:B-1----:R-:W-:Y:S02]  /*3950*/  HADD2.F32 R15, -RZ, R35.reuse.H0_H0 ;  /* 0x20000023ff0f7230 */ /* 0x102fe40000004100 */
        /* <DEDUP_REMOVED lines=22> */
.L_x_1403:
        /* <DEDUP_REMOVED lines=20> */
.L_x_1405:
[----:B------:R-:W-:Y:S05]  /*3c00*/  BSYNC B0 ;  /* 0x0000000000007941 */ /* 0x000fea0003800000 */
.L_x_1404:
[--C-:B------:R-:W-:Y:S01]  /*3c10*/  HADD2.F32 R12, -RZ, R33.reuse.H0_H0 ;  /* 0x20000021ff0c7230 */ /* 0x100fe20000004100 */
[C---:B------:R-:W-:Y:S01]  /*3c20*/  ISETP.LT.U32.AND P0, PT, R39.reuse, 0x200, !P0 ;  /* 0x000002002700780c */ /* 0x040fe20004701070 */
[----:B------:R-:W-:Y:S01]  /*3c30*/  HADD2.F32 R33, -RZ, R33.H1_H1 ;  /* 0x30000021ff217230 */ /* 0x000fe20000004100 */
[----:B------:R-:W-:Y:S01]  /*3c40*/  ISETP.LT.U32.AND P3, PT, R39, 0x200, !P3 ;  /* 0x000002002700780c */ /* 0x000fe20005f61070 */
[----:B-1----:R-:W-:Y:S02]  /*3c50*/  HADD2.F32 R15, -RZ, R32.H0_H0 ;  /* 0x20000020ff0f7230 */ /* 0x002fe40000004100 */
        /* <DEDUP_REMOVED lines=26> */
.L_x_1406:
        /* <DEDUP_REMOVED lines=20> */
.L_x_1408:
[----:B------:R-:W-:Y:S05]  /*3f40*/  BSYNC B0 ;  /* 0x0000000000007941 */ /* 0x000fea0003800000 */
.L_x_1407:
        /* <DEDUP_REMOVED lines=16> */
[----:B------:R-:W2:Y:S01]  /*4050*/  MUFU.RCP R19, R18 ;  /* 0x0000001200137308 */ /* 0x000ea20000001000 */
[----:B-1----:R-:W-:Y:S01]  /*4060*/  FADD.FTZ R20, -R16, 1 ;  /* 0x3f80000010147421 */ /* 0x002fe20000010100 */
[----:B------:R-:W-:-:S03]  /*4070*/  FMUL.FTZ R15, R15, R16 ;  /* 0x000000100f0f7220 */ /* 0x000fc60000410000 */
[----:B------:R-:W-:Y:S01]  /*4080*/  FFMA.FTZ R20, R29, R20, 1 ;  /* 0x3f8000001d147423 */ /* 0x000fe20000010014 */
[----:B--2---:R-:W-:Y:S01]  /*4090*/  FADD.FTZ R21, -R19, 1 ;  /* 0x3f80000013157421 */ /* 0x004fe20000010100 */
[----:B------:R-:W-:Y:S02]  /*40a0*/  FMUL.FTZ R12, R12, R19 ;  /* 0x000000130c0c7220 */ /* 0x000fe40000410000 */
[----:B------:R-:W-:Y:S01]  /*40b0*/  FMUL.FTZ R15, R15, R20 ;  /* 0x000000140f0f7220 */ /* 0x000fe20000410000 */
[----:B------:R-:W-:-:S04]  /*40c0*/  FFMA.FTZ R21, R28, R21, 1 ;  /* 0x3f8000001c157423 */ /* 0x000fc80000010015 */
[----:B------:R-:W-:-:S07]  /*40d0*/  FMUL.FTZ R12, R12, R21 ;  /* 0x000000150c0c7220 */ /* 0x000fce0000410000 */
.L_x_1409:
[----:B------:R-:W-:Y:S04]  /*40e0*/  BSSY B0, `(.L_x_1410) ;  /* 0x0000013000007945 */ /* 0x000fe80003800000 */
        /* <DEDUP_REMOVED lines=13> */
[C---:B------:R-:W-:Y:S02]  /*41c0*/  LEA R12, P0, R42.reuse, UR10, 0x1 ;  /* 0x0000000a2a0c7c11 */ /* 0x040fe4000f8008ff */
[----:B------:R-:W-:Y:S02]  /*41d0*/  IADD3 R17, R43, R17, RZ ;  /* 0x000000112b117210 */ /* 0x000fe40007ffe0ff */
[----:B------:R-:W-:Y:S02]  /*41e0*/  F2FP.F16.F32.PACK_AB R15, R15, R14 ;  /* 0x0000000e0f0f723e */ /* 0x000fe400000000ff */
[----:B------:R-:W-:-:S05]  /*41f0*/  LEA.HI.X R13, R42, UR11, R17, 0x1, P0 ;  /* 0x0000000b2a0d7c11 */ /* 0x000fca00080f0c11 */
[----:B------:R1:W-:Y:S02]  /*4200*/  STG.E desc[UR12][R12.64], R15 ;  /* 0x0000000f0c007986 */ /* 0x0003e4000c10190c */
.L_x_1411:
[----:B------:R-:W-:Y:S05]  /*4210*/  BSYNC B0 ;  /* 0x0000000000007941 */ /* 0x000fea0003800000 */
.L_x_1410:
[----:B------:R-:W-:Y:S02]  /*4220*/  UIADD3 UR15, UR17, UR15, URZ ;  /* 0x0000000f110f7290 */ /* 0x000fe4000fffe03f */
[----:B------:R-:W-:Y:S02]  /*4230*/  UIADD3 UR4, UR4, 0x1, URZ ;  /* 0x0000000104047890 */ /* 0x000fe4000fffe03f */
[----:B------:R-:W-:-:S06]  /*4240*/  UISETP.GE.AND UP0, UPT, UR15, UR5, UPT ;  /* 0x000000050f00728c */ /* 0x000fcc000bf06270 */
[----:B------:R-:W-:-:S13]  /*4250*/  PLOP3.LUT P0, PT, PT, PT, UP0, 0x80, 0x0 ;  /* 0x000000000000781c */ /* 0x000fda0003f0f008 */
[----:B------:R-:W-:Y:S05]  /*4260*/  @!P0 BRA `(.L_x_1412) ;  /* 0xffffffc000388947 */ /* 0x000fea000383ffff */
.L_x_1377:
        /* <DEDUP_REMOVED lines=23> */
.L_x_1414:
[----:B------:R-:W-:Y:S05]  /*43e0*/  BSYNC B0 ;  /* 0x0000000000007941 */ /* 0x000fea0003800000 */
.L_x_1413:
[----:B------:R-:W-:Y:S05]  /*43f0*/  @P0 EXIT ;  /* 0x000000000000094d */ /* 0x000fea0003800000 */
[----:B------:R-:W-:Y:S05]  /*4400*/  @P2 BRA `(.L_x_1415) ;  /* 0x0000000000202947 */ /* 0x000fea0003800000 */
[----:B------:R-:W-:-:S05]  /*4410*/  IMAD R0, R4, R7, RZ ;  /* 0x0000000704007224 */ /* 0x000fca00078e02ff */
[----:B------:R-:W-:-:S13]  /*4420*/  ISETP.NE.AND P0, PT, R0, -0x1, PT ;  /* 0xffffffff0000780c */ /* 0x000fda0003f05270 */
[----:B------:R-:W-:Y:S05]  /*4430*/  @!P0 BRA `(.L_x_1415) ;  /* 0x0000000000148947 */ /* 0x000fea0003800000 */
.L_x_1416:
[----:B--2---:R-:W2:Y:S04]  /*4440*/  LDG.E.STRONG.GPU R5, desc[UR12][R2.64] ;  /* 0x0000000c02057981 */ /* 0x004ea8000c1ef900 */
[----:B--2---:R-:W-:Y:S01]  /*4450*/  CCTL.IVALL ;  /* 0x00000000ff00798f */ /* 0x004fe20002000000 */
[----:B------:R-:W-:Y:S05]  /*4460*/  YIELD ;  /* 0x0000000000007946 */ /* 0x000fea0003800000 */
[----:B------:R-:W-:-:S13]  /*4470*/  ISETP.NE.AND P0, PT, R5, R0, PT ;  /* 0x000000000500720c */ /* 0x000fda0003f05270 */
[----:B------:R-:W-:Y:S05]  /*4480*/  @P0 BRA `(.L_x_1416) ;  /* 0xfffffffc00ec0947 */ /* 0x000fea000383ffff */
.L_x_1415:
[----:B------:R-:W-:Y:S05]  /*4490*/  WARPSYNC.ALL ;  /* 0x0000000000007948 */ /* 0x000fea0003800000 */
[----:B--2---:R-:W2:Y:S08]  /*44a0*/  LDC.64 R2, c[0x0][0x288] ;  /* 0x0000a200ff027b82 */ /* 0x004eb00000000a00 */
[----:B------:R-:W-:Y:S01]  /*44b0*/  BAR.SYNC.DEFER_BLOCKING 0x0 ;  /* 0x0000000000007b1d */ /* 0x000fe20000010000 */
[----:B--2---:R-:W-:-:S04]  /*44c0*/  LEA.HI R0, P0, R3, R2, RZ, 0x1 ;  /* 0x0000000203007211 */ /* 0x004fc800078108ff */
[----:B------:R-:W-:-:S04]  /*44d0*/  IADD3.X R5, RZ, R3, RZ, P0, !PT ;  /* 0x00000003ff057210 */ /* 0x000fc800007fe4ff */
[----:B------:R-:W-:Y:S02]  /*44e0*/  SHF.R.S64 R20, R0, 0x1, R5 ;  /* 0x0000000100147819 */ /* 0x000fe40000001005 */
[----:B------:R-:W-:Y:S02]  /*44f0*/  SHF.R.S32.HI R0, RZ, 0x1f, R39 ;  /* 0x0000001fff007819 */ /* 0x000fe40000011427 */
[----:B0-----:R-:W-:Y:S02]  /*4500*/  SHF.R.S32.HI R25, RZ, 0x1, R5 ;  /* 0x00000001ff197819 */ /* 0x001fe40000011405 */
        /* <DEDUP_REMOVED lines=16> */
.L_x_1417:
[----:B-1----:R-:W-:-:S04]  /*4610*/  LEA R12, P0, R39, UR4, 0x2 ;  /* 0x00000004270c7c11 */ /* 0x002fc8000f8010ff */
[----:B------:R-:W-:Y:S02]  /*4620*/  LEA.HI.X R13, R39, UR5, R0, 0x2, P0 ;  /* 0x00000005270d7c11 */ /* 0x000fe400080f1400 */
[-C--:B------:R-:W-:Y:S02]  /*4630*/  LEA R14, P0, R20, R12.reuse, 0x2 ;  /* 0x0000000c140e7211 */ /* 0x080fe400078010ff */
[-C--:B------:R-:W-:Y:S01]  /*4640*/  LEA R18, P2, R27, R12.reuse, 0x2 ;  /* 0x0000000c1b127211 */ /* 0x080fe200078410ff */
        /* <DEDUP_REMOVED lines=21> */
.L_x_1418:
        /* <DEDUP_REMOVED lines=14> */
.L_x_5232:


//--------------------- .text._Z35group_norm_nhwc_bwd_one_pass_kernelI11Fp16IOBf16WLi128ELi64ELi512EEv26Group_norm_nhwc_bwd_params --------------------------
	.section	.text._Z35group_norm_nhwc_bwd_one_pass_kernelI11Fp16IOBf16WLi128ELi64ELi512EEv26Group_norm_nhwc_bwd_params,"ax",@progbits
	.align	128
        .global         _Z35group_norm_nhwc_bwd_one_pass_kernelI11Fp16IOBf16WLi128ELi64ELi512EEv26Group_norm_nhwc_bwd_params
        .type           _Z35group_norm_nhwc_bwd_one_pass_kernelI11Fp16IOBf16WLi128ELi64ELi512EEv26Group_norm_nhwc_bwd_params,@function
        .size           _Z35group_norm_nhwc_bwd_one_pass_kernelI11Fp16IOBf16WLi128ELi64ELi512EEv26Group_norm_nhwc_bwd_params,(.L_x_5233 - _Z35group_norm_nhwc_bwd_one_pass_kernelI11Fp16IOBf16WLi128ELi64ELi512EEv26Group_norm_nhwc_bwd_params)
        .other          _Z35group_norm_nhwc_bwd_one_pass_kernelI11Fp16IOBf16WLi128ELi64ELi512EEv26Group_norm_nhwc_bwd_params,@"STO_CUDA_ENTRY STV_DEFAULT"
_Z35group_norm_nhwc_bwd_one_pass_kernelI11Fp16IOBf16WLi128ELi64ELi512EEv26Group_norm_nhwc_bwd_params:
.text._Z35group_norm_nhwc_bwd_one_pass_kernelI11Fp16IOBf16WLi128ELi64ELi512EEv26Group_norm_nhwc_bwd_params:
        /* <DEDUP_REMOVED lines=31> */
[----:B------:R-:W-:-:S02]  /*01f0*/  SHF.R.S32.HI R5, RZ, 0x1f, R36 ;  /* 0x0000001fff057819 */ /* 0x000fc40000011424 */
[----:B------:R-:W-:Y:S02]  /*0200*/  LEA.HI R7, P2, R9, R4, RZ, 0x1 ;  /* 0x0000000409077211 */ /* 0x000fe400078508ff */
[----:B------:R-:W-:Y:S02]  /*0210*/  ISETP.LT.U32.AND P0, PT, R36, 0x200, !P0 ;  /* 0x000002002400780c */ /* 0x000fe40004701070 */
[----:B------:R-:W-:Y:S02]  /*0220*/  LEA.HI R10, P1, R11, R10, RZ, 0x1 ;  /* 0x0000000a0b0a7211 */ /* 0x000fe400078308ff */
[----:B------:R-:W-:Y:S02]  /*0230*/  LEA.HI R5, R5, R36, RZ, 0x5 ;  /* 0x0000002405057211 */ /* 0x000fe400078f28ff */
[----:B------:R-:W-:Y:S02]  /*0240*/  IADD3.X R8, RZ, R9, RZ, P2, !PT ;  /* 0x00000009ff087210 */ /* 0x000fe400017fe4ff */
[----:B------:R-:W-:-:S02]  /*0250*/  IADD3.X R11, RZ, R11, RZ, P1, !PT ;  /* 0x0000000bff0b7210 */ /* 0x000fc40000ffe4ff */
[----:B------:R-:W-:Y:S02]  /*0260*/  SHF.R.S32.HI R6, RZ, 0x5, R5 ;  /* 0x00000005ff067819 */ /* 0x000fe40000011405 */
[--C-:B------:R-:W-:Y:S02]  /*0270*/  SHF.R.S64 R5, R7, 0x1, R8.reuse ;  /* 0x0000000107057819 */ /* 0x100fe40000001008 */
[--C-:B------:R-:W-:Y:S02]  /*0280*/  SHF.R.S64 R4, R10, 0x1, R11.reuse ;  /* 0x000000010a047819 */ /* 0x100fe4000000100b */
[----:B------:R-:W-:Y:S02]  /*0290*/  SHF.R.S32.HI R9, RZ, 0x1, R11 ;  /* 0x00000001ff097819 */ /* 0x000fe4000001140b */
[----:B------:R-:W-:Y:S02]  /*02a0*/  SHF.R.S32.HI R8, RZ, 0x1, R8 ;  /* 0x00000001ff087819 */ /* 0x000fe40000011408 */
[----:B------:R-:W-:-:S02]  /*02b0*/  @P0 LOP3.LUT R37, R37, 0x4, RZ, 0xfc, !PT ;  /* 0x0000000425250812 */ /* 0x000fc400078efcff */
[----:B------:R-:W-:Y:S02]  /*02c0*/  LEA R6, R6, UR5, 0x3 ;  /* 0x0000000506067c11 */ /* 0x000fe4000f8e18ff */
[----:B------:R-:W-:Y:S02]  /*02d0*/  SHF.L.U64.HI R7, R4, 0x2, R9 ;  /* 0x0000000204077819 */ /* 0x000fe40000010209 */
[----:B-1----:R-:W-:-:S07]  /*02e0*/  SHF.L.U64.HI R8, R5, 0x2, R8 ;  /* 0x0000000205087819 */ /* 0x002fce0000010208 */
.L_x_1470:
[----:B01----:R-:W1:Y:S01]  /*02f0*/  LDC R15, c[0x0][0x2a0] ;  /* 0x0000a800ff0f7b82 */ /* 0x003e620000000800 */
[----:B------:R-:W-:Y:S01]  /*0300*/  IABS R14, R34 ;  /* 0x00000022000e7213 */ /* 0x000fe20000000000 */
[----:B------:R-:W-:Y:S01]  /*0310*/  ULDC.64 UR12, c[0x0][0x290] ;  /* 0x0000a400000c7ab9 */ /* 0x000fe20000000a00 */
[----:B------:R-:W-:Y:S01]  /*0320*/  LOP3.LUT P6, RZ, R37, 0x4, RZ, 0xc0, !PT ;  /* 0x0000000425ff7812 */ /* 0x000fe200078cc0ff */
[----:B------:R-:W-:Y:S01]  /*0330*/  ULDC.64 UR10, c[0x0][0x298] ;  /* 0x0000a600000a7ab9 */ /* 0x000fe20000000a00 */
[----:B------:R-:W-:Y:S01]  /*0340*/  ISETP.GE.AND P1, PT, R34, RZ, PT ;  /* 0x000000ff2200720c */ /* 0x000fe20003f26270 */
[----:B------:R-:W-:Y:S01]  /*0350*/  ULDC.U8 UR5, c[0x0][0x2a4] ;  /* 0x0000a90000057ab9 */ /* 0x000fe20000000000 */
[C---:B------:R-:W-:Y:S02]  /*0360*/  IADD3 R29, R0.reuse, 0x10, RZ ;  /* 0x00000010001d7810 */ /* 0x040fe40007ffe0ff */
[----:B------:R-:W-:Y:S02]  /*0370*/  IADD3 R27, R0, 0x20, RZ ;  /* 0x00000020001b7810 */ /* 0x000fe40007ffe0ff */
[----:B------:R-:W-:-:S02]  /*0380*/  ISETP.GE.U32.AND P5, PT, R29, UR12, PT ;  /* 0x0000000c1d007c0c */ /* 0x000fc4000bfa6070 */
[----:B------:R-:W-:Y:S02]  /*0390*/  SHF.R.S32.HI R31, RZ, 0x1f, R29 ;  /* 0x0000001fff1f7819 */ /* 0x000fe4000001141d */
[----:B------:R-:W-:Y:S01]  /*03a0*/  SHF.R.S32.HI R21, RZ, 0x1f, R27 ;  /* 0x0000001fff157819 */ /* 0x000fe2000001141b */
[----:B--2---:R-:W2:Y:S01]  /*03b0*/  @P6 LDC.64 R48, c[0x0][0x230] ;  /* 0x00008c00ff306b82 */ /* 0x004ea20000000a00 */
[C---:B---34-:R-:W-:Y:S02]  /*03c0*/  IADD3 R17, R0.reuse, 0x60, RZ ;  /* 0x0000006000117810 */ /* 0x058fe40007ffe0ff */
[C---:B------:R-:W-:Y:S02]  /*03d0*/  IADD3 R23, R0.reuse, 0x30, RZ ;  /* 0x0000003000177810 */ /* 0x040fe40007ffe0ff */
[----:B------:R-:W-:Y:S02]  /*03e0*/  IADD3 R19, R0, 0x40, RZ ;  /* 0x0000004000137810 */ /* 0x000fe40007ffe0ff */
[----:B------:R-:W-:Y:S01]  /*03f0*/  SHF.R.S32.HI R25, RZ, 0x1f, R23 ;  /* 0x0000001fff197819 */ /* 0x000fe20000011417 */
[----:B------:R-:W3:Y:S01]  /*0400*/  @P6 LDC.64 R44, c[0x0][0x228] ;  /* 0x00008a00ff2c6b82 */ /* 0x000ee20000000a00 */
[----:B-1----:R-:W-:-:S02]  /*0410*/  IABS R12, R15 ;  /* 0x0000000f000c7213 */ /* 0x002fc40000000000 */
[----:B------:R-:W-:Y:S02]  /*0420*/  LOP3.LUT R37, R37, 0xfffffffd, RZ, 0xc0, !PT ;  /* 0xfffffffd25257812 */ /* 0x000fe400078ec0ff */
[----:B------:R-:W1:Y:S08]  /*0430*/  I2F.RP R9, R12 ;  /* 0x0000000c00097306 */ /* 0x000e700000209400 */
[----:B-1----:R-:W1:Y:S02]  /*0440*/  MUFU.RCP R9, R9 ;  /* 0x0000000900097308 */ /* 0x002e640000001000 */
[----:B-1----:R-:W-:-:S06]  /*0450*/  IADD3 R10, R9, 0xffffffe, RZ ;  /* 0x0ffffffe090a7810 */ /* 0x002fcc0007ffe0ff */
[----:B------:R1:W4:Y:S02]  /*0460*/  F2I.FTZ.U32.TRUNC.NTZ R11, R10 ;  /* 0x0000000a000b7305 */ /* 0x000324000021f000 */
[----:B-1----:R-:W-:Y:S02]  /*0470*/  MOV R10, RZ ;  /* 0x000000ff000a7202 */ /* 0x002fe40000000f00 */
[----:B----4-:R-:W-:-:S05]  /*0480*/  IADD3 R13, RZ, -R11, RZ ;  /* 0x8000000bff0d7210 */ /* 0x010fca0007ffe0ff */
        /* <DEDUP_REMOVED lines=8> */
[----:B------:R-:W-:-:S04]  /*0510*/  LOP3.LUT R13, R34, R15, RZ, 0x3c, !PT ;  /* 0x0000000f220d7212 */ /* 0x000fc800078e3cff */
[----:B------:R-:W-:Y:S02]  /*0520*/  ISETP.GT.U32.AND P4, PT, R12, R9, PT ;  /* 0x000000090c00720c */ /* 0x000fe40003f84070 */
[----:B------:R-:W-:-:S11]  /*0530*/  ISETP.GE.AND P2, PT, R13, RZ, PT ;  /* 0x000000ff0d00720c */ /* 0x000fd60003f46270 */
[-C--:B------:R-:W-:Y:S02]  /*0540*/  @!P4 IADD3 R9, R9, -R12.reuse, RZ ;  /* 0x8000000c0909c210 */ /* 0x080fe40007ffe0ff */
[----:B------:R-:W-:Y:S02]  /*0550*/  @!P4 IADD3 R11, R11, 0x1, RZ ;  /* 0x000000010b0bc810 */ /* 0x000fe40007ffe0ff */
[CC--:B------:R-:W-:Y:S02]  /*0560*/  ISETP.GE.U32.AND P3, PT, R9.reuse, R12.reuse, PT ;  /* 0x0000000c0900720c */ /* 0x0c0fe40003f66070 */
[----:B------:R-:W-:Y:S02]  /*0570*/  ISETP.GT.U32.AND P0, PT, R12, R9, PT ;  /* 0x000000090c00720c */ /* 0x000fe40003f04070 */
[----:B------:R-:W-:Y:S02]  /*0580*/  IADD3 R10, R9, -R12, RZ ;  /* 0x8000000c090a7210 */ /* 0x000fe40007ffe0ff */
[----:B------:R-:W1:Y:S01]  /*0590*/  @P6 LDC.64 R12, c[0x0][0x288] ;  /* 0x0000a200ff0c6b82 */ /* 0x000e620000000a00 */
[----:B------:R-:W-:-:S02]  /*05a0*/  ISETP.GE.U32.AND P4, PT, R27, UR12, PT ;  /* 0x0000000c1b007c0c */ /* 0x000fc4000bf86070 */
[----:B------:R-:W-:Y:S02]  /*05b0*/  SEL R9, R10, R9, !P0 ;  /* 0x000000090a097207 */ /* 0x000fe40004000000 */
[----:B------:R-:W-:Y:S02]  /*05c0*/  ISETP.GT.U32.AND P0, PT, R36, 0x1ff, PT ;  /* 0x000001ff2400780c */ /* 0x000fe40003f04070 */
[----:B------:R-:W-:Y:S02]  /*05d0*/  @P3 IADD3 R11, R11, 0x1, RZ ;  /* 0x000000010b0b3810 */ /* 0x000fe40007ffe0ff */
[----:B------:R-:W-:Y:S02]  /*05e0*/  ISETP.NE.AND P3, PT, R15, RZ, PT ;  /* 0x000000ff0f00720c */ /* 0x000fe40003f65270 */
[----:B------:R-:W-:Y:S02]  /*05f0*/  LOP3.LUT R10, RZ, R15, RZ, 0x33, !PT ;  /* 0x0000000fff0a7212 */ /* 0x000fe400078e33ff */
[----:B------:R-:W-:-:S02]  /*0600*/  @!P2 IADD3 R11, -R11, RZ, RZ ;  /* 0x000000ff0b0ba210 */ /* 0x000fc40007ffe1ff */
[----:B------:R-:W-:Y:S02]  /*0610*/  @!P1 IADD3 R9, -R9, RZ, RZ ;  /* 0x000000ff09099210 */ /* 0x000fe40007ffe1ff */
[----:B------:R-:W-:Y:S02]  /*0620*/  ISETP.GE.OR.EX P5, PT, R31, UR13, P0, P5 ;  /* 0x0000000d1f007c0c */ /* 0x000fe400087a6750 */
[C---:B------:R-:W-:Y:S02]  /*0630*/  SEL R61, R10.reuse, R11, !P3 ;  /* 0x0000000b0a3d7207 */ /* 0x040fe40005800000 */
[----:B------:R-:W-:Y:S02]  /*0640*/  SEL R57, R10, R9, !P3 ;  /* 0x000000090a397207 */ /* 0x000fe40005800000 */
[----:B------:R-:W-:Y:S02]  /*0650*/  SHF.R.S32.HI R9, RZ, 0x1f, R61 ;  /* 0x0000001fff097819 */ /* 0x000fe4000001143d */
[----:B------:R-:W-:-:S02]  /*0660*/  LEA R14, R57, R14, 0x6 ;  /* 0x0000000e390e7211 */ /* 0x000fc400078e30ff */
[----:B------:R-:W-:Y:S01]  /*0670*/  ISETP.GE.OR.EX P4, PT, R21, UR13, P0, P4 ;  /* 0x0000000d15007c0c */ /* 0x000fe20008786740 */
[----:B------:R-:W-:Y:S01]  /*0680*/  IMAD R16, R9, UR10, RZ ;  /* 0x0000000a09107c24 */ /* 0x000fe2000f8e02ff */
[----:B------:R-:W-:Y:S01]  /*0690*/  SHF.R.S32.HI R15, RZ, 0x1f, R14 ;  /* 0x0000001fff0f7819 */ /* 0x000fe2000001140e */
[----:B------:R-:W4:Y:S01]  /*06a0*/  @!P5 LDC.64 R10, c[0x0][0x288] ;  /* 0x0000a200ff0adb82 */ /* 0x000f220000000a00 */
[----:B------:R-:W-:Y:S01]  /*06b0*/  SHF.R.S32.HI R9, RZ, 0x1f, R17 ;  /* 0x0000001fff097819 */ /* 0x000fe20000011411 */
[----:B------:R-:W-:Y:S01]  /*06c0*/  IMAD R59, R61, UR11, R16 ;  /* 0x0000000b3d3b7c24 */ /* 0x000fe2000f8e0210 */
[----:B------:R-:W-:Y:S01]  /*06d0*/  ISETP.GE.U32.AND P3, PT, R23, UR12, PT ;  /* 0x0000000c17007c0c */ /* 0x000fe2000bf66070 */
[----:B------:R-:W-:Y:S01]  /*06e0*/  IMAD.WIDE.U32 R60, R61, UR10, R14 ;  /* 0x0000000a3d3c7c25 */ /* 0x000fe2000f8e000e */
[----:B------:R-:W-:Y:S02]  /*06f0*/  ISETP.GE.U32.AND P2, PT, R19, UR12, PT ;  /* 0x0000000c13007c0c */ /* 0x000fe4000bf46070 */
[----:B------:R-:W-:Y:S01]  /*0700*/  ISETP.GE.OR.EX P3, PT, R25, UR13, P0, P3 ;  /* 0x0000000d19007c0c */ /* 0x000fe20008766730 */
[----:B-1----:R-:W-:Y:S01]  /*0710*/  @P6 IMAD R16, R9, R12, RZ ;  /* 0x0000000c09106224 */ /* 0x002fe200078e02ff */
[----:B------:R-:W-:Y:S01]  /*0720*/  IADD3 R59, R61, R59, RZ ;  /* 0x0000003b3d3b7210 */ /* 0x000fe20007ffe0ff */
[----:B------:R-:W1:Y:S01]  /*0730*/  @!P5 LDC.64 R42, c[0x0][0x230] ;  /* 0x00008c00ff2adb82 */ /* 0x000e620000000a00 */
[----:B------:R-:W-:Y:S01]  /*0740*/  @P6 MOV R58, R60 ;  /* 0x0000003c003a6202 */ /* 0x000fe20000000f00 */
[----:B------:R-:W-:Y:S01]  /*0750*/  @P6 IMAD R9, R17, R13, R16 ;  /* 0x0000000d11096224 */ /* 0x000fe200078e0210 */
[----:B------:R-:W-:-:S03]  /*0760*/  P2R R41, PR, RZ, 0x20 ;  /* 0x00000020ff297803 */ /* 0x000fc60000000000 */
[----:B------:R-:W-:Y:S02]  /*0770*/  @P6 IMAD.WIDE.U32 R12, R17, R12, R58 ;  /* 0x0000000c110c6225 */ /* 0x000fe400078e003a */
[----:B------:R-:W0:Y:S03]  /*0780*/  @!P4 LDC.64 R16, c[0x0][0x288] ;  /* 0x0000a200ff10cb82 */ /* 0x000e260000000a00 */
[----:B------:R-:W-:Y:S02]  /*0790*/  @P6 IADD3 R9, R13, R9, RZ ;  /* 0x000000090d096210 */ /* 0x000fe40007ffe0ff */
[----:B------:R-:W-:Y:S01]  /*07a0*/  @!P5 MOV R13, R59 ;  /* 0x0000003b000dd202 */ /* 0x000fe20000000f00 */
[----:B----4-:R-:W-:Y:S01]  /*07b0*/  @!P5 IMAD R20, R31, R10, RZ ;  /* 0x0000000a1f14d224 */ /* 0x010fe200078e02ff */
[C---:B------:R-:W-:Y:S01]  /*07c0*/  @P6 SHF.L.U32 R31, R12.reuse, 0x1, RZ ;  /* 0x000000010c1f6819 */ /* 0x040fe200000006ff */
[----:B------:R-:W4:Y:S01]  /*07d0*/  @!P5 LDC.64 R54, c[0x0][0x228] ;  /* 0x00008a00ff36db82 */ /* 0x000f220000000a00 */
[----:B------:R-:W-:Y:S01]  /*07e0*/  @P6 SHF.L.U64.HI R18, R12, 0x1, R9 ;  /* 0x000000010c126819 */ /* 0x000fe20000010209 */
[----:B------:R-:W-:Y:S01]  /*07f0*/  @!P5 IMAD R33, R29, R11, R20 ;  /* 0x0000000b1d21d224 */ /* 0x000fe200078e0214 */
[----:B------:R-:W-:-:S02]  /*0800*/  @!P5 MOV R12, R60 ;  /* 0x0000003c000cd202 */ /* 0x000fc40000000f00 */
[----:B------:R-:W-:Y:S02]  /*0810*/  SHF.R.S32.HI R9, RZ, 0x1f, R19 ;  /* 0x0000001fff097819 */ /* 0x000fe40000011413 */
[----:B--2---:R-:W-:Y:S01]  /*0820*/  @P6 IADD3 R48, P1, R31, R48, RZ ;  /* 0x000000301f306210 */ /* 0x004fe20007f3e0ff */
[----:B------:R-:W-:Y:S01]  /*0830*/  @!P5 IMAD.WIDE.U32 R10, R29, R10, R12 ;  /* 0x0000000a1d0ad225 */ /* 0x000fe200078e000c */
[----:B------:R-:W-:Y:S01]  /*0840*/  ISETP.GE.OR.EX P2, PT, R9, UR13, P0, P2 ;  /* 0x0000000d09007c0c */ /* 0x000fe20008746720 */
[----:B------:R-:W2:Y:S01]  /*0850*/  @!P3 LDC.64 R12, c[0x0][0x288] ;  /* 0x0000a200ff0cbb82 */ /* 0x000ea20000000a00 */
[----:B------:R-:W-:Y:S02]  /*0860*/  @P6 IADD3.X R49, R18, R49, RZ, P1, !PT ;  /* 0x0000003112316210 */ /* 0x000fe40000ffe4ff */
[----:B------:R-:W-:Y:S02]  /*0870*/  @!P5 IADD3 R11, R11, R33, RZ ;  /* 0x000000210b0bd210 */ /* 0x000fe40007ffe0ff */
[----:B---3--:R-:W-:Y:S01]  /*0880*/  @P6 IADD3 R44, P1, R31, R44, RZ ;  /* 0x0000002c1f2c6210 */ /* 0x008fe20007f3e0ff */
[----:B0-----:R-:W-:Y:S01]  /*0890*/  @!P4 IMAD R20, R21, R16, RZ ;  /* 0x000000101514c224 */ /* 0x001fe200078e02ff */
[----:B------:R-:W-:Y:S01]  /*08a0*/  @!P5 SHF.L.U32 R29, R10, 0x1, RZ ;  /* 0x000000010a1dd819 */ /* 0x000fe200000006ff */
[----:B------:R-:W0:Y:S01]  /*08b0*/  @!P4 LDC.64 R50, c[0x0][0x230] ;  /* 0x00008c00ff32cb82 */ /* 0x000e220000000a00 */
[----:B------:R-:W-:Y:S01]  /*08c0*/  @!P4 MOV R21, R59 ;  /* 0x0000003b0015c202 */ /* 0x000fe20000000f00 */
[----:B------:R-:W-:Y:S01]  /*08d0*/  @!P4 IMAD R33, R27, R17, R20 ;  /* 0x000000111b21c224 */ /* 0x000fe200078e0214 */
[----:B------:R-:W-:-:S02]  /*08e0*/  @!P4 MOV R20, R60 ;  /* 0x0000003c0014c202 */ /* 0x000fc40000000f00 */
[----:B------:R-:W-:Y:S02]  /*08f0*/  @P6 IADD3.X R45, R18, R45, RZ, P1, !PT ;  /* 0x0000002d122d6210 */ /* 0x000fe40000ffe4ff */
[----:B------:R-:W-:Y:S01]  /*0900*/  @!P5 SHF.L.U64.HI R18, R10, 0x1, R11 ;  /* 0x000000010a12d819 */ /* 0x000fe2000001020b */
[----:B------:R-:W-:Y:S01]  /*0910*/  @!P4 IMAD.WIDE.U32 R16, R27, R16, R20 ;  /* 0x000000101b10c225 */ /* 0x000fe200078e0014 */
[C---:B-1----:R-:W-:Y:S01]  /*0920*/  @!P5 IADD3 R42, P1, R29.reuse, R42, RZ ;  /* 0x0000002a1d2ad210 */ /* 0x042fe20007f3e0ff */
[----:B------:R-:W1:Y:S03]  /*0930*/  @!P4 LDC.64 R30, c[0x0][0x228] ;  /* 0x00008a00ff1ecb82 */ /* 0x000e660000000a00 */
[C---:B------:R-:W-:Y:S02]  /*0940*/  @!P5 IADD3.X R43, R18.reuse, R43, RZ, P1, !PT ;  /* 0x0000002b122bd210 */ /* 0x040fe40000ffe4ff */
[----:B----4-:R-:W-:Y:S01]  /*0950*/  @!P5 IADD3 R54, P1, R29, R54, RZ ;  /* 0x000000361d36d210 */ /* 0x010fe20007f3e0ff */
[----:B--2---:R-:W-:Y:S01]  /*0960*/  @!P3 IMAD R20, R25, R12, RZ ;  /* 0x0000000c1914b224 */ /* 0x004fe200078e02ff */
[----:B------:R-:W-:Y:S01]  /*0970*/  @!P4 IADD3 R17, R17, R33, RZ ;  /* 0x000000211111c210 */ /* 0x000fe20007ffe0ff */
[----:B------:R-:W2:Y:S01]  /*0980*/  @!P2 LDC.64 R10, c[0x0][0x288] ;  /* 0x0000a200ff0aab82 */ /* 0x000ea20000000a00 */
[----:B------:R-:W-:Y:S01]  /*0990*/  @!P5 IADD3.X R55, R18, R55, RZ, P1, !PT ;  /* 0x000000371237d210 */ /* 0x000fe20000ffe4ff */
[----:B------:R-:W-:Y:S01]  /*09a0*/  @!P3 IMAD R33, R23, R13, R20 ;  /* 0x0000000d1721b224 */ /* 0x000fe200078e0214 */
[----:B------:R-:W-:-:S02]  /*09b0*/  @!P4 SHF.L.U32 R21, R16, 0x1, RZ ;  /* 0x000000011015c819 */ /* 0x000fc400000006ff */
[----:B------:R-:W-:Y:S02]  /*09c0*/  @!P4 SHF.L.U64.HI R18, R16, 0x1, R17 ;  /* 0x000000011012c819 */ /* 0x000fe40000010211 */
[----:B------:R-:W-:Y:S01]  /*09d0*/  @!P3 MOV R16, R60 ;  /* 0x0000003c0010b202 */ /* 0x000fe20000000f00 */
[----:B------:R-:W3:Y:S01]  /*09e0*/  @!P3 LDC.64 R28, c[0x0][0x230] ;  /* 0x00008c00ff1cbb82 */ /* 0x000ee20000000a00 */
[----:B------:R-:W-:Y:S02]  /*09f0*/  @!P3 MOV R17, R59 ;  /* 0x0000003b0011b202 */ /* 0x000fe40000000f00 */
[----:B0-----:R-:W-:Y:S01]  /*0a00*/  @!P4 IADD3 R50, P1, R21, R50, RZ ;  /* 0x000000321532c210 */ /* 0x001fe20007f3e0ff */
[----:B------:R-:W-:-:S03]  /*0a10*/  @!P3 IMAD.WIDE.U32 R12, R23, R12, R16 ;  /* 0x0000000c170cb225 */ /* 0x000fc600078e0010 */
[----:B------:R-:W-:Y:S01]  /*0a20*/  @!P4 IADD3.X R51, R18, R51, RZ, P1, !PT ;  /* 0x000000331233c210 */ /* 0x000fe20000ffe4ff */
[----:B------:R-:W0:Y:S01]  /*0a30*/  @!P3 LDC.64 R26, c[0x0][0x228] ;  /* 0x00008a00ff1abb82 */ /* 0x000e220000000a00 */
        /* <DEDUP_REMOVED lines=10> */
[----:B------:R-:W-:Y:S01]  /*0ae0*/  IADD3 R33, R0, 0x70, RZ ;  /* 0x0000007000217810 */ /* 0x000fe20007ffe0ff */
[----:B------:R-:W2:Y:S01]  /*0af0*/  @!P2 LDC.64 R22, c[0x0][0x228] ;  /* 0x00008a00ff16ab82 */ /* 0x000ea20000000a00 */
[----:B---3--:R-:W-:Y:S01]  /*0b00*/  @!P3 IADD3 R28, P1, R17, R28, RZ ;  /* 0x0000001c111cb210 */ /* 0x008fe20007f3e0ff */
[----:B------:R-:W-:Y:S01]  /*0b10*/  @!P2 IMAD.WIDE.U32 R12, R19, R10, R12 ;  /* 0x0000000a130ca225 */ /* 0x000fe200078e000c */
[----:B------:R-:W-:Y:S02]  /*0b20*/  SHF.R.S32.HI R47, RZ, 0x1f, R33 ;  /* 0x0000001fff2f7819 */ /* 0x000fe40000011421 */
[----:B------:R-:W-:Y:S02]  /*0b30*/  @!P3 IADD3.X R29, R16, R29, RZ, P1, !PT ;  /* 0x0000001d101db210 */ /* 0x000fe40000ffe4ff */
[----:B------:R-:W-:-:S02]  /*0b40*/  @!P2 IADD3 R13, R13, R11, RZ ;  /* 0x0000000b0d0da210 */ /* 0x000fc40007ffe0ff */
[----:B0-----:R-:W-:Y:S02]  /*0b50*/  @!P3 IADD3 R26, P1, R17, R26, RZ ;  /* 0x0000001a111ab210 */ /* 0x001fe40007f3e0ff */
        /* <DEDUP_REMOVED lines=18> */
[----:B------:R-:W-:Y:S01]  /*0c80*/  @!P1 IMAD.WIDE.U32 R12, R17, R10, R12 ;  /* 0x0000000a110c9225 */ /* 0x000fe200078e000c */
[----:B------:R-:W-:-:S04]  /*0c90*/  SHF.R.S32.HI R17, RZ, 0x1f, R0 ;  /* 0x0000001fff117819 */ /* 0x000fc80000011400 */
        /* <DEDUP_REMOVED lines=32> */
[----:B------:R-:W1:Y:S01]  /*0ea0*/  @P6 LDC.64 R38, c[0x0][0x230] ;  /* 0x00008c00ff266b82 */ /* 0x000e620000000a00 */
[----:B0-----:R-:W-:Y:S01]  /*0eb0*/  @P6 IMAD R40, R47, R10, RZ ;  /* 0x0000000a2f286224 */ /* 0x001fe200078e02ff */
[----:B------:R-:W-:-:S03]  /*0ec0*/  @P6 MOV R47, R59 ;  /* 0x0000003b002f6202 */ /* 0x000fc60000000f00 */
[C---:B------:R-:W-:Y:S02]  /*0ed0*/  @P6 IMAD R11, R33.reuse, R11, R40 ;  /* 0x0000000b210b6224 */ /* 0x040fe400078e0228 */
[----:B------:R-:W-:Y:S01]  /*0ee0*/  @P6 IMAD.WIDE.U32 R46, R33, R10, R46 ;  /* 0x0000000a212e6225 */ /* 0x000fe200078e002e */
[----:B------:R-:W-:-:S04]  /*0ef0*/  MOV R33, RZ ;  /* 0x000000ff00217202 */ /* 0x000fc80000000f00 */
[----:B------:R-:W-:Y:S02]  /*0f00*/  @P6 IADD3 R11, R47, R11, RZ ;  /* 0x0000000b2f0b6210 */ /* 0x000fe40007ffe0ff */
[C---:B------:R-:W-:Y:S02]  /*0f10*/  @P6 SHF.L.U32 R47, R46.reuse, 0x1, RZ ;  /* 0x000000012e2f6819 */ /* 0x040fe400000006ff */
[----:B------:R-:W-:Y:S02]  /*0f20*/  @P6 SHF.L.U64.HI R40, R46, 0x1, R11 ;  /* 0x000000012e286819 */ /* 0x000fe4000001020b */
[----:B------:R-:W0:Y:S01]  /*0f30*/  @P6 LDC.64 R10, c[0x0][0x228] ;  /* 0x00008a00ff0a6b82 */ /* 0x000e220000000a00 */
[----:B-1----:R-:W-:-:S04]  /*0f40*/  @P6 IADD3 R38, P4, R47, R38, RZ ;  /* 0x000000262f266210 */ /* 0x002fc80007f9e0ff */
[----:B------:R-:W-:-:S05]  /*0f50*/  @P6 IADD3.X R39, R40, R39, RZ, P4, !PT ;  /* 0x0000002728276210 */ /* 0x000fca00027fe4ff */
[----:B------:R1:W5:Y:S01]  /*0f60*/  @P6 LDG.E R33, desc[UR8][R38.64] ;  /* 0x0000000826216981 */ /* 0x000362000c1e1900 */
[----:B0-----:R-:W-:-:S04]  /*0f70*/  @P6 IADD3 R46, P4, R47, R10, RZ ;  /* 0x0000000a2f2e6210 */ /* 0x001fc80007f9e0ff */
[----:B------:R-:W-:Y:S02]  /*0f80*/  @P6 IADD3.X R47, R40, R11, RZ, P4, !PT ;  /* 0x0000000b282f6210 */ /* 0x000fe400027fe4ff */
[----:B------:R-:W0:Y:S01]  /*0f90*/  LDC.64 R10, c[0x0][0x248] ;  /* 0x00009200ff0a7b82 */ /* 0x000e220000000a00 */
[----:B------:R-:W-:Y:S02]  /*0fa0*/  ISETP.NE.AND P4, PT, R9, RZ, PT ;  /* 0x000000ff0900720c */ /* 0x000fe40003f85270 */
[----:B------:R-:W-:-:S06]  /*0fb0*/  MOV R9, RZ ;  /* 0x000000ff00097202 */ /* 0x000fcc0000000f00 */
[----:B------:R2:W5:Y:S01]  /*0fc0*/  @P6 LDG.E R9, desc[UR8][R46.64] ;  /* 0x000000082e096981 */ /* 0x000562000c1e1900 */
[----:B0-----:R-:W-:-:S06]  /*0fd0*/  IMAD.WIDE R10, R34, 0x8, R10 ;  /* 0x00000008220a7825 */ /* 0x001fcc00078e020a */
[----:B------:R-:W3:Y:S01]  /*0fe0*/  LDG.E.64 R10, desc[UR8][R10.64] ;  /* 0x000000080a0a7981 */ /* 0x000ee2000c1e1b00 */
[----:B------:R-:W-:Y:S02]  /*0ff0*/  MOV R40, RZ ;  /* 0x000000ff00287202 */ /* 0x000fe40000000f00 */
[----:B-1----:R-:W-:-:S04]  /*1000*/  CS2R R38, SRZ ;  /* 0x0000000000267805 */ /* 0x002fc8000001ff00 */
[----:B------:R0:W5:Y:S04]  /*1010*/  @P5 LDG.E R40, desc[UR8][R48.64] ;  /* 0x0000000830285981 */ /* 0x000168000c1e1900 */
[----:B------:R1:W5:Y:S01]  /*1020*/  @P5 LDG.E R39, desc[UR8][R44.64] ;  /* 0x000000082c275981 */ /* 0x000362000c1e1900 */
[----:B------:R-:W-:Y:S02]  /*1030*/  ISETP.NE.AND P5, PT, R41, RZ, PT ;  /* 0x000000ff2900720c */ /* 0x000fe40003fa5270 */
[----:B--2---:R-:W-:Y:S02]  /*1040*/  CS2R R46, SRZ ;  /* 0x00000000002e7805 */ /* 0x004fe4000001ff00 */
[----:B------:R-:W-:Y:S02]  /*1050*/  MOV R52, RZ ;  /* 0x000000ff00347202 */ /* 0x000fe40000000f00 */
[----:B------:R-:W-:-:S02]  /*1060*/  MOV R41, RZ ;  /* 0x000000ff00297202 */ /* 0x000fc40000000f00 */
[----:B0-----:R-:W-:Y:S01]  /*1070*/  CS2R R48, SRZ ;  /* 0x0000000000307805 */ /* 0x001fe2000001ff00 */
[----:B------:R0:W5:Y:S01]  /*1080*/  @!P4 LDG.E R47, desc[UR8][R50.64] ;  /* 0x00000008322fc981 */ /* 0x000162000c1e1900 */
[----:B-1----:R-:W-:-:S03]  /*1090*/  CS2R R44, SRZ ;  /* 0x00000000002c7805 */ /* 0x002fc6000001ff00 */
[----:B------:R-:W5:Y:S04]  /*10a0*/  @!P4 LDG.E R46, desc[UR8][R30.64] ;  /* 0x000000081e2ec981 */ /* 0x000f68000c1e1900 */
[----:B------:R1:W5:Y:S01]  /*10b0*/  @!P5 LDG.E R52, desc[UR8][R42.64] ;  /* 0x000000082a34d981 */ /* 0x000362000c1e1900 */
[----:B0-----:R-:W-:-:S03]  /*10c0*/  CS2R R50, SRZ ;  /* 0x0000000000327805 */ /* 0x001fc6000001ff00 */
[----:B------:R-:W5:Y:S04]  /*10d0*/  @!P3 LDG.E R48, desc[UR8][R28.64] ;  /* 0x000000081c30b981 */ /* 0x000f68000c1e1900 */
[----:B------:R-:W5:Y:S01]  /*10e0*/  @!P3 LDG.E R45, desc[UR8][R26.64] ;  /* 0x000000081a2db981 */ /* 0x000f62000c1e1900 */
[----:B-1----:R-:W-:-:S03]  /*10f0*/  CS2R R42, SRZ ;  /* 0x00000000002a7805 */ /* 0x002fc6000001ff00 */
[----:B------:R-:W5:Y:S04]  /*1100*/  @!P1 LDG.E R44, desc[UR8][R20.64] ;  /* 0x00000008142c9981 */ /* 0x000f68000c1e1900 */
[----:B------:R-:W5:Y:S04]  /*1110*/  @!P2 LDG.E R43, desc[UR8][R24.64] ;  /* 0x00000008182ba981 */ /* 0x000f68000c1e1900 */
[----:B------:R-:W5:Y:S04]  /*1120*/  @!P2 LDG.E R42, desc[UR8][R22.64] ;  /* 0x00000008162aa981 */ /* 0x000f68000c1e1900 */
[----:B------:R-:W5:Y:S01]  /*1130*/  @!P1 LDG.E R41, desc[UR8][R12.64] ;  /* 0x000000080c299981 */ /* 0x000f62000c1e1900 */
[----:B------:R-:W-:Y:S03]  /*1140*/  BSSY B0, `(.L_x_1420) ;  /* 0x000001f000007945 */ /* 0x000fe60003800000 */
[----:B------:R0:W5:Y:S01]  /*1150*/  @!P5 LDG.E R49, desc[UR8][R54.64] ;  /* 0x000000083631d981 */ /* 0x000162000c1e1900 */
[----:B---3--:R-:W-:-:S05]  /*1160*/  FFMA.FTZ R53, -R10, R10, R11 ;  /* 0x0000000a0a357223 */ /* 0x008fca000001010b */
[----:B------:R-:W-:-:S13]  /*1170*/  FSETP.GTU.FTZ.AND P6, PT, R53, RZ, PT ;  /* 0x000000ff3500720b */ /* 0x000fda0003fdc000 */
[----:B------:R-:W1:Y:S02]  /*1180*/  @P6 LDC R56, c[0x0][0x250] ;  /* 0x00009400ff386b82 */ /* 0x000e640000000800 */
[----:B-1----:R-:W-:Y:S01]  /*1190*/  @P6 FADD.FTZ R56, R53, R56 ;  /* 0x0000003835386221 */ /* 0x002fe20000010000 */
[----:B------:R-:W-:-:S06]  /*11a0*/  MOV R53, 0x3f800000 ;  /* 0x3f80000000357802 */ /* 0x000fcc0000000f00 */
[----:B------:R1:W2:Y:S01]  /*11b0*/  @P6 MUFU.RSQ R53, R56 ;  /* 0x0000003800356308 */ /* 0x0002a20000001400 */
[----:B------:R-:W-:-:S13]  /*11c0*/  LOP3.LUT P6, RZ, R37, 0x2, RZ, 0xc0, !PT ;  /* 0x0000000225ff7812 */ /* 0x000fda00078cc0ff */
[----:B------:R1:W5:Y:S04]  /*11d0*/  @!P6 LDG.E R51, desc[UR8][R18.64] ;  /* 0x000000081233e981 */ /* 0x000368000c1e1900 */
[----:B------:R1:W5:Y:S01]  /*11e0*/  @!P6 LDG.E R50, desc[UR8][R16.64] ;  /* 0x000000081032e981 */ /* 0x000362000c1e1900 */
[----:B0-----:R-:W-:Y:S02]  /*11f0*/  CS2R R54, SRZ ;  /* 0x0000000000367805 */ /* 0x001fe4000001ff00 */
[----:B------:R-:W-:Y:S01]  /*1200*/  MOV R11, RZ ;  /* 0x000000ff000b7202 */ /* 0x000fe20000000f00 */
[----:B--2---:R-:W-:Y:S06]  /*1210*/  @P0 BRA `(.L_x_1421) ;  /* 0x0000000000440947 */ /* 0x004fec0003800000 */
[----:B------:R-:W-:Y:S01]  /*1220*/  ISETP.NE.AND P0, PT, RZ, UR5, PT ;  /* 0x00000005ff007c0c */ /* 0x000fe2000bf05270 */
[----:B------:R-:W-:Y:S01]  /*1230*/  ULDC.64 UR10, c[0x0][0x238] ;  /* 0x00008e00000a7ab9 */ /* 0x000fe20000000a00 */
[C---:B-1----:R-:W-:Y:S02]  /*1240*/  SHF.L.U32 R17, R14.reuse, 0x1, RZ ;  /* 0x000000010e117819 */ /* 0x042fe400000006ff */
        /* <DEDUP_REMOVED lines=14> */
.L_x_1421:
[----:B------:R-:W-:Y:S05]  /*1330*/  BSYNC B0 ;  /* 0x0000000000007941 */ /* 0x000fea0003800000 */
.L_x_1420:
[----:B------:R-:W-:Y:S01]  /*1340*/  ISETP.NE.AND P0, PT, RZ, UR5, PT ;  /* 0x00000005ff007c0c */ /* 0x000fe2000bf05270 */
[--C-:B-----5:R-:W-:Y:S01]  /*1350*/  HADD2.F32 R13, -RZ, R51.reuse.H0_H0 ;  /* 0x20000033ff0d7230 */ /* 0x120fe20000004100 */
[----:B------:R-:W-:Y:S01]  /*1360*/  LOP3.LUT R37, R37, 0xfffffff7, RZ, 0xc0, !PT ;  /* 0xfffffff725257812 */ /* 0x000fe200078ec0ff */
[----:B-1----:R-:W-:Y:S02]  /*1370*/  HADD2.F32 R19, -RZ, R51.H1_H1 ;  /* 0x30000033ff137230 */ /* 0x002fe40000004100 */
[--C-:B------:R-:W-:Y:S02]  /*1380*/  HADD2.F32 R21, -RZ, R52.reuse.H0_H0 ;  /* 0x20000034ff157230 */ /* 0x100fe40000004100 */
[C---:B------:R-:W-:Y:S01]  /*1390*/  FADD.FTZ R12, -R10.reuse, R13 ;  /* 0x0000000d0a0c7221 */ /* 0x040fe20000010100 */
[----:B------:R-:W-:Y:S02]  /*13a0*/  HADD2.F32 R23, -RZ, R52.H1_H1 ;  /* 0x30000034ff177230 */ /* 0x000fe40000004100 */
[----:B------:R-:W-:Y:S01]  /*13b0*/  FADD.FTZ R14, -R10, R19 ;  /* 0x000000130a0e7221 */ /* 0x000fe20000010100 */
[----:B------:R-:W-:-:S02]  /*13c0*/  HADD2.F32 R16, -RZ, R49.H0_H0 ;  /* 0x20000031ff107230 */ /* 0x000fc40000004100 */
[-C--:B------:R-:W-:Y:S01]  /*13d0*/  FMUL.FTZ R13, R12, R53.reuse ;  /* 0x000000350c0d7220 */ /* 0x080fe20000410000 */
[----:B------:R-:W-:Y:S02]  /*13e0*/  HADD2.F32 R15, -RZ, R49.H1_H1 ;  /* 0x30000031ff0f7230 */ /* 0x000fe40000004100 */
[C---:B------:R-:W-:Y:S01]  /*13f0*/  FADD.FTZ R22, -R10.reuse, R21 ;  /* 0x000000150a167221 */ /* 0x040fe20000010100 */
[--C-:B------:R-:W-:Y:S02]  /*1400*/  HADD2.F32 R18, -RZ, R50.reuse.H0_H0 ;  /* 0x20000032ff127230 */ /* 0x100fe40000004100 */
[----:B------:R-:W-:Y:S01]  /*1410*/  FADD.FTZ R20, -R10, R23 ;  /* 0x000000170a147221 */ /* 0x000fe20000010100 */
        /* <DEDUP_REMOVED lines=22> */
.L_x_1422:
[----:B------:R-:W-:Y:S01]  /*1580*/  FMUL.FTZ R14, R18, R55 ;  /* 0x00000037120e7220 */ /* 0x000fe20000410000 */
[-C--:B------:R-:W-:Y:S01]  /*1590*/  FMUL.FTZ R19, R22, R53.reuse ;  /* 0x0000003516137220 */ /* 0x080fe20000410000 */
[----:B------:R-:W-:Y:S01]  /*15a0*/  FFMA.FTZ R22, R13, R18, RZ ;  /* 0x000000120d167223 */ /* 0x000fe200000100ff */
        /* <DEDUP_REMOVED lines=23> */
.L_x_1423:
[----:B------:R-:W-:Y:S01]  /*1720*/  FFMA.FTZ R23, R12, R21, R13 ;  /* 0x000000150c177223 */ /* 0x000fe2000001000d */
[----:B------:R-:W-:Y:S01]  /*1730*/  FADD.FTZ R13, RZ, R18 ;  /* 0x00000012ff0d7221 */ /* 0x000fe20000010000 */
[----:B------:R-:W-:Y:S01]  /*1740*/  FMUL.FTZ R26, R16, R55 ;  /* 0x00000037101a7220 */ /* 0x000fe20000410000 */
[----:B------:R-:W-:Y:S01]  /*1750*/  FADD.FTZ R25, R21, R14 ;  /* 0x0000000e15197221 */ /* 0x000fe20000010000 */
[----:B------:R-:W-:Y:S01]  /*1760*/  FFMA.FTZ R14, R19, R16, R22 ;  /* 0x00000010130e7223 */ /* 0x000fe20000010016 */
[----:B------:R-:W-:Y:S01]  /*1770*/  FADD.FTZ R16, R13, R16 ;  /* 0x000000100d107221 */ /* 0x000fe20000010000 */
[----:B------:R-:W-:Y:S01]  /*1780*/  FFMA.FTZ R22, R19, R26, R23 ;  /* 0x0000001a13167223 */ /* 0x000fe20000010017 */
[----:B------:R-:W-:Y:S01]  /*1790*/  FFMA.FTZ R21, R12, R17, RZ ;  /* 0x000000110c157223 */ /* 0x000fe200000100ff */
[----:B------:R-:W-:Y:S01]  /*17a0*/  FADD.FTZ R24, RZ, R17 ;  /* 0x00000011ff187221 */ /* 0x000fe20000010000 */
[--C-:B------:R-:W-:Y:S02]  /*17b0*/  HADD2.F32 R13, -RZ, R47.reuse.H0_H0 ;  /* 0x2000002fff0d7230 */ /* 0x100fe40000004100 */
[----:B------:R-:W-:Y:S01]  /*17c0*/  FMUL.FTZ R17, R15, R54 ;  /* 0x000000360f117220 */ /* 0x000fe20000410000 */
[----:B------:R-:W-:-:S02]  /*17d0*/  HADD2.F32 R19, -RZ, R47.H1_H1 ;  /* 0x3000002fff137230 */ /* 0x000fc40000004100 */
[C---:B------:R-:W-:Y:S01]  /*17e0*/  FFMA.FTZ R18, R20.reuse, R15, R21 ;  /* 0x0000000f14127223 */ /* 0x040fe20000010015 */
[----:B------:R-:W-:Y:S01]  /*17f0*/  FADD.FTZ R12, R25, R26 ;  /* 0x0000001a190c7221 */ /* 0x000fe20000010000 */
[----:B------:R-:W-:Y:S01]  /*1800*/  FFMA.FTZ R20, R20, R17, R22 ;  /* 0x0000001114147223 */ /* 0x000fe20000010016 */
[C---:B------:R-:W-:Y:S01]  /*1810*/  FADD.FTZ R22, -R10.reuse, R13 ;  /* 0x0000000d0a167221 */ /* 0x040fe20000010100 */
[----:B------:R-:W-:Y:S01]  /*1820*/  FADD.FTZ R26, -R10, R19 ;  /* 0x000000130a1a7221 */ /* 0x000fe20000010100 */
[----:B------:R-:W-:Y:S01]  /*1830*/  FADD.FTZ R24, R24, R15 ;  /* 0x0000000f18187221 */ /* 0x000fe20000010000 */
        /* <DEDUP_REMOVED lines=23> */
.L_x_1424:
        /* <DEDUP_REMOVED lines=10> */
[----:B------:R-:W-:Y:S01]  /*1a50*/  FADD.FTZ R18, R15, R22 ;  /* 0x000000160f127221 */ /* 0x000fe20000010000 */
[----:B------:R-:W-:Y:S01]  /*1a60*/  FFMA.FTZ R20, R19, R15, R20 ;  /* 0x0000000f13147223 */ /* 0x000fe20000010014 */
        /* <DEDUP_REMOVED lines=25> */
.L_x_1425:
[--C-:B------:R-:W-:Y:S02]  /*1c00*/  HADD2.F32 R23, -RZ, R43.reuse.H0_H0 ;  /* 0x2000002bff177230 */ /* 0x100fe40000004100 */
[----:B------:R-:W-:Y:S01]  /*1c10*/  FMUL.FTZ R19, R15, R55 ;  /* 0x000000370f137220 */ /* 0x000fe20000410000 */
[----:B------:R-:W-:Y:S02]  /*1c20*/  HADD2.F32 R27, -RZ, R43.H1_H1 ;  /* 0x3000002bff1b7230 */ /* 0x000fe40000004100 */
[----:B------:R-:W-:Y:S01]  /*1c30*/  FADD.FTZ R24, R24, R13 ;  /* 0x0000000d18187221 */ /* 0x000fe20000010000 */
[----:B------:R-:W-:Y:S01]  /*1c40*/  FMUL.FTZ R26, R17, R54 ;  /* 0x00000036111a7220 */ /* 0x000fe20000410000 */
[C---:B------:R-:W-:Y:S01]  /*1c50*/  FADD.FTZ R22, -R10.reuse, R23 ;  /* 0x000000170a167221 */ /* 0x040fe20000010100 */
[----:B------:R-:W-:Y:S01]  /*1c60*/  FFMA.FTZ R20, R21, R19, R20 ;  /* 0x0000001315147223 */ /* 0x000fe20000010014 */
[----:B------:R-:W-:Y:S01]  /*1c70*/  FADD.FTZ R28, -R10, R27 ;  /* 0x0000001b0a1c7221 */ /* 0x000fe20000010100 */
[----:B------:R-:W-:Y:S01]  /*1c80*/  FADD.FTZ R13, R18, R19 ;  /* 0x00000013120d7221 */ /* 0x000fe20000010000 */
[----:B------:R-:W-:Y:S01]  /*1c90*/  FMUL.FTZ R19, R22, R53 ;  /* 0x0000003516137220 */ /* 0x000fe20000410000 */
[----:B------:R-:W-:-:S02]  /*1ca0*/  HADD2.F32 R18, -RZ, R42.H0_H0 ;  /* 0x2000002aff127230 */ /* 0x000fc40000004100 */
[----:B------:R-:W-:Y:S01]  /*1cb0*/  FMUL.FTZ R22, R28, R53 ;  /* 0x000000351c167220 */ /* 0x000fe20000410000 */
        /* <DEDUP_REMOVED lines=20> */
.L_x_1426:
[----:B------:R-:W-:Y:S01]  /*1e00*/  FFMA.FTZ R30, R25, R26, R20 ;  /* 0x0000001a191e7223 */ /* 0x000fe20000010014 */
[----:B------:R-:W-:Y:S01]  /*1e10*/  FMUL.FTZ R28, R18, R55 ;  /* 0x00000037121c7220 */ /* 0x000fe20000410000 */
[----:B------:R-:W-:Y:S01]  /*1e20*/  FFMA.FTZ R20, R21, R15, R14 ;  /* 0x0000000f15147223 */ /* 0x000fe2000001000e */
[----:B------:R-:W-:Y:S01]  /*1e30*/  FADD.FTZ R27, R26, R13 ;  /* 0x0000000d1a1b7221 */ /* 0x000fe20000010000 */
[----:B------:R-:W-:Y:S01]  /*1e40*/  FADD.FTZ R21, R12, R15 ;  /* 0x0000000f0c157221 */ /* 0x000fe20000010000 */
[--C-:B------:R-:W-:Y:S02]  /*1e50*/  HADD2.F32 R15, -RZ, R44.reuse.H0_H0 ;  /* 0x2000002cff0f7230 */ /* 0x100fe40000004100 */
[----:B------:R-:W-:Y:S01]  /*1e60*/  FFMA.FTZ R13, R19, R28, R30 ;  /* 0x0000001c130d7223 */ /* 0x000fe2000001001e */
[----:B------:R-:W-:Y:S02]  /*1e70*/  HADD2.F32 R29, -RZ, R44.H1_H1 ;  /* 0x3000002cff1d7230 */ /* 0x000fe40000004100 */
[----:B------:R-:W-:Y:S01]  /*1e80*/  FADD.FTZ R28, R27, R28 ;  /* 0x0000001c1b1c7221 */ /* 0x000fe20000010000 */
[----:B------:R-:W-:Y:S01]  /*1e90*/  FMUL.FTZ R27, R23, R54 ;  /* 0x00000036171b7220 */ /* 0x000fe20000410000 */
[----:B------:R-:W-:Y:S01]  /*1ea0*/  FFMA.FTZ R25, R25, R17, R16 ;  /* 0x0000001119197223 */ /* 0x000fe20000010010 */
[C---:B------:R-:W-:Y:S01]  /*1eb0*/  FADD.FTZ R12, -R10.reuse, R15 ;  /* 0x0000000f0a0c7221 */ /* 0x040fe20000010100 */
[----:B------:R-:W-:Y:S01]  /*1ec0*/  FADD.FTZ R16, -R10, R29 ;  /* 0x0000001d0a107221 */ /* 0x000fe20000010100 */
[----:B------:R-:W-:Y:S01]  /*1ed0*/  FFMA.FTZ R26, R22, R27, R13 ;  /* 0x0000001b161a7223 */ /* 0x000fe2000001000d */
        /* <DEDUP_REMOVED lines=24> */
.L_x_1427:
[----:B------:R-:W-:Y:S01]  /*2060*/  FMUL.FTZ R28, R14, R55 ;  /* 0x000000370e1c7220 */ /* 0x000fe20000410000 */
[----:B------:R-:W-:Y:S01]  /*2070*/  FADD.FTZ R24, R24, R17 ;  /* 0x0000001118187221 */ /* 0x000fe20000010000 */
[----:B------:R-:W-:Y:S01]  /*2080*/  FFMA.FTZ R16, R19, R18, R20 ;  /* 0x0000001213107223 */ /* 0x000fe20000010014 */
[--C-:B------:R-:W-:Y:S02]  /*2090*/  HADD2.F32 R19, -RZ, R40.reuse.H0_H0 ;  /* 0x20000028ff137230 */ /* 0x100fe40000004100 */
[----:B------:R-:W-:Y:S01]  /*20a0*/  FFMA.FTZ R17, R13, R28, R26 ;  /* 0x0000001c0d117223 */ /* 0x000fe2000001001a */
[----:B------:R-:W-:Y:S01]  /*20b0*/  FADD.FTZ R28, R27, R28 ;  /* 0x0000001c1b1c7221 */ /* 0x000fe20000010000 */
[----:B------:R-:W-:Y:S01]  /*20c0*/  FMUL.FTZ R27, R15, R54 ;  /* 0x000000360f1b7220 */ /* 0x000fe20000410000 */
[----:B------:R-:W-:Y:S02]  /*20d0*/  HADD2.F32 R29, -RZ, R40.H1_H1 ;  /* 0x30000028ff1d7230 */ /* 0x000fe40000004100 */
[----:B------:R-:W-:Y:S01]  /*20e0*/  FADD.FTZ R21, R21, R18 ;  /* 0x0000001215157221 */ /* 0x000fe20000010000 */
[----:B------:R-:W-:Y:S01]  /*20f0*/  FADD.FTZ R18, -R10, R19 ;  /* 0x000000130a127221 */ /* 0x000fe20000010100 */
[----:B------:R-:W-:Y:S01]  /*2100*/  FFMA.FTZ R26, R12, R27, R17 ;  /* 0x0000001b0c1a7223 */ /* 0x000fe20000010011 */
[----:B------:R-:W-:Y:S01]  /*2110*/  FADD.FTZ R27, R27, R28 ;  /* 0x0000001c1b1b7221 */ /* 0x000fe20000010000 */
[----:B------:R-:W-:Y:S01]  /*2120*/  FADD.FTZ R28, -R10, R29 ;  /* 0x0000001d0a1c7221 */ /* 0x000fe20000010100 */
[----:B------:R-:W-:Y:S01]  /*2130*/  FMUL.FTZ R17, R18, R53 ;  /* 0x0000003512117220 */ /* 0x000fe20000410000 */
[----:B------:R-:W-:-:S02]  /*2140*/  HADD2.F32 R20, -RZ, R39.H0_H0 ;  /* 0x20000027ff147230 */ /* 0x000fc40000004100 */
        /* <DEDUP_REMOVED lines=21> */
.L_x_1428:
[----:B------:R-:W-:Y:S01]  /*22a0*/  FMUL.FTZ R28, R20, R55 ;  /* 0x00000037141c7220 */ /* 0x000fe20000410000 */
[--C-:B------:R-:W-:Y:S02]  /*22b0*/  HADD2.F32 R29, -RZ, R33.reuse.H0_H0 ;  /* 0x20000021ff1d7230 */ /* 0x100fe40000004100 */
[----:B------:R-:W-:Y:S01]  /*22c0*/  FFMA.FTZ R25, R22, R23, R25 ;  /* 0x0000001716197223 */ /* 0x000fe20000010019 */
[----:B------:R-:W-:Y:S02]  /*22d0*/  HADD2.F32 R31, -RZ, R33.H1_H1 ;  /* 0x30000021ff1f7230 */ /* 0x000fe40000004100 */
[----:B------:R-:W-:Y:S01]  /*22e0*/  FADD.FTZ R24, R24, R23 ;  /* 0x0000001718187221 */ /* 0x000fe20000010000 */
[----:B------:R-:W-:Y:S01]  /*22f0*/  FFMA.FTZ R23, R17, R28, R26 ;  /* 0x0000001c11177223 */ /* 0x000fe2000001001a */
[----:B------:R-:W-:Y:S01]  /*2300*/  FADD.FTZ R27, R27, R28 ;  /* 0x0000001c1b1b7221 */ /* 0x000fe20000010000 */
[----:B------:R-:W-:Y:S01]  /*2310*/  FMUL.FTZ R26, R19, R54 ;  /* 0x00000036131a7220 */ /* 0x000fe20000410000 */
[C---:B------:R-:W-:Y:S01]  /*2320*/  FADD.FTZ R28, -R10.reuse, R29 ;  /* 0x0000001d0a1c7221 */ /* 0x040fe20000010100 */
[----:B------:R-:W-:-:S02]  /*2330*/  FADD.FTZ R30, -R10, R31 ;  /* 0x0000001f0a1e7221 */ /* 0x000fc40000010100 */
[----:B------:R-:W-:Y:S01]  /*2340*/  FFMA.FTZ R22, R18, R26, R23 ;  /* 0x0000001a12167223 */ /* 0x000fe20000010017 */
[----:B------:R-:W-:Y:S01]  /*2350*/  FADD.FTZ R23, R26, R27 ;  /* 0x0000001b1a177221 */ /* 0x000fe20000010000 */
[-C--:B------:R-:W-:Y:S01]  /*2360*/  FMUL.FTZ R29, R28, R53.reuse ;  /* 0x000000351c1d7220 */ /* 0x080fe20000410000 */
[----:B------:R-:W-:Y:S01]  /*2370*/  FMUL.FTZ R28, R30, R53 ;  /* 0x000000351e1c7220 */ /* 0x000fe20000410000 */
[--C-:B------:R-:W-:Y:S02]  /*2380*/  HADD2.F32 R26, -RZ, R9.reuse.H0_H0 ;  /* 0x20000009ff1a7230 */ /* 0x100fe40000004100 */
        /* <DEDUP_REMOVED lines=20> */
.L_x_1429:
        /* <DEDUP_REMOVED lines=96> */
.L_x_1431:
[----:B------:R-:W-:Y:S05]  /*2ad0*/  BSYNC B0 ;  /* 0x0000000000007941 */ /* 0x000fea0003800000 */
.L_x_1430:
        /* <DEDUP_REMOVED lines=81> */
.L_x_1433:
[----:B------:R-:W-:Y:S05]  /*2ff0*/  BSYNC B0 ;  /* 0x0000000000007941 */ /* 0x000fea0003800000 */
.L_x_1432:
        /* <DEDUP_REMOVED lines=17> */
.L_x_1435:
[----:B------:R-:W-:Y:S05]  /*3110*/  BSYNC B0 ;  /* 0x0000000000007941 */ /* 0x000fea0003800000 */
.L_x_1434:
[----:B-1----:R-:W-:-:S13]  /*3120*/  ISETP.GE.U32.AND P6, PT, R20, 0x2, PT ;  /* 0x000000021400780c */ /* 0x002fda0003fc6070 */
[----:B------:R-:W-:Y:S05]  /*3130*/  @!P6 BRA `(.L_x_1436) ;  /* 0x0000001000b4e947 */ /* 0x000fea0003800000 */
[----:B------:R-:W0:Y:S01]  /*3140*/  LDC.64 R14, c[0x0][0x258] ;  /* 0x00009600ff0e7b82 */ /* 0x000e220000000a00 */
[----:B--2---:R-:W-:-:S05]  /*3150*/  LOP3.LUT R16, R35, 0x1, RZ, 0xc0, !PT ;  /* 0x0000000123107812 */ /* 0x004fca00078ec0ff */
        /* <DEDUP_REMOVED lines=31> */
.L_x_1438:
[----:B0-----:R-:W2:Y:S04]  /*3350*/  LDG.E.STRONG.GPU R16, desc[UR8][R14.64] ;  /* 0x000000080e107981 */ /* 0x001ea8000c1ef900 */
[----:B--2---:R-:W-:Y:S01]  /*3360*/  CCTL.IVALL ;  /* 0x00000000ff00798f */ /* 0x004fe20002000000 */
[----:B------:R-:W-:Y:S05]  /*3370*/  YIELD ;  /* 0x0000000000007946 */ /* 0x000fea0003800000 */
[----:B------:R-:W-:-:S13]  /*3380*/  ISETP.NE.AND P6, PT, R16, R23, PT ;  /* 0x000000171000720c */ /* 0x000fda0003fc5270 */
[----:B------:R-:W-:Y:S05]  /*3390*/  @P6 BRA `(.L_x_1438) ;  /* 0xfffffffc00ec6947 */ /* 0x000fea000383ffff */
.L_x_1437:
        /* <DEDUP_REMOVED lines=8> */
[----:B------:R-:W-:Y:S01]  /*3420*/  LOP3.LUT R15, R20, 0x3, RZ, 0xc0, !PT ;  /* 0x00000003140f7812 */ /* 0x000fe200078ec0ff */
[----:B------:R-:W-:-:S03]  /*3430*/  HFMA2.MMA R17, -RZ, RZ, 0, 0 ;  /* 0x00000000ff117435 */ /* 0x000fc600000001ff */
[----:B------:R-:W-:-:S04]  /*3440*/  IADD3 R16, -R15, R20, RZ ;  /* 0x000000140f107210 */ /* 0x000fc80007ffe1ff */
        /* <DEDUP_REMOVED lines=12> */
.L_x_1442:
        /* <DEDUP_REMOVED lines=115> */
.L_x_1441:
        /* <DEDUP_REMOVED lines=63> */
.L_x_1443:
[----:B------:R-:W-:-:S04]  /*4030*/  LOP3.LUT P6, RZ, R37, 0x1, RZ, 0xc0, !PT ;  /* 0x0000000125ff7812 */ /* 0x000fc800078cc0ff */
[----:B------:R-:W-:-:S13]  /*4040*/  ISETP.NE.OR P6, PT, R16, RZ, P6 ;  /* 0x000000ff1000720c */ /* 0x000fda00037c5670 */
[----:B------:R-:W-:Y:S05]  /*4050*/  @!P6 BRA `(.L_x_1439) ;  /* 0x00000000007ce947 */ /* 0x000fea0003800000 */
.L_x_1440:
        /* <DEDUP_REMOVED lines=31> */
.L_x_1439:
        /* <DEDUP_REMOVED lines=10> */
.L_x_1445:
[----:B------:R-:W-:Y:S05]  /*42f0*/  BSYNC B0 ;  /* 0x0000000000007941 */ /* 0x000fea0003800000 */
.L_x_1444:
        /* <DEDUP_REMOVED lines=17> */
.L_x_1436:
[----:B------:R-:W1:Y:S01]  /*4410*/  S2UR UR6, SR_CgaCtaId ;  /* 0x00000000000679c3 */ /* 0x000e620000008800 */
[----:B------:R-:W-:Y:S01]  /*4420*/  UMOV UR5, 0x400 ;  /* 0x0000040000057882 */ /* 0x000fe20000000000 */
[----:B------:R-:W-:Y:S01]  /*4430*/  LOP3.LUT P6, RZ, R37, 0x8, RZ, 0xc0, !PT ;  /* 0x0000000825ff7812 */ /* 0x000fe200078cc0ff */
[--C-:B--2---:R-:W-:Y:S02]  /*4440*/  HADD2.F32 R19, -RZ, R51.reuse.H0_H0 ;  /* 0x20000033ff137230 */ /* 0x104fe40000004100 */
[----:B------:R-:W-:Y:S02]  /*4450*/  HADD2.F32 R27, -RZ, R51.H1_H1 ;  /* 0x30000033ff1b7230 */ /* 0x000fe40000004100 */
[----:B------:R-:W-:Y:S02]  /*4460*/  HADD2.F32 R51, -RZ, R47.H0_H0 ;  /* 0x2000002fff337230 */ /* 0x000fe40000004100 */
[----:B0-----:R-:W-:Y:S01]  /*4470*/  FADD.FTZ R16, -R10, R19 ;  /* 0x000000130a107221 */ /* 0x001fe20000010100 */
[----:B------:R-:W-:-:S02]  /*4480*/  HADD2.F32 R28, -RZ, R43.H0_H0 ;  /* 0x2000002bff1c7230 */ /* 0x000fc40000004100 */
[C---:B------:R-:W-:Y:S01]  /*4490*/  FADD.FTZ R27, -R10.reuse, R27 ;  /* 0x0000001b0a1b7221 */ /* 0x040fe20000010100 */
[--C-:B------:R-:W-:Y:S02]  /*44a0*/  HADD2.F32 R29, -RZ, R52.reuse.H0_H0 ;  /* 0x20000034ff1d7230 */ /* 0x100fe40000004100 */
[----:B------:R-:W-:Y:S02]  /*44b0*/  HADD2.F32 R31, -RZ, R52.H1_H1 ;  /* 0x30000034ff1f7230 */ /* 0x000fe40000004100 */
[C---:B------:R-:W-:Y:S01]  /*44c0*/  FADD.FTZ R52, -R10.reuse, R51 ;  /* 0x000000330a347221 */ /* 0x040fe20000010100 */
[----:B------:R-:W-:Y:S02]  /*44d0*/  HADD2.F32 R47, -RZ, R47.H1_H1 ;  /* 0x3000002fff2f7230 */ /* 0x000fe40000004100 */
[C---:B------:R-:W-:Y:S01]  /*44e0*/  FADD.FTZ R19, -R10.reuse, R29 ;  /* 0x0000001d0a137221 */ /* 0x040fe20000010100 */
[--C-:B------:R-:W-:Y:S02]  /*44f0*/  HADD2.F32 R57, -RZ, R48.reuse.H0_H0 ;  /* 0x20000030ff397230 */ /* 0x100fe40000004100 */
[----:B------:R-:W-:Y:S01]  /*4500*/  FADD.FTZ R56, -R10, R31 ;  /* 0x0000001f0a387221 */ /* 0x000fe20000010100 */
[----:B------:R-:W-:-:S02]  /*4510*/  HADD2.F32 R30, -RZ, R48.H1_H1 ;  /* 0x30000030ff1e7230 */ /* 0x000fc40000004100 */
[C---:B------:R-:W-:Y:S01]  /*4520*/  FADD.FTZ R48, -R10.reuse, R47 ;  /* 0x0000002f0a307221 */ /* 0x040fe20000010100 */
[----:B------:R-:W-:Y:S02]  /*4530*/  HADD2.F32 R43, -RZ, R43.H1_H1 ;  /* 0x3000002bff2b7230 */ /* 0x000fe40000004100 */
[C---:B------:R-:W-:Y:S01]  /*4540*/  FADD.FTZ R28, -R10.reuse, R28 ;  /* 0x0000001c0a1c7221 */ /* 0x040fe20000010100 */
[--C-:B------:R-:W-:Y:S01]  /*4550*/  HADD2.F32 R23, -RZ, R44.reuse.H0_H0 ;  /* 0x2000002cff177230 */ /* 0x100fe20000004100 */
[----:B-1----:R-:W-:Y:S01]  /*4560*/  ULEA UR5, UR6, UR5, 0x18 ;  /* 0x0000000506057291 */ /* 0x002fe2000f8ec03f */
[----:B------:R-:W-:Y:S02]  /*4570*/  HADD2.F32 R25, -RZ, R44.H1_H1 ;  /* 0x3000002cff197230 */ /* 0x000fe40000004100 */
[C---:B------:R-:W-:Y:S01]  /*4580*/  FADD.FTZ R30, -R10.reuse, R30 ;  /* 0x0000001e0a1e7221 */ /* 0x040fe20000010100 */
[--C-:B------:R-:W-:Y:S02]  /*4590*/  HADD2.F32 R17, -RZ, R40.reuse.H0_H0 ;  /* 0x20000028ff117230 */ /* 0x100fe40000004100 */
[----:B------:R-:W-:Y:S01]  /*45a0*/  FADD.FTZ R26, -R10, R43 ;  /* 0x0000002b0a1a7221 */ /* 0x000fe20000010100 */
[----:B------:R-:W-:-:S02]  /*45b0*/  HADD2.F32 R21, -RZ, R40.H1_H1 ;  /* 0x30000028ff157230 */ /* 0x000fc40000004100 */
[C---:B------:R-:W-:Y:S01]  /*45c0*/  FADD.FTZ R40, -R10.reuse, R57 ;  /* 0x000000390a287221 */ /* 0x040fe20000010100 */
[C---:B------:R-:W-:Y:S01]  /*45d0*/  FADD.FTZ R24, -R10.reuse, R23 ;  /* 0x000000170a187221 */ /* 0x040fe20000010100 */
[C---:B------:R-:W-:Y:S01]  /*45e0*/  FADD.FTZ R22, -R10.reuse, R25 ;  /* 0x000000190a167221 */ /* 0x040fe20000010100 */
[----:B------:R0:W-:Y:S01]  /*45f0*/  @!P0 STS.64 [UR5+0x98], R12 ;  /* 0x0000980cff008988 */ /* 0x0001e20008000a05 */
[C---:B------:R-:W-:Y:S01]  /*4600*/  FADD.FTZ R20, -R10.reuse, R17 ;  /* 0x000000110a147221 */ /* 0x040fe20000010100 */
[----:B------:R-:W-:Y:S01]  /*4610*/  FADD.FTZ R18, -R10, R21 ;  /* 0x000000150a127221 */ /* 0x000fe20000010100 */
[--C-:B------:R-:W-:Y:S01]  /*4620*/  HADD2.F32 R21, -RZ, R50.reuse.H0_H0 ;  /* 0x20000032ff157230 */ /* 0x100fe20000004100 */
[----:B------:R-:W-:Y:S01]  /*4630*/  BAR.SYNC.DEFER_BLOCKING 0x0 ;  /* 0x0000000000007b1d */ /* 0x000fe20000010000 */
[----:B------:R-:W-:Y:S02]  /*4640*/  HADD2.F32 R23, -RZ, R50.H1_H1 ;  /* 0x30000032ff177230 */ /* 0x000fe40000004100 */
[-C--:B------:R-:W-:Y:S01]  /*4650*/  FMUL.FTZ R25, R16, R53.reuse ;  /* 0x0000003510197220 */ /* 0x080fe20000410000 */
[----:B------:R-:W-:Y:S01]  /*4660*/  FMUL.FTZ R27, R27, R53 ;  /* 0x000000351b1b7220 */ /* 0x000fe20000410000 */
[----:B0-----:R-:W-:-:S02]  /*4670*/  HADD2.F32 R13, -RZ, R33.H0_H0 ;  /* 0x20000021ff0d7230 */ /* 0x001fc40000004100 */
[----:B------:R-:W-:-:S03]  /*4680*/  HADD2.F32 R33, -RZ, R33.H1_H1 ;  /* 0x30000021ff217230 */ /* 0x000fc60000004100 */
[C---:B------:R-:W-:Y:S02]  /*4690*/  FADD.FTZ R12, -R10.reuse, R13 ;  /* 0x0000000d0a0c7221 */ /* 0x040fe40000010100 */
[----:B------:R-:W-:Y:S01]  /*46a0*/  FADD.FTZ R10, -R10, R33 ;  /* 0x000000210a0a7221 */ /* 0x000fe20000010100 */
        /* <DEDUP_REMOVED lines=23> */
.L_x_1446:
        /* <DEDUP_REMOVED lines=13> */
[----:B------:R-:W-:Y:S02]  /*48f0*/  IADD3 R17, R15, R17, RZ ;  /* 0x000000110f117210 */ /* 0x000fe40007ffe0ff */
[----:B------:R-:W-:-:S04]  /*4900*/  LEA R16, P0, R14, UR10, 0x1 ;  /* 0x0000000a0e107c11 */ /* 0x000fc8000f8008ff */
[----:B------:R-:W-:Y:S01]  /*4910*/  LEA.HI.X R17, R14, UR11, R17, 0x1, P0 ;  /* 0x0000000b0e117c11 */ /* 0x000fe200080f0c11 */
[----:B------:R-:W-:-:S04]  /*4920*/  FFMA.FTZ R14, R13, R25, R44 ;  /* 0x000000190d0e7223 */ /* 0x000fc8000001002c */
[----:B------:R-:W-:-:S04]  /*4930*/  FFMA.FTZ R14, R21, R55, -R14 ;  /* 0x00000037150e7223 */ /* 0x000fc8000001080e */
[-C--:B------:R-:W-:Y:S01]  /*4940*/  FMUL.FTZ R15, R14, R53.reuse ;  /* 0x000000350e0f7220 */ /* 0x080fe20000410000 */
[----:B------:R-:W-:-:S05]  /*4950*/  FMUL.FTZ R14, R50, R53 ;  /* 0x00000035320e7220 */ /* 0x000fca0000410000 */
[----:B------:R-:W-:-:S05]  /*4960*/  F2FP.F16.F32.PACK_AB R15, R14, R15 ;  /* 0x0000000f0e0f723e */ /* 0x000fca00000000ff */
[----:B------:R0:W-:Y:S02]  /*4970*/  STG.E desc[UR8][R16.64], R15 ;  /* 0x0000000f10007986 */ /* 0x0001e4000c101908 */
.L_x_1448:
[----:B------:R-:W-:Y:S05]  /*4980*/  BSYNC B0 ;  /* 0x0000000000007941 */ /* 0x000fea0003800000 */
.L_x_1447:
[----:B------:R-:W-:Y:S01]  /*4990*/  LOP3.LUT P6, RZ, R37, 0x8, RZ, 0xc0, !PT ;  /* 0x0000000825ff7812 */ /* 0x000fe200078cc0ff */
[--C-:B------:R-:W-:Y:S02]  /*49a0*/  HADD2.F32 R14, -RZ, R49.reuse.H0_H0 ;  /* 0x20000031ff0e7230 */ /* 0x100fe40000004100 */
[-C--:B------:R-:W-:Y:S01]  /*49b0*/  FMUL.FTZ R19, R19, R53.reuse ;  /* 0x0000003513137220 */ /* 0x080fe20000410000 */
[----:B------:R-:W-:Y:S02]  /*49c0*/  HADD2.F32 R49, -RZ, R49.H1_H1 ;  /* 0x30000031ff317230 */ /* 0x000fe40000004100 */
[----:B------:R-:W-:-:S07]  /*49d0*/  FMUL.FTZ R56, R56, R53 ;  /* 0x0000003538387220 */ /* 0x000fce0000410000 */
[----:B------:R-:W-:Y:S05]  /*49e0*/  @!P6 BRA `(.L_x_1449) ;  /* 0x000000000048e947 */ /* 0x000fea0003800000 */
        /* <DEDUP_REMOVED lines=18> */
.L_x_1449:
[----:B------:R-:W-:Y:S04]  /*4b10*/  BSSY B0, `(.L_x_1450) ;  /* 0x0000016000007945 */ /* 0x000fe80003800000 */
[----:B------:R-:W-:Y:S05]  /*4b20*/  @P5 BRA `(.L_x_1451) ;  /* 0x0000000000505947 */ /* 0x000fea0003800000 */
[----:B0-----:R-:W-:Y:S01]  /*4b30*/  IADD3 R17, R0, 0x10, RZ ;  /* 0x0000001000117810 */ /* 0x001fe20007ffe0ff */
[C-C-:B------:R-:W-:Y:S01]  /*4b40*/  FFMA.FTZ R19, R13.reuse, R19, R44.reuse ;  /* 0x000000130d137223 */ /* 0x140fe2000001002c */
[----:B------:R-:W-:Y:S01]  /*4b50*/  ULDC.64 UR10, c[0x0][0x288] ;  /* 0x0000a200000a7ab9 */ /* 0x000fe20000000a00 */
[----:B------:R-:W-:Y:S01]  /*4b60*/  FFMA.FTZ R56, R13, R56, R44 ;  /* 0x000000380d387223 */ /* 0x000fe2000001002c */
[----:B------:R-:W-:Y:S01]  /*4b70*/  SHF.R.S32.HI R15, RZ, 0x1f, R17 ;  /* 0x0000001fff0f7819 */ /* 0x000fe20000011411 */
[----:B------:R-:W-:Y:S01]  /*4b80*/  FFMA.FTZ R16, R14, R55, -R19 ;  /* 0x000000370e107223 */ /* 0x000fe20000010813 */
[----:B------:R-:W-:Y:S01]  /*4b90*/  MOV R14, R60 ;  /* 0x0000003c000e7202 */ /* 0x000fe20000000f00 */
[----:B------:R-:W-:Y:S02]  /*4ba0*/  FFMA.FTZ R56, R49, R54, -R56 ;  /* 0x0000003631387223 */ /* 0x000fe40000010838 */
[----:B------:R-:W-:Y:S01]  /*4bb0*/  IMAD R50, R15, UR10, RZ ;  /* 0x0000000a0f327c24 */ /* 0x000fe2000f8e02ff */
[----:B------:R-:W-:Y:S01]  /*4bc0*/  MOV R15, R59 ;  /* 0x0000003b000f7202 */ /* 0x000fe20000000f00 */
[----:B------:R-:W-:-:S02]  /*4bd0*/  FMUL.FTZ R19, R56, R53 ;  /* 0x0000003538137220 */ /* 0x000fc40000410000 */
[----:B------:R-:W-:-:S04]  /*4be0*/  IMAD.WIDE.U32 R14, R17, UR10, R14 ;  /* 0x0000000a110e7c25 */ /* 0x000fc8000f8e000e */
[----:B------:R-:W-:Y:S01]  /*4bf0*/  IMAD R17, R17, UR11, R50 ;  /* 0x0000000b11117c24 */ /* 0x000fe2000f8e0232 */
[----:B------:R-:W-:Y:S01]  /*4c00*/  ULDC.64 UR10, c[0x0][0x210] ;  /* 0x00008400000a7ab9 */ /* 0x000fe20000000a00 */
[----:B------:R-:W-:Y:S01]  /*4c10*/  FMUL.FTZ R50, R16, R53 ;  /* 0x0000003510327220 */ /* 0x000fe20000410000 */
[C---:B------:R-:W-:Y:S02]  /*4c20*/  LEA R16, P0, R14.reuse, UR10, 0x1 ;  /* 0x0000000a0e107c11 */ /* 0x040fe4000f8008ff */
[----:B------:R-:W-:Y:S02]  /*4c30*/  IADD3 R17, R15, R17, RZ ;  /* 0x000000110f117210 */ /* 0x000fe40007ffe0ff */
[----:B------:R-:W-:Y:S02]  /*4c40*/  F2FP.F16.F32.PACK_AB R19, R19, R50 ;  /* 0x000000321313723e */ /* 0x000fe400000000ff */
[----:B------:R-:W-:-:S05]  /*4c50*/  LEA.HI.X R17, R14, UR11, R17, 0x1, P0 ;  /* 0x0000000b0e117c11 */ /* 0x000fca00080f0c11 */
[----:B------:R1:W-:Y:S02]  /*4c60*/  STG.E desc[UR8][R16.64], R19 ;  /* 0x0000001310007986 */ /* 0x0003e4000c101908 */
.L_x_1451:
[----:B------:R-:W-:Y:S05]  /*4c70*/  BSYNC B0 ;  /* 0x0000000000007941 */ /* 0x000fea0003800000 */
.L_x_1450:
[--C-:B------:R-:W-:Y:S02]  /*4c80*/  HADD2.F32 R14, -RZ, R46.reuse.H0_H0 ;  /* 0x2000002eff0e7230 */ /* 0x100fe40000004100 */
[-C--:B------:R-:W-:Y:S01]  /*4c90*/  FMUL.FTZ R29, R52, R53.reuse ;  /* 0x00000035341d7220 */ /* 0x080fe20000410000 */
[----:B0-----:R-:W-:Y:S02]  /*4ca0*/  HADD2.F32 R15, -RZ, R46.H1_H1 ;  /* 0x3000002eff0f7230 */ /* 0x001fe40000004100 */
[----:B------:R-:W-:Y:S01]  /*4cb0*/  FMUL.FTZ R48, R48, R53 ;  /* 0x0000003530307220 */ /* 0x000fe20000410000 */
[----:B------:R-:W-:Y:S06]  /*4cc0*/  @!P6 BRA `(.L_x_1452) ;  /* 0x000000000048e947 */ /* 0x000fec0003800000 */
[----:B-1----:R-:W-:Y:S01]  /*4cd0*/  FFMA.FTZ R16, R29, R55, R38 ;  /* 0x000000371d107223 */ /* 0x002fe20000010026 */
        /* <DEDUP_REMOVED lines=17> */
.L_x_1452:
[----:B------:R-:W-:Y:S04]  /*4df0*/  BSSY B0, `(.L_x_1453) ;  /* 0x0000016000007945 */ /* 0x000fe80003800000 */
[----:B------:R-:W-:Y:S05]  /*4e00*/  @P4 BRA `(.L_x_1454) ;  /* 0x0000000000504947 */ /* 0x000fea0003800000 */
[----:B-1----:R-:W-:Y:S01]  /*4e10*/  IADD3 R19, R0, 0x20, RZ ;  /* 0x0000002000137810 */ /* 0x002fe20007ffe0ff */
        /* <DEDUP_REMOVED lines=12> */
[-C--:B------:R-:W-:Y:S01]  /*4ee0*/  FMUL.FTZ R46, R16, R53.reuse ;  /* 0x00000035102e7220 */ /* 0x080fe20000410000 */
[----:B------:R-:W-:Y:S01]  /*4ef0*/  FMUL.FTZ R19, R48, R53 ;  /* 0x0000003530137220 */ /* 0x000fe20000410000 */
[C---:B------:R-:W-:Y:S02]  /*4f00*/  LEA R16, P0, R14.reuse, UR10, 0x1 ;  /* 0x0000000a0e107c11 */ /* 0x040fe4000f8008ff */
[----:B------:R-:W-:Y:S02]  /*4f10*/  IADD3 R17, R15, R17, RZ ;  /* 0x000000110f117210 */ /* 0x000fe40007ffe0ff */
[----:B------:R-:W-:Y:S02]  /*4f20*/  F2FP.F16.F32.PACK_AB R19, R19, R46 ;  /* 0x0000002e1313723e */ /* 0x000fe400000000ff */
[----:B------:R-:W-:-:S05]  /*4f30*/  LEA.HI.X R17, R14, UR11, R17, 0x1, P0 ;  /* 0x0000000b0e117c11 */ /* 0x000fca00080f0c11 */
[----:B------:R0:W-:Y:S02]  /*4f40*/  STG.E desc[UR8][R16.64], R19 ;  /* 0x0000001310007986 */ /* 0x0001e4000c101908 */
.L_x_1454:
[----:B------:R-:W-:Y:S05]  /*4f50*/  BSYNC B0 ;  /* 0x0000000000007941 */ /* 0x000fea0003800000 */
.L_x_1453:
[--C-:B------:R-:W-:Y:S02]  /*4f60*/  HADD2.F32 R14, -RZ, R45.reuse.H0_H0 ;  /* 0x2000002dff0e7230 */ /* 0x100fe40000004100 */
[-C--:B------:R-:W-:Y:S01]  /*4f70*/  FMUL.FTZ R27, R40, R53.reuse ;  /* 0x00000035281b7220 */ /* 0x080fe20000410000 */
[----:B------:R-:W-:Y:S02]  /*4f80*/  HADD2.F32 R45, -RZ, R45.H1_H1 ;  /* 0x3000002dff2d7230 */ /* 0x000fe40000004100 */
[----:B------:R-:W-:Y:S01]  /*4f90*/  FMUL.FTZ R29, R30, R53 ;  /* 0x000000351e1d7220 */ /* 0x000fe20000410000 */
        /* <DEDUP_REMOVED lines=19> */
.L_x_1455:
[----:B------:R-:W-:Y:S04]  /*50d0*/  BSSY B0, `(.L_x_1456) ;  /* 0x0000016000007945 */ /* 0x000fe80003800000 */
[----:B------:R-:W-:Y:S05]  /*50e0*/  @P3 BRA `(.L_x_1457) ;  /* 0x0000000000503947 */ /* 0x000fea0003800000 */
[----:B01----:R-:W-:Y:S01]  /*50f0*/  IADD3 R17, R0, 0x30, RZ ;  /* 0x0000003000117810 */ /* 0x003fe20007ffe0ff */
        /* <DEDUP_REMOVED lines=12> */
[----:B------:R-:W-:Y:S01]  /*51c0*/  F2FP.F16.F32.PACK_AB R19, R19, R30 ;  /* 0x0000001e1313723e */ /* 0x000fe200000000ff */
[----:B------:R-:W-:Y:S01]  /*51d0*/  IMAD R17, R17, UR11, R46 ;  /* 0x0000000b11117c24 */ /* 0x000fe2000f8e022e */
[----:B------:R-:W-:Y:S02]  /*51e0*/  ULDC.64 UR10, c[0x0][0x210] ;  /* 0x00008400000a7ab9 */ /* 0x000fe40000000a00 */
[----:B------:R-:W-:Y:S02]  /*51f0*/  LEA R16, P0, R14, UR10, 0x1 ;  /* 0x0000000a0e107c11 */ /* 0x000fe4000f8008ff */
[----:B------:R-:W-:-:S04]  /*5200*/  IADD3 R17, R15, R17, RZ ;  /* 0x000000110f117210 */ /* 0x000fc80007ffe0ff */
[----:B------:R-:W-:-:S05]  /*5210*/  LEA.HI.X R17, R14, UR11, R17, 0x1, P0 ;  /* 0x0000000b0e117c11 */ /* 0x000fca00080f0c11 */
[----:B------:R2:W-:Y:S02]  /*5220*/  STG.E desc[UR8][R16.64], R19 ;  /* 0x0000001310007986 */ /* 0x0005e4000c101908 */
.L_x_1457:
[----:B------:R-:W-:Y:S05]  /*5230*/  BSYNC B0 ;  /* 0x0000000000007941 */ /* 0x000fea0003800000 */
.L_x_1456:
[--C-:B------:R-:W-:Y:S02]  /*5240*/  HADD2.F32 R14, -RZ, R42.reuse.H0_H0 ;  /* 0x2000002aff0e7230 */ /* 0x100fe40000004100 */
[-C--:B------:R-:W-:Y:S01]  /*5250*/  FMUL.FTZ R29, R28, R53.reuse ;  /* 0x000000351c1d7220 */ /* 0x080fe20000410000 */
[----:B------:R-:W-:Y:S02]  /*5260*/  HADD2.F32 R15, -RZ, R42.H1_H1 ;  /* 0x3000002aff0f7230 */ /* 0x000fe40000004100 */
[----:B------:R-:W-:Y:S01]  /*5270*/  FMUL.FTZ R30, R26, R53 ;  /* 0x000000351a1e7220 */ /* 0x000fe20000410000 */
        /* <DEDUP_REMOVED lines=19> */
.L_x_1458:
        /* <DEDUP_REMOVED lines=22> */
.L_x_1460:
[----:B------:R-:W-:Y:S05]  /*5510*/  BSYNC B0 ;  /* 0x0000000000007941 */ /* 0x000fea0003800000 */
.L_x_1459:
[--C-:B------:R-:W-:Y:S02]  /*5520*/  HADD2.F32 R14, -RZ, R41.reuse.H0_H0 ;  /* 0x20000029ff0e7230 */ /* 0x100fe40000004100 */
[-C--:B------:R-:W-:Y:S01]  /*5530*/  FMUL.FTZ R25, R24, R53.reuse ;  /* 0x0000003518197220 */ /* 0x080fe20000410000 */
[----:B------:R-:W-:Y:S02]  /*5540*/  HADD2.F32 R41, -RZ, R41.H1_H1 ;  /* 0x30000029ff297230 */ /* 0x000fe40000004100 */
[----:B------:R-:W-:Y:S01]  /*5550*/  FMUL.FTZ R26, R22, R53 ;  /* 0x00000035161a7220 */ /* 0x000fe20000410000 */
        /* <DEDUP_REMOVED lines=19> */
.L_x_1461:
[----:B------:R-:W-:Y:S04]  /*5690*/  BSSY B0, `(.L_x_1462) ;  /* 0x0000016000007945 */ /* 0x000fe80003800000 */
[----:B------:R-:W-:Y:S05]  /*56a0*/  @P1 BRA `(.L_x_1463) ;  /* 0x0000000000501947 */ /* 0x000fea0003800000 */
[----:B0123--:R-:W-:Y:S01]  /*56b0*/  IADD3 R17, R0, 0x50, RZ ;  /* 0x0000005000117810 */ /* 0x00ffe20007ffe0ff */
        /* <DEDUP_REMOVED lines=19> */
.L_x_1463:
[----:B------:R-:W-:Y:S05]  /*57f0*/  BSYNC B0 ;  /* 0x0000000000007941 */ /* 0x000fea0003800000 */
.L_x_1462:
[--C-:B------:R-:W-:Y:S02]  /*5800*/  HADD2.F32 R14, -RZ, R39.reuse.H0_H0 ;  /* 0x20000027ff0e7230 */ /* 0x100fe40000004100 */
[-C--:B------:R-:W-:Y:S01]  /*5810*/  FMUL.FTZ R25, R20, R53.reuse ;  /* 0x0000003514197220 */ /* 0x080fe20000410000 */
[----:B------:R-:W-:Y:S02]  /*5820*/  HADD2.F32 R39, -RZ, R39.H1_H1 ;  /* 0x30000027ff277230 */ /* 0x000fe40000004100 */
        /* <DEDUP_REMOVED lines=20> */
.L_x_1464:
[----:B------:R-:W-:Y:S01]  /*5970*/  LOP3.LUT P0, RZ, R37, 0x4, RZ, 0xc0, !PT ;  /* 0x0000000425ff7812 */ /* 0x000fe2000780c0ff */
[----:B------:R-:W-:-:S12]  /*5980*/  BSSY B0, `(.L_x_1465) ;  /* 0x0000016000007945 */ /* 0x000fd80003800000 */
[----:B------:R-:W-:Y:S05]  /*5990*/  @!P0 BRA `(.L_x_1466) ;  /* 0x0000000000508947 */ /* 0x000fea0003800000 */
[----:B01234-:R-:W-:Y:S01]  /*59a0*/  IADD3 R19, R0, 0x60, RZ ;  /* 0x0000006000137810 */ /* 0x01ffe20007ffe0ff */
        /* <DEDUP_REMOVED lines=19> */
.L_x_1466:
[----:B------:R-:W-:Y:S05]  /*5ae0*/  BSYNC B0 ;  /* 0x0000000000007941 */ /* 0x000fea0003800000 */
.L_x_1465:
[--C-:B------:R-:W-:Y:S01]  /*5af0*/  HADD2.F32 R14, -RZ, R9.reuse.H0_H0 ;  /* 0x20000009ff0e7230 */ /* 0x100fe20000004100 */
        /* <DEDUP_REMOVED lines=8> */
[----:B01234-:R-:W-:-:S05]  /*5b80*/  FMUL.FTZ R16, R11, -1.4426950216293334961 ;  /* 0xbfb8aa3b0b107820 */ /* 0x01ffca0000410000 */
        /* <DEDUP_REMOVED lines=14> */
.L_x_1467:
[----:B------:R-:W-:Y:S01]  /*5c70*/  ULDC.64 UR10, c[0x0][0x290] ;  /* 0x0000a400000a7ab9 */ /* 0x000fe20000000a00 */
[----:B------:R-:W-:Y:S01]  /*5c80*/  SHF.R.S32.HI R10, RZ, 0x1f, R23 ;  /* 0x0000001fff0a7819 */ /* 0x000fe20000011417 */
        /* <DEDUP_REMOVED lines=13> */
[-C--:B------:R-:W-:Y:S01]  /*5d60*/  FMUL.FTZ R9, R14, R53.reuse ;  /* 0x000000350e097220 */ /* 0x080fe20000410000 */
[----:B------:R-:W-:Y:S01]  /*5d70*/  FMUL.FTZ R44, R44, R53 ;  /* 0x000000352c2c7220 */ /* 0x000fe20000410000 */
[----:B------:R-:W-:Y:S01]  /*5d80*/  IMAD R11, R23, UR11, R10 ;  /* 0x0000000b170b7c24 */ /* 0x000fe2000f8e020a */
[----:B------:R-:W-:Y:S02]  /*5d90*/  ULDC.64 UR10, c[0x0][0x210] ;  /* 0x00008400000a7ab9 */ /* 0x000fe40000000a00 */
[----:B------:R-:W-:Y:S02]  /*5da0*/  LEA R10, P0, R58, UR10, 0x1 ;  /* 0x0000000a3a0a7c11 */ /* 0x000fe4000f8008ff */
[----:B------:R-:W-:Y:S02]  /*5db0*/  IADD3 R11, R59, R11, RZ ;  /* 0x0000000b3b0b7210 */ /* 0x000fe40007ffe0ff */
[----:B------:R-:W-:Y:S02]  /*5dc0*/  F2FP.F16.F32.PACK_AB R9, R44, R9 ;  /* 0x000000092c09723e */ /* 0x000fe400000000ff */
[----:B------:R-:W-:-:S05]  /*5dd0*/  LEA.HI.X R11, R58, UR11, R11, 0x1, P0 ;  /* 0x0000000b3a0b7c11 */ /* 0x000fca00080f0c0b */
[----:B------:R0:W-:Y:S02]  /*5de0*/  STG.E desc[UR8][R10.64], R9 ;  /* 0x000000090a007986 */ /* 0x0001e4000c101908 */
.L_x_1469:
[----:B------:R-:W-:Y:S05]  /*5df0*/  BSYNC B0 ;  /* 0x0000000000007941 */ /* 0x000fea0003800000 */
.L_x_1468:
[----:B------:R-:W-:Y:S02]  /*5e00*/  IADD3 R34, R3, R34, RZ ;  /* 0x0000002203227210 */ /* 0x000fe40007ffe0ff */
[----:B------:R-:W-:Y:S02]  /*5e10*/  IADD3 R35, R35, 0x1, RZ ;  /* 0x0000000123237810 */ /* 0x000fe40007ffe0ff */
[----:B------:R-:W-:-:S13]  /*5e20*/  ISETP.GE.AND P0, PT, R34, UR4, PT ;  /* 0x0000000422007c0c */ /* 0x000fda000bf06270 */
[----:B------:R-:W-:Y:S05]  /*5e30*/  @!P0 BRA `(.L_x_1470) ;  /* 0xffffffa4002c8947 */ /* 0x000fea000383ffff */
.L_x_1419:
[----:B------:R-:W5:Y:S01]  /*5e40*/  LDC R4, c[0x0][0xc] ;  /* 0x00000300ff047b82 */ /* 0x000f620000000800 */
[----:B------:R-:W-:Y:S01]  /*5e50*/  ISETP.NE.AND P2, PT, R36, RZ, PT ;  /* 0x000000ff2400720c */ /* 0x000fe20003f45270 */
[----:B------:R-:W-:Y:S06]  /*5e60*/  BSSY B0, `(.L_x_1471) ;  /* 0x0000015000007945 */ /* 0x000fec0003800000 */
[----:B------:R-:W0:Y:S08]  /*5e70*/  LDC R7, c[0x0][0x10] ;  /* 0x00000400ff077b82 */ /* 0x000e300000000800 */
[----:B------:R-:W1:Y:S01]  /*5e80*/  LDC.64 R2, c[0x0][0x258] ;  /* 0x00009600ff027b82 */ /* 0x000e620000000a00 */
[----:B-----5:R-:W-:-:S02]  /*5e90*/  IADD3 R0, R4, -0x1, RZ ;  /* 0xffffffff04007810 */ /* 0x020fc40007ffe0ff */
[----:B------:R-:W-:Y:S02]  /*5ea0*/  ISETP.NE.AND P1, PT, R4, 0x1, PT ;  /* 0x000000010400780c */ /* 0x000fe40003f25270 */
[----:B------:R-:W-:Y:S02]  /*5eb0*/  ISETP.NE.AND P0, PT, R0, UR7, PT ;  /* 0x0000000700007c0c */ /* 0x000fe4000bf05270 */
[C---:B0-----:R-:W-:Y:S02]  /*5ec0*/  IADD3 R5, R7.reuse, -0x1, RZ ;  /* 0xffffffff07057810 */ /* 0x041fe40007ffe0ff */
[----:B------:R-:W-:Y:S02]  /*5ed0*/  SHF.L.U32 R0, R7, 0x1, RZ ;  /* 0x0000000107007819 */ /* 0x000fe400000006ff */
[----:B------:R-:W-:Y:S02]  /*5ee0*/  ISETP.NE.OR P0, PT, R32, R5, P0 ;  /* 0x000000052000720c */ /* 0x000fe40000705670 */
[----:B------:R-:W-:-:S05]  /*5ef0*/  SEL R5, R0, RZ, P1 ;  /* 0x000000ff00057207 */ /* 0x000fca0000800000 */
[----:B-1----:R-:W-:Y:S01]  /*5f00*/  IMAD.WIDE.U32 R2, R5, 0x4, R2 ;  /* 0x0000000405027825 */ /* 0x002fe200078e0002 */
        /* <DEDUP_REMOVED lines=10> */
.L_x_1472:
[----:B------:R-:W-:Y:S05]  /*5fb0*/  BSYNC B0 ;  /* 0x0000000000007941 */ /* 0x000fea0003800000 */
.L_x_1471:
[----:B------:R-:W-:Y:S05]  /*5fc0*/  @P0 EXIT ;  /* 0x000000000000094d */ /* 0x000fea0003800000 */
[----:B------:R-:W-:Y:S05]  /*5fd0*/  @P2 BRA `(.L_x_1473) ;  /* 0x0000000000202947 */ /* 0x000fea0003800000 */
[----:B------:R-:W-:-:S05]  /*5fe0*/  IMAD R0, R4, R7, RZ ;  /* 0x0000000704007224 */ /* 0x000fca00078e02ff */
[----:B------:R-:W-:-:S13]  /*5ff0*/  ISETP.NE.AND P0, PT, R0, -0x1, PT ;  /* 0xffffffff0000780c */ /* 0x000fda0003f05270 */
[----:B------:R-:W-:Y:S05]  /*6000*/  @!P0 BRA `(.L_x_1473) ;  /* 0x0000000000148947 */ /* 0x000fea0003800000 */
.L_x_1474:
[----:B0-----:R-:W5:Y:S04]  /*6010*/  LDG.E.STRONG.GPU R5, desc[UR8][R2.64] ;  /* 0x0000000802057981 */ /* 0x001f68000c1ef900 */
[----:B-----5:R-:W-:Y:S01]  /*6020*/  CCTL.IVALL ;  /* 0x00000000ff00798f */ /* 0x020fe20002000000 */
[----:B------:R-:W-:Y:S05]  /*6030*/  YIELD ;  /* 0x0000000000007946 */ /* 0x000fea0003800000 */
[----:B------:R-:W-:-:S13]  /*6040*/  ISETP.NE.AND P0, PT, R5, R0, PT ;  /* 0x000000000500720c */ /* 0x000fda0003f05270 */
[----:B------:R-:W-:Y:S05]  /*6050*/  @P0 BRA `(.L_x_1474) ;  /* 0xfffffffc00ec0947 */ /* 0x000fea000383ffff */
.L_x_1473:
[----:B------:R-:W-:Y:S05]  /*6060*/  WARPSYNC.ALL ;  /* 0x0000000000007948 */ /* 0x000fea0003800000 */
[----:B0-----:R-:W0:Y:S08]  /*6070*/  LDC.64 R2, c[0x0][0x288] ;  /* 0x0000a200ff027b82 */ /* 0x001e300000000a00 */
[----:B------:R-:W-:Y:S01]  /*6080*/  BAR.SYNC.DEFER_BLOCKING 0x0 ;  /* 0x0000000000007b1d */ /* 0x000fe20000010000 */
[----:B0-----:R-:W-:-:S04]  /*6090*/  LEA.HI R0, P0, R3, R2, RZ, 0x1 ;  /* 0x0000000203007211 */ /* 0x001fc800078108ff */
[----:B------:R-:W-:-:S04]  /*60a0*/  IADD3.X R5, RZ, R3, RZ, P0, !PT ;  /* 0x00000003ff057210 */ /* 0x000fc800007fe4ff */
        /* <DEDUP_REMOVED lines=19> */
.L_x_1475:
[----:B------:R-:W-:-:S04]  /*61e0*/  LEA R12, P0, R36, UR4, 0x2 ;  /* 0x00000004240c7c11 */ /* 0x000fc8000f8010ff */
[----:B------:R-:W-:Y:S02]  /*61f0*/  LEA.HI.X R13, R36, UR5, R0, 0x2, P0 ;  /* 0x00000005240d7c11 */ /* 0x000fe400080f1400 */
[-C--:B------:R-:W-:Y:S02]  /*6200*/  LEA R14, P0, R25, R12.reuse, 0x2 ;  /* 0x0000000c190e7211 */ /* 0x080fe400078010ff */
[-C--:B------:R-:W-:Y:S01]  /*6210*/  LEA R18, P2, R29, R12.reuse, 0x2 ;  /* 0x0000000c1d127211 */ /* 0x080fe200078410ff */
[----:B------:R-:W5:Y:S01]  /*6220*/  LDG.E R0, desc[UR8][R12.64] ;  /* 0x000000080c007981 */ /* 0x000f62000c1e1900 */
[----:B--234-:R-:W-:Y:S02]  /*6230*/  LEA R16, P1, R2, R12, 0x2 ;  /* 0x0000000c02107211 */ /* 0x01cfe400078210ff */
[C---:B------:R-:W-:Y:S02]  /*6240*/  IADD3.X R15, R13.reuse, R33, RZ, P0, !PT ;  /* 0x000000210d0f7210 */ /* 0x040fe400007fe4ff */
[----:B------:R-:W-:-:S02]  /*6250*/  IADD3.X R19, R13, R31, RZ, P2, !PT ;  /* 0x0000001f0d137210 */ /* 0x000fc400017fe4ff */
[----:B------:R-:W-:Y:S02]  /*6260*/  IADD3.X R17, R23, R13, RZ, P1, !PT ;  /* 0x0000000d17117210 */ /* 0x000fe40000ffe4ff */
[----:B------:R-:W5:Y:S04]  /*6270*/  LDG.E R15, desc[UR8][R14.64] ;  /* 0x000000080e0f7981 */ /* 0x000f68000c1e1900 */
[----:B------:R-:W2:Y:S04]  /*6280*/  LDG.E R16, desc[UR8][R16.64] ;  /* 0x0000000810107981 */ /* 0x000ea8000c1e1900 */
[----:B------:R-:W2:Y:S01]  /*6290*/  LDG.E R19, desc[UR8][R18.64] ;  /* 0x0000000812137981 */ /* 0x000ea2000c1e1900 */
[----:B------:R-:W-:-:S02]  /*62a0*/  SHF.L.U32 R11, R36, 0x1, RZ ;  /* 0x00000001240b7819 */ /* 0x000fc400000006ff */
[----:B------:R-:W-:-:S03]  /*62b0*/  IADD3 R36, R36, 0x200, RZ ;  /* 0x0000020024247810 */ /* 0x000fc60007ffe0ff */
[----:B0-----:R-:W-:-:S04]  /*62c0*/  IMAD.WIDE R8, R11, 0x2, R6 ;  /* 0x000000020b087825 */ /* 0x001fc800078e0206 */
[----:B-1----:R-:W-:Y:S01]  /*62d0*/  IMAD.WIDE R10, R11, 0x2, R4 ;  /* 0x000000020b0a7825 */ /* 0x002fe200078e0204 */
[----:B------:R-:W-:Y:S02]  /*62e0*/  ISETP.GT.U32.AND P0, PT, R25, R36, PT ;  /* 0x000000241900720c */ /* 0x000fe40003f04070 */
[----:B-----5:R-:W-:Y:S02]  /*62f0*/  F2FP.BF16.F32.PACK_AB R3, R15, R0 ;  /* 0x000000000f03723e */ /* 0x020fe400000010ff */
[----:B------:R-:W-:Y:S02]  /*6300*/  SHF.R.S32.HI R0, RZ, 0x1f, R36 ;  /* 0x0000001fff007819 */ /* 0x000fe40000011424 */
[----:B--2---:R-:W-:Y:S01]  /*6310*/  F2FP.BF16.F32.PACK_AB R21, R19, R16 ;  /* 0x000000101315723e */ /* 0x004fe200000010ff */
[----:B------:R0:W-:Y:S04]  /*6320*/  STG.E desc[UR8][R8.64], R3 ;  /* 0x0000000308007986 */ /* 0x0001e8000c101908 */
[----:B------:R0:W-:Y:S01]  /*6330*/  STG.E desc[UR8][R10.64], R21 ;  /* 0x000000150a007986 */ /* 0x0001e2000c101908 */
[----:B------:R-:W-:-:S13]  /*6340*/  ISETP.GT.AND.EX P0, PT, R27, R0, PT, P0 ;  /* 0x000000001b00720c */ /* 0x000fda0003f04300 */
[----:B0-----:R-:W-:Y:S05]  /*6350*/  @P0 BRA `(.L_x_1475) ;  /* 0xfffffffc00a00947 */ /* 0x001fea000383ffff */
[----:B------:R-:W-:Y:S05]  /*6360*/  EXIT ;  /* 0x000000000000794d */ /* 0x000fea0003800000 */
.L_x_1476:
        /* <DEDUP_REMOVED lines=9> */
.L_x_5233:


//--------------------- .text._Z35group_norm_nhwc_bwd_one_pass_kernelI11Fp16IOBf16WLi256ELi64ELi512EEv26Group_norm_nhwc_bwd_params --------------------------
	.section	.text._Z35group_norm_nhwc_bwd_one_pass_kernelI11Fp16IOBf16WLi256ELi64ELi512EEv26Group_norm_nhwc_bwd_params,"ax",@progbits
	.align	128
        .global         _Z35group_norm_nhwc_bwd_one_pass_kernelI11Fp16IOBf16WLi256ELi64ELi512EEv26Group_norm_nhwc_bwd_params
        .type           _Z35group_norm_nhwc_bwd_one_pass_kernelI11Fp16IOBf16WLi256ELi64ELi512EEv26Group_norm_nhwc_bwd_params,@function
        .size           _Z35group_norm_nhwc_bwd_one_pass_kernelI11Fp16IOBf16WLi256ELi64ELi512EEv26Group_norm_nhwc_bwd_params,(.L_x_5234 - _Z35group_norm_nhwc_bwd_one_pass_kernelI11Fp16IOBf16WLi256ELi64ELi512EEv26Group_norm_nhwc_bwd_params)
        .other          _Z35group_norm_nhwc_bwd_one_pass_kernelI11Fp16IOBf16WLi256ELi64ELi512EEv26Group_norm_nhwc_bwd_params,@"STO_CUDA_ENTRY STV_DEFAULT"
_Z35group_norm_nhwc_bwd_one_pass_kernelI11Fp16IOBf16WLi256ELi64ELi512EEv26Group_norm_nhwc_bwd_params:
.text._Z35group_norm_nhwc_bwd_one_pass_kernelI11Fp16IOBf16WLi256ELi64ELi512EEv26Group_norm_nhwc_bwd_params:
        /* <DEDUP_REMOVED lines=115> */
.L_x_1560:
[----:B0-----:R-:W0:Y:S01]  /*0730*/  LDC R14, c[0x0][0x2a0] ;  /* 0x0000a800ff0e7b82 */ /* 0x001e220000000800 */
[----:B------:R-:W-:Y:S01]  /*0740*/  P2R R18, PR, RZ, 0x4 ;  /* 0x00000004ff127803 */ /* 0x000fe20000000000 */
[----:B------:R-:W-:Y:S01]  /*0750*/  ULDC.64 UR12, c[0x0][0x298] ;  /* 0x0000a600000c7ab9 */ /* 0x000fe20000000a00 */
[C---:B------:R-:W-:Y:S02]  /*0760*/  LOP3.LUT P2, RZ, R2.reuse, 0x80, RZ, 0xc0, !PT ;  /* 0x0000008002ff7812 */ /* 0x040fe4000784c0ff */
[----:B------:R-:W-:Y:S02]  /*0770*/  CS2R R80, SRZ ;  /* 0x0000000000507805 */ /* 0x000fe4000001ff00 */
[C---:B------:R-:W-:Y:S02]  /*0780*/  LOP3.LUT P6, RZ, R2.reuse, 0x40, RZ, 0xc0, !PT ;  /* 0x0000004002ff7812 */ /* 0x040fe400078cc0ff */
[----:B------:R-:W-:Y:S01]  /*0790*/  P2R R0, PR, RZ, 0x2 ;  /* 0x00000002ff007803 */ /* 0x000fe20000000000 */
[----:B-1----:R-:W1:Y:S01]  /*07a0*/  @P5 LDC.64 R46, c[0x0][0x230] ;  /* 0x00008c00ff2e5b82 */ /* 0x002e620000000a00 */
        /* <DEDUP_REMOVED lines=134> */
[----:B------:R-:W-:Y:S02]  /*1010*/  @P2 MOV R26, R22 ;  /* 0x00000016001a2202 */ /* 0x000fe40000000f00 */
[----:B------:R-:W-:Y:S01]  /*1020*/  @P2 MOV R27, R25 ;  /* 0x00000019001b2202 */ /* 0x000fe20000000f00 */
[----:B-1----:R-:W-:-:S04]  /*1030*/  @P1 IMAD R16, R105, R8, RZ ;  /* 0x0000000869101224 */ /* 0x002fc800078e02ff */
        /* <DEDUP_REMOVED lines=12> */
[----:B------:R-:W1:Y:S09]  /*1100*/  @P6 LDC.64 R16, c[0x0][0x230] ;  /* 0x00008c00ff106b82 */ /* 0x000e720000000a00 */
[----:B------:R-:W4:Y:S01]  /*1110*/  @P1 LDC.64 R32, c[0x0][0x230] ;  /* 0x00008c00ff201b82 */ /* 0x000f220000000a00 */
[----:B0-----:R-:W-:-:S07]  /*1120*/  @P6 IMAD R0, R104, R8, RZ ;  /* 0x0000000868006224 */ /* 0x001fce00078e02ff */
[----:B------:R-:W0:Y:S01]  /*1130*/  @P1 LDC.64 R34, c[0x0][0x228] ;  /* 0x00008a00ff221b82 */ /* 0x000e220000000a00 */
[----:B------:R-:W-:-:S04]  /*1140*/  @P6 IMAD.WIDE.U32 R18, R88, R8, R18 ;  /* 0x0000000858126225 */ /* 0x000fc800078e0012 */
[----:B------:R-:W-:-:S05]  /*1150*/  @P6 IMAD R9, R88, R9, R0 ;  /* 0x0000000958096224 */ /* 0x000fca00078e0200 */
[----:B------:R-:W-:Y:S02]  /*1160*/  @P6 IADD3 R19, R19, R9, RZ ;  /* 0x0000000913136210 */ /* 0x000fe40007ffe0ff */
[C---:B------:R-:W-:Y:S02]  /*1170*/  @P6 SHF.L.U32 R9, R18.reuse, 0x1, RZ ;  /* 0x0000000112096819 */ /* 0x040fe400000006ff */
[----:B------:R-:W-:Y:S02]  /*1180*/  @P6 SHF.L.U64.HI R18, R18, 0x1, R19 ;  /* 0x0000000112126819 */ /* 0x000fe40000010213 */
[----:B-1----:R-:W-:Y:S02]  /*1190*/  @P6 IADD3 R16, P0, R9, R16, RZ ;  /* 0x0000001009106210 */ /* 0x002fe40007f1e0ff */
[----:B------:R-:W-:Y:S02]  /*11a0*/  @P5 MOV R19, R25 ;  /* 0x0000001900135202 */ /* 0x000fe40000000f00 */
[----:B------:R-:W-:-:S02]  /*11b0*/  @P6 IADD3.X R17, R18, R17, RZ, P0, !PT ;  /* 0x0000001112116210 */ /* 0x000fc400007fe4ff */
[----:B--2---:R-:W-:Y:S02]  /*11c0*/  @P6 IADD3 R48, P0, R9, R48, RZ ;  /* 0x0000003009306210 */ /* 0x004fe40007f1e0ff */
        /* <DEDUP_REMOVED lines=12> */
[----:B------:R-:W1:Y:S02]  /*1290*/  @P4 LDC.64 R8, c[0x0][0x288] ;  /* 0x0000a200ff084b82 */ /* 0x000e640000000a00 */
[----:B------:R-:W-:Y:S02]  /*12a0*/  @P5 IADD3.X R45, R18, R45, RZ, P0, !PT ;  /* 0x0000002d122d5210 */ /* 0x000fe400007fe4ff */
[----:B------:R-:W-:Y:S02]  /*12b0*/  CS2R R78, SRZ ;  /* 0x00000000004e7805 */ /* 0x000fe4000001ff00 */
[----:B------:R-:W-:-:S02]  /*12c0*/  LOP3.LUT P5, RZ, R2, 0x8, RZ, 0xc0, !PT ;  /* 0x0000000802ff7812 */ /* 0x000fc400078ac0ff */
[----:B------:R-:W2:Y:S02]  /*12d0*/  @P4 LDC.64 R18, c[0x0][0x230] ;  /* 0x00008c00ff124b82 */ /* 0x000ea40000000a00 */
[----:B------:R-:W-:Y:S02]  /*12e0*/  P2R R65, PR, RZ, 0x20 ;  /* 0x00000020ff417803 */ /* 0x000fe40000000000 */
[----:B------:R-:W-:-:S04]  /*12f0*/  LOP3.LUT P5, RZ, R2, 0x10, RZ, 0xc0, !PT ;  /* 0x0000001002ff7812 */ /* 0x000fc800078ac0ff */
[----:B------:R-:W-:Y:S02]  /*1300*/  P2R R74, PR, RZ, 0x20 ;  /* 0x00000020ff4a7803 */ /* 0x000fe40000000000 */
[----:B------:R-:W-:-:S04]  /*1310*/  LOP3.LUT P5, RZ, R2, 0x20, RZ, 0xc0, !PT ;  /* 0x0000002002ff7812 */ /* 0x000fc800078ac0ff */
[----:B------:R-:W-:Y:S02]  /*1320*/  P2R R75, PR, RZ, 0x20 ;  /* 0x00000020ff4b7803 */ /* 0x000fe40000000000 */
[----:B------:R-:W-:Y:S01]  /*1330*/  LOP3.LUT P5, RZ, R2, 0x40, RZ, 0xc0, !PT ;  /* 0x0000004002ff7812 */ /* 0x000fe200078ac0ff */
[-C--:B-1----:R-:W-:Y:S02]  /*1340*/  @P4 IMAD R0, R102, R8.reuse, RZ ;  /* 0x0000000866004224 */ /* 0x082fe400078e02ff */
[----:B------:R-:W-:Y:S01]  /*1350*/  @P4 IMAD.WIDE.U32 R20, R86, R8, R20 ;  /* 0x0000000856144225 */ /* 0x000fe200078e0014 */
[----:B------:R-:W-:Y:S02]  /*1360*/  P2R R76, PR, RZ, 0x20 ;  /* 0x00000020ff4c7803 */ /* 0x000fe40000000000 */
[----:B------:R-:W-:Y:S01]  /*1370*/  LOP3.LUT P5, RZ, R2, 0x80, RZ, 0xc0, !PT ;  /* 0x0000008002ff7812 */ /* 0x000fe200078ac0ff */
[----:B------:R-:W-:-:S05]  /*1380*/  @P4 IMAD R9, R86, R9, R0 ;  /* 0x0000000956094224 */ /* 0x000fca00078e0200 */
[----:B------:R-:W-:Y:S02]  /*1390*/  @P4 IADD3 R21, R21, R9, RZ ;  /* 0x0000000915154210 */ /* 0x000fe40007ffe0ff */
[C---:B------:R-:W-:Y:S02]  /*13a0*/  @P4 SHF.L.U32 R9, R20.reuse, 0x1, RZ ;  /* 0x0000000114094819 */ /* 0x040fe400000006ff */
[----:B------:R-:W-:Y:S02]  /*13b0*/  @P4 SHF.L.U64.HI R20, R20, 0x1, R21 ;  /* 0x0000000114144819 */ /* 0x000fe40000010215 */
[----:B--2---:R-:W-:Y:S02]  /*13c0*/  @P4 IADD3 R18, P0, R9, R18, RZ ;  /* 0x0000001209124210 */ /* 0x004fe40007f1e0ff */
[----:B------:R-:W-:Y:S02]  /*13d0*/  @P3 MOV R21, R25 ;  /* 0x0000001900153202 */ /* 0x000fe40000000f00 */
[----:B------:R-:W-:-:S02]  /*13e0*/  @P4 IADD3.X R19, R20, R19, RZ, P0, !PT ;  /* 0x0000001314134210 */ /* 0x000fc400007fe4ff */
[----:B------:R-:W-:Y:S02]  /*13f0*/  @P4 IADD3 R42, P0, R9, R42, RZ ;  /* 0x0000002a092a4210 */ /* 0x000fe40007f1e0ff */
        /* <DEDUP_REMOVED lines=13> */
[----:B------:R-:W-:-:S06]  /*14d0*/  @P3 IADD3.X R39, R20, R39, RZ, P0, !PT ;  /* 0x0000002714273210 */ /* 0x000fcc00007fe4ff */
[----:B------:R-:W2:Y:S01]  /*14e0*/  @P2 LDC.64 R20, c[0x0][0x230] ;  /* 0x00008c00ff142b82 */ /* 0x000ea20000000a00 */
[-C--:B-1----:R-:W-:Y:S02]  /*14f0*/  @P2 IMAD R0, R100, R8.reuse, RZ ;  /* 0x0000000864002224 */ /* 0x082fe400078e02ff */
[----:B------:R-:W-:-:S04]  /*1500*/  @P2 IMAD.WIDE.U32 R26, R84, R8, R26 ;  /* 0x00000008541a2225 */ /* 0x000fc800078e001a */
[----:B------:R-:W-:-:S05]  /*1510*/  @P2 IMAD R9, R84, R9, R0 ;  /* 0x0000000954092224 */ /* 0x000fca00078e0200 */
[----:B------:R-:W-:Y:S02]  /*1520*/  @P2 IADD3 R27, R27, R9, RZ ;  /* 0x000000091b1b2210 */ /* 0x000fe40007ffe0ff */
[C---:B------:R-:W-:Y:S02]  /*1530*/  @P2 SHF.L.U32 R9, R26.reuse, 0x1, RZ ;  /* 0x000000011a092819 */ /* 0x040fe400000006ff */
[----:B------:R-:W-:Y:S02]  /*1540*/  @P2 SHF.L.U64.HI R26, R26, 0x1, R27 ;  /* 0x000000011a1a2819 */ /* 0x000fe4000001021b */
[----:B--2---:R-:W-:Y:S02]  /*1550*/  @P2 IADD3 R20, P0, R9, R20, RZ ;  /* 0x0000001409142210 */ /* 0x004fe40007f1e0ff */
[----:B------:R-:W-:Y:S02]  /*1560*/  @P1 MOV R27, R25 ;  /* 0x00000019001b1202 */ /* 0x000fe40000000f00 */
[----:B------:R-:W-:-:S02]  /*1570*/  @P2 IADD3.X R21, R26, R21, RZ, P0, !PT ;  /* 0x000000151a152210 */ /* 0x000fc400007fe4ff */
[----:B---3--:R-:W-:Y:S02]  /*1580*/  @P2 IADD3 R30, P0, R9, R30, RZ ;  /* 0x0000001e091e2210 */ /* 0x008fe40007f1e0ff */
        /* <DEDUP_REMOVED lines=9> */
[----:B----4-:R-:W-:-:S04]  /*1620*/  @P1 IADD3 R32, P0, R9, R32, RZ ;  /* 0x0000002009201210 */ /* 0x010fc80007f1e0ff */
        /* <DEDUP_REMOVED lines=134> */
[----:B------:R1:W5:Y:S04]  /*1e90*/  @P3 LDG.E R18, desc[UR8][R40.64] ;  /* 0x0000000828123981 */ /* 0x000368000c1e1900 */
[----:B------:R1:W5:Y:S01]  /*1ea0*/  @P2 LDG.E R67, desc[UR8][R30.64] ;  /* 0x000000081e432981 */ /* 0x000362000c1e1900 */
[----:B0-----:R-:W-:-:S03]  /*1eb0*/  CS2R R20, SRZ ;  /* 0x0000000000147805 */ /* 0x001fc6000001ff00 */
[----:B------:R1:W5:Y:S04]  /*1ec0*/  @P1 LDG.E R66, desc[UR8][R34.64] ;  /* 0x0000000822421981 */ /* 0x000368000c1e1900 */
[----:B------:R1:W5:Y:S01]  /*1ed0*/  @P1 LDG.E R20, desc[UR8][R32.64] ;  /* 0x0000000820141981 */ /* 0x000362000c1e1900 */
[----:B--2---:R-:W-:-:S05]  /*1ee0*/  FFMA.FTZ R73, -R26, R26, R27 ;  /* 0x0000001a1a497223 */ /* 0x004fca000001011b */
[----:B------:R-:W-:-:S13]  /*1ef0*/  FSETP.GTU.FTZ.AND P0, PT, R73, RZ, PT ;  /* 0x000000ff4900720b */ /* 0x000fda0003f1c000 */
[----:B------:R-:W0:Y:S02]  /*1f00*/  @P0 LDC R72, c[0x0][0x250] ;  /* 0x00009400ff480b82 */ /* 0x000e240000000800 */
[----:B0-----:R-:W-:-:S04]  /*1f10*/  @P0 FADD.FTZ R72, R73, R72 ;  /* 0x0000004849480221 */ /* 0x001fc80000010000 */
[----:B------:R0:W2:Y:S02]  /*1f20*/  @P0 MUFU.RSQ R8, R72 ;  /* 0x0000004800080308 */ /* 0x0000a40000001400 */
[----:B0-----:R-:W-:-:S06]  /*1f30*/  CS2R R72, SRZ ;  /* 0x0000000000487805 */ /* 0x001fcc000001ff00 */
[----:B------:R1:W5:Y:S01]  /*1f40*/  @P5 LDG.E R73, desc[UR8][R54.64] ;  /* 0x0000000836495981 */ /* 0x000362000c1e1900 */
[----:B------:R-:W-:-:S13]  /*1f50*/  ISETP.NE.AND P5, PT, R37, RZ, PT ;  /* 0x000000ff2500720c */ /* 0x000fda0003fa5270 */
[----:B------:R1:W5:Y:S04]  /*1f60*/  @P5 LDG.E R16, desc[UR8][R46.64] ;  /* 0x000000082e105981 */ /* 0x000368000c1e1900 */
[----:B------:R1:W5:Y:S01]  /*1f70*/  @P5 LDG.E R70, desc[UR8][R44.64] ;  /* 0x000000082c465981 */ /* 0x000362000c1e1900 */
[----:B------:R-:W-:-:S13]  /*1f80*/  LOP3.LUT P0, RZ, R2, 0x4, RZ, 0xc0, !PT ;  /* 0x0000000402ff7812 */ /* 0x000fda000780c0ff */
[----:B------:R1:W5:Y:S04]  /*1f90*/  @P0 LDG.E R14, desc[UR8][R52.64] ;  /* 0x00000008340e0981 */ /* 0x000368000c1e1900 */
[----:B------:R1:W5:Y:S01]  /*1fa0*/  @P0 LDG.E R72, desc[UR8][R50.64] ;  /* 0x0000000832480981 */ /* 0x000362000c1e1900 */
[----:B------:R-:W-:Y:S01]  /*1fb0*/  ISETP.GT.U32.AND P0, PT, R6, 0x1ff, PT ;  /* 0x000001ff0600780c */ /* 0x000fe20003f04070 */
[----:B------:R-:W-:Y:S01]  /*1fc0*/  BSSY B0, `(.L_x_1478) ;  /* 0x0000015000007945 */ /* 0x000fe20003800000 */
[----:B------:R-:W-:Y:S02]  /*1fd0*/  MOV R27, RZ ;  /* 0x000000ff001b7202 */ /* 0x000fe40000000f00 */
[----:B------:R-:W-:-:S09]  /*1fe0*/  CS2R R60, SRZ ;  /* 0x00000000003c7805 */ /* 0x000fd2000001ff00 */
        /* <DEDUP_REMOVED lines=12> */
[----:B------:R-:W4:Y:S01]  /*20b0*/  LDG.E.U16 R61, desc[UR8][R28.64+0x2] ;  /* 0x000002081c3d7981 */ /* 0x000f22000c1e1500 */
[----:B--2---:R-:W-:-:S03]  /*20c0*/  @P0 SHF.L.U32 R60, R21, 0x10, RZ ;  /* 0x00000010153c0819 */ /* 0x004fc600000006ff */
[----:B------:R-:W2:Y:S01]  /*20d0*/  LDG.E.U16 R21, desc[UR8][R28.64] ;  /* 0x000000081c157981 */ /* 0x000ea2000c1e1500 */
[----:B---3--:R-:W-:Y:S02]  /*20e0*/  @P0 SHF.L.U32 R27, R32, 0x10, RZ ;  /* 0x00000010201b0819 */ /* 0x008fe400000006ff */
[----:B----4-:R-:W-:Y:S02]  /*20f0*/  SHF.L.U32 R61, R61, 0x10, RZ ;  /* 0x000000103d3d7819 */ /* 0x010fe400000006ff */
[----:B--2---:R-:W-:-:S07]  /*2100*/  SHF.L.U32 R21, R21, 0x10, RZ ;  /* 0x0000001015157819 */ /* 0x004fce00000006ff */
.L_x_1479:
[----:B------:R-:W-:Y:S05]  /*2110*/  BSYNC B0 ;  /* 0x0000000000007941 */ /* 0x000fea0003800000 */
.L_x_1478:
        /* <DEDUP_REMOVED lines=36> */
.L_x_1480:
        /* <DEDUP_REMOVED lines=26> */
.L_x_1481:
[----:B------:R-:W-:Y:S01]  /*2500*/  FFMA.FTZ R30, R29, R35, R30 ;  /* 0x000000231d1e7223 */ /* 0x000fe2000001001e */
[----:B------:R-:W-:Y:S01]  /*2510*/  FMUL.FTZ R37, R34, R21 ;  /* 0x0000001522257220 */ /* 0x000fe20000410000 */
[----:B------:R-:W-:Y:S01]  /*2520*/  FADD.FTZ R31, RZ, R31 ;  /* 0x0000001fff1f7221 */ /* 0x000fe20000010000 */
[----:B------:R-:W-:Y:S01]  /*2530*/  FADD.FTZ R42, R35, R28 ;  /* 0x0000001c232a7221 */ /* 0x000fe20000010000 */
[--C-:B------:R-:W-:Y:S02]  /*2540*/  HADD2.F32 R39, -RZ, R11.reuse.H0_H0 ;  /* 0x2000000bff277230 */ /* 0x100fe40000004100 */
[C---:B------:R-:W-:Y:S01]  /*2550*/  FFMA.FTZ R28, R40.reuse, R34, R49 ;  /* 0x00000022281c7223 */ /* 0x040fe20000010031 */
[----:B------:R-:W-:Y:S02]  /*2560*/  HADD2.F32 R41, -RZ, R11.H1_H1 ;  /* 0x3000000bff297230 */ /* 0x000fe40000004100 */
[----:B------:R-:W-:Y:S01]  /*2570*/  FFMA.FTZ R35, R40, R37, R30 ;  /* 0x0000002528237223 */ /* 0x000fe2000001001e */
[----:B------:R-:W-:Y:S01]  /*2580*/  FADD.FTZ R34, R31, R34 ;  /* 0x000000221f227221 */ /* 0x000fe20000010000 */
[----:B------:R-:W-:Y:S01]  /*2590*/  FFMA.FTZ R40, R29, R38, RZ ;  /* 0x000000261d287223 */ /* 0x000fe200000100ff */
[----:B------:R-:W-:Y:S01]  /*25a0*/  FADD.FTZ R31, RZ, R38 ;  /* 0x00000026ff1f7221 */ /* 0x000fe20000010000 */
[----:B------:R-:W-:Y:S01]  /*25b0*/  FMUL.FTZ R30, R32, R61 ;  /* 0x0000003d201e7220 */ /* 0x000fe20000410000 */
[C---:B------:R-:W-:Y:S01]  /*25c0*/  FADD.FTZ R39, -R26.reuse, R39 ;  /* 0x000000271a277221 */ /* 0x040fe20000010100 */
[----:B------:R-:W-:Y:S01]  /*25d0*/  FADD.FTZ R41, -R26, R41 ;  /* 0x000000291a297221 */ /* 0x000fe20000010100 */
[----:B------:R-:W-:Y:S01]  /*25e0*/  FFMA.FTZ R29, R33, R32, R40 ;  /* 0x00000020211d7223 */ /* 0x000fe20000010028 */
        /* <DEDUP_REMOVED lines=26> */
.L_x_1482:
[----:B------:R-:W-:Y:S01]  /*2790*/  FMUL.FTZ R40, R35, R21 ;  /* 0x0000001523287220 */ /* 0x000fe20000410000 */
[----:B------:R-:W-:Y:S01]  /*27a0*/  FADD.FTZ R39, R30, R37 ;  /* 0x000000251e277221 */ /* 0x000fe20000010000 */
[----:B------:R-:W-:Y:S01]  /*27b0*/  FADD.FTZ R34, R34, R35 ;  /* 0x0000002322227221 */ /* 0x000fe20000010000 */
[C---:B------:R-:W-:Y:S01]  /*27c0*/  FFMA.FTZ R28, R48.reuse, R35, R28 ;  /* 0x00000023301c7223 */ /* 0x040fe2000001001c */
[--C-:B------:R-:W-:Y:S02]  /*27d0*/  HADD2.F32 R35, -RZ, R12.reuse.H0_H0 ;  /* 0x2000000cff237230 */ /* 0x100fe40000004100 */
[----:B------:R-:W-:Y:S01]  /*27e0*/  FFMA.FTZ R30, R48, R40, R31 ;  /* 0x00000028301e7223 */ /* 0x000fe2000001001f */
[----:B------:R-:W-:Y:S02]  /*27f0*/  HADD2.F32 R37, -RZ, R12.H1_H1 ;  /* 0x3000000cff257230 */ /* 0x000fe40000004100 */
[----:B------:R-:W-:Y:S01]  /*2800*/  FMUL.FTZ R31, R33, R61 ;  /* 0x0000003d211f7220 */ /* 0x000fe20000410000 */
[----:B------:R-:W-:Y:S01]  /*2810*/  FFMA.FTZ R29, R38, R33, R29 ;  /* 0x00000021261d7223 */ /* 0x000fe2000001001d */
[----:B------:R-:W-:Y:S01]  /*2820*/  FADD.FTZ R35, -R26, R35 ;  /* 0x000000231a237221 */ /* 0x000fe20000010100 */
[----:B------:R-:W-:Y:S01]  /*2830*/  FADD.FTZ R32, R32, R33 ;  /* 0x0000002120207221 */ /* 0x000fe20000010000 */
[----:B------:R-:W-:Y:S01]  /*2840*/  FADD.FTZ R37, -R26, R37 ;  /* 0x000000251a257221 */ /* 0x000fe20000010100 */
[----:B------:R-:W-:Y:S01]  /*2850*/  FADD.FTZ R40, R39, R40 ;  /* 0x0000002827287221 */ /* 0x000fe20000010000 */
[----:B------:R-:W-:Y:S01]  /*2860*/  FFMA.FTZ R38, R38, R31, R30 ;  /* 0x0000001f26267223 */ /* 0x000fe2000001001e */
        /* <DEDUP_REMOVED lines=23> */
.L_x_1483:
[----:B------:R-:W-:Y:S01]  /*29e0*/  FMUL.FTZ R35, R39, R21 ;  /* 0x0000001527237220 */ /* 0x000fe20000410000 */
[----:B------:R-:W-:Y:S01]  /*29f0*/  FADD.FTZ R34, R34, R39 ;  /* 0x0000002722227221 */ /* 0x000fe20000010000 */
[C---:B------:R-:W-:Y:S01]  /*2a00*/  FFMA.FTZ R28, R50.reuse, R39, R28 ;  /* 0x00000027321c7223 */ /* 0x040fe2000001001c */
[--C-:B------:R-:W-:Y:S02]  /*2a10*/  HADD2.F32 R37, -RZ, R13.reuse.H0_H0 ;  /* 0x2000000dff257230 */ /* 0x100fe40000004100 */
[----:B------:R-:W-:Y:S01]  /*2a20*/  FADD.FTZ R40, R31, R40 ;  /* 0x000000281f287221 */ /* 0x000fe20000010000 */
[----:B------:R-:W-:Y:S02]  /*2a30*/  HADD2.F32 R39, -RZ, R13.H1_H1 ;  /* 0x3000000dff277230 */ /* 0x000fe40000004100 */
[----:B------:R-:W-:Y:S01]  /*2a40*/  FFMA.FTZ R38, R50, R35, R38 ;  /* 0x0000002332267223 */ /* 0x000fe20000010026 */
[----:B------:R-:W-:Y:S01]  /*2a50*/  FMUL.FTZ R31, R33, R61 ;  /* 0x0000003d211f7220 */ /* 0x000fe20000410000 */
[----:B------:R-:W-:Y:S01]  /*2a60*/  FADD.FTZ R32, R32, R33 ;  /* 0x0000002120207221 */ /* 0x000fe20000010000 */
[----:B------:R-:W-:Y:S01]  /*2a70*/  FFMA.FTZ R29, R30, R33, R29 ;  /* 0x000000211e1d7223 */ /* 0x000fe2000001001d */
[C---:B------:R-:W-:Y:S01]  /*2a80*/  FADD.FTZ R37, -R26.reuse, R37 ;  /* 0x000000251a257221 */ /* 0x040fe20000010100 */
        /* <DEDUP_REMOVED lines=26> */
.L_x_1484:
[----:B------:R-:W-:Y:S01]  /*2c30*/  FMUL.FTZ R42, R39, R21 ;  /* 0x00000015272a7220 */ /* 0x000fe20000410000 */
[----:B------:R-:W-:Y:S01]  /*2c40*/  FADD.FTZ R43, R31, R40 ;  /* 0x000000281f2b7221 */ /* 0x000fe20000010000 */
[----:B------:R-:W-:Y:S01]  /*2c50*/  FADD.FTZ R34, R34, R39 ;  /* 0x0000002722227221 */ /* 0x000fe20000010000 */
[C---:B------:R-:W-:Y:S01]  /*2c60*/  FFMA.FTZ R31, R48.reuse, R39, R28 ;  /* 0x00000027301f7223 */ /* 0x040fe2000001001c */
[----:B------:R-:W-:Y:S01]  /*2c70*/  FFMA.FTZ R37, R48, R42, R35 ;  /* 0x0000002a30257223 */ /* 0x000fe20000010023 */
[--C-:B------:R-:W-:Y:S02]  /*2c80*/  HADD2.F32 R39, -RZ, R14.reuse.H0_H0 ;  /* 0x2000000eff277230 */ /* 0x100fe40000004100 */
[----:B------:R-:W-:Y:S01]  /*2c90*/  FMUL.FTZ R38, R30, R61 ;  /* 0x0000003d1e267220 */ /* 0x000fe20000410000 */
[----:B------:R-:W-:Y:S02]  /*2ca0*/  HADD2.F32 R41, -RZ, R14.H1_H1 ;  /* 0x3000000eff297230 */ /* 0x000fe40000004100 */
[----:B------:R-:W-:Y:S01]  /*2cb0*/  FFMA.FTZ R29, R33, R30, R29 ;  /* 0x0000001e211d7223 */ /* 0x000fe2000001001d */
[----:B------:R-:W-:Y:S01]  /*2cc0*/  FADD.FTZ R35, R43, R42 ;  /* 0x0000002a2b237221 */ /* 0x000fe20000010000 */
[----:B------:R-:W-:Y:S01]  /*2cd0*/  FFMA.FTZ R37, R33, R38, R37 ;  /* 0x0000002621257223 */ /* 0x000fe20000010025 */
[C---:B------:R-:W-:Y:S01]  /*2ce0*/  FADD.FTZ R39, -R26.reuse, R39 ;  /* 0x000000271a277221 */ /* 0x040fe20000010100 */
[----:B------:R-:W-:Y:S01]  /*2cf0*/  FADD.FTZ R33, -R26, R41 ;  /* 0x000000291a217221 */ /* 0x000fe20000010100 */
[----:B------:R-:W-:-:S02]  /*2d00*/  HADD2.F32 R40, -RZ, R72.H0_H0 ;  /* 0x20000048ff287230 */ /* 0x000fc40000004100 */
        /* <DEDUP_REMOVED lines=22> */
.L_x_1485:
[----:B------:R-:W-:Y:S01]  /*2e70*/  FMUL.FTZ R42, R40, R21 ;  /* 0x00000015282a7220 */ /* 0x000fe20000410000 */
[----:B------:R-:W-:Y:S01]  /*2e80*/  FADD.FTZ R39, R38, R35 ;  /* 0x0000002326277221 */ /* 0x000fe20000010000 */
[----:B------:R-:W-:Y:S01]  /*2e90*/  FADD.FTZ R35, R32, R30 ;  /* 0x0000001e20237221 */ /* 0x000fe20000010000 */
[----:B------:R-:W-:Y:S01]  /*2ea0*/  FMUL.FTZ R32, R28, R61 ;  /* 0x0000003d1c207220 */ /* 0x000fe20000410000 */
[C---:B------:R-:W-:Y:S01]  /*2eb0*/  FFMA.FTZ R30, R50.reuse, R42, R37 ;  /* 0x0000002a321e7223 */ /* 0x040fe20000010025 */
[----:B------:R-:W-:Y:S01]  /*2ec0*/  FADD.FTZ R39, R39, R42 ;  /* 0x0000002a27277221 */ /* 0x000fe20000010000 */
[--C-:B------:R-:W-:Y:S02]  /*2ed0*/  HADD2.F32 R43, -RZ, R15.reuse.H0_H0 ;  /* 0x2000000fff2b7230 */ /* 0x100fe40000004100 */
[----:B------:R-:W-:Y:S01]  /*2ee0*/  FFMA.FTZ R31, R50, R40, R31 ;  /* 0x00000028321f7223 */ /* 0x000fe2000001001f */
[----:B------:R-:W-:Y:S02]  /*2ef0*/  HADD2.F32 R45, -RZ, R15.H1_H1 ;  /* 0x3000000fff2d7230 */ /* 0x000fe40000004100 */
[----:B------:R-:W-:Y:S01]  /*2f00*/  FFMA.FTZ R41, R33, R32, R30 ;  /* 0x0000002021297223 */ /* 0x000fe2000001001e */
[----:B------:R-:W-:Y:S01]  /*2f10*/  FADD.FTZ R32, R32, R39 ;  /* 0x0000002720207221 */ /* 0x000fe20000010000 */
[----:B------:R-:W-:Y:S01]  /*2f20*/  FADD.FTZ R43, -R26, R43 ;  /* 0x0000002b1a2b7221 */ /* 0x000fe20000010100 */
        /* <DEDUP_REMOVED lines=25> */
.L_x_1486:
[----:B------:R-:W-:Y:S01]  /*30c0*/  FFMA.FTZ R46, R33, R28, R29 ;  /* 0x0000001c212e7223 */ /* 0x000fe2000001001d */
[--C-:B------:R-:W-:Y:S02]  /*30d0*/  HADD2.F32 R45, -RZ, R16.reuse.H0_H0 ;  /* 0x20000010ff2d7230 */ /* 0x100fe40000004100 */
[----:B------:R-:W-:Y:S01]  /*30e0*/  FMUL.FTZ R43, R38, R21 ;  /* 0x00000015262b7220 */ /* 0x000fe20000410000 */
[----:B------:R-:W-:Y:S02]  /*30f0*/  HADD2.F32 R33, -RZ, R16.H1_H1 ;  /* 0x30000010ff217230 */ /* 0x000fe40000004100 */
[----:B------:R-:W-:Y:S01]  /*3100*/  FMUL.FTZ R48, R30, R61 ;  /* 0x0000003d1e307220 */ /* 0x000fe20000410000 */
[--C-:B------:R-:W-:Y:S02]  /*3110*/  HADD2.F32 R40, -RZ, R70.reuse.H1_H1 ;  /* 0x30000046ff287230 */ /* 0x100fe40000004100 */
[----:B------:R-:W-:Y:S01]  /*3120*/  FADD.FTZ R45, -R26, R45 ;  /* 0x0000002d1a2d7221 */ /* 0x000fe20000010100 */
[----:B------:R-:W-:Y:S01]  /*3130*/  FADD.FTZ R29, R32, R43 ;  /* 0x0000002b201d7221 */ /* 0x000fe20000010000 */
[----:B------:R-:W-:Y:S01]  /*3140*/  FADD.FTZ R33, -R26, R33 ;  /* 0x000000211a217221 */ /* 0x000fe20000010100 */
[----:B------:R-:W-:Y:S01]  /*3150*/  FFMA.FTZ R44, R42, R43, R41 ;  /* 0x0000002b2a2c7223 */ /* 0x000fe20000010029 */
[----:B------:R-:W-:-:S02]  /*3160*/  HADD2.F32 R32, -RZ, R70.H0_H0 ;  /* 0x20000046ff207230 */ /* 0x000fc40000004100 */
        /* <DEDUP_REMOVED lines=21> */
.L_x_1487:
[----:B------:R-:W-:Y:S01]  /*32c0*/  FFMA.FTZ R43, R39, R48, R44 ;  /* 0x00000030272b7223 */ /* 0x000fe2000001002c */
[----:B------:R-:W-:Y:S01]  /*32d0*/  FMUL.FTZ R41, R32, R21 ;  /* 0x0000001520297220 */ /* 0x000fe20000410000 */
[----:B------:R-:W-:Y:S01]  /*32e0*/  FADD.FTZ R48, R48, R29 ;  /* 0x0000001d30307221 */ /* 0x000fe20000010000 */
[----:B------:R-:W-:Y:S01]  /*32f0*/  FADD.FTZ R35, R35, R28 ;  /* 0x0000001c23237221 */ /* 0x000fe20000010000 */
[----:B------:R-:W-:Y:S01]  /*3300*/  FFMA.FTZ R31, R42, R38, R31 ;  /* 0x000000262a1f7223 */ /* 0x000fe2000001001f */
[----:B------:R-:W-:Y:S01]  /*3310*/  FFMA.FTZ R28, R34, R41, R43 ;  /* 0x00000029221c7223 */ /* 0x000fe2000001002b */
[----:B------:R-:W-:Y:S01]  /*3320*/  FADD.FTZ R42, R48, R41 ;  /* 0x00000029302a7221 */ /* 0x000fe20000010000 */
[----:B------:R-:W-:Y:S01]  /*3330*/  FMUL.FTZ R41, R40, R61 ;  /* 0x0000003d28297220 */ /* 0x000fe20000410000 */
[--C-:B------:R-:W-:Y:S02]  /*3340*/  HADD2.F32 R43, -RZ, R17.reuse.H0_H0 ;  /* 0x20000011ff2b7230 */ /* 0x100fe40000004100 */
[----:B------:R-:W-:Y:S01]  /*3350*/  FADD.FTZ R29, R37, R38 ;  /* 0x00000026251d7221 */ /* 0x000fe20000010000 */
        /* <DEDUP_REMOVED lines=28> */
.L_x_1488:
[----:B------:R-:W-:Y:S01]  /*3520*/  FFMA.FTZ R52, R39, R30, R46 ;  /* 0x0000001e27347223 */ /* 0x000fe2000001002e */
[--C-:B------:R-:W-:Y:S02]  /*3530*/  HADD2.F32 R45, -RZ, R18.reuse.H0_H0 ;  /* 0x20000012ff2d7230 */ /* 0x100fe40000004100 */
[----:B------:R-:W-:Y:S01]  /*3540*/  FMUL.FTZ R43, R42, R21 ;  /* 0x000000152a2b7220 */ /* 0x000fe20000410000 */
[----:B------:R-:W-:Y:S02]  /*3550*/  HADD2.F32 R39, -RZ, R18.H1_H1 ;  /* 0x30000012ff277230 */ /* 0x000fe40000004100 */
[----:B------:R-:W-:Y:S01]  /*3560*/  FMUL.FTZ R54, R44, R61 ;  /* 0x0000003d2c367220 */ /* 0x000fe20000410000 */
[--C-:B------:R-:W-:Y:S02]  /*3570*/  HADD2.F32 R48, -RZ, R68.reuse.H0_H0 ;  /* 0x20000044ff307230 */ /* 0x100fe40000004100 */
[----:B------:R-:W-:Y:S01]  /*3580*/  FADD.FTZ R45, -R26, R45 ;  /* 0x0000002d1a2d7221 */ /* 0x000fe20000010100 */
[----:B------:R-:W-:Y:S01]  /*3590*/  FFMA.FTZ R38, R50, R43, R37 ;  /* 0x0000002b32267223 */ /* 0x000fe20000010025 */
[----:B------:R-:W-:Y:S01]  /*35a0*/  FADD.FTZ R39, -R26, R39 ;  /* 0x000000271a277221 */ /* 0x000fe20000010100 */
[----:B------:R-:W-:Y:S01]  /*35b0*/  FADD.FTZ R37, R28, R43 ;  /* 0x0000002b1c257221 */ /* 0x000fe20000010000 */
[----:B------:R-:W-:-:S02]  /*35c0*/  HADD2.F32 R28, -RZ, R68.H1_H1 ;  /* 0x30000044ff1c7230 */ /* 0x000fc40000004100 */
        /* <DEDUP_REMOVED lines=21> */
.L_x_1489:
[----:B------:R-:W-:Y:S01]  /*3720*/  FFMA.FTZ R45, R41, R54, R38 ;  /* 0x00000036292d7223 */ /* 0x000fe20000010026 */
[----:B------:R-:W-:Y:S01]  /*3730*/  FMUL.FTZ R43, R48, R21 ;  /* 0x00000015302b7220 */ /* 0x000fe20000410000 */
[----:B------:R-:W-:Y:S01]  /*3740*/  FADD.FTZ R54, R54, R37 ;  /* 0x0000002536367221 */ /* 0x000fe20000010000 */
[----:B------:R-:W-:Y:S01]  /*3750*/  FADD.FTZ R37, R35, R30 ;  /* 0x0000001e23257221 */ /* 0x000fe20000010000 */
[----:B------:R-:W-:Y:S01]  /*3760*/  FFMA.FTZ R39, R34, R32, R31 ;  /* 0x0000002022277223 */ /* 0x000fe2000001001f */
[----:B------:R-:W-:Y:S01]  /*3770*/  FFMA.FTZ R30, R46, R43, R45 ;  /* 0x0000002b2e1e7223 */ /* 0x000fe2000001002d */
[--C-:B------:R-:W-:Y:S02]  /*3780*/  HADD2.F32 R31, -RZ, R19.reuse.H0_H0 ;  /* 0x20000013ff1f7230 */ /* 0x100fe40000004100 */
[----:B------:R-:W-:Y:S01]  /*3790*/  FMUL.FTZ R34, R28, R61 ;  /* 0x0000003d1c227220 */ /* 0x000fe20000410000 */
[----:B------:R-:W-:Y:S02]  /*37a0*/  HADD2.F32 R45, -RZ, R19.H1_H1 ;  /* 0x30000013ff2d7230 */ /* 0x000fe40000004100 */
[----:B------:R-:W-:Y:S01]  /*37b0*/  FADD.FTZ R51, R29, R32 ;  /* 0x000000201d337221 */ /* 0x000fe20000010000 */
[----:B------:R-:W-:Y:S01]  /*37c0*/  FADD.FTZ R43, R54, R43 ;  /* 0x0000002b362b7221 */ /* 0x000fe20000010000 */
        /* <DEDUP_REMOVED lines=27> */
.L_x_1490:
[----:B------:R-:W-:Y:S01]  /*3980*/  FFMA.FTZ R52, R33, R40, R52 ;  /* 0x0000002821347223 */ /* 0x000fe20000010034 */
[--C-:B------:R-:W-:Y:S02]  /*3990*/  HADD2.F32 R45, -RZ, R20.reuse.H0_H0 ;  /* 0x20000014ff2d7230 */ /* 0x100fe40000004100 */
[----:B------:R-:W-:Y:S01]  /*39a0*/  FMUL.FTZ R43, R31, R21 ;  /* 0x000000151f2b7220 */ /* 0x000fe20000410000 */
[----:B------:R-:W-:Y:S02]  /*39b0*/  HADD2.F32 R33, -RZ, R20.H1_H1 ;  /* 0x30000014ff217230 */ /* 0x000fe40000004100 */
[----:B------:R-:W-:Y:S01]  /*39c0*/  FMUL.FTZ R56, R32, R61 ;  /* 0x0000003d20387220 */ /* 0x000fe20000410000 */
[--C-:B------:R-:W-:Y:S02]  /*39d0*/  HADD2.F32 R38, -RZ, R66.reuse.H1_H1 ;  /* 0x30000042ff267230 */ /* 0x100fe40000004100 */
[----:B------:R-:W-:Y:S01]  /*39e0*/  FADD.FTZ R45, -R26, R45 ;  /* 0x0000002d1a2d7221 */ /* 0x000fe20000010100 */
[----:B------:R-:W-:Y:S01]  /*39f0*/  FFMA.FTZ R54, R30, R43, R35 ;  /* 0x0000002b1e367223 */ /* 0x000fe20000010023 */
[----:B------:R-:W-:Y:S01]  /*3a00*/  FADD.FTZ R33, -R26, R33 ;  /* 0x000000211a217221 */ /* 0x000fe20000010100 */
[----:B------:R-:W-:Y:S01]  /*3a10*/  FADD.FTZ R43, R34, R43 ;  /* 0x0000002b222b7221 */ /* 0x000fe20000010000 */
        /* <DEDUP_REMOVED lines=22> */
.L_x_1491:
[----:B------:R-:W-:Y:S01]  /*3b80*/  FFMA.FTZ R53, R29, R56, R54 ;  /* 0x000000381d357223 */ /* 0x000fe20000010036 */
[----:B------:R-:W-:Y:S01]  /*3b90*/  FMUL.FTZ R45, R35, R21 ;  /* 0x00000015232d7220 */ /* 0x000fe20000410000 */
[----:B------:R-:W-:Y:S01]  /*3ba0*/  FADD.FTZ R56, R56, R43 ;  /* 0x0000002b38387221 */ /* 0x000fe20000010000 */
[----:B------:R-:W-:Y:S01]  /*3bb0*/  FADD.FTZ R43, R37, R40 ;  /* 0x00000028252b7221 */ /* 0x000fe20000010000 */
[----:B------:R-:W-:Y:S01]  /*3bc0*/  FFMA.FTZ R47, R50, R42, R39 ;  /* 0x0000002a322f7223 */ /* 0x000fe20000010027 */
[----:B------:R-:W-:Y:S01]  /*3bd0*/  FFMA.FTZ R40, R34, R45, R53 ;  /* 0x0000002d22287223 */ /* 0x000fe20000010035 */
[----:B------:R-:W-:Y:S01]  /*3be0*/  FMUL.FTZ R50, R38, R61 ;  /* 0x0000003d26327220 */ /* 0x000fe20000410000 */
[----:B------:R-:W-:Y:S01]  /*3bf0*/  FADD.FTZ R37, R56, R45 ;  /* 0x0000002d38257221 */ /* 0x000fe20000010000 */
        /* <DEDUP_REMOVED lines=30> */
.L_x_1492:
[----:B------:R-:W-:Y:S01]  /*3de0*/  FMUL.FTZ R53, R39, R21 ;  /* 0x0000001527357220 */ /* 0x000fe20000410000 */
[----:B------:R-:W-:Y:S01]  /*3df0*/  FFMA.FTZ R52, R41, R44, R52 ;  /* 0x0000002c29347223 */ /* 0x000fe20000010034 */
[----:B------:R-:W-:Y:S01]  /*3e00*/  FADD.FTZ R41, R43, R44 ;  /* 0x0000002c2b297221 */ /* 0x000fe20000010000 */
[----:B------:R-:W-:Y:S01]  /*3e10*/  FMUL.FTZ R54, R42, R61 ;  /* 0x0000003d2a367220 */ /* 0x000fe20000410000 */
[----:B------:R-:W-:Y:S01]  /*3e20*/  FFMA.FTZ R44, R40, R53, R45 ;  /* 0x00000035282c7223 */ /* 0x000fe2000001002d */
[----:B------:R-:W-:Y:S01]  /*3e30*/  FADD.FTZ R43, R50, R53 ;  /* 0x00000035322b7221 */ /* 0x000fe20000010000 */
[--C-:B------:R-:W-:Y:S02]  /*3e40*/  HADD2.F32 R45, -RZ, R64.reuse.H0_H0 ;  /* 0x20000040ff2d7230 */ /* 0x100fe40000004100 */
[----:B------:R-:W-:Y:S01]  /*3e50*/  FFMA.FTZ R47, R46, R48, R47 ;  /* 0x000000302e2f7223 */ /* 0x000fe2000001002f */
[----:B------:R-:W-:Y:S02]  /*3e60*/  HADD2.F32 R55, -RZ, R64.H1_H1 ;  /* 0x30000040ff377230 */ /* 0x000fe40000004100 */
[----:B------:R-:W-:Y:S01]  /*3e70*/  FFMA.FTZ R53, R37, R54, R44 ;  /* 0x0000003625357223 */ /* 0x000fe2000001002c */
[----:B------:R-:W-:Y:S01]  /*3e80*/  FADD.FTZ R54, R54, R43 ;  /* 0x0000002b36367221 */ /* 0x000fe20000010000 */
[----:B------:R-:W-:Y:S01]  /*3e90*/  FADD.FTZ R43, -R26, R45 ;  /* 0x0000002d1a2b7221 */ /* 0x000fe20000010100 */
[----:B------:R-:W-:-:S02]  /*3ea0*/  HADD2.F32 R45, -RZ, R80.H0_H0 ;  /* 0x20000050ff2d7230 */ /* 0x000fc40000004100 */
        /* <DEDUP_REMOVED lines=23> */
.L_x_1493:
[----:B------:R-:W-:Y:S01]  /*4020*/  FMUL.FTZ R55, R45, R21 ;  /* 0x000000152d377220 */ /* 0x000fe20000410000 */
[----:B------:R-:W-:Y:S01]  /*4030*/  FADD.FTZ R50, R51, R48 ;  /* 0x0000003033327221 */ /* 0x000fe20000010000 */
[--C-:B------:R-:W-:Y:S02]  /*4040*/  HADD2.F32 R51, -RZ, R0.reuse.H0_H0 ;  /* 0x20000000ff337230 */ /* 0x100fe40000004100 */
[----:B------:R-:W-:Y:S01]  /*4050*/  FFMA.FTZ R52, R49, R28, R52 ;  /* 0x0000001c31347223 */ /* 0x000fe20000010034 */
[----:B------:R-:W-:Y:S01]  /*4060*/  FFMA.FTZ R48, R44, R55, R53 ;  /* 0x000000372c307223 */ /* 0x000fe20000010035 */
[----:B------:R-:W-:Y:S02]  /*4070*/  HADD2.F32 R53, -RZ, R0.H1_H1 ;  /* 0x30000000ff357230 */ /* 0x000fe40000004100 */
[----:B------:R-:W-:Y:S01]  /*4080*/  FMUL.FTZ R49, R46, R61 ;  /* 0x0000003d2e317220 */ /* 0x000fe20000410000 */
[----:B------:R-:W-:Y:S01]  /*4090*/  FADD.FTZ R54, R54, R55 ;  /* 0x0000003736367221 */ /* 0x000fe20000010000 */
        /* <DEDUP_REMOVED lines=27> */
.L_x_1494:
[----:B------:R-:W-:Y:S01]  /*4250*/  FMUL.FTZ R55, R51, R21 ;  /* 0x0000001533377220 */ /* 0x000fe20000410000 */
[----:B------:R-:W-:Y:S01]  /*4260*/  FMUL.FTZ R57, R124, R61 ;  /* 0x0000003d7c397220 */ /* 0x000fe20000410000 */
[----:B------:R-:W-:Y:S02]  /*4270*/  HADD2.F32 R54, -RZ, R78.H0_H0 ;  /* 0x2000004eff367230 */ /* 0x000fe40000004100 */
[----:B------:R-:W-:Y:S01]  /*4280*/  FFMA.FTZ R56, R58, R55, R53 ;  /* 0x000000373a387223 */ /* 0x000fe20000010035 */
[----:B------:R-:W-:Y:S01]  /*4290*/  FADD.FTZ R48, R48, R55 ;  /* 0x0000003730307221 */ /* 0x000fe20000010000 */
[--C-:B------:R-:W-:Y:S02]  /*42a0*/  HADD2.F32 R53, -RZ, R62.reuse.H0_H0 ;  /* 0x2000003eff357230 */ /* 0x100fe40000004100 */
[----:B------:R-:W-:Y:S02]  /*42b0*/  HADD2.F32 R55, -RZ, R62.H1_H1 ;  /* 0x3000003eff377230 */ /* 0x000fe40000004100 */
[----:B------:R-:W-:Y:S01]  /*42c0*/  FFMA.FTZ R56, R49, R57, R56 ;  /* 0x0000003931387223 */ /* 0x000fe20000010038 */
[----:B------:R-:W-:Y:S01]  /*42d0*/  FADD.FTZ R57, R57, R48 ;  /* 0x0000003039397221 */ /* 0x000fe20000010000 */
[----:B------:R-:W-:Y:S01]  /*42e0*/  FADD.FTZ R53, -R26, R53 ;  /* 0x000000351a357221 */ /* 0x000fe20000010100 */
[----:B------:R-:W-:-:S02]  /*42f0*/  HADD2.F32 R48, -RZ, R78.H1_H1 ;  /* 0x3000004eff307230 */ /* 0x000fc40000004100 */
[----:B------:R-:W-:Y:S01]  /*4300*/  FADD.FTZ R59, -R26, R55 ;  /* 0x000000371a3b7221 */ /* 0x000fe20000010100 */
[----:B------:R-:W-:-:S03]  /*4310*/  FMUL.FTZ R55, R53, R8 ;  /* 0x0000000835377220 */ /* 0x000fc60000410000 */
[----:B------:R-:W-:Y:S01]  /*4320*/  FMUL.FTZ R53, R59, R8 ;  /* 0x000000083b357220 */ /* 0x000fe20000410000 */
        /* <DEDUP_REMOVED lines=19> */
.L_x_1495:
        /* <DEDUP_REMOVED lines=22> */
[----:B------:R-:W-:Y:S01]  /*45c0*/  FADD.FTZ R41, R41, R42 ;  /* 0x0000002a29297221 */ /* 0x000fe20000010000 */
[----:B------:R-:W-:Y:S01]  /*45d0*/  FFMA.FTZ R47, R44, R45, R47 ;  /* 0x0000002d2c2f7223 */ /* 0x000fe2000001002f */
[----:B------:R-:W-:Y:S01]  /*45e0*/  UMOV UR6, 0x400 ;  /* 0x0000040000067882 */ /* 0x000fe20000000000 */
[----:B------:R-:W-:Y:S01]  /*45f0*/  FADD.FTZ R50, R50, R45 ;  /* 0x0000002d32327221 */ /* 0x000fe20000010000 */
[----:B------:R-:W-:Y:S01]  /*4600*/  UIADD3 UR5, UR6, 0xa0, URZ ;  /* 0x000000a006057890 */ /* 0x000fe2000fffe03f */
[----:B------:R-:W-:Y:S01]  /*4610*/  FFMA.FTZ R52, R43, R46, R52 ;  /* 0x0000002e2b347223 */ /* 0x000fe20000010034 */
[----:B------:R-:W-:Y:S01]  /*4620*/  FADD.FTZ R41, R41, R46 ;  /* 0x0000002e29297221 */ /* 0x000fe20000010000 */
[----:B------:R-:W-:Y:S01]  /*4630*/  FFMA.FTZ R58, R58, R51, R47 ;  /* 0x000000333a3a7223 */ /* 0x000fe2000001002f */
[----:B0-----:R-:W-:Y:S01]  /*4640*/  ULEA UR5, UR11, UR5, 0x18 ;  /* 0x000000050b057291 */ /* 0x001fe2000f8ec03f */
[----:B------:R-:W-:Y:S01]  /*4650*/  FADD.FTZ R51, R50, R51 ;  /* 0x0000003332337221 */ /* 0x000fe20000010000 */
[----:B------:R-:W-:Y:S01]  /*4660*/  FFMA.FTZ R28, R49, R124, R52 ;  /* 0x0000007c311c7223 */ /* 0x000fe20000010034 */
[----:B------:R-:W-:Y:S01]  /*4670*/  FADD.FTZ R41, R41, R124 ;  /* 0x0000007c29297221 */ /* 0x000fe20000010000 */
[----:B------:R-:W-:Y:S01]  /*4680*/  FFMA.FTZ R52, R55, R54, R58 ;  /* 0x0000003637347223 */ /* 0x000fe2000001003a */
[----:B------:R-:W-:Y:S01]  /*4690*/  FADD.FTZ R54, R51, R54 ;  /* 0x0000003633367221 */ /* 0x000fe20000010000 */
[----:B------:R-:W-:Y:S01]  /*46a0*/  FFMA.FTZ R53, R53, R48, R28 ;  /* 0x0000003035357223 */ /* 0x000fe2000001001c */
[----:B------:R-:W-:Y:S01]  /*46b0*/  FADD.FTZ R55, R41, R48 ;  /* 0x0000003029377221 */ /* 0x000fe20000010000 */
[----:B------:R-:W-:Y:S01]  /*46c0*/  LEA R29, R36, R6, 0x5 ;  /* 0x00000006241d7211 */ /* 0x000fe200078e28ff */
[----:B-1----:R-:W-:Y:S01]  /*46d0*/  @!P0 FADD.FTZ R56, R56, R59 ;  /* 0x0000003b38388221 */ /* 0x002fe20000010000 */
[----:B------:R-:W-:Y:S01]  /*46e0*/  BSSY B0, `(.L_x_1496) ;  /* 0x0000046000007945 */ /* 0x000fe20003800000 */
[----:B--2---:R-:W-:-:S03]  /*46f0*/  @!P0 FADD.FTZ R57, R57, R65 ;  /* 0x0000004139398221 */ /* 0x004fc60000010000 */
        /* <DEDUP_REMOVED lines=18> */
[----:B0-----:R-:W-:-:S02]  /*4820*/  @!P0 FADD.FTZ R56, R56, R59 ;  /* 0x0000003b38388221 */ /* 0x001fc40000010000 */
[----:B------:R-:W0:Y:S01]  /*4830*/  LDC.64 R58, c[0x0][0x268] ;  /* 0x00009a00ff3a7b82 */ /* 0x000e220000000a00 */
[----:B-1----:R-:W-:Y:S01]  /*4840*/  @!P0 FADD.FTZ R57, R57, R65 ;  /* 0x0000004139398221 */ /* 0x002fe20000010000 */
[----:B------:R-:W-:Y:S02]  /*4850*/  ISETP.NE.AND P0, PT, R122, RZ, PT ;  /* 0x000000ff7a00720c */ /* 0x000fe40003f05270 */
[----:B------:R-:W-:-:S05]  /*4860*/  LEA R65, R6, UR5, 0x4 ;  /* 0x0000000506417c11 */ /* 0x000fca000f8e20ff */
[----:B------:R1:W-:Y:S06]  /*4870*/  STS.128 [R65], R52 ;  /* 0x0000003441007388 */ /* 0x0003ec0000000c00 */
[----:B------:R1:W-:Y:S01]  /*4880*/  @!P0 STS.64 [R118+0x10], R56 ;  /* 0x0000103876008388 */ /* 0x0003e20000000a00 */
[----:B------:R-:W-:Y:S01]  /*4890*/  BAR.SYNC.DEFER_BLOCKING 0x0 ;  /* 0x0000000000007b1d */ /* 0x000fe20000010000 */
[----:B------:R-:W-:Y:S01]  /*48a0*/  ISETP.NE.AND P0, PT, R6, RZ, PT ;  /* 0x000000ff0600720c */ /* 0x000fe20003f05270 */
[----:B0-----:R-:W-:-:S12]  /*48b0*/  IMAD.WIDE R58, R29, 0x4, R58 ;  /* 0x000000041d3a7825 */ /* 0x001fd800078e023a */
[----:B-1----:R-:W-:Y:S05]  /*48c0*/  @P0 BRA `(.L_x_1497) ;  /* 0x00000000009c0947 */ /* 0x002fea0003800000 */
        /* <DEDUP_REMOVED lines=9> */
[----:B------:R-:W-:Y:S02]  /*4960*/  FADD.FTZ R28, R44, R29 ;  /* 0x0000001d2c1c7221 */ /* 0x000fe40000010000 */
[----:B------:R-:W0:Y:S01]  /*4970*/  LDS.128 R44, [UR5+0x60] ;  /* 0x00006005ff2c7984 */ /* 0x000e220008000c00 */
[----:B------:R-:W-:Y:S01]  /*4980*/  FADD.FTZ R49, R49, R30 ;  /* 0x0000001e31317221 */ /* 0x000fe20000010000 */
[----:B------:R-:W-:-:S03]  /*4990*/  FADD.FTZ R28, R28, R31 ;  /* 0x0000001f1c1c7221 */ /* 0x000fc60000010000 */
[----:B--2---:R-:W-:Y:S01]  /*49a0*/  FADD.FTZ R49, R49, R40 ;  /* 0x0000002831317221 */ /* 0x004fe20000010000 */
[----:B------:R-:W-:Y:S02]  /*49b0*/  FADD.FTZ R40, R28, R41 ;  /* 0x000000291c287221 */ /* 0x000fe40000010000 */
[----:B------:R-:W1:Y:S01]  /*49c0*/  LDS.128 R28, [UR5+0x70] ;  /* 0x00007005ff1c7984 */ /* 0x000e620008000c00 */
        /* <DEDUP_REMOVED lines=23> */
.L_x_1497:
[----:B------:R-:W-:Y:S05]  /*4b40*/  BSYNC B0 ;  /* 0x0000000000007941 */ /* 0x000fea0003800000 */
.L_x_1496:
        /* <DEDUP_REMOVED lines=81> */
.L_x_1499:
[----:B------:R-:W-:Y:S05]  /*5060*/  BSYNC B0 ;  /* 0x0000000000007941 */ /* 0x000fea0003800000 */
.L_x_1498:
        /* <DEDUP_REMOVED lines=13> */
.L_x_1501:
[----:B------:R-:W-:Y:S05]  /*5140*/  BSYNC B0 ;  /* 0x0000000000007941 */ /* 0x000fea0003800000 */
.L_x_1500:
        /* <DEDUP_REMOVED lines=33> */
.L_x_1504:
[----:B-1----:R-:W2:Y:S04]  /*5360*/  LDG.E.STRONG.GPU R32, desc[UR8][R28.64] ;  /* 0x000000081c207981 */ /* 0x002ea8000c1ef900 */
[----:B--2---:R-:W-:Y:S01]  /*5370*/  CCTL.IVALL ;  /* 0x00000000ff00798f */ /* 0x004fe20002000000 */
[----:B------:R-:W-:Y:S05]  /*5380*/  YIELD ;  /* 0x0000000000007946 */ /* 0x000fea0003800000 */
[----:B------:R-:W-:-:S13]  /*5390*/  ISETP.NE.AND P6, PT, R32, R37, PT ;  /* 0x000000252000720c */ /* 0x000fda0003fc5270 */
[----:B------:R-:W-:Y:S05]  /*53a0*/  @P6 BRA `(.L_x_1504) ;  /* 0xfffffffc00ec6947 */ /* 0x000fea000383ffff */
.L_x_1503:
        /* <DEDUP_REMOVED lines=22> */
.L_x_1508:
        /* <DEDUP_REMOVED lines=115> */
.L_x_1507:
        /* <DEDUP_REMOVED lines=63> */
.L_x_1509:
[----:B------:R-:W-:-:S04]  /*6030*/  LOP3.LUT P6, RZ, R2, 0x1, RZ, 0xc0, !PT ;  /* 0x0000000102ff7812 */ /* 0x000fc800078cc0ff */
[----:B------:R-:W-:-:S13]  /*6040*/  ISETP.NE.OR P6, PT, R29, RZ, P6 ;  /* 0x000000ff1d00720c */ /* 0x000fda00037c5670 */
[----:B------:R-:W-:Y:S05]  /*6050*/  @!P6 BRA `(.L_x_1505) ;  /* 0x00000000007ce947 */ /* 0x000fea0003800000 */
.L_x_1506:
        /* <DEDUP_REMOVED lines=31> */
.L_x_1505:
        /* <DEDUP_REMOVED lines=10> */
.L_x_1511:
[----:B------:R-:W-:Y:S05]  /*62f0*/  BSYNC B0 ;  /* 0x0000000000007941 */ /* 0x000fea0003800000 */
.L_x_1510:
        /* <DEDUP_REMOVED lines=17> */
.L_x_1502:
        /* <DEDUP_REMOVED lines=40> */
.L_x_1512:
        /* <DEDUP_REMOVED lines=14> */
[-C--:B------:R-:W-:Y:S01]  /*6770*/  FMUL.FTZ R10, R39, R8.reuse ;  /* 0x00000008270a7220 */ /* 0x080fe20000410000 */
[----:B------:R-:W-:Y:S02]  /*6780*/  LEA R30, P0, R28, UR12, 0x1 ;  /* 0x0000000c1c1e7c11 */ /* 0x000fe4000f8008ff */
[----:B------:R-:W-:Y:S02]  /*6790*/  FFMA.FTZ R29, R34, R21, -R29 ;  /* 0x00000015221d7223 */ /* 0x000fe4000001081d */
[----:B------:R-:W-:Y:S02]  /*67a0*/  LEA.HI.X R31, R28, UR13, R31, 0x1, P0 ;  /* 0x0000000d1c1f7c11 */ /* 0x000fe400080f0c1f */
[----:B------:R-:W-:-:S05]  /*67b0*/  FMUL.FTZ R29, R29, R8 ;  /* 0x000000081d1d7220 */ /* 0x000fca0000410000 */
[----:B------:R-:W-:-:S05]  /*67c0*/  F2FP.F16.F32.PACK_AB R29, R10, R29 ;  /* 0x0000001d0a1d723e */ /* 0x000fca00000000ff */
[----:B------:R0:W-:Y:S02]  /*67d0*/  STG.E desc[UR8][R30.64], R29 ;  /* 0x0000001d1e007986 */ /* 0x0001e4000c101908 */
.L_x_1514:
[----:B------:R-:W-:Y:S05]  /*67e0*/  BSYNC B0 ;  /* 0x0000000000007941 */ /* 0x000fea0003800000 */
.L_x_1513:
        /* <DEDUP_REMOVED lines=28> */
.L_x_1515:
        /* <DEDUP_REMOVED lines=9> */
[----:B------:R-:W-:Y:S01]  /*6a40*/  IMAD.WIDE.U32 R10, R93, UR12, R10 ;  /* 0x0000000c5d0a7c25 */ /* 0x000fe2000f8e000a */
[----:B------:R-:W-:-:S03]  /*6a50*/  ULDC.64 UR12, c[0x0][0x210] ;  /* 0x00008400000c7ab9 */ /* 0x000fc60000000a00 */
[----:B------:R-:W-:Y:S01]  /*6a60*/  FFMA.FTZ R37, R76, R61, -R37 ;  /* 0x0000003d4c257223 */ /* 0x000fe20000010825 */
[----:B------:R-:W-:Y:S01]  /*6a70*/  IADD3 R29, R11, R29, RZ ;  /* 0x0000001d0b1d7210 */ /* 0x000fe20007ffe0ff */
[----:B------:R-:W-:Y:S01]  /*6a80*/  FFMA.FTZ R11, R9, R40, R32 ;  /* 0x00000028090b7223 */ /* 0x000fe20000010020 */
[----:B------:R-:W-:-:S03]  /*6a90*/  LEA R28, P0, R10, UR12, 0x1 ;  /* 0x0000000c0a1c7c11 */ /* 0x000fc6000f8008ff */
[----:B------:R-:W-:Y:S01]  /*6aa0*/  FFMA.FTZ R11, R30, R21, -R11 ;  /* 0x000000151e0b7223 */ /* 0x000fe2000001080b */
[----:B------:R-:W-:Y:S01]  /*6ab0*/  LEA.HI.X R29, R10, UR13, R29, 0x1, P0 ;  /* 0x0000000d0a1d7c11 */ /* 0x000fe200080f0c1d */
[-C--:B------:R-:W-:Y:S02]  /*6ac0*/  FMUL.FTZ R10, R37, R8.reuse ;  /* 0x00000008250a7220 */ /* 0x080fe40000410000 */
[----:B------:R-:W-:-:S05]  /*6ad0*/  FMUL.FTZ R11, R11, R8 ;  /* 0x000000080b0b7220 */ /* 0x000fca0000410000 */
[----:B------:R-:W-:-:S05]  /*6ae0*/  F2FP.F16.F32.PACK_AB R11, R10, R11 ;  /* 0x0000000b0a0b723e */ /* 0x000fca00000000ff */
[----:B------:R0:W-:Y:S02]  /*6af0*/  STG.E desc[UR8][R28.64], R11 ;  /* 0x0000000b1c007986 */ /* 0x0001e4000c101908 */
.L_x_1517:
[----:B------:R-:W-:Y:S05]  /*6b00*/  BSYNC B0 ;  /* 0x0000000000007941 */ /* 0x000fea0003800000 */
.L_x_1516:
        /* <DEDUP_REMOVED lines=28> */
.L_x_1518:
        /* <DEDUP_REMOVED lines=21> */
.L_x_1520:
[----:B------:R-:W-:Y:S05]  /*6e20*/  BSYNC B0 ;  /* 0x0000000000007941 */ /* 0x000fea0003800000 */
.L_x_1519:
        /* <DEDUP_REMOVED lines=28> */
.L_x_1521:
        /* <DEDUP_REMOVED lines=21> */
.L_x_1523:
[----:B------:R-:W-:Y:S05]  /*7140*/  BSYNC B0 ;  /* 0x0000000000007941 */ /* 0x000fea0003800000 */
.L_x_1522:
        /* <DEDUP_REMOVED lines=28> */
.L_x_1524:
[----:B------:R-:W-:Y:S01]  /*7310*/  LOP3.LUT P0, RZ, R2, 0x8, RZ, 0xc0, !PT ;  /* 0x0000000802ff7812 */ /* 0x000fe2000780c0ff */
[----:B------:R-:W-:-:S12]  /*7320*/  BSSY B0, `(.L_x_1525) ;  /* 0x0000014000007945 */ /* 0x000fd80003800000 */
[----:B------:R-:W-:Y:S05]  /*7330*/  @!P0 BRA `(.L_x_1526) ;  /* 0x0000000000488947 */ /* 0x000fea0003800000 */
[----:B------:R-:W-:Y:S01]  /*7340*/  ULDC.64 UR12, c[0x0][0x288] ;  /* 0x0000a200000c7ab9 */ /* 0x000fe20000000a00 */
[----:B------:R-:W-:Y:S01]  /*7350*/  MOV R10, R22 ;  /* 0x00000016000a7202 */ /* 0x000fe20000000f00 */
[----:B0-----:R-:W-:Y:S01]  /*7360*/  IMAD R13, R106, UR12, RZ ;  /* 0x0000000c6a0d7c24 */ /* 0x001fe2000f8e02ff */
        /* <DEDUP_REMOVED lines=15> */
.L_x_1526:
[----:B------:R-:W-:Y:S05]  /*7460*/  BSYNC B0 ;  /* 0x0000000000007941 */ /* 0x000fea0003800000 */
.L_x_1525:
        /* <DEDUP_REMOVED lines=28> */
.L_x_1527:
[----:B------:R-:W-:Y:S01]  /*7630*/  LOP3.LUT P0, RZ, R2, 0x4, RZ, 0xc0, !PT ;  /* 0x0000000402ff7812 */ /* 0x000fe2000780c0ff */
[----:B------:R-:W-:-:S12]  /*7640*/  BSSY B0, `(.L_x_1528) ;  /* 0x0000014000007945 */ /* 0x000fd80003800000 */
[----:B------:R-:W-:Y:S05]  /*7650*/  @!P0 BRA `(.L_x_1529) ;  /* 0x0000000000488947 */ /* 0x000fea0003800000 */
[----:B------:R-:W-:Y:S01]  /*7660*/  ULDC.64 UR12, c[0x0][0x288] ;  /* 0x0000a200000c7ab9 */ /* 0x000fe20000000a00 */
[----:B------:R-:W-:Y:S01]  /*7670*/  MOV R10, R22 ;  /* 0x00000016000a7202 */ /* 0x000fe20000000f00 */
[----:B01----:R-:W-:Y:S01]  /*7680*/  IMAD R12, R105, UR12, RZ ;  /* 0x0000000c690c7c24 */ /* 0x003fe2000f8e02ff */
        /* <DEDUP_REMOVED lines=15> */
.L_x_1529:
[----:B------:R-:W-:Y:S05]  /*7780*/  BSYNC B0 ;  /* 0x0000000000007941 */ /* 0x000fea0003800000 */
.L_x_1528:
        /* <DEDUP_REMOVED lines=11> */
[----:B012---:R-:W-:-:S03]  /*7840*/  FFMA.FTZ R11, R41, R61, R60 ;  /* 0x0000003d290b7223 */ /* 0x007fc6000001003c */
        /* <DEDUP_REMOVED lines=16> */
.L_x_1530:
[----:B------:R-:W-:Y:S01]  /*7950*/  LOP3.LUT P0, RZ, R2, 0x2, RZ, 0xc0, !PT ;  /* 0x0000000202ff7812 */ /* 0x000fe2000780c0ff */
[----:B------:R-:W-:-:S12]  /*7960*/  BSSY B0, `(.L_x_1531) ;  /* 0x0000014000007945 */ /* 0x000fd80003800000 */
[----:B------:R-:W-:Y:S05]  /*7970*/  @!P0 BRA `(.L_x_1532) ;  /* 0x0000000000488947 */ /* 0x000fea0003800000 */
[----:B------:R-:W-:Y:S01]  /*7980*/  ULDC.64 UR12, c[0x0][0x288] ;  /* 0x0000a200000c7ab9 */ /* 0x000fe20000000a00 */
[----:B------:R-:W-:Y:S01]  /*7990*/  MOV R10, R22 ;  /* 0x00000016000a7202 */ /* 0x000fe20000000f00 */
[----:B012---:R-:W-:Y:S01]  /*79a0*/  IMAD R13, R104, UR12, RZ ;  /* 0x0000000c680d7c24 */ /* 0x007fe2000f8e02ff */
        /* <DEDUP_REMOVED lines=15> */
.L_x_1532:
[----:B------:R-:W-:Y:S05]  /*7aa0*/  BSYNC B0 ;  /* 0x0000000000007941 */ /* 0x000fea0003800000 */
.L_x_1531:
        /* <DEDUP_REMOVED lines=28> */
.L_x_1533:
[----:B------:R-:W-:Y:S04]  /*7c70*/  BSSY B0, `(.L_x_1534) ;  /* 0x0000014000007945 */ /* 0x000fe80003800000 */
[----:B------:R-:W-:Y:S05]  /*7c80*/  @!P5 BRA `(.L_x_1535) ;  /* 0x000000000048d947 */ /* 0x000fea0003800000 */
[----:B------:R-:W-:Y:S01]  /*7c90*/  ULDC.64 UR12, c[0x0][0x288] ;  /* 0x0000a200000c7ab9 */ /* 0x000fe20000000a00 */
[----:B------:R-:W-:Y:S01]  /*7ca0*/  MOV R10, R22 ;  /* 0x00000016000a7202 */ /* 0x000fe20000000f00 */
[----:B0123--:R-:W-:Y:S01]  /*7cb0*/  IMAD R12, R103, UR12, RZ ;  /* 0x0000000c670c7c24 */ /* 0x00ffe2000f8e02ff */
        /* <DEDUP_REMOVED lines=15> */
.L_x_1535:
[----:B------:R-:W-:Y:S05]  /*7db0*/  BSYNC B0 ;  /* 0x0000000000007941 */ /* 0x000fea0003800000 */
.L_x_1534:
        /* <DEDUP_REMOVED lines=27> */
.L_x_1536:
[----:B------:R-:W-:Y:S04]  /*7f70*/  BSSY B0, `(.L_x_1537) ;  /* 0x0000014000007945 */ /* 0x000fe80003800000 */
[----:B------:R-:W-:Y:S05]  /*7f80*/  @!P4 BRA `(.L_x_1538) ;  /* 0x000000000048c947 */ /* 0x000fea0003800000 */
[----:B------:R-:W-:Y:S01]  /*7f90*/  ULDC.64 UR12, c[0x0][0x288] ;  /* 0x0000a200000c7ab9 */ /* 0x000fe20000000a00 */
[----:B------:R-:W-:Y:S01]  /*7fa0*/  MOV R10, R22 ;  /* 0x00000016000a7202 */ /* 0x000fe20000000f00 */
[----:B01234-:R-:W-:Y:S01]  /*7fb0*/  IMAD R13, R102, UR12, RZ ;  /* 0x0000000c660d7c24 */ /* 0x01ffe2000f8e02ff */
        /* <DEDUP_REMOVED lines=15> */
.L_x_1538:
[----:B------:R-:W-:Y:S05]  /*80b0*/  BSYNC B0 ;  /* 0x0000000000007941 */ /* 0x000fea0003800000 */
.L_x_1537:
        /* <DEDUP_REMOVED lines=26> */
.L_x_1539:
        /* <DEDUP_REMOVED lines=20> */
.L_x_1541:
[----:B------:R-:W-:Y:S05]  /*83a0*/  BSYNC B0 ;  /* 0x0000000000007941 */ /* 0x000fea0003800000 */
.L_x_1540:
        /* <DEDUP_REMOVED lines=29> */
.L_x_1542:
        /* <DEDUP_REMOVED lines=20> */
.L_x_1544:
[----:B------:R-:W-:Y:S05]  /*86c0*/  BSYNC B0 ;  /* 0x0000000000007941 */ /* 0x000fea0003800000 */
.L_x_1543:
        /* <DEDUP_REMOVED lines=27> */
.L_x_1545:
        /* <DEDUP_REMOVED lines=20> */
.L_x_1547:
[----:B------:R-:W-:Y:S05]  /*89c0*/  BSYNC B0 ;  /* 0x0000000000007941 */ /* 0x000fea0003800000 */
.L_x_1546:
[----:B------:R-:W-:Y:S02]  /*89d0*/  HADD2.F32 R63, -RZ, R63.H1_H1 ;  /* 0x3000003fff3f7230 */ /* 0x000fe40000004100 */
[C---:B------:R-:W-:Y:S01]  /*89e0*/  FADD.FTZ R29, -R26.reuse, R29 ;  /* 0x0000001d1a1d7221 */ /* 0x040fe20000010100 */
[----:B------:R-:W-:Y:S01]  /*89f0*/  IADD3 R28, R33, 0xc0, RZ ;  /* 0x000000c0211c7810 */ /* 0x000fe20007ffe0ff */
[----:B------:R-:W-:Y:S01]  /*8a00*/  ULDC.64 UR12, c[0x0][0x290] ;  /* 0x0000a400000c7ab9 */ /* 0x000fe20000000a00 */
[--C-:B------:R-:W-:Y:S02]  /*8a10*/  HADD2.F32 R14, -RZ, R81.reuse.H0_H0 ;  /* 0x20000051ff0e7230 */ /* 0x100fe40000004100 */
[----:B------:R-:W-:Y:S01]  /*8a20*/  FADD.FTZ R63, -R26, R63 ;  /* 0x0000003f1a3f7221 */ /* 0x000fe20000010100 */
[-C--:B------:R-:W-:Y:S01]  /*8a30*/  FMUL.FTZ R20, R29, R8.reuse ;  /* 0x000000081d147220 */ /* 0x080fe20000410000 */
[----:B------:R-:W-:Y:S01]  /*8a40*/  HADD2.F32 R16, -RZ, R81.H1_H1 ;  /* 0x30000051ff107230 */ /* 0x000fe20000004100 */
        /* <DEDUP_REMOVED lines=21> */
.L_x_1548:
        /* <DEDUP_REMOVED lines=25> */
.L_x_1550:
[----:B------:R-:W-:Y:S05]  /*8d30*/  BSYNC B0 ;  /* 0x0000000000007941 */ /* 0x000fea0003800000 */
.L_x_1549:
        /* <DEDUP_REMOVED lines=27> */
.L_x_1551:
        /* <DEDUP_REMOVED lines=10> */
[----:B01234-:R-:W-:Y:S01]  /*8f90*/  MOV R11, R25 ;  /* 0x00000019000b7202 */ /* 0x01ffe20000000f00 */
        /* <DEDUP_REMOVED lines=14> */
.L_x_1553:
[----:B------:R-:W-:Y:S05]  /*9080*/  BSYNC B0 ;  /* 0x0000000000007941 */ /* 0x000fea0003800000 */
.L_x_1552:
        /* <DEDUP_REMOVED lines=27> */
.L_x_1554:
        /* <DEDUP_REMOVED lines=27> */
.L_x_1556:
[----:B------:R-:W-:Y:S05]  /*93f0*/  BSYNC B0 ;  /* 0x0000000000007941 */ /* 0x000fea0003800000 */
.L_x_1555:
[----:B------:R-:W-:Y:S01]  /*9400*/  IADD3 R33, R33, 0xf0, RZ ;  /* 0x000000f021217810 */ /* 0x000fe20007ffe0ff */
[--C-:B------:R-:W-:Y:S02]  /*9410*/  HADD2.F32 R0, -RZ, R78.reuse.H0_H0 ;  /* 0x2000004eff007230 */ /* 0x100fe40000004100 */
        /* <DEDUP_REMOVED lines=23> */
.L_x_1557:
[----:B------:R-:W-:Y:S01]  /*9590*/  ISETP.GE.U32.AND P0, PT, R33, UR12, PT ;  /* 0x0000000c21007c0c */ /* 0x000fe2000bf06070 */
[----:B------:R-:W-:Y:S03]  /*95a0*/  BSSY B0, `(.L_x_1558) ;  /* 0x0000015000007945 */ /* 0x000fe60003800000 */
[----:B------:R-:W-:-:S04]  /*95b0*/  ISETP.GE.AND.EX P0, PT, R17, UR13, PT, P0 ;  /* 0x0000000d11007c0c */ /* 0x000fc8000bf06300 */
[----:B------:R-:W-:-:S13]  /*95c0*/  ISETP.LT.U32.AND P0, PT, R6, 0x200, !P0 ;  /* 0x000002000600780c */ /* 0x000fda0004701070 */
[----:B------:R-:W-:Y:S05]  /*95d0*/  @!P0 BRA `(.L_x_1559) ;  /* 0x0000000000448947 */ /* 0x000fea0003800000 */
[----:B------:R-:W-:Y:S01]  /*95e0*/  ULDC.64 UR12, c[0x0][0x288] ;  /* 0x0000a200000c7ab9 */ /* 0x000fe20000000a00 */
[----:B------:R-:W-:Y:S01]  /*95f0*/  MOV R23, R25 ;  /* 0x0000001900177202 */ /* 0x000fe20000000f00 */
[--C-:B0-----:R-:W-:Y:S01]  /*9600*/  FFMA.FTZ R13, R9, R16, R32.reuse ;  /* 0x00000010090d7223 */ /* 0x101fe20000010020 */
[----:B------:R-:W-:Y:S02]  /*9610*/  IMAD R10, R111, UR12, RZ ;  /* 0x0000000c6f0a7c24 */ /* 0x000fe4000f8e02ff */
[----:B------:R-:W-:Y:S01]  /*9620*/  FFMA.FTZ R9, R9, R19, R32 ;  /* 0x0000001309097223 */ /* 0x000fe20000010020 */
        /* <DEDUP_REMOVED lines=12> */
.L_x_1559:
[----:B------:R-:W-:Y:S05]  /*96f0*/  BSYNC B0 ;  /* 0x0000000000007941 */ /* 0x000fea0003800000 */
.L_x_1558:
[----:B------:R-:W-:Y:S02]  /*9700*/  IADD3 R3, R5, R3, RZ ;  /* 0x0000000305037210 */ /* 0x000fe40007ffe0ff */
[----:B------:R-:W-:Y:S02]  /*9710*/  IADD3 R83, R83, 0x1, RZ ;  /* 0x0000000153537810 */ /* 0x000fe40007ffe0ff */
[----:B------:R-:W-:-:S13]  /*9720*/  ISETP.GE.AND P0, PT, R3, UR4, PT ;  /* 0x0000000403007c0c */ /* 0x000fda000bf06270 */
[----:B------:R-:W-:Y:S05]  /*9730*/  @!P0 BRA `(.L_x_1560) ;  /* 0xffffff6c00fc8947 */ /* 0x000fea000383ffff */
.L_x_1477:
[----:B------:R-:W2:Y:S01]  /*9740*/  LDC R8, c[0x0][0xc] ;  /* 0x00000300ff087b82 */ /* 0x000ea20000000800 */
[----:B------:R-:W-:Y:S01]  /*9750*/  ISETP.NE.AND P2, PT, R6, RZ, PT ;  /* 0x000000ff0600720c */ /* 0x000fe20003f45270 */
[----:B------:R-:W-:Y:S06]  /*9760*/  BSSY B0, `(.L_x_1561) ;  /* 0x0000015000007945 */ /* 0x000fec0003800000 */
[----:B-1----:R-:W1:Y:S08]  /*9770*/  LDC R9, c[0x0][0x10] ;  /* 0x00000400ff097b82 */ /* 0x002e700000000800 */
[----:B------:R-:W3:Y:S01]  /*9780*/  LDC.64 R2, c[0x0][0x258] ;  /* 0x00009600ff027b82 */ /* 0x000ee20000000a00 */
[----:B--2---:R-:W-:-:S02]  /*9790*/  IADD3 R0, R8, -0x1, RZ ;  /* 0xffffffff08007810 */ /* 0x004fc40007ffe0ff */
[----:B------:R-:W-:Y:S02]  /*97a0*/  ISETP.NE.AND P1, PT, R8, 0x1, PT ;  /* 0x000000010800780c */ /* 0x000fe40003f25270 */
[----:B------:R-:W-:Y:S02]  /*97b0*/  ISETP.NE.AND P0, PT, R0, UR7, PT ;  /* 0x0000000700007c0c */ /* 0x000fe4000bf05270 */
[C---:B-1----:R-:W-:Y:S02]  /*97c0*/  SHF.L.U32 R0, R9.reuse, 0x1, RZ ;  /* 0x0000000109007819 */ /* 0x042fe400000006ff */
[----:B------:R-:W-:Y:S02]  /*97d0*/  IADD3 R4, R9, -0x1, RZ ;  /* 0xffffffff09047810 */ /* 0x000fe40007ffe0ff */
[----:B------:R-:W-:Y:S02]  /*97e0*/  SEL R5, R0, RZ, P1 ;  /* 0x000000ff00057207 */ /* 0x000fe40000800000 */
[----:B------:R-:W-:-:S03]  /*97f0*/  ISETP.NE.OR P0, PT, R7, R4, P0 ;  /* 0x000000040700720c */ /* 0x000fc60000705670 */
[----:B---3--:R-:W-:Y:S01]  /*9800*/  IMAD.WIDE.U32 R2, R5, 0x4, R2 ;  /* 0x0000000405027825 */ /* 0x008fe200078e0002 */
[----:B------:R-:W-:Y:S09]  /*9810*/  @P2 BRA `(.L_x_1562) ;  /* 0x0000000000242947 */ /* 0x000ff20003800000 */
        /* <DEDUP_REMOVED lines=9> */
.L_x_1562:
[----:B------:R-:W-:Y:S05]  /*98b0*/  BSYNC B0 ;  /* 0x0000000000007941 */ /* 0x000fea0003800000 */
.L_x_1561:
[----:B------:R-:W-:Y:S05]  /*98c0*/  @P0 EXIT ;  /* 0x000000000000094d */ /* 0x000fea0003800000 */
[----:B------:R-:W-:Y:S05]  /*98d0*/  @P2 BRA `(.L_x_1563) ;  /* 0x0000000000202947 */ /* 0x000fea0003800000 */
[----:B------:R-:W-:-:S05]  /*98e0*/  IMAD R0, R8, R9, RZ ;  /* 0x0000000908007224 */ /* 0x000fca00078e02ff */
[----:B------:R-:W-:-:S13]  /*98f0*/  ISETP.NE.AND P0, PT, R0, -0x1, PT ;  /* 0xffffffff0000780c */ /* 0x000fda0003f05270 */
[----:B------:R-:W-:Y:S05]  /*9900*/  @!P0 BRA `(.L_x_1563) ;  /* 0x0000000000148947 */ /* 0x000fea0003800000 */
.L_x_1564:
[----:B-1----:R-:W2:Y:S04]  /*9910*/  LDG.E.STRONG.GPU R5, desc[UR8][R2.64] ;  /* 0x0000000802057981 */ /* 0x002ea8000c1ef900 */
[----:B--2---:R-:W-:Y:S01]  /*9920*/  CCTL.IVALL ;  /* 0x00000000ff00798f */ /* 0x004fe20002000000 */
[----:B------:R-:W-:Y:S05]  /*9930*/  YIELD ;  /* 0x0000000000007946 */ /* 0x000fea0003800000 */
[----:B------:R-:W-:-:S13]  /*9940*/  ISETP.NE.AND P0, PT, R5, R0, PT ;  /* 0x000000000500720c */ /* 0x000fda0003f05270 */
[----:B------:R-:W-:Y:S05]  /*9950*/  @P0 BRA `(.L_x_1564) ;  /* 0xfffffffc00ec0947 */ /* 0x000fea000383ffff */
.L_x_1563:
[----:B------:R-:W-:Y:S05]  /*9960*/  WARPSYNC.ALL ;  /* 0x0000000000007948 */ /* 0x000fea0003800000 */
[----:B------:R-:W2:Y:S08]  /*9970*/  LDC.64 R22, c[0x0][0x288] ;  /* 0x0000a200ff167b82 */ /* 0x000eb00000000a00 */
[----:B------:R-:W-:Y:S01]  /*9980*/  BAR.SYNC.DEFER_BLOCKING 0x0 ;  /* 0x0000000000007b1d */ /* 0x000fe20000010000 */
[----:B--2---:R-:W-:-:S04]  /*9990*/  LEA.HI R0, P0, R23, R22, RZ, 0x1 ;  /* 0x0000001617007211 */ /* 0x004fc800078108ff */
[----:B-1----:R-:W-:-:S04]  /*99a0*/  IADD3.X R3, RZ, R23, RZ, P0, !PT ;  /* 0x00000017ff037210 */ /* 0x002fc800007fe4ff */
        /* <DEDUP_REMOVED lines=19> */
.L_x_1565:
[----:B------:R-:W-:-:S04]  /*9ae0*/  LEA R8, P0, R6, UR4, 0x2 ;  /* 0x0000000406087c11 */ /* 0x000fc8000f8010ff */
[----:B------:R-:W-:Y:S02]  /*9af0*/  LEA.HI.X R9, R6, UR5, R0, 0x2, P0 ;  /* 0x0000000506097c11 */ /* 0x000fe400080f1400 */
[-C--:B------:R-:W-:Y:S02]  /*9b00*/  LEA R10, P0, R25, R8.reuse, 0x2 ;  /* 0x00000008190a7211 */ /* 0x080fe400078010ff */
[-C--:B------:R-:W-:Y:S01]  /*9b10*/  LEA R14, P2, R29, R8.reuse, 0x2 ;  /* 0x000000081d0e7211 */ /* 0x080fe200078410ff */
[----:B------:R-:W3:Y:S01]  /*9b20*/  LDG.E R0, desc[UR8][R8.64] ;  /* 0x0000000808007981 */ /* 0x000ee2000c1e1900 */
[----:B0-----:R-:W-:Y:S02]  /*9b30*/  LEA R12, P1, R22, R8, 0x2 ;  /* 0x00000008160c7211 */ /* 0x001fe400078210ff */
        /* <DEDUP_REMOVED lines=19> */
.L_x_1566:
        /* <DEDUP_REMOVED lines=9> */
.L_x_5234:


//--------------------- .text._Z35group_norm_nhwc_bwd_one_pass_kernelI11Fp16IOBf16WLi512ELi64ELi512EEv26Group_norm_nhwc_bwd_params --------------------------
	.section	.text._Z35group_norm_nhwc_bwd_one_pass_kernelI11Fp16IOBf16WLi512ELi64ELi512EEv26Group_norm_nhwc_bwd_params,"ax",@progbits
	.align	128
        .global         _Z35group_norm_nhwc_bwd_one_pass_kernelI11Fp16IOBf16WLi512ELi64ELi512EEv26Group_norm_nhwc_bwd_params
        .type           _Z35group_norm_nhwc_bwd_one_pass_kernelI11Fp16IOBf16WLi512ELi64ELi512EEv26Group_norm_nhwc_bwd_params,@function
        .size           _Z35group_norm_nhwc_bwd_one_pass_kernelI11Fp16IOBf16WLi512ELi64ELi512EEv26Group_norm_nhwc_bwd_params,(.L_x_5235 - _Z35group_norm_nhwc_bwd_one_pass_kernelI11Fp16IOBf16WLi512ELi64ELi512EEv26Group_norm_nhwc_bwd_params)
        .other          _Z35group_norm_nhwc_bwd_one_pass_kernelI11Fp16IOBf16WLi512ELi64ELi512EEv26Group_norm_nhwc_bwd_params,@"STO_CUDA_ENTRY STV_DEFAULT"
_Z35group_norm_nhwc_bwd_one_pass_kernelI11Fp16IOBf16WLi512ELi64ELi512EEv26Group_norm_nhwc_bwd_params:
.text._Z35group_norm_nhwc_bwd_one_pass_kernelI11Fp16IOBf16WLi512ELi64ELi512EEv26Group_norm_nhwc_bwd_params:
        /* <DEDUP_REMOVED lines=167> */
[----:B------:R-:W-:Y:S01]  /*0a70*/  STL [R1+0x8], R3 ;  /* 0x0000080301007387 */ /* 0x000fe20000100800 */
[----:B------:R-:W-:-:S02]  /*0a80*/  SHF.R.S32.HI R125, RZ, 0x1f, R104 ;  /* 0x0000001fff7d7819 */ /* 0x000fc40000011468 */
[----:B------:R-:W-:Y:S01]  /*0a90*/  ISETP.LT.U32.AND P5, PT, R107, UR4, PT ;  /* 0x000000046b007c0c */ /* 0x000fe2000bfa1070 */
[----:B------:R-:W-:Y:S01]  /*0aa0*/  STL [R1+0x4], R2 ;  /* 0x0000040201007387 */ /* 0x000fe20000100800 */
[----:B------:R-:W-:Y:S02]  /*0ab0*/  @P0 LOP3.LUT R6, R6, 0x2, RZ, 0xfc, !PT ;  /* 0x0000000206060812 */ /* 0x000fe400078efcff */
[----:B------:R-:W-:Y:S01]  /*0ac0*/  ISETP.LT.U32.AND P4, PT, R106, UR4, PT ;  /* 0x000000046a007c0c */ /* 0x000fe2000bf81070 */
[----:B------:R0:W-:Y:S01]  /*0ad0*/  STL [R1], R0 ;  /* 0x0000000001007387 */ /* 0x0001e20000100800 */
        /* <DEDUP_REMOVED lines=27> */
.L_x_1714:
[----:B------:R-:W2:Y:S01]  /*0c90*/  LDL R12, [R1+0x48] ;  /* 0x00004800010c7983 */ /* 0x000ea20000100800 */
[----:B------:R-:W-:-:S03]  /*0ca0*/  ULDC UR16, c[0x0][0x2a0] ;  /* 0x0000a80000107ab9 */ /* 0x000fc60000000800 */
[----:B------:R-:W3:Y:S01]  /*0cb0*/  LDL R11, [R1+0x44] ;  /* 0x00004400010b7983 */ /* 0x000ee20000100800 */
        /* <DEDUP_REMOVED lines=13> */
[----:B------:R-:W-:Y:S01]  /*0d90*/  P2R R10, PR, RZ, 0x8 ;  /* 0x00000008ff0a7803 */ /* 0x000fe20000000000 */
[----:B------:R-:W1:Y:S01]  /*0da0*/  @P4 LDC.64 R68, c[0x0][0x230] ;  /* 0x00008c00ff444b82 */ /* 0x000e620000000a00 */
[C---:B------:R-:W-:Y:S01]  /*0db0*/  LOP3.LUT P3, RZ, R6.reuse, 0x8000, RZ, 0xc0, !PT ;  /* 0x0000800006ff7812 */ /* 0x040fe2000786c0ff */
[----:B------:R-:W4:Y:S01]  /*0dc0*/  LDL R17, [R1+0x10] ;  /* 0x0000100001117983 */ /* 0x000f220000100800 */
[----:B0-----:R-:W-:Y:S02]  /*0dd0*/  P2R R0, PR, RZ, 0x2 ;  /* 0x00000002ff007803 */ /* 0x001fe40000000000 */
[----:B------:R-:W-:Y:S01]  /*0de0*/  LOP3.LUT P6, RZ, R6, 0x100, RZ, 0xc0, !PT ;  /* 0x0000010006ff7812 */ /* 0x000fe200078cc0ff */
[----:B------:R-:W0:Y:S01]  /*0df0*/  I2F.RP R2, UR20 ;  /* 0x0000001400027d06 */ /* 0x000e220008209400 */
[----:B------:R-:W4:Y:S01]  /*0e00*/  LDL R18, [R1+0xc] ;  /* 0x00000c0001127983 */ /* 0x000f220000100800 */
[----:B------:R-:W1:Y:S03]  /*0e10*/  @P4 LDC.64 R82, c[0x0][0x228] ;  /* 0x00008a00ff524b82 */ /* 0x000e660000000a00 */
[----:B------:R-:W4:Y:S04]  /*0e20*/  LDL R21, [R1+0x8] ;  /* 0x0000080001157983 */ /* 0x000f280000100800 */
[----:B------:R-:W4:Y:S01]  /*0e30*/  LDL R20, [R1+0x4] ;  /* 0x0000040001147983 */ /* 0x000f220000100800 */
[----:B------:R-:W2:Y:S03]  /*0e40*/  @P2 LDC.64 R4, c[0x0][0x288] ;  /* 0x0000a200ff042b82 */ /* 0x000ea60000000a00 */
[----:B------:R-:W4:Y:S01]  /*0e50*/  LDL R66, [R1] ;  /* 0x0000000001427983 */ /* 0x000f220000100800 */
[----:B0-----:R-:W0:Y:S04]  /*0e60*/  MUFU.RCP R2, R2 ;  /* 0x0000000200027308 */ /* 0x001e280000001000 */
[----:B------:R-:W1:Y:S08]  /*0e70*/  @P2 LDC.64 R64, c[0x0][0x230] ;  /* 0x00008c00ff402b82 */ /* 0x000e700000000a00 */
[----:B------:R-:W3:Y:S01]  /*0e80*/  @P3 LDC.64 R52, c[0x0][0x230] ;  /* 0x00008c00ff343b82 */ /* 0x000ee20000000a00 */
[----:B0-----:R-:W-:-:S02]  /*0e90*/  IADD3 R3, R2, 0xffffffe, RZ ;  /* 0x0ffffffe02037810 */ /* 0x001fc40007ffe0ff */
[----:B------:R-:W-:-:S05]  /*0ea0*/  SHF.L.U32 R2, R9, 0x1, RZ ;  /* 0x0000000109027819 */ /* 0x000fca00000006ff */
[----:B------:R-:W0:Y:S01]  /*0eb0*/  @P6 LDC.64 R34, c[0x0][0x230] ;  /* 0x00008c00ff226b82 */ /* 0x000e220000000a00 */
[----:B------:R-:W1:Y:S01]  /*0ec0*/  F2I.FTZ.U32.TRUNC.NTZ R3, R3 ;  /* 0x0000000300037305 */ /* 0x000e62000021f000 */
[----:B------:R-:W-:Y:S02]  /*0ed0*/  LOP3.LUT R2, R2, 0x3e, RZ, 0xc0, !PT ;  /* 0x0000003e02027812 */ /* 0x000fe400078ec0ff */
[----:B------:R-:W-:-:S04]  /*0ee0*/  LOP3.LUT P1, RZ, R6, 0x4000, RZ, 0xc0, !PT ;  /* 0x0000400006ff7812 */ /* 0x000fc8000782c0ff */
[----:B------:R-:W0:Y:S01]  /*0ef0*/  @P6 LDC.64 R60, c[0x0][0x228] ;  /* 0x00008a00ff3c6b82 */ /* 0x000e220000000a00 */
[----:B-1----:R-:W-:-:S08]  /*0f00*/  R2UR UR7, R3 ;  /* 0x00000000030772ca */ /* 0x002fd000000e0000 */
[----:B------:R-:W1:Y:S05]  /*0f10*/  @P1 LDC.64 R62, c[0x0][0x230] ;  /* 0x00008c00ff3e1b82 */ /* 0x000e6a0000000a00 */
        /* <DEDUP_REMOVED lines=36> */
[----:B------:R-:W-:Y:S02]  /*1160*/  CS2R R102, SRZ ;  /* 0x0000000000667805 */ /* 0x000fe4000001ff00 */
[----:B------:R-:W-:Y:S01]  /*1170*/  CS2R R96, SRZ ;  /* 0x0000000000607805 */ /* 0x000fe2000001ff00 */
[----:B------:R-:W-:Y:S01]  /*1180*/  ULDC.64 UR6, c[0x0][0x290] ;  /* 0x0000a40000067ab9 */ /* 0x000fe20000000a00 */
[----:B--2---:R-:W-:-:S02]  /*1190*/  @P2 IMAD R2, R12, R4, RZ ;  /* 0x000000040c022224 */ /* 0x004fc400078e02ff */
[----:B------:R-:W2:Y:S02]  /*11a0*/  LDL R12, [R1+0x40] ;  /* 0x00004000010c7983 */ /* 0x000ea40000100800 */
[C---:B------:R-:W-:Y:S02]  /*11b0*/  @P2 IMAD R5, R7.reuse, R5, R2 ;  /* 0x0000000507052224 */ /* 0x040fe400078e0202 */
        /* <DEDUP_REMOVED lines=9> */
[----:B------:R-:W3:Y:S02]  /*1250*/  @P3 LDC.64 R4, c[0x0][0x288] ;  /* 0x0000a200ff043b82 */ /* 0x000ee40000000a00 */
[----:B---3--:R-:W-:Y:S02]  /*1260*/  @P3 IMAD R2, R11, R4, RZ ;  /* 0x000000040b023224 */ /* 0x008fe400078e02ff */
[----:B------:R-:W3:Y:S01]  /*1270*/  LDL R11, [R1+0x3c] ;  /* 0x00003c00010b7983 */ /* 0x000ee20000100800 */
[----:B------:R-:W-:Y:S01]  /*1280*/  @P3 MOV R3, R31 ;  /* 0x0000001f00033202 */ /* 0x000fe20000000f00 */
[----:B------:R-:W-:Y:S01]  /*1290*/  @P3 IMAD R5, R122, R5, R2 ;  /* 0x000000057a053224 */ /* 0x000fe200078e0202 */
[----:B------:R-:W-:Y:S02]  /*12a0*/  @P3 MOV R2, R28 ;  /* 0x0000001c00023202 */ /* 0x000fe40000000f00 */
[----:B------:R-:W-:-:S03]  /*12b0*/  LOP3.LUT P2, RZ, R6, 0x2000, RZ, 0xc0, !PT ;  /* 0x0000200006ff7812 */ /* 0x000fc6000784c0ff */
[----:B------:R-:W-:-:S05]  /*12c0*/  @P3 IMAD.WIDE.U32 R2, R122, R4, R2 ;  /* 0x000000047a023225 */ /* 0x000fca00078e0002 */
[----:B------:R-:W-:Y:S02]  /*12d0*/  @P3 IADD3 R3, R3, R5, RZ ;  /* 0x0000000503033210 */ /* 0x000fe40007ffe0ff */
[----:B------:R-:W0:Y:S01]  /*12e0*/  @P3 LDC.64 R4, c[0x0][0x228] ;  /* 0x00008a00ff043b82 */ /* 0x000e220000000a00 */
[C---:B------:R-:W-:Y:S02]  /*12f0*/  @P3 SHF.L.U32 R41, R2.reuse, 0x1, RZ ;  /* 0x0000000102293819 */ /* 0x040fe400000006ff */
[----:B------:R-:W-:Y:S02]  /*1300*/  @P3 SHF.L.U64.HI R2, R2, 0x1, R3 ;  /* 0x0000000102023819 */ /* 0x000fe40000010203 */
[----:B------:R-:W-:-:S03]  /*1310*/  @P3 IADD3 R52, P0, R41, R52, RZ ;  /* 0x0000003429343210 */ /* 0x000fc60007f1e0ff */
[----:B------:R-:W4:Y:S01]  /*1320*/  @P2 LDC.64 R50, c[0x0][0x230] ;  /* 0x00008c00ff322b82 */ /* 0x000f220000000a00 */
[----:B------:R-:W-:-:S07]  /*1330*/  @P3 IADD3.X R53, R2, R53, RZ, P0, !PT ;  /* 0x0000003502353210 */ /* 0x000fce00007fe4ff */
[----:B------:R-:W4:Y:S01]  /*1340*/  @P2 LDC.64 R22, c[0x0][0x228] ;  /* 0x00008a00ff162b82 */ /* 0x000f220000000a00 */
        /* <DEDUP_REMOVED lines=18> */
[----:B------:R-:W-:Y:S02]  /*1470*/  @P2 MOV R5, R31 ;  /* 0x0000001f00052202 */ /* 0x000fe40000000f00 */
[----:B------:R-:W-:-:S13]  /*1480*/  LOP3.LUT P1, RZ, R6, 0x1000, RZ, 0xc0, !PT ;  /* 0x0000100006ff7812 */ /* 0x000fda000782c0ff */
[----:B------:R-:W0:Y:S01]  /*1490*/  @P1 LDC.64 R38, c[0x0][0x230] ;  /* 0x00008c00ff261b82 */ /* 0x000e220000000a00 */
[----:B---3--:R-:W-:-:S07]  /*14a0*/  @P2 IMAD R4, R11, R2, RZ ;  /* 0x000000020b042224 */ /* 0x008fce00078e02ff */
[----:B------:R-:W1:Y:S01]  /*14b0*/  @P1 LDC.64 R100, c[0x0][0x228] ;  /* 0x00008a00ff641b82 */ /* 0x000e620000000a00 */
[----:B------:R-:W-:Y:S01]  /*14c0*/  @P2 IMAD R11, R120, R3, R4 ;  /* 0x00000003780b2224 */ /* 0x000fe200078e0204 */
[----:B------:R-:W-:-:S05]  /*14d0*/  @P2 MOV R4, R28 ;  /* 0x0000001c00042202 */ /* 0x000fca0000000f00 */
[----:B------:R-:W-:-:S05]  /*14e0*/  @P2 IMAD.WIDE.U32 R2, R120, R2, R4 ;  /* 0x0000000278022225 */ /* 0x000fca00078e0004 */
[----:B------:R-:W-:Y:S02]  /*14f0*/  @P2 IADD3 R5, R3, R11, RZ ;  /* 0x0000000b03052210 */ /* 0x000fe40007ffe0ff */
[----:B------:R-:W3:Y:S01]  /*1500*/  LDL R11, [R1+0x30] ;  /* 0x00003000010b7983 */ /* 0x000ee20000100800 */
[C---:B------:R-:W-:Y:S02]  /*1510*/  @P2 SHF.L.U32 R3, R2.reuse, 0x1, RZ ;  /* 0x0000000102032819 */ /* 0x040fe400000006ff */
[----:B------:R-:W-:Y:S02]  /*1520*/  @P2 SHF.L.U64.HI R2, R2, 0x1, R5 ;  /* 0x0000000102022819 */ /* 0x000fe40000010205 */
[----:B----4-:R-:W-:-:S04]  /*1530*/  @P2 IADD3 R50, P0, R3, R50, RZ ;  /* 0x0000003203322210 */ /* 0x010fc80007f1e0ff */
[----:B------:R-:W-:Y:S02]  /*1540*/  @P2 IADD3.X R51, R2, R51, RZ, P0, !PT ;  /* 0x0000003302332210 */ /* 0x000fe400007fe4ff */
[----:B------:R-:W-:-:S04]  /*1550*/  @P2 IADD3 R22, P0, R3, R22, RZ ;  /* 0x0000001603162210 */ /* 0x000fc80007f1e0ff */
[----:B------:R-:W-:Y:S02]  /*1560*/  @P2 IADD3.X R23, R2, R23, RZ, P0, !PT ;  /* 0x0000001702172210 */ /* 0x000fe400007fe4ff */
[----:B------:R-:W2:Y:S01]  /*1570*/  @P1 LDC.64 R2, c[0x0][0x288] ;  /* 0x0000a200ff021b82 */ /* 0x000ea20000000a00 */
[----:B------:R-:W-:Y:S02]  /*1580*/  @P1 MOV R5, R31 ;  /* 0x0000001f00051202 */ /* 0x000fe40000000f00 */
[----:B------:R-:W-:-:S13]  /*1590*/  LOP3.LUT P3, RZ, R6, 0x800, RZ, 0xc0, !PT ;  /* 0x0000080006ff7812 */ /* 0x000fda000786c0ff */
[----:B------:R-:W4:Y:S08]  /*15a0*/  @P3 LDC.64 R48, c[0x0][0x230] ;  /* 0x00008c00ff303b82 */ /* 0x000f300000000a00 */
[----:B------:R-:W4:Y:S01]  /*15b0*/  @P3 LDC.64 R24, c[0x0][0x228] ;  /* 0x00008a00ff183b82 */ /* 0x000f220000000a00 */
        /* <DEDUP_REMOVED lines=14> */
[----:B------:R-:W0:Y:S02]  /*16a0*/  @P3 LDC.64 R2, c[0x0][0x288] ;  /* 0x0000a200ff023b82 */ /* 0x000e240000000a00 */
[----:B------:R-:W-:Y:S02]  /*16b0*/  @P1 IADD3.X R101, R4, R101, RZ, P0, !PT ;  /* 0x0000006504651210 */ /* 0x000fe400007fe4ff */
[----:B------:R-:W-:Y:S01]  /*16c0*/  @P3 MOV R5, R31 ;  /* 0x0000001f00053202 */ /* 0x000fe20000000f00 */
[----:B0-----:R-:W-:Y:S02]  /*16d0*/  @P3 IMAD R4, R13, R2, RZ ;  /* 0x000000020d043224 */ /* 0x001fe400078e02ff */
[----:B------:R-:W2:Y:S02]  /*16e0*/  LDL R13, [R1+0x20] ;  /* 0x00002000010d7983 */ /* 0x000ea40000100800 */
        /* <DEDUP_REMOVED lines=8> */
[----:B------:R-:W-:Y:S02]  /*1770*/  @P3 IADD3 R24, P0, R3, R24, RZ ;  /* 0x0000001803183210 */ /* 0x000fe40007f1e0ff */
[----:B------:R-:W3:Y:S02]  /*1780*/  @P2 LDC.64 R2, c[0x0][0x288] ;  /* 0x0000a200ff022b82 */ /* 0x000ee40000000a00 */
[----:B------:R-:W-:Y:S01]  /*1790*/  @P3 IADD3.X R25, R4, R25, RZ, P0, !PT ;  /* 0x0000001904193210 */ /* 0x000fe200007fe4ff */
[----:B---3--:R-:W-:Y:S02]  /*17a0*/  @P2 IMAD R4, R11, R2, RZ ;  /* 0x000000020b042224 */ /* 0x008fe400078e02ff */
[----:B------:R-:W3:Y:S01]  /*17b0*/  LDL R11, [R1+0x28] ;  /* 0x00002800010b7983 */ /* 0x000ee20000100800 */
[----:B------:R-:W-:-:S03]  /*17c0*/  ISETP.NE.AND P3, PT, R10, RZ, PT ;  /* 0x000000ff0a00720c */ /* 0x000fc60003f65270 */
[----:B------:R-:W4:Y:S01]  /*17d0*/  LDL R10, [R1+0x24] ;  /* 0x00002400010a7983 */ /* 0x000f220000100800 */
[C---:B------:R-:W-:Y:S01]  /*17e0*/  @P2 IMAD R3, R117.reuse, R3, R4 ;  /* 0x0000000375032224 */ /* 0x040fe200078e0204 */
[----:B------:R-:W-:Y:S02]  /*17f0*/  @P2 MOV R4, R28 ;  /* 0x0000001c00042202 */ /* 0x000fe40000000f00 */
[----:B------:R-:W-:Y:S02]  /*1800*/  @P2 MOV R5, R31 ;  /* 0x0000001f00052202 */ /* 0x000fe40000000f00 */
[----:B------:R-:W-:Y:S01]  /*1810*/  LOP3.LUT P1, RZ, R6, 0x200, RZ, 0xc0, !PT ;  /* 0x0000020006ff7812 */ /* 0x000fe2000782c0ff */
[----:B------:R-:W-:-:S03]  /*1820*/  @P2 IMAD.WIDE.U32 R4, R117, R2, R4 ;  /* 0x0000000275042225 */ /* 0x000fc600078e0004 */
[----:B------:R-:W0:Y:S02]  /*1830*/  @P3 LDC.64 R80, c[0x0][0x230] ;  /* 0x00008c00ff503b82 */ /* 0x000e240000000a00 */
[----:B------:R-:W-:Y:S02]  /*1840*/  @P2 IADD3 R5, R5, R3, RZ ;  /* 0x0000000305052210 */ /* 0x000fe40007ffe0ff */
[C---:B------:R-:W-:Y:S02]  /*1850*/  @P2 SHF.L.U32 R3, R4.reuse, 0x1, RZ ;  /* 0x0000000104032819 */ /* 0x040fe400000006ff */
[----:B------:R-:W-:-:S03]  /*1860*/  @P2 SHF.L.U64.HI R4, R4, 0x1, R5 ;  /* 0x0000000104042819 */ /* 0x000fc60000010205 */
[----:B------:R-:W1:Y:S01]  /*1870*/  @P1 LDC.64 R46, c[0x0][0x230] ;  /* 0x00008c00ff2e1b82 */ /* 0x000e620000000a00 */
[----:B------:R-:W-:-:S04]  /*1880*/  @P2 IADD3 R36, P0, R3, R36, RZ ;  /* 0x0000002403242210 */ /* 0x000fc80007f1e0ff */
[C---:B------:R-:W-:Y:S02]  /*1890*/  @P2 IADD3.X R37, R4.reuse, R37, RZ, P0, !PT ;  /* 0x0000002504252210 */ /* 0x040fe400007fe4ff */
[----:B------:R-:W-:Y:S01]  /*18a0*/  @P2 IADD3 R94, P0, R3, R94, RZ ;  /* 0x0000005e035e2210 */ /* 0x000fe20007f1e0ff */
[----:B------:R-:W0:Y:S08]  /*18b0*/  @P1 LDC.64 R26, c[0x0][0x228] ;  /* 0x00008a00ff1a1b82 */ /* 0x000e300000000a00 */
[----:B------:R-:W2:Y:S01]  /*18c0*/  @P1 LDC.64 R2, c[0x0][0x288] ;  /* 0x0000a200ff021b82 */ /* 0x000ea20000000a00 */
[----:B------:R-:W-:-:S02]  /*18d0*/  @P2 IADD3.X R95, R4, R95, RZ, P0, !PT ;  /* 0x0000005f045f2210 */ /* 0x000fc400007fe4ff */
[----:B------:R-:W-:Y:S01]  /*18e0*/  @P1 MOV R5, R31 ;  /* 0x0000001f00051202 */ /* 0x000fe20000000f00 */
        /* <DEDUP_REMOVED lines=11> */
[----:B------:R-:W3:Y:S02]  /*19a0*/  @P6 LDC.64 R2, c[0x0][0x288] ;  /* 0x0000a200ff026b82 */ /* 0x000ee40000000a00 */
[----:B------:R-:W-:Y:S02]  /*19b0*/  @P1 IADD3.X R27, R4, R27, RZ, P0, !PT ;  /* 0x0000001b041b1210 */ /* 0x000fe400007fe4ff */
[----:B------:R-:W-:Y:S02]  /*19c0*/  @P6 MOV R5, R31 ;  /* 0x0000001f00056202 */ /* 0x000fe40000000f00 */
[----:B------:R-:W-:-:S13]  /*19d0*/  LOP3.LUT P2, RZ, R6, 0x80, RZ, 0xc0, !PT ;  /* 0x0000008006ff7812 */ /* 0x000fda000784c0ff */
        /* <DEDUP_REMOVED lines=12> */
[----:B------:R-:W-:-:S06]  /*1aa0*/  @P6 IADD3.X R61, R4, R61, RZ, P0, !PT ;  /* 0x0000003d043d6210 */ /* 0x000fcc00007fe4ff */
[----:B------:R-:W1:Y:S01]  /*1ab0*/  @P2 LDC.64 R4, c[0x0][0x230] ;  /* 0x00008c00ff042b82 */ /* 0x000e620000000a00 */
[----:B------:R-:W-:Y:S02]  /*1ac0*/  @P2 MOV R11, R31 ;  /* 0x0000001f000b2202 */ /* 0x000fe40000000f00 */
[----:B------:R-:W-:Y:S01]  /*1ad0*/  LOP3.LUT P1, RZ, R6, 0x40, RZ, 0xc0, !PT ;  /* 0x0000004006ff7812 */ /* 0x000fe2000782c0ff */
[----:B----4-:R-:W-:-:S12]  /*1ae0*/  @P2 IMAD R10, R10, R2, RZ ;  /* 0x000000020a0a2224 */ /* 0x010fd800078e02ff */
[----:B------:R-:W3:Y:S01]  /*1af0*/  @P1 LDC.64 R58, c[0x0][0x230] ;  /* 0x00008c00ff3a1b82 */ /* 0x000ee20000000a00 */
[----:B------:R-:W-:Y:S01]  /*1b00*/  @P2 IMAD R3, R114, R3, R10 ;  /* 0x0000000372032224 */ /* 0x000fe200078e020a */
[----:B------:R-:W-:-:S06]  /*1b10*/  @P2 MOV R10, R28 ;  /* 0x0000001c000a2202 */ /* 0x000fcc0000000f00 */
[----:B------:R-:W4:Y:S01]  /*1b20*/  @P1 LDC.64 R44, c[0x0][0x228] ;  /* 0x00008a00ff2c1b82 */ /* 0x000f220000000a00 */
[----:B------:R-:W-:-:S05]  /*1b30*/  @P2 IMAD.WIDE.U32 R10, R114, R2, R10 ;  /* 0x00000002720a2225 */ /* 0x000fca00078e000a */
[----:B------:R-:W-:Y:S02]  /*1b40*/  @P2 IADD3 R11, R11, R3, RZ ;  /* 0x000000030b0b2210 */ /* 0x000fe40007ffe0ff */
[C---:B------:R-:W-:Y:S02]  /*1b50*/  @P2 SHF.L.U32 R3, R10.reuse, 0x1, RZ ;  /* 0x000000010a032819 */ /* 0x040fe400000006ff */
[----:B------:R-:W-:Y:S02]  /*1b60*/  @P2 SHF.L.U64.HI R10, R10, 0x1, R11 ;  /* 0x000000010a0a2819 */ /* 0x000fe4000001020b */
[----:B-1----:R-:W-:-:S04]  /*1b70*/  @P2 IADD3 R4, P0, R3, R4, RZ ;  /* 0x0000000403042210 */ /* 0x002fc80007f1e0ff */
[C---:B------:R-:W-:Y:S02]  /*1b80*/  @P2 IADD3.X R5, R10.reuse, R5, RZ, P0, !PT ;  /* 0x000000050a052210 */ /* 0x040fe400007fe4ff */
[----:B0-----:R-:W-:Y:S02]  /*1b90*/  @P2 IADD3 R42, P0, R3, R42, RZ ;  /* 0x0000002a032a2210 */ /* 0x001fe40007f1e0ff */
[----:B------:R-:W0:Y:S02]  /*1ba0*/  @P1 LDC.64 R2, c[0x0][0x288] ;  /* 0x0000a200ff021b82 */ /* 0x000e240000000a00 */
[----:B------:R-:W-:Y:S02]  /*1bb0*/  @P2 IADD3.X R43, R10, R43, RZ, P0, !PT ;  /* 0x0000002b0a2b2210 */ /* 0x000fe400007fe4ff */
[----:B------:R-:W-:Y:S02]  /*1bc0*/  @P1 MOV R11, R31 ;  /* 0x0000001f000b1202 */ /* 0x000fe40000000f00 */
[----:B------:R-:W-:-:S04]  /*1bd0*/  LOP3.LUT R6, R6, 0xefffffff, RZ, 0xc0, !PT ;  /* 0xefffffff06067812 */ /* 0x000fc800078ec0ff */
[----:B------:R-:W-:Y:S01]  /*1be0*/  @P6 LOP3.LUT R6, R6, 0x10000000, RZ, 0xfc, !PT ;  /* 0x1000000006066812 */ /* 0x000fe200078efcff */
[----:B0-----:R-:W-:-:S04]  /*1bf0*/  @P1 IMAD R10, R13, R2, RZ ;  /* 0x000000020d0a1224 */ /* 0x001fc800078e02ff */
[----:B------:R-:W-:Y:S01]  /*1c00*/  @P1 IMAD R3, R113, R3, R10 ;  /* 0x0000000371031224 */ /* 0x000fe200078e020a */
[----:B------:R-:W-:-:S05]  /*1c10*/  @P1 MOV R10, R28 ;  /* 0x0000001c000a1202 */ /* 0x000fca0000000f00 */
[----:B------:R-:W-:Y:S01]  /*1c20*/  @P1 IMAD.WIDE.U32 R10, R113, R2, R10 ;  /* 0x00000002710a1225 */ /* 0x000fe200078e000a */
[----:B------:R-:W-:-:S04]  /*1c30*/  LOP3.LUT P2, RZ, R6, 0x20, RZ, 0xc0, !PT ;  /* 0x0000002006ff7812 */ /* 0x000fc8000784c0ff */
[----:B------:R-:W-:Y:S02]  /*1c40*/  @P1 IADD3 R11, R11, R3, RZ ;  /* 0x000000030b0b1210 */ /* 0x000fe40007ffe0ff */
[C---:B------:R-:W-:Y:S02]  /*1c50*/  @P1 SHF.L.U32 R3, R10.reuse, 0x1, RZ ;  /* 0x000000010a031819 */ /* 0x040fe400000006ff */
[----:B------:R-:W-:Y:S02]  /*1c60*/  @P1 SHF.L.U64.HI R10, R10, 0x1, R11 ;  /* 0x000000010a0a1819 */ /* 0x000fe4000001020b */
[----:B---3--:R-:W-:-:S03]  /*1c70*/  @P1 IADD3 R58, P0, R3, R58, RZ ;  /* 0x0000003a033a1210 */ /* 0x008fc60007f1e0ff */
[----:B------:R-:W0:Y:S01]  /*1c80*/  @P2 LDC.64 R98, c[0x0][0x228] ;  /* 0x00008a00ff622b82 */ /* 0x000e220000000a00 */
[----:B------:R-:W-:Y:S02]  /*1c90*/  @P1 IADD3.X R59, R10, R59, RZ, P0, !PT ;  /* 0x0000003b0a3b1210 */ /* 0x000fe400007fe4ff */
[----:B----4-:R-:W-:-:S04]  /*1ca0*/  @P1 IADD3 R44, P0, R3, R44, RZ ;  /* 0x0000002c032c1210 */ /* 0x010fc80007f1e0ff */
[----:B------:R-:W-:Y:S01]  /*1cb0*/  @P1 IADD3.X R45, R10, R45, RZ, P0, !PT ;  /* 0x0000002d0a2d1210 */ /* 0x000fe200007fe4ff */
[----:B------:R-:W1:Y:S08]  /*1cc0*/  @P2 LDC.64 R2, c[0x0][0x230] ;  /* 0x00008c00ff022b82 */ /* 0x000e700000000a00 */
[----:B------:R-:W2:Y:S01]  /*1cd0*/  @P2 LDC.64 R10, c[0x0][0x288] ;  /* 0x0000a200ff0a2b82 */ /* 0x000ea20000000a00 */
[----:B------:R-:W-:-:S02]  /*1ce0*/  @P2 MOV R13, R31 ;  /* 0x0000001f000d2202 */ /* 0x000fc40000000f00 */
[----:B------:R-:W-:-:S13]  /*1cf0*/  LOP3.LUT P1, RZ, R6, 0x10, RZ, 0xc0, !PT ;  /* 0x0000001006ff7812 */ /* 0x000fda000782c0ff */
[----:B------:R-:W3:Y:S08]  /*1d00*/  @P1 LDC.64 R74, c[0x0][0x230] ;  /* 0x00008c00ff4a1b82 */ /* 0x000ef00000000a00 */
[----:B------:R-:W4:Y:S01]  /*1d10*/  @P1 LDC.64 R56, c[0x0][0x228] ;  /* 0x00008a00ff381b82 */ /* 0x000f220000000a00 */
[----:B--2---:R-:W-:-:S04]  /*1d20*/  @P2 IMAD R12, R12, R10, RZ ;  /* 0x0000000a0c0c2224 */ /* 0x004fc800078e02ff */
        /* <DEDUP_REMOVED lines=12> */
[----:B------:R-:W-:-:S13]  /*1df0*/  LOP3.LUT P2, RZ, R6, 0x8, RZ, 0xc0, !PT ;  /* 0x0000000806ff7812 */ /* 0x000fda000784c0ff */
        /* <DEDUP_REMOVED lines=8> */
[----:B---3--:R-:W-:-:S04]  /*1e80*/  @P1 IADD3 R74, P0, R11, R74, RZ ;  /* 0x0000004a0b4a1210 */ /* 0x008fc80007f1e0ff */
[C---:B------:R-:W-:Y:S02]  /*1e90*/  @P1 IADD3.X R75, R12.reuse, R75, RZ, P0, !PT ;  /* 0x0000004b0c4b1210 */ /* 0x040fe400007fe4ff */
[----:B----4-:R-:W-:Y:S02]  /*1ea0*/  @P1 IADD3 R56, P0, R11, R56, RZ ;  /* 0x000000380b381210 */ /* 0x010fe40007f1e0ff */
[----:B------:R-:W0:Y:S02]  /*1eb0*/  @P2 LDC.64 R10, c[0x0][0x230] ;  /* 0x00008c00ff0a2b82 */ /* 0x000e240000000a00 */
[----:B------:R-:W-:-:S06]  /*1ec0*/  @P1 IADD3.X R57, R12, R57, RZ, P0, !PT ;  /* 0x000000390c391210 */ /* 0x000fcc00007fe4ff */
[----:B------:R-:W2:Y:S01]  /*1ed0*/  @P2 LDC.64 R12, c[0x0][0x288] ;  /* 0x0000a200ff0c2b82 */ /* 0x000ea20000000a00 */
[----:B------:R-:W-:Y:S02]  /*1ee0*/  @P2 MOV R15, R31 ;  /* 0x0000001f000f2202 */ /* 0x000fe40000000f00 */
[----:B------:R-:W-:-:S13]  /*1ef0*/  LOP3.LUT P1, RZ, R6, 0x4, RZ, 0xc0, !PT ;  /* 0x0000000406ff7812 */ /* 0x000fda000782c0ff */
        /* <DEDUP_REMOVED lines=12> */
[----:B------:R-:W-:-:S06]  /*1fc0*/  @P2 IADD3.X R91, R14, R91, RZ, P0, !PT ;  /* 0x0000005b0e5b2210 */ /* 0x000fcc00007fe4ff */
[----:B------:R-:W1:Y:S01]  /*1fd0*/  @P1 LDC.64 R14, c[0x0][0x288] ;  /* 0x0000a200ff0e1b82 */ /* 0x000e620000000a00 */
[----:B------:R-:W-:Y:S02]  /*1fe0*/  ISETP.NE.AND P2, PT, R16, RZ, PT ;  /* 0x000000ff1000720c */ /* 0x000fe40003f45270 */
[----:B------:R-:W-:-:S13]  /*1ff0*/  LOP3.LUT P6, RZ, R6, 0x2, RZ, 0xc0, !PT ;  /* 0x0000000206ff7812 */ /* 0x000fda00078cc0ff */
[----:B------:R-:W2:Y:S01]  /*2000*/  @P6 LDC.64 R86, c[0x0][0x228] ;  /* 0x00008a00ff566b82 */ /* 0x000ea20000000a00 */
[----:B-1----:R-:W-:Y:S01]  /*2010*/  @P1 IMAD R16, R17, R14, RZ ;  /* 0x0000000e11101224 */ /* 0x002fe200078e02ff */
[----:B------:R-:W-:-:S03]  /*2020*/  @P1 MOV R17, R31 ;  /* 0x0000001f00111202 */ /* 0x000fc60000000f00 */
        /* <DEDUP_REMOVED lines=8> */
[----:B---3--:R-:W-:Y:S02]  /*20b0*/  @P1 IADD3 R72, P0, R15, R72, RZ ;  /* 0x000000480f481210 */ /* 0x008fe40007f1e0ff */
[----:B------:R-:W0:Y:S02]  /*20c0*/  @P6 LDC.64 R14, c[0x0][0x230] ;  /* 0x00008c00ff0e6b82 */ /* 0x000e240000000a00 */
[----:B------:R-:W-:-:S06]  /*20d0*/  @P1 IADD3.X R73, R16, R73, RZ, P0, !PT ;  /* 0x0000004910491210 */ /* 0x000fcc00007fe4ff */
[----:B------:R-:W1:Y:S01]  /*20e0*/  @P6 LDC.64 R16, c[0x0][0x288] ;  /* 0x0000a200ff106b82 */ /* 0x000e620000000a00 */
[----:B------:R-:W-:Y:S02]  /*20f0*/  ISETP.NE.AND P1, PT, R0, RZ, PT ;  /* 0x000000ff0000720c */ /* 0x000fe40003f25270 */
[----:B------:R-:W-:Y:S01]  /*2100*/  @P6 MOV R19, R31 ;  /* 0x0000001f00136202 */ /* 0x000fe20000000f00 */
[----:B-1----:R-:W-:Y:S01]  /*2110*/  @P6 IMAD R0, R18, R16, RZ ;  /* 0x0000001012006224 */ /* 0x002fe200078e02ff */
[----:B------:R-:W-:-:S03]  /*2120*/  @P6 MOV R18, R28 ;  /* 0x0000001c00126202 */ /* 0x000fc60000000f00 */
[C---:B------:R-:W-:Y:S02]  /*2130*/  @P6 IMAD R17, R108.reuse, R17, R0 ;  /* 0x000000116c116224 */ /* 0x040fe400078e0200 */
[----:B------:R-:W-:-:S05]  /*2140*/  @P6 IMAD.WIDE.U32 R18, R108, R16, R18 ;  /* 0x000000106c126225 */ /* 0x000fca00078e0012 */
[----:B------:R-:W-:Y:S02]  /*2150*/  @P6 IADD3 R19, R19, R17, RZ ;  /* 0x0000001113136210 */ /* 0x000fe40007ffe0ff */
[C---:B------:R-:W-:Y:S02]  /*2160*/  @P6 SHF.L.U32 R17, R18.reuse, 0x1, RZ ;  /* 0x0000000112116819 */ /* 0x040fe400000006ff */
[----:B------:R-:W-:Y:S02]  /*2170*/  @P6 SHF.L.U64.HI R18, R18, 0x1, R19 ;  /* 0x0000000112126819 */ /* 0x000fe40000010213 */
[----:B0-----:R-:W-:-:S04]  /*2180*/  @P6 IADD3 R14, P0, R17, R14, RZ ;  /* 0x0000000e110e6210 */ /* 0x001fc80007f1e0ff */
[C---:B------:R-:W-:Y:S02]  /*2190*/  @P6 IADD3.X R15, R18.reuse, R15, RZ, P0, !PT ;  /* 0x0000000f120f6210 */ /* 0x040fe400007fe4ff */
[----:B--2---:R-:W-:Y:S02]  /*21a0*/  @P6 IADD3 R86, P0, R17, R86, RZ ;  /* 0x0000005611566210 */ /* 0x004fe40007f1e0ff */
        /* <DEDUP_REMOVED lines=32> */
[C---:B------:R-:W-:Y:S01]  /*23b0*/  @P3 IMAD.WIDE.U32 R20, R105.reuse, R18, R20 ;  /* 0x0000001269143225 */ /* 0x040fe200078e0014 */
[----:B------:R-:W-:Y:S01]  /*23c0*/  @P2 MOV R70, R28 ;  /* 0x0000001c00462202 */ /* 0x000fe20000000f00 */
[----:B------:R-:W0:Y:S02]  /*23d0*/  @P2 LDC.64 R66, c[0x0][0x230] ;  /* 0x00008c00ff422b82 */ /* 0x000e240000000a00 */
[----:B------:R-:W-:Y:S01]  /*23e0*/  @P3 IMAD R19, R105, R19, R0 ;  /* 0x0000001369133224 */ /* 0x000fe200078e0200 */
[----:B------:R-:W-:-:S04]  /*23f0*/  @P3 SHF.L.U32 R0, R20, 0x1, RZ ;  /* 0x0000000114003819 */ /* 0x000fc800000006ff */
[----:B------:R-:W-:-:S04]  /*2400*/  @P3 IADD3 R19, R21, R19, RZ ;  /* 0x0000001315133210 */ /* 0x000fc80007ffe0ff */
[----:B------:R-:W-:Y:S02]  /*2410*/  @P3 SHF.L.U64.HI R20, R20, 0x1, R19 ;  /* 0x0000000114143819 */ /* 0x000fe40000010213 */
[----:B------:R-:W1:Y:S01]  /*2420*/  @P3 LDC.64 R18, c[0x0][0x228] ;  /* 0x00008a00ff123b82 */ /* 0x000e620000000a00 */
[----:B------:R-:W-:-:S04]  /*2430*/  @P3 IADD3 R80, P0, R0, R80, RZ ;  /* 0x0000005000503210 */ /* 0x000fc80007f1e0ff */
[----:B------:R-:W-:Y:S02]  /*2440*/  @P3 IADD3.X R81, R20, R81, RZ, P0, !PT ;  /* 0x0000005114513210 */ /* 0x000fe400007fe4ff */
[----:B-1----:R-:W-:-:S04]  /*2450*/  @P3 IADD3 R18, P0, R0, R18, RZ ;  /* 0x0000001200123210 */ /* 0x002fc80007f1e0ff */
[----:B------:R-:W-:Y:S02]  /*2460*/  @P3 IADD3.X R19, R20, R19, RZ, P0, !PT ;  /* 0x0000001314133210 */ /* 0x000fe400007fe4ff */
[----:B------:R-:W1:Y:S01]  /*2470*/  @P2 LDC.64 R20, c[0x0][0x288] ;  /* 0x0000a200ff142b82 */ /* 0x000e620000000a00 */
[----:B------:R-:W-:Y:S02]  /*2480*/  @P2 MOV R71, R31 ;  /* 0x0000001f00472202 */ /* 0x000fe40000000f00 */
[C---:B------:R-:W-:Y:S02]  /*2490*/  LOP3.LUT P6, RZ, R6.reuse, 0x2000, RZ, 0xc0, !PT ;  /* 0x0000200006ff7812 */ /* 0x040fe400078cc0ff */
[----:B------:R-:W-:Y:S01]  /*24a0*/  LOP3.LUT R6, R6, 0xfdffffff, RZ, 0xc0, !PT ;  /* 0xfdffffff06067812 */ /* 0x000fe200078ec0ff */
[-C--:B-1----:R-:W-:Y:S02]  /*24b0*/  @P2 IMAD R0, R125, R20.reuse, RZ ;  /* 0x000000147d002224 */ /* 0x082fe400078e02ff */
[----:B------:R-:W-:-:S04]  /*24c0*/  @P2 IMAD.WIDE.U32 R70, R104, R20, R70 ;  /* 0x0000001468462225 */ /* 0x000fc800078e0046 */
[----:B------:R-:W-:Y:S01]  /*24d0*/  @P2 IMAD R21, R104, R21, R0 ;  /* 0x0000001568152224 */ /* 0x000fe200078e0200 */
[----:B------:R-:W-:-:S04]  /*24e0*/  @P2 SHF.L.U32 R0, R70, 0x1, RZ ;  /* 0x0000000146002819 */ /* 0x000fc800000006ff */
[----:B------:R-:W-:-:S04]  /*24f0*/  @P2 IADD3 R20, R71, R21, RZ ;  /* 0x0000001547142210 */ /* 0x000fc80007ffe0ff */
[----:B------:R-:W-:Y:S02]  /*2500*/  @P2 SHF.L.U64.HI R20, R70, 0x1, R20 ;  /* 0x0000000146142819 */ /* 0x000fe40000010214 */
[----:B------:R-:W1:Y:S01]  /*2510*/  @P2 LDC.64 R70, c[0x0][0x228] ;  /* 0x00008a00ff462b82 */ /* 0x000e620000000a00 */
[----:B------:R-:W-:-:S04]  /*2520*/  @P5 LOP3.LUT R6, R6, 0x2000000, RZ, 0xfc, !PT ;  /* 0x0200000006065812 */ /* 0x000fc800078efcff */
[C---:B------:R-:W-:Y:S02]  /*2530*/  LOP3.LUT P5, RZ, R6.reuse, 0x4000, RZ, 0xc0, !PT ;  /* 0x0000400006ff7812 */ /* 0x040fe400078ac0ff */
[----:B------:R-:W-:-:S04]  /*2540*/  LOP3.LUT R6, R6, 0xfeffffff, RZ, 0xc0, !PT ;  /* 0xfeffffff06067812 */ /* 0x000fc800078ec0ff */
[----:B------:R-:W-:Y:S02]  /*2550*/  @P4 LOP3.LUT R6, R6, 0x1000000, RZ, 0xfc, !PT ;  /* 0x0100000006064812 */ /* 0x000fe400078efcff */
[----:B0-----:R-:W-:Y:S02]  /*2560*/  @P2 IADD3 R66, P0, R0, R66, RZ ;  /* 0x0000004200422210 */ /* 0x001fe40007f1e0ff */
[C---:B------:R-:W-:Y:S02]  /*2570*/  LOP3.LUT P4, RZ, R6.reuse, 0x80000, RZ, 0xc0, !PT ;  /* 0x0008000006ff7812 */ /* 0x040fe4000788c0ff */
[----:B------:R-:W-:Y:S01]  /*2580*/  LOP3.LUT R6, R6, 0xfbffffff, RZ, 0xc0, !PT ;  /* 0xfbffffff06067812 */ /* 0x000fe200078ec0ff */
[----:B------:R-:W5:Y:S01]  /*2590*/  @P5 LDG.E R89, desc[UR12][R92.64] ;  /* 0x0000000c5c595981 */ /* 0x000f62000c1e1900 */
[----:B------:R-:W-:Y:S02]  /*25a0*/  @P2 IADD3.X R67, R20, R67, RZ, P0, !PT ;  /* 0x0000004314432210 */ /* 0x000fe400007fe4ff */
[----:B------:R-:W-:-:S02]  /*25b0*/  @P3 LOP3.LUT R6, R6, 0x4000000, RZ, 0xfc, !PT ;  /* 0x0400000006063812 */ /* 0x000fc400078efcff */
[----:B-1----:R-:W-:Y:S02]  /*25c0*/  @P2 IADD3 R70, P0, R0, R70, RZ ;  /* 0x0000004600462210 */ /* 0x002fe40007f1e0ff */
[----:B------:R-:W-:Y:S02]  /*25d0*/  LOP3.LUT P3, RZ, R6, 0x8000, RZ, 0xc0, !PT ;  /* 0x0000800006ff7812 */ /* 0x000fe4000786c0ff */
[----:B------:R-:W-:Y:S02]  /*25e0*/  @P2 IADD3.X R71, R20, R71, RZ, P0, !PT ;  /* 0x0000004714472210 */ /* 0x000fe400007fe4ff */
[----:B------:R-:W0:Y:S01]  /*25f0*/  @P1 LDC.64 R20, c[0x0][0x288] ;  /* 0x0000a200ff141b82 */ /* 0x000e220000000a00 */
[----:B------:R-:W-:-:S04]  /*2600*/  LOP3.LUT R6, R6, 0xf7ffffff, RZ, 0xc0, !PT ;  /* 0xf7ffffff06067812 */ /* 0x000fc800078ec0ff */
[----:B------:R-:W-:-:S04]  /*2610*/  @P2 LOP3.LUT R6, R6, 0x8000000, RZ, 0xfc, !PT ;  /* 0x0800000006062812 */ /* 0x000fc800078efcff */
[----:B------:R-:W-:Y:S01]  /*2620*/  LOP3.LUT P2, RZ, R6, 0x100000, RZ, 0xc0, !PT ;  /* 0x0010000006ff7812 */ /* 0x000fe2000784c0ff */
[----:B------:R1:W5:Y:S02]  /*2630*/  @P3 LDG.E R79, desc[UR12][R40.64] ;  /* 0x0000000c284f3981 */ /* 0x000364000c1e1900 */
[----:B-1----:R-:W1:Y:S10]  /*2640*/  @P4 LDC.64 R40, c[0x0][0x288] ;  /* 0x0000a200ff284b82 */ /* 0x002e740000000a00 */
[----:B------:R2:W3:Y:S01]  /*2650*/  @P2 LDG.E R77, desc[UR12][R64.64] ;  /* 0x0000000c404d2981 */ /* 0x0004e2000c1e1900 */
[----:B0-----:R-:W-:Y:S01]  /*2660*/  @P1 IMAD R0, R124, R20, RZ ;  /* 0x000000147c001224 */ /* 0x001fe200078e02ff */
[----:B--2---:R-:W-:-:S02]  /*2670*/  @P1 MOV R64, R28 ;  /* 0x0000001c00401202 */ /* 0x004fc40000000f00 */
[----:B------:R-:W-:Y:S01]  /*2680*/  @P1 MOV R65, R31 ;  /* 0x0000001f00411202 */ /* 0x000fe20000000f00 */
[C---:B------:R-:W-:Y:S02]  /*2690*/  @P1 IMAD R0, R123.reuse, R21, R0 ;  /* 0x000000157b001224 */ /* 0x040fe400078e0200 */
[----:B------:R-:W-:Y:S02]  /*26a0*/  @P1 IMAD.WIDE.U32 R64, R123, R20, R64 ;  /* 0x000000147b401225 */ /* 0x000fe400078e0040 */
[----:B------:R-:W0:Y:S03]  /*26b0*/  @P1 LDC.64 R20, c[0x0][0x230] ;  /* 0x00008c00ff141b82 */ /* 0x000e260000000a00 */
[----:B------:R-:W-:Y:S02]  /*26c0*/  @P1 IADD3 R0, R65, R0, RZ ;  /* 0x0000000041001210 */ /* 0x000fe40007ffe0ff */
[----:B------:R-:W-:-:S02]  /*26d0*/  @P1 SHF.L.U32 R76, R64, 0x1, RZ ;  /* 0x00000001404c1819 */ /* 0x000fc400000006ff */
[----:B------:R-:W-:Y:S02]  /*26e0*/  @P1 SHF.L.U64.HI R0, R64, 0x1, R0 ;  /* 0x0000000140001819 */ /* 0x000fe40000010200 */
[----:B------:R-:W2:Y:S01]  /*26f0*/  @P1 LDC.64 R64, c[0x0][0x228] ;  /* 0x00008a00ff401b82 */ /* 0x000ea20000000a00 */
[----:B0-----:R-:W-:-:S04]  /*2700*/  @P1 IADD3 R20, P0, R76, R20, RZ ;  /* 0x000000144c141210 */ /* 0x001fc80007f1e0ff */
[----:B------:R-:W-:Y:S02]  /*2710*/  @P1 IADD3.X R21, R0, R21, RZ, P0, !PT ;  /* 0x0000001500151210 */ /* 0x000fe400007fe4ff */
[----:B--2---:R-:W-:Y:S01]  /*2720*/  @P1 IADD3 R64, P0, R76, R64, RZ ;  /* 0x000000404c401210 */ /* 0x004fe20007f1e0ff */
[----:B------:R-:W-:-:S10]  /*2730*/  HFMA2.MMA R76, -RZ, RZ, 0, 0 ;  /* 0x00000000ff4c7435 */ /* 0x000fd400000001ff */
[----:B------:R0:W5:Y:S02]  /*2740*/  @P2 LDG.E R76, desc[UR12][R54.64] ;  /* 0x0000000c364c2981 */ /* 0x000164000c1e1900 */
[----:B0-----:R-:W-:-:S06]  /*2750*/  MOV R54, RZ ;  /* 0x000000ff00367202 */ /* 0x001fcc0000000f00 */
[----:B------:R0:W5:Y:S01]  /*2760*/  @P3 LDG.E R54, desc[UR12][R52.64] ;  /* 0x0000000c34363981 */ /* 0x000162000c1e1900 */
[----:B------:R-:W-:Y:S01]  /*2770*/  @P1 IADD3.X R65, R0, R65, RZ, P0, !PT ;  /* 0x0000004100411210 */ /* 0x000fe200007fe4ff */
[----:B0-----:R-:W-:Y:S01]  /*2780*/  HFMA2.MMA R52, -RZ, RZ, 0, 0 ;  /* 0x00000000ff347435 */ /* 0x001fe200000001ff */
[----:B------:R-:W-:-:S04]  /*2790*/  IADD3 R53, R7, 0x150, RZ ;  /* 0x0000015007357810 */ /* 0x000fc80007ffe0ff */
[----:B------:R-:W-:-:S05]  /*27a0*/  SHF.R.S32.HI R0, RZ, 0x1f, R53 ;  /* 0x0000001fff007819 */ /* 0x000fca0000011435 */
[----:B------:R0:W5:Y:S01]  /*27b0*/  @P5 LDG.E R52, desc[UR12][R62.64] ;  /* 0x0000000c3e345981 */ /* 0x000162000c1e1900 */
[----:B-1----:R-:W-:-:S04]  /*27c0*/  @P4 IMAD R0, R0, R40, RZ ;  /* 0x0000002800004224 */ /* 0x002fc800078e02ff */
[----:B------:R-:W-:Y:S01]  /*27d0*/  @P4 IMAD R0, R53, R41, R0 ;  /* 0x0000002935004224 */ /* 0x000fe200078e0200 */
[----:B0-----:R-:W-:Y:S02]  /*27e0*/  @P4 MOV R62, R28 ;  /* 0x0000001c003e4202 */ /* 0x001fe40000000f00 */
[----:B------:R-:W-:-:S03]  /*27f0*/  @P4 MOV R63, R31 ;  /* 0x0000001f003f4202 */ /* 0x000fc60000000f00 */
[----:B------:R-:W-:-:S03]  /*2800*/  @P4 IMAD.WIDE.U32 R40, R53, R40, R62 ;  /* 0x0000002835284225 */ /* 0x000fc600078e003e */
[----:B------:R-:W0:Y:S02]  /*2810*/  @P4 LDC.64 R62, c[0x0][0x230] ;  /* 0x00008c00ff3e4b82 */ /* 0x000e240000000a00 */
        /* <DEDUP_REMOVED lines=22> */
[----:B------:R-:W-:-:S05]  /*2980*/  SHF.R.S32.HI R0, RZ, 0x1f, R51 ;  /* 0x0000001fff007819 */ /* 0x000fca0000011433 */
[----:B------:R-:W5:Y:S04]  /*2990*/  @P2 LDG.E R103, desc[UR12][R94.64] ;  /* 0x0000000c5e672981 */ /* 0x000f68000c1e1900 */
[----:B------:R1:W5:Y:S01]  /*29a0*/  @P3 LDG.E R50, desc[UR12][R38.64] ;  /* 0x0000000c26323981 */ /* 0x000362000c1e1900 */
[----:B0-----:R-:W-:Y:S01]  /*29b0*/  @P1 IMAD R0, R0, R22, RZ ;  /* 0x0000001600001224 */ /* 0x001fe200078e02ff */
[C---:B------:R-:W-:Y:S02]  /*29c0*/  LOP3.LUT P4, RZ, R6.reuse, 0x800, RZ, 0xc0, !PT ;  /* 0x0000080006ff7812 */ /* 0x040fe4000788c0ff */
[----:B------:R-:W-:Y:S01]  /*29d0*/  LOP3.LUT P6, RZ, R6, 0x20000, RZ, 0xc0, !PT ;  /* 0x0002000006ff7812 */ /* 0x000fe200078cc0ff */
[----:B------:R-:W-:Y:S01]  /*29e0*/  @P1 IMAD R0, R51, R23, R0 ;  /* 0x0000001733001224 */ /* 0x000fe200078e0200 */
[----:B------:R-:W5:Y:S01]  /*29f0*/  @P5 LDG.E R97, desc[UR12][R26.64] ;  /* 0x0000000c1a615981 */ /* 0x000f62000c1e1900 */
[----:B-1----:R-:W-:-:S02]  /*2a00*/  @P1 MOV R38, R28 ;  /* 0x0000001c00261202 */ /* 0x002fc40000000f00 */
[----:B------:R-:W-:-:S06]  /*2a10*/  @P1 MOV R39, R31 ;  /* 0x0000001f00271202 */ /* 0x000fcc0000000f00 */
[----:B------:R0:W5:Y:S01]  /*2a20*/  @P4 LDG.E R102, desc[UR12][R24.64] ;  /* 0x0000000c18664981 */ /* 0x000162000c1e1900 */
[----:B------:R-:W-:Y:S02]  /*2a30*/  @P1 IMAD.WIDE.U32 R38, R51, R22, R38 ;  /* 0x0000001633261225 */ /* 0x000fe400078e0026 */
[----:B------:R-:W1:Y:S03]  /*2a40*/  @P1 LDC.64 R22, c[0x0][0x230] ;  /* 0x00008c00ff161b82 */ /* 0x000e660000000a00 */
[----:B------:R-:W-:Y:S02]  /*2a50*/  @P1 IADD3 R0, R39, R0, RZ ;  /* 0x0000000027001210 */ /* 0x000fe40007ffe0ff */
[C---:B------:R-:W-:Y:S02]  /*2a60*/  @P1 SHF.L.U32 R51, R38.reuse, 0x1, RZ ;  /* 0x0000000126331819 */ /* 0x040fe400000006ff */
[----:B------:R-:W-:Y:S01]  /*2a70*/  @P1 SHF.L.U64.HI R0, R38, 0x1, R0 ;  /* 0x0000000126001819 */ /* 0x000fe20000010200 */
[----:B0-----:R-:W0:Y:S08]  /*2a80*/  @P6 LDC.64 R24, c[0x0][0x288] ;  /* 0x0000a200ff186b82 */ /* 0x001e300000000a00 */
[----:B------:R-:W2:Y:S01]  /*2a90*/  @P1 LDC.64 R38, c[0x0][0x228] ;  /* 0x00008a00ff261b82 */ /* 0x000ea20000000a00 */
[----:B-1----:R-:W-:-:S04]  /*2aa0*/  @P1 IADD3 R22, P0, R51, R22, RZ ;  /* 0x0000001633161210 */ /* 0x002fc80007f1e0ff */
[----:B------:R-:W-:Y:S02]  /*2ab0*/  @P1 IADD3.X R23, R0, R23, RZ, P0, !PT ;  /* 0x0000001700171210 */ /* 0x000fe400007fe4ff */
[----:B--2---:R-:W-:Y:S01]  /*2ac0*/  @P1 IADD3 R38, P0, R51, R38, RZ ;  /* 0x0000002633261210 */ /* 0x004fe20007f1e0ff */
        /* <DEDUP_REMOVED lines=17> */
[----:B------:R-:W-:-:S13]  /*2be0*/  LOP3.LUT P4, RZ, R6, 0x10000, RZ, 0xc0, !PT ;  /* 0x0001000006ff7812 */ /* 0x000fda000788c0ff */
[----:B------:R-:W2:Y:S01]  /*2bf0*/  @P4 LDC.64 R26, c[0x0][0x288] ;  /* 0x0000a200ff1a4b82 */ /* 0x000ea20000000a00 */
[----:B0-----:R-:W-:-:S04]  /*2c00*/  @P6 IADD3 R36, P0, R49, R36, RZ ;  /* 0x0000002431246210 */ /* 0x001fc80007f1e0ff */
[----:B------:R-:W-:Y:S02]  /*2c10*/  @P6 IADD3.X R37, R0, R37, RZ, P0, !PT ;  /* 0x0000002500256210 */ /* 0x000fe400007fe4ff */
[----:B-1----:R-:W-:Y:S01]  /*2c20*/  @P6 IADD3 R24, P0, R49, R24, RZ ;  /* 0x0000001831186210 */ /* 0x002fe20007f1e0ff */
[----:B------:R-:W-:-:S03]  /*2c30*/  HFMA2.MMA R49, -RZ, RZ, 0, 0 ;  /* 0x00000000ff317435 */ /* 0x000fc600000001ff */
[----:B------:R-:W-:Y:S02]  /*2c40*/  @P6 IADD3.X R25, R0, R25, RZ, P0, !PT ;  /* 0x0000001900196210 */ /* 0x000fe400007fe4ff */
[----:B------:R-:W-:-:S05]  /*2c50*/  LOP3.LUT P6, RZ, R6, 0x10000000, RZ, 0xc0, !PT ;  /* 0x1000000006ff7812 */ /* 0x000fca00078cc0ff */
[----:B------:R0:W5:Y:S02]  /*2c60*/  @P5 LDG.E R49, desc[UR12][R46.64] ;  /* 0x0000000c2e315981 */ /* 0x000164000c1e1900 */
[----:B0-----:R-:W-:Y:S02]  /*2c70*/  IADD3 R47, R7, 0x180, RZ ;  /* 0x00000180072f7810 */ /* 0x001fe40007ffe0ff */
[----:B------:R-:W-:Y:S02]  /*2c80*/  MOV R46, RZ ;  /* 0x000000ff002e7202 */ /* 0x000fe40000000f00 */
[----:B------:R-:W-:-:S04]  /*2c90*/  SHF.R.S32.HI R0, RZ, 0x1f, R47 ;  /* 0x0000001fff007819 */ /* 0x000fc8000001142f */
[----:B------:R0:W5:Y:S01]  /*2ca0*/  @P6 LDG.E R46, desc[UR12][R34.64] ;  /* 0x0000000c222e6981 */ /* 0x000162000c1e1900 */
[----:B--2---:R-:W-:-:S04]  /*2cb0*/  @P4 IMAD R0, R0, R26, RZ ;  /* 0x0000001a00004224 */ /* 0x004fc800078e02ff */
[----:B------:R-:W-:Y:S01]  /*2cc0*/  @P4 IMAD R0, R47, R27, R0 ;  /* 0x0000001b2f004224 */ /* 0x000fe200078e0200 */
[----:B0-----:R-:W-:Y:S02]  /*2cd0*/  @P4 MOV R34, R28 ;  /* 0x0000001c00224202 */ /* 0x001fe40000000f00 */
        /* <DEDUP_REMOVED lines=14> */
[----:B------:R-:W-:Y:S02]  /*2dc0*/  ISETP.GE.AND.EX P0, PT, R55, UR7, PT, P0 ;  /* 0x0000000737007c0c */ /* 0x000fe4000bf06300 */
[----:B------:R-:W-:Y:S02]  /*2dd0*/  LOP3.LUT P3, RZ, R6, 0x80, RZ, 0xc0, !PT ;  /* 0x0000008006ff7812 */ /* 0x000fe4000786c0ff */
[----:B------:R-:W-:Y:S01]  /*2de0*/  ISETP.LT.U32.AND P0, PT, R9, 0x200, !P0 ;  /* 0x000002000900780c */ /* 0x000fe20004701070 */
[----:B------:R-:W-:-:S10]  /*2df0*/  HFMA2.MMA R47, -RZ, RZ, 0, 0 ;  /* 0x00000000ff2f7435 */ /* 0x000fd400000001ff */
[----:B------:R0:W5:Y:S01]  /*2e00*/  @P3 LDG.E R47, desc[UR12][R4.64] ;  /* 0x0000000c042f3981 */ /* 0x000162000c1e1900 */
[----:B------:R-:W-:Y:S01]  /*2e10*/  CS2R R94, SRZ ;  /* 0x00000000005e7805 */ /* 0x000fe2000001ff00 */
[----:B------:R-:W1:Y:S05]  /*2e20*/  @P0 LDC.64 R100, c[0x0][0x228] ;  /* 0x00008a00ff640b82 */ /* 0x000e6a0000000a00 */
[----:B------:R2:W5:Y:S03]  /*2e30*/  @P6 LDG.E R95, desc[UR12][R60.64] ;  /* 0x0000000c3c5f6981 */ /* 0x000566000c1e1900 */
[----:B0-----:R-:W0:Y:S01]  /*2e40*/  @P0 LDC.64 R4, c[0x0][0x288] ;  /* 0x0000a200ff040b82 */ /* 0x001e220000000a00 */
[----:B------:R-:W-:Y:S01]  /*2e50*/  LOP3.LUT P4, RZ, R6, 0x40, RZ, 0xc0, !PT ;  /* 0x0000004006ff7812 */ /* 0x000fe2000788c0ff */
[----:B------:R4:W5:Y:S01]  /*2e60*/  @P3 LDG.E R94, desc[UR12][R42.64] ;  /* 0x0000000c2a5e3981 */ /* 0x000962000c1e1900 */
[----:B--2---:R-:W-:-:S02]  /*2e70*/  @P0 MOV R60, R28 ;  /* 0x0000001c003c0202 */ /* 0x004fc40000000f00 */
[----:B------:R-:W-:Y:S02]  /*2e80*/  @P0 MOV R61, R31 ;  /* 0x0000001f003d0202 */ /* 0x000fe40000000f00 */
[----:B------:R-:W-:-:S07]  /*2e90*/  LOP3.LUT P5, RZ, R6, 0x20, RZ, 0xc0, !PT ;  /* 0x0000002006ff7812 */ /* 0x000fce00078ac0ff */
[----:B------:R-:W5:Y:S01]  /*2ea0*/  @P4 LDG.E R92, desc[UR12][R44.64] ;  /* 0x0000000c2c5c4981 */ /* 0x000f62000c1e1900 */
[-C--:B0-----:R-:W-:Y:S01]  /*2eb0*/  @P0 IMAD R55, R55, R4.reuse, RZ ;  /* 0x0000000437370224 */ /* 0x081fe200078e02ff */
[----:B----4-:R-:W-:Y:S01]  /*2ec0*/  MOV R43, RZ ;  /* 0x000000ff002b7202 */ /* 0x010fe20000000f00 */
[----:B------:R-:W-:-:S03]  /*2ed0*/  @P0 IMAD.WIDE.U32 R60, R0, R4, R60 ;  /* 0x00000004003c0225 */ /* 0x000fc600078e003c */
[----:B------:R-:W5:Y:S01]  /*2ee0*/  @P5 LDG.E R88, desc[UR12][R98.64] ;  /* 0x0000000c62585981 */ /* 0x000f62000c1e1900 */
[----:B------:R-:W-:Y:S01]  /*2ef0*/  @P0 IMAD R5, R0, R5, R55 ;  /* 0x0000000500050224 */ /* 0x000fe200078e0237 */
[----:B------:R-:W-:Y:S02]  /*2f00*/  @P0 SHF.L.U32 R4, R60, 0x1, RZ ;  /* 0x000000013c040819 */ /* 0x000fe400000006ff */
[----:B------:R-:W5:Y:S02]  /*2f10*/  @P4 LDG.E R43, desc[UR12][R58.64] ;  /* 0x0000000c3a2b4981 */ /* 0x000f64000c1e1900 */
        /* <DEDUP_REMOVED lines=12> */
[----:B------:R0:W5:Y:S01]  /*2fe0*/  @P0 LDG.E R61, desc[UR12][R100.64] ;  /* 0x0000000c643d0981 */ /* 0x000162000c1e1900 */
[----:B------:R-:W-:-:S04]  /*2ff0*/  ISETP.GE.U32.AND P0, PT, R0, UR6, PT ;  /* 0x0000000600007c0c */ /* 0x000fc8000bf06070 */
[----:B------:R-:W-:-:S04]  /*3000*/  ISETP.GE.AND.EX P0, PT, R4, UR7, PT, P0 ;  /* 0x0000000704007c0c */ /* 0x000fc8000bf06300 */
[----:B------:R-:W-:-:S13]  /*3010*/  ISETP.LT.U32.AND P0, PT, R9, 0x200, !P0 ;  /* 0x000002000900780c */ /* 0x000fda0004701070 */
[----:B------:R-:W1:Y:S01]  /*3020*/  @P0 LDC.64 R58, c[0x0][0x288] ;  /* 0x0000a200ff3a0b82 */ /* 0x000e620000000a00 */
[----:B0-----:R-:W-:Y:S02]  /*3030*/  @P0 MOV R100, R28 ;  /* 0x0000001c00640202 */ /* 0x001fe40000000f00 */
[----:B------:R-:W-:Y:S01]  /*3040*/  @P0 MOV R101, R31 ;  /* 0x0000001f00650202 */ /* 0x000fe20000000f00 */
[-C--:B-1----:R-:W-:Y:S02]  /*3050*/  @P0 IMAD R4, R4, R58.reuse, RZ ;  /* 0x0000003a04040224 */ /* 0x082fe400078e02ff */
        /* <DEDUP_REMOVED lines=48> */
[----:B------:R-:W-:Y:S02]  /*3360*/  IADD3 R45, R7, 0x1d0, RZ ;  /* 0x000001d0072d7810 */ /* 0x000fe40007ffe0ff */
[----:B------:R-:W-:Y:S01]  /*3370*/  LOP3.LUT P3, RZ, R6, 0x8, RZ, 0xc0, !PT ;  /* 0x0000000806ff7812 */ /* 0x000fe2000786c0ff */
[----:B------:R-:W5:Y:S01]  /*3380*/  @P4 LDG.E R78, desc[UR12][R56.64] ;  /* 0x0000000c384e4981 */ /* 0x000f62000c1e1900 */
        /* <DEDUP_REMOVED lines=15> */
[----:B------:R-:W-:Y:S02]  /*3480*/  SHF.R.S32.HI R55, RZ, 0x1f, R45 ;  /* 0x0000001fff377819 */ /* 0x000fe4000001142d */
[----:B0-----:R-:W-:-:S04]  /*3490*/  @P0 IADD3 R74, P6, R98, R74, RZ ;  /* 0x0000004a624a0210 */ /* 0x001fc80007fde0ff */
[----:B------:R-:W-:-:S05]  /*34a0*/  @P0 IADD3.X R75, R42, R75, RZ, P6, !PT ;  /* 0x0000004b2a4b0210 */ /* 0x000fca00037fe4ff */
[----:B------:R0:W5:Y:S01]  /*34b0*/  @P0 LDG.E R58, desc[UR12][R74.64] ;  /* 0x0000000c4a3a0981 */ /* 0x000162000c1e1900 */
[----:B------:R-:W-:-:S04]  /*34c0*/  ISETP.GE.U32.AND P0, PT, R45, UR6, PT ;  /* 0x000000062d007c0c */ /* 0x000fc8000bf06070 */
[----:B------:R-:W-:-:S04]  /*34d0*/  ISETP.GE.AND.EX P0, PT, R55, UR7, PT, P0 ;  /* 0x0000000737007c0c */ /* 0x000fc8000bf06300 */
[----:B------:R-:W-:Y:S02]  /*34e0*/  ISETP.LT.U32.AND P0, PT, R9, 0x200, !P0 ;  /* 0x000002000900780c */ /* 0x000fe40004701070 */
[----:B------:R-:W-:-:S06]  /*34f0*/  MOV R42, RZ ;  /* 0x000000ff002a7202 */ /* 0x000fcc0000000f00 */
[----:B------:R1:W5:Y:S05]  /*3500*/  @P3 LDG.E R42, desc[UR12][R10.64] ;  /* 0x0000000c0a2a3981 */ /* 0x00036a000c1e1900 */
[----:B0-----:R-:W0:Y:S08]  /*3510*/  @P0 LDC.64 R74, c[0x0][0x228] ;  /* 0x00008a00ff4a0b82 */ /* 0x001e300000000a00 */
[----:B-1----:R-:W1:Y:S01]  /*3520*/  @P0 LDC.64 R10, c[0x0][0x288] ;  /* 0x0000a200ff0a0b82 */ /* 0x002e620000000a00 */
[----:B------:R-:W-:-:S02]  /*3530*/  @P0 MOV R56, R28 ;  /* 0x0000001c00380202 */ /* 0x000fc40000000f00 */
[----:B------:R-:W-:Y:S01]  /*3540*/  @P0 MOV R57, R31 ;  /* 0x0000001f00390202 */ /* 0x000fe20000000f00 */
[-C--:B-1----:R-:W-:Y:S02]  /*3550*/  @P0 IMAD R55, R55, R10.reuse, RZ ;  /* 0x0000000a37370224 */ /* 0x082fe400078e02ff */
[----:B------:R-:W-:-:S04]  /*3560*/  @P0 IMAD.WIDE.U32 R56, R45, R10, R56 ;  /* 0x0000000a2d380225 */ /* 0x000fc800078e0038 */
[----:B------:R-:W-:Y:S01]  /*3570*/  @P0 IMAD R11, R45, R11, R55 ;  /* 0x0000000b2d0b0224 */ /* 0x000fe200078e0237 */
[----:B------:R-:W-:-:S04]  /*3580*/  @P0 SHF.L.U32 R45, R56, 0x1, RZ ;  /* 0x00000001382d0819 */ /* 0x000fc800000006ff */
[----:B------:R-:W-:-:S04]  /*3590*/  @P0 IADD3 R11, R57, R11, RZ ;  /* 0x0000000b390b0210 */ /* 0x000fc80007ffe0ff */
[----:B------:R-:W-:Y:S02]  /*35a0*/  @P0 SHF.L.U64.HI R11, R56, 0x1, R11 ;  /* 0x00000001380b0819 */ /* 0x000fe4000001020b */
[----:B------:R-:W1:Y:S01]  /*35b0*/  @P0 LDC.64 R56, c[0x0][0x230] ;  /* 0x00008c00ff380b82 */ /* 0x000e620000000a00 */
[----:B------:R-:W-:Y:S01]  /*35c0*/  HFMA2.MMA R10, -RZ, RZ, 0, 0 ;  /* 0x00000000ff0a7435 */ /* 0x000fe200000001ff */
[----:B-1----:R-:W-:-:S04]  /*35d0*/  @P0 IADD3 R56, P6, R45, R56, RZ ;  /* 0x000000382d380210 */ /* 0x002fc80007fde0ff */
[----:B------:R-:W-:Y:S02]  /*35e0*/  @P0 IADD3.X R57, R11, R57, RZ, P6, !PT ;  /* 0x000000390b390210 */ /* 0x000fe400037fe4ff */
[----:B0-----:R-:W-:-:S03]  /*35f0*/  @P0 IADD3 R74, P6, R45, R74, RZ ;  /* 0x0000004a2d4a0210 */ /* 0x001fc60007fde0ff */
        /* <DEDUP_REMOVED lines=11> */
[----:B------:R0:W5:Y:S02]  /*36b0*/  @P5 LDG.E R11, desc[UR12][R12.64] ;  /* 0x0000000c0c0b5981 */ /* 0x000164000c1e1900 */
[----:B0-----:R-:W0:Y:S01]  /*36c0*/  @P0 LDC.64 R12, c[0x0][0x288] ;  /* 0x0000a200ff0c0b82 */ /* 0x001e220000000a00 */
[----:B------:R-:W-:-:S06]  /*36d0*/  CS2R R74, SRZ ;  /* 0x00000000004a7805 */ /* 0x000fcc000001ff00 */
[----:B------:R1:W5:Y:S01]  /*36e0*/  @P3 LDG.E R75, desc[UR12][R90.64] ;  /* 0x0000000c5a4b3981 */ /* 0x000362000c1e1900 */
[----:B------:R-:W-:-:S03]  /*36f0*/  LOP3.LUT P4, RZ, R6, 0x2, RZ, 0xc0, !PT ;  /* 0x0000000206ff7812 */ /* 0x000fc6000788c0ff */
[----:B------:R-:W5:Y:S01]  /*3700*/  @P5 LDG.E R74, desc[UR12][R72.64] ;  /* 0x0000000c484a5981 */ /* 0x000f62000c1e1900 */
[----:B-1----:R-:W-:Y:S02]  /*3710*/  @P0 MOV R90, R28 ;  /* 0x0000001c005a0202 */ /* 0x002fe40000000f00 */
        /* <DEDUP_REMOVED lines=15> */
[----:B------:R-:W-:-:S03]  /*3810*/  MOV R13, RZ ;  /* 0x000000ff000d7202 */ /* 0x000fc60000000f00 */
[----:B------:R-:W5:Y:S04]  /*3820*/  @P0 LDG.E R56, desc[UR12][R90.64] ;  /* 0x0000000c5a380981 */ /* 0x000f68000c1e1900 */
[----:B------:R0:W5:Y:S02]  /*3830*/  @P4 LDG.E R13, desc[UR12][R14.64] ;  /* 0x0000000c0e0d4981 */ /* 0x000164000c1e1900 */
[----:B0-----:R-:W0:Y:S01]  /*3840*/  LDC R15, c[0x0][0x2ac] ;  /* 0x0000ab00ff0f7b82 */ /* 0x001e220000000800 */
[----:B------:R-:W-:-:S05]  /*3850*/  SHF.R.U32.HI R14, RZ, 0x5, R9 ;  /* 0x00000005ff0e7819 */ /* 0x000fca0000011609 */
[----:B0-----:R-:W-:-:S05]  /*3860*/  IMAD R14, R15, UR15, R14 ;  /* 0x0000000f0f0e7c24 */ /* 0x001fca000f8e020e */
[----:B------:R-:W-:-:S04]  /*3870*/  IADD3 R14, R14, 0x1f0, RZ ;  /* 0x000001f00e0e7810 */ /* 0x000fc80007ffe0ff */
[----:B------:R-:W-:Y:S02]  /*3880*/  SHF.R.S32.HI R15, RZ, 0x1f, R14 ;  /* 0x0000001fff0f7819 */ /* 0x000fe4000001140e */
[----:B------:R-:W-:-:S04]  /*3890*/  ISETP.GE.U32.AND P0, PT, R14, UR6, PT ;  /* 0x000000060e007c0c */ /* 0x000fc8000bf06070 */
[----:B------:R-:W-:Y:S01]  /*38a0*/  ISETP.GE.AND.EX P0, PT, R15, UR7, PT, P0 ;  /* 0x000000070f007c0c */ /* 0x000fe2000bf06300 */
[----:B------:R-:W-:-:S03]  /*38b0*/  ULDC.64 UR6, c[0x0][0x248] ;  /* 0x0000920000067ab9 */ /* 0x000fc60000000a00 */
[----:B------:R-:W-:-:S13]  /*38c0*/  ISETP.LT.U32.AND P0, PT, R9, 0x200, !P0 ;  /* 0x000002000900780c */ /* 0x000fda0004701070 */
[----:B------:R-:W0:Y:S01]  /*38d0*/  @P0 LDC.64 R14, c[0x0][0x288] ;  /* 0x0000a200ff0e0b82 */ /* 0x000e220000000a00 */
[----:B------:R-:W-:-:S04]  /*38e0*/  IADD3 R45, R7, 0x1f0, RZ ;  /* 0x000001f0072d7810 */ /* 0x000fc80007ffe0ff */
[----:B------:R-:W-:Y:S02]  /*38f0*/  SHF.R.S32.HI R55, RZ, 0x1f, R45 ;  /* 0x0000001fff377819 */ /* 0x000fe4000001142d */
        /* <DEDUP_REMOVED lines=39> */
[----:B------:R-:W5:Y:S05]  /*3b70*/  @P4 LDG.E R73, desc[UR12][R86.64] ;  /* 0x0000000c56494981 */ /* 0x000f6a000c1e1900 */
[----:B0-----:R-:W-:Y:S01]  /*3b80*/  @P0 R2UR UR20, R15 ;  /* 0x000000000f1402ca */ /* 0x001fe200000e0000 */
[----:B------:R0:W5:Y:S01]  /*3b90*/  @P5 LDG.E R72, desc[UR12][R16.64] ;  /* 0x0000000c10485981 */ /* 0x000162000c1e1900 */
[C---:B------:R-:W-:Y:S02]  /*3ba0*/  LOP3.LUT P0, RZ, R6.reuse, 0x20000, RZ, 0xc0, !PT ;  /* 0x0002000006ff7812 */ /* 0x040fe4000780c0ff */
[C---:B------:R-:W-:Y:S02]  /*3bb0*/  LOP3.LUT P4, RZ, R6.reuse, 0x1000000, RZ, 0xc0, !PT ;  /* 0x0100000006ff7812 */ /* 0x040fe4000788c0ff */
[----:B------:R-:W-:-:S09]  /*3bc0*/  LOP3.LUT R6, R6, 0xffbfffff, RZ, 0xc0, !PT ;  /* 0xffbfffff06067812 */ /* 0x000fd200078ec0ff */
[----:B------:R-:W-:Y:S02]  /*3bd0*/  @P0 LOP3.LUT R6, R6, 0x400000, RZ, 0xfc, !PT ;  /* 0x0040000006060812 */ /* 0x000fe400078efcff */
[----:B0-----:R-:W-:Y:S02]  /*3be0*/  CS2R R16, SRZ ;  /* 0x0000000000107805 */ /* 0x001fe4000001ff00 */
[C---:B------:R-:W-:Y:S02]  /*3bf0*/  LOP3.LUT P0, RZ, R6.reuse, 0x40000, RZ, 0xc0, !PT ;  /* 0x0004000006ff7812 */ /* 0x040fe4000780c0ff */
[----:B------:R-:W-:Y:S02]  /*3c00*/  LOP3.LUT R6, R6, 0xff7fffff, RZ, 0xc0, !PT ;  /* 0xff7fffff06067812 */ /* 0x000fe400078ec0ff */
[----:B------:R0:W5:Y:S01]  /*3c10*/  @P4 LDG.E R16, desc[UR12][R68.64] ;  /* 0x0000000c44104981 */ /* 0x000162000c1e1900 */
[----:B------:R-:W-:-:S03]  /*3c20*/  HFMA2.MMA R15, -RZ, RZ, 0, 0 ;  /* 0x00000000ff0f7435 */ /* 0x000fc600000001ff */
[----:B------:R-:W5:Y:S01]  /*3c30*/  @P3 LDG.E R17, desc[UR12][R80.64] ;  /* 0x0000000c50113981 */ /* 0x000f62000c1e1900 */
[----:B0-----:R-:W-:-:S04]  /*3c40*/  CS2R R68, SRZ ;  /* 0x0000000000447805 */ /* 0x001fc8000001ff00 */
[----:B------:R-:W-:Y:S02]  /*3c50*/  @P0 LOP3.LUT R6, R6, 0x800000, RZ, 0xfc, !PT ;  /* 0x0080000006060812 */ /* 0x000fe400078efcff */
[----:B------:R-:W5:Y:S02]  /*3c60*/  @P5 LDG.E R15, desc[UR12][R84.64] ;  /* 0x0000000c540f5981 */ /* 0x000f64000c1e1900 */
[C---:B------:R-:W-:Y:S02]  /*3c70*/  LOP3.LUT P0, RZ, R6.reuse, 0x80000, RZ, 0xc0, !PT ;  /* 0x0008000006ff7812 */ /* 0x040fe4000780c0ff */
        /* <DEDUP_REMOVED lines=13> */
[----:B-1----:R-:W-:-:S06]  /*3d50*/  CS2R R64, SRZ ;  /* 0x0000000000407805 */ /* 0x002fcc000001ff00 */
[----:B------:R-:W5:Y:S01]  /*3d60*/  @P0 LDG.E R65, desc[UR12][R40.64] ;  /* 0x0000000c28410981 */ /* 0x000f62000c1e1900 */
[----:B------:R-:W-:-:S13]  /*3d70*/  LOP3.LUT P0, RZ, R6, 0x800000, RZ, 0xc0, !PT ;  /* 0x0080000006ff7812 */ /* 0x000fda000780c0ff */
[----:B------:R0:W5:Y:S04]  /*3d80*/  @P0 LDG.E R21, desc[UR12][R22.64] ;  /* 0x0000000c16150981 */ /* 0x000168000c1e1900 */
[----:B------:R-:W5:Y:S01]  /*3d90*/  @P0 LDG.E R64, desc[UR12][R38.64] ;  /* 0x0000000c26400981 */ /* 0x000f62000c1e1900 */
[----:B------:R-:W-:Y:S02]  /*3da0*/  LOP3.LUT P0, RZ, R6, 0x400000, RZ, 0xc0, !PT ;  /* 0x0040000006ff7812 */ /* 0x000fe4000780c0ff */
[----:B0-----:R-:W-:Y:S01]  /*3db0*/  CS2R R22, SRZ ;  /* 0x0000000000167805 */ /* 0x001fe2000001ff00 */
[----:B------:R-:W-:Y:S05]  /*3dc0*/  BSSY B0, `(.L_x_1568) ;  /* 0x000001b000007945 */ /* 0x000fea0003800000 */
[----:B------:R0:W5:Y:S05]  /*3dd0*/  @P6 LDG.E R23, desc[UR12][R26.64] ;  /* 0x0000000c1a176981 */ /* 0x00016a000c1e1900 */
[----:B------:R3:W5:Y:S04]  /*3de0*/  @P0 LDG.E R22, desc[UR12][R36.64] ;  /* 0x0000000c24160981 */ /* 0x000768000c1e1900 */
[----:B------:R1:W5:Y:S01]  /*3df0*/  @P0 LDG.E R63, desc[UR12][R24.64] ;  /* 0x0000000c183f0981 */ /* 0x000362000c1e1900 */
[----:B------:R-:W-:-:S02]  /*3e00*/  ISETP.GT.U32.AND P0, PT, R9, 0x1ff, PT ;  /* 0x000001ff0900780c */ /* 0x000fc40003f04070 */
[----:B0-----:R-:W-:Y:S01]  /*3e10*/  CS2R R26, SRZ ;  /* 0x00000000001a7805 */ /* 0x001fe2000001ff00 */
[--C-:B---3--:R-:W-:Y:S02]  /*3e20*/  HADD2.F32 R36, -RZ, R77.reuse.H0_H0 ;  /* 0x2000004dff247230 */ /* 0x108fe40000004100 */
[----:B------:R-:W-:Y:S01]  /*3e30*/  HADD2.F32 R37, -RZ, R77.H1_H1 ;  /* 0x3000004dff257230 */ /* 0x000fe20000004100 */
[----:B-1----:R-:W-:-:S07]  /*3e40*/  CS2R R24, SRZ ;  /* 0x0000000000187805 */ /* 0x002fce000001ff00 */
[----:B------:R-:W-:Y:S05]  /*3e50*/  @P0 BRA `(.L_x_1569) ;  /* 0x0000000000440947 */ /* 0x000fea0003800000 */
        /* <DEDUP_REMOVED lines=17> */
.L_x_1569:
[----:B------:R-:W-:Y:S05]  /*3f70*/  BSYNC B0 ;  /* 0x0000000000007941 */ /* 0x000fea0003800000 */
.L_x_1568:
        /* <DEDUP_REMOVED lines=28> */
.L_x_1570:
        /* <DEDUP_REMOVED lines=34> */
.L_x_1571:
        /* <DEDUP_REMOVED lines=40> */
.L_x_1572:
        /* <DEDUP_REMOVED lines=37> */
.L_x_1573:
        /* <DEDUP_REMOVED lines=37> */
.L_x_1574:
        /* <DEDUP_REMOVED lines=37> */
.L_x_1575:
        /* <DEDUP_REMOVED lines=37> */
.L_x_1576:
        /* <DEDUP_REMOVED lines=37> */
.L_x_1577:
        /* <DEDUP_REMOVED lines=37> */
.L_x_1578:
        /* <DEDUP_REMOVED lines=37> */
.L_x_1579:
        /* <DEDUP_REMOVED lines=37> */
.L_x_1580:
        /* <DEDUP_REMOVED lines=37> */
.L_x_1581:
        /* <DEDUP_REMOVED lines=37> */
.L_x_1582:
        /* <DEDUP_REMOVED lines=37> */
.L_x_1583:
        /* <DEDUP_REMOVED lines=37> */
.L_x_1584:
        /* <DEDUP_REMOVED lines=37> */
.L_x_1585:
        /* <DEDUP_REMOVED lines=37> */
.L_x_1586:
        /* <DEDUP_REMOVED lines=37> */
.L_x_1587:
        /* <DEDUP_REMOVED lines=37> */
.L_x_1588:
        /* <DEDUP_REMOVED lines=37> */
.L_x_1589:
        /* <DEDUP_REMOVED lines=37> */
.L_x_1590:
        /* <DEDUP_REMOVED lines=37> */
.L_x_1591:
        /* <DEDUP_REMOVED lines=37> */
.L_x_1592:
        /* <DEDUP_REMOVED lines=37> */
.L_x_1593:
        /* <DEDUP_REMOVED lines=37> */
.L_x_1594:
        /* <DEDUP_REMOVED lines=37> */
.L_x_1595:
        /* <DEDUP_REMOVED lines=37> */
.L_x_1596:
        /* <DEDUP_REMOVED lines=37> */
.L_x_1597:
        /* <DEDUP_REMOVED lines=37> */
.L_x_1598:
        /* <DEDUP_REMOVED lines=37> */
.L_x_1599:
        /* <DEDUP_REMOVED lines=35> */
.L_x_1600:
        /* <DEDUP_REMOVED lines=33> */
.L_x_1601:
        /* <DEDUP_REMOVED lines=94> */
.L_x_1603:
[----:B------:R-:W-:Y:S05]  /*8e70*/  BSYNC B0 ;  /* 0x0000000000007941 */ /* 0x000fea0003800000 */
.L_x_1602:
        /* <DEDUP_REMOVED lines=81> */
.L_x_1605:
[----:B------:R-:W-:Y:S05]  /*9390*/  BSYNC B0 ;  /* 0x0000000000007941 */ /* 0x000fea0003800000 */
.L_x_1604:
        /* <DEDUP_REMOVED lines=20> */
.L_x_1607:
[----:B------:R-:W-:Y:S05]  /*94e0*/  BSYNC B0 ;  /* 0x0000000000007941 */ /* 0x000fea0003800000 */
.L_x_1606:
        /* <DEDUP_REMOVED lines=36> */
.L_x_1610:
[----:B------:R-:W2:Y:S04]  /*9730*/  LDG.E.STRONG.GPU R38, desc[UR12][R32.64] ;  /* 0x0000000c20267981 */ /* 0x000ea8000c1ef900 */
[----:B--2---:R-:W-:Y:S01]  /*9740*/  CCTL.IVALL ;  /* 0x00000000ff00798f */ /* 0x004fe20002000000 */
[----:B------:R-:W-:Y:S05]  /*9750*/  YIELD ;  /* 0x0000000000007946 */ /* 0x000fea0003800000 */
[----:B------:R-:W-:-:S13]  /*9760*/  ISETP.NE.AND P6, PT, R38, R37, PT ;  /* 0x000000252600720c */ /* 0x000fda0003fc5270 */
[----:B------:R-:W-:Y:S05]  /*9770*/  @P6 BRA `(.L_x_1610) ;  /* 0xfffffffc00ec6947 */ /* 0x000fea000383ffff */
.L_x_1609:
        /* <DEDUP_REMOVED lines=24> */
.L_x_1614:
        /* <DEDUP_REMOVED lines=115> */
.L_x_1613:
        /* <DEDUP_REMOVED lines=63> */
.L_x_1615:
[----:B------:R-:W-:-:S04]  /*a420*/  LOP3.LUT P6, RZ, R6, 0x1, RZ, 0xc0, !PT ;  /* 0x0000000106ff7812 */ /* 0x000fc800078cc0ff */
[----:B------:R-:W-:-:S13]  /*a430*/  ISETP.NE.OR P6, PT, R33, RZ, P6 ;  /* 0x000000ff2100720c */ /* 0x000fda00037c5670 */
[----:B------:R-:W-:Y:S05]  /*a440*/  @!P6 BRA `(.L_x_1611) ;  /* 0x00000000007ce947 */ /* 0x000fea0003800000 */
.L_x_1612:
        /* <DEDUP_REMOVED lines=31> */
.L_x_1611:
        /* <DEDUP_REMOVED lines=10> */
.L_x_1617:
[----:B------:R-:W-:Y:S05]  /*a6e0*/  BSYNC B0 ;  /* 0x0000000000007941 */ /* 0x000fea0003800000 */
.L_x_1616:
        /* <DEDUP_REMOVED lines=17> */
.L_x_1608:
        /* <DEDUP_REMOVED lines=38> */
.L_x_1618:
        /* <DEDUP_REMOVED lines=22> */
.L_x_1620:
[----:B------:R-:W-:Y:S05]  /*abc0*/  BSYNC B0 ;  /* 0x0000000000007941 */ /* 0x000fea0003800000 */
.L_x_1619:
        /* <DEDUP_REMOVED lines=28> */
.L_x_1621:
        /* <DEDUP_REMOVED lines=22> */
.L_x_1623:
[----:B------:R-:W-:Y:S05]  /*aef0*/  BSYNC B0 ;  /* 0x0000000000007941 */ /* 0x000fea0003800000 */
.L_x_1622:
        /* <DEDUP_REMOVED lines=29> */
.L_x_1624:
[----:B------:R-:W-:Y:S01]  /*b0d0*/  LOP3.LUT P0, RZ, R6, 0x4000, RZ, 0xc0, !PT ;  /* 0x0000400006ff7812 */ /* 0x000fe2000780c0ff */
[----:B------:R-:W-:-:S12]  /*b0e0*/  BSSY B0, `(.L_x_1625) ;  /* 0x0000015000007945 */ /* 0x000fd80003800000 */
[----:B------:R-:W-:Y:S05]  /*b0f0*/  @!P0 BRA `(.L_x_1626) ;  /* 0x00000000004c8947 */ /* 0x000fea0003800000 */
[----:B------:R-:W3:Y:S01]  /*b100*/  LDL R32, [R1+0x40] ;  /* 0x0000400001207983 */ /* 0x000ee20000100800 */
[----:B------:R-:W-:Y:S01]  /*b110*/  ULDC.64 UR22, c[0x0][0x288] ;  /* 0x0000a20000167ab9 */ /* 0x000fe20000000a00 */
[----:B01----:R-:W-:Y:S01]  /*b120*/  MOV R33, R31 ;  /* 0x0000001f00217202 */ /* 0x003fe20000000f00 */
[----:B------:R-:W-:-:S04]  /*b130*/  FFMA.FTZ R41, R41, UR6, R36 ;  /* 0x0000000629297c23 */ /* 0x000fc80008010024 */
[----:B------:R-:W-:Y:S01]  /*b140*/  FFMA.FTZ R41, R38, R27, -R41 ;  /* 0x0000001b26297223 */ /* 0x000fe20000010829 */
[----:B---3--:R-:W-:Y:S01]  /*b150*/  IMAD R34, R32, UR22, RZ ;  /* 0x0000001620227c24 */ /* 0x008fe2000f8e02ff */
[----:B------:R-:W-:-:S03]  /*b160*/  MOV R32, R28 ;  /* 0x0000001c00207202 */ /* 0x000fc60000000f00 */
[C---:B------:R-:W-:Y:S02]  /*b170*/  IMAD R35, R121.reuse, UR23, R34 ;  /* 0x0000001779237c24 */ /* 0x040fe4000f8e0222 */
[----:B------:R-:W-:Y:S01]  /*b180*/  IMAD.WIDE.U32 R32, R121, UR22, R32 ;  /* 0x0000001679207c25 */ /* 0x000fe2000f8e0020 */
[----:B------:R-:W-:-:S04]  /*b190*/  ULDC.64 UR22, c[0x0][0x210] ;  /* 0x0000840000167ab9 */ /* 0x000fc80000000a00 */
[----:B------:R-:W-:Y:S02]  /*b1a0*/  IADD3 R35, R33, R35, RZ ;  /* 0x0000002321237210 */ /* 0x000fe40007ffe0ff */
[----:B------:R-:W-:-:S04]  /*b1b0*/  LEA R34, P0, R32, UR22, 0x1 ;  /* 0x0000001620227c11 */ /* 0x000fc8000f8008ff */
[----:B------:R-:W-:Y:S01]  /*b1c0*/  LEA.HI.X R35, R32, UR23, R35, 0x1, P0 ;  /* 0x0000001720237c11 */ /* 0x000fe200080f0c23 */
[----:B------:R-:W-:-:S04]  /*b1d0*/  FFMA.FTZ R32, R45, UR6, R36 ;  /* 0x000000062d207c23 */ /* 0x000fc80008010024 */
[----:B------:R-:W-:-:S04]  /*b1e0*/  FFMA.FTZ R32, R39, R24, -R32 ;  /* 0x0000001827207223 */ /* 0x000fc80000010820 */
[----:B------:R-:W-:Y:S01]  /*b1f0*/  FMUL.FTZ R33, R32, UR20 ;  /* 0x0000001420217c20 */ /* 0x000fe20008410000 */
[----:B------:R-:W-:-:S05]  /*b200*/  FMUL.FTZ R32, R41, UR20 ;  /* 0x0000001429207c20 */ /* 0x000fca0008410000 */
[----:B------:R-:W-:-:S05]  /*b210*/  F2FP.F16.F32.PACK_AB R33, R32, R33 ;  /* 0x000000212021723e */ /* 0x000fca00000000ff */
[----:B------:R3:W-:Y:S02]  /*b220*/  STG.E desc[UR12][R34.64], R33 ;  /* 0x0000002122007986 */ /* 0x0007e4000c10190c */
.L_x_1626:
[----:B------:R-:W-:Y:S05]  /*b230*/  BSYNC B0 ;  /* 0x0000000000007941 */ /* 0x000fea0003800000 */
.L_x_1625:
        /* <DEDUP_REMOVED lines=28> */
.L_x_1627:
[----:B------:R-:W-:Y:S01]  /*b400*/  LOP3.LUT P0, RZ, R6, 0x2000, RZ, 0xc0, !PT ;  /* 0x0000200006ff7812 */ /* 0x000fe2000780c0ff */
[----:B------:R-:W-:-:S12]  /*b410*/  BSSY B0, `(.L_x_1628) ;  /* 0x0000015000007945 */ /* 0x000fd80003800000 */
[----:B------:R-:W-:Y:S05]  /*b420*/  @!P0 BRA `(.L_x_1629) ;  /* 0x00000000004c8947 */ /* 0x000fea0003800000 */
[----:B------:R-:W4:Y:S01]  /*b430*/  LDL R32, [R1+0x3c] ;  /* 0x00003c0001207983 */ /* 0x000f220000100800 */
[----:B------:R-:W-:Y:S01]  /*b440*/  ULDC.64 UR22, c[0x0][0x288] ;  /* 0x0000a20000167ab9 */ /* 0x000fe20000000a00 */
[----:B01-3--:R-:W-:Y:S01]  /*b450*/  MOV R33, R31 ;  /* 0x0000001f00217202 */ /* 0x00bfe20000000f00 */
[----:B------:R-:W-:-:S04]  /*b460*/  FFMA.FTZ R41, R41, UR6, R36 ;  /* 0x0000000629297c23 */ /* 0x000fc80008010024 */
[----:B------:R-:W-:Y:S01]  /*b470*/  FFMA.FTZ R41, R38, R27, -R41 ;  /* 0x0000001b26297223 */ /* 0x000fe20000010829 */
[----:B----4-:R-:W-:Y:S01]  /*b480*/  IMAD R35, R32, UR22, RZ ;  /* 0x0000001620237c24 */ /* 0x010fe2000f8e02ff */
        /* <DEDUP_REMOVED lines=13> */
.L_x_1629:
[----:B------:R-:W-:Y:S05]  /*b560*/  BSYNC B0 ;  /* 0x0000000000007941 */ /* 0x000fea0003800000 */
.L_x_1628:
        /* <DEDUP_REMOVED lines=30> */
.L_x_1630:
[----:B------:R-:W-:Y:S01]  /*b750*/  LOP3.LUT P0, RZ, R6, 0x1000, RZ, 0xc0, !PT ;  /* 0x0000100006ff7812 */ /* 0x000fe2000780c0ff */
[----:B------:R-:W-:-:S12]  /*b760*/  BSSY B0, `(.L_x_1631) ;  /* 0x0000015000007945 */ /* 0x000fd80003800000 */
[----:B------:R-:W-:Y:S05]  /*b770*/  @!P0 BRA `(.L_x_1632) ;  /* 0x00000000004c8947 */ /* 0x000fea0003800000 */
[----:B------:R-:W5:Y:S01]  /*b780*/  LDL R32, [R1+0x38] ;  /* 0x0000380001207983 */ /* 0x000f620000100800 */
[----:B------:R-:W-:Y:S01]  /*b790*/  ULDC.64 UR22, c[0x0][0x288] ;  /* 0x0000a20000167ab9 */ /* 0x000fe20000000a00 */
[----:B01-34-:R-:W-:Y:S01]  /*b7a0*/  MOV R33, R31 ;  /* 0x0000001f00217202 */ /* 0x01bfe20000000f00 */
[----:B------:R-:W-:-:S04]  /*b7b0*/  FFMA.FTZ R41, R41, UR6, R36 ;  /* 0x0000000629297c23 */ /* 0x000fc80008010024 */
[----:B------:R-:W-:Y:S01]  /*b7c0*/  FFMA.FTZ R41, R96, R27, -R41 ;  /* 0x0000001b60297223 */ /* 0x000fe20000010829 */
[----:B-----5:R-:W-:Y:S01]  /*b7d0*/  IMAD R34, R32, UR22, RZ ;  /* 0x0000001620227c24 */ /* 0x020fe2000f8e02ff */
        /* <DEDUP_REMOVED lines=13> */
.L_x_1632:
[----:B------:R-:W-:Y:S05]  /*b8b0*/  BSYNC B0 ;  /* 0x0000000000007941 */ /* 0x000fea0003800000 */
.L_x_1631:
        /* <DEDUP_REMOVED lines=28> */
.L_x_1633:
        /* <DEDUP_REMOVED lines=22> */
.L_x_1635:
[----:B------:R-:W-:Y:S05]  /*bbe0*/  BSYNC B0 ;  /* 0x0000000000007941 */ /* 0x000fea0003800000 */
.L_x_1634:
        /* <DEDUP_REMOVED lines=28> */
.L_x_1636:
        /* <DEDUP_REMOVED lines=22> */
.L_x_1638:
[----:B------:R-:W-:Y:S05]  /*bf10*/  BSYNC B0 ;  /* 0x0000000000007941 */ /* 0x000fea0003800000 */
.L_x_1637:
        /* <DEDUP_REMOVED lines=28> */
.L_x_1639:
        /* <DEDUP_REMOVED lines=22> */
.L_x_1641:
[----:B------:R-:W-:Y:S05]  /*c240*/  BSYNC B0 ;  /* 0x0000000000007941 */ /* 0x000fea0003800000 */
.L_x_1640:
        /* <DEDUP_REMOVED lines=28> */
.L_x_1642:
        /* <DEDUP_REMOVED lines=22> */
.L_x_1644:
[----:B------:R-:W-:Y:S05]  /*c570*/  BSYNC B0 ;  /* 0x0000000000007941 */ /* 0x000fea0003800000 */
.L_x_1643:
        /* <DEDUP_REMOVED lines=28> */
.L_x_1645:
        /* <DEDUP_REMOVED lines=22> */
.L_x_1647:
[----:B------:R-:W-:Y:S05]  /*c8a0*/  BSYNC B0 ;  /* 0x0000000000007941 */ /* 0x000fea0003800000 */
.L_x_1646:
        /* <DEDUP_REMOVED lines=28> */
.L_x_1648:
        /* <DEDUP_REMOVED lines=22> */
.L_x_1650:
[----:B------:R-:W-:Y:S05]  /*cbd0*/  BSYNC B0 ;  /* 0x0000000000007941 */ /* 0x000fea0003800000 */
.L_x_1649:
        /* <DEDUP_REMOVED lines=28> */
.L_x_1651:
        /* <DEDUP_REMOVED lines=22> */
.L_x_1653:
[----:B------:R-:W-:Y:S05]  /*cf00*/  BSYNC B0 ;  /* 0x0000000000007941 */ /* 0x000fea0003800000 */
.L_x_1652:
        /* <DEDUP_REMOVED lines=28> */
.L_x_1654:
        /* <DEDUP_REMOVED lines=22> */
.L_x_1656:
[----:B------:R-:W-:Y:S05]  /*d230*/  BSYNC B0 ;  /* 0x0000000000007941 */ /* 0x000fea0003800000 */
.L_x_1655:
        /* <DEDUP_REMOVED lines=28> */
.L_x_1657:
        /* <DEDUP_REMOVED lines=22> */
.L_x_1659:
[----:B------:R-:W-:Y:S05]  /*d560*/  BSYNC B0 ;  /* 0x0000000000007941 */ /* 0x000fea0003800000 */
.L_x_1658:
        /* <DEDUP_REMOVED lines=28> */
.L_x_1660:
        /* <DEDUP_REMOVED lines=22> */
.L_x_1662:
[----:B------:R-:W-:Y:S05]  /*d890*/  BSYNC B0 ;  /* 0x0000000000007941 */ /* 0x000fea0003800000 */
.L_x_1661:
        /* <DEDUP_REMOVED lines=28> */
.L_x_1663:
        /* <DEDUP_REMOVED lines=22> */
.L_x_1665:
[----:B------:R-:W-:Y:S05]  /*dbc0*/  BSYNC B0 ;  /* 0x0000000000007941 */ /* 0x000fea0003800000 */
.L_x_1664:
[----:B------:R-:W-:Y:S01]  /*dbd0*/  ISETP.NE.AND P6, PT, RZ, UR18, PT ;  /* 0x00000012ff007c0c */ /* 0x000fe2000bfc5270 */
[----:B------:R-:W-:Y:S01]  /*dbe0*/  FADD.FTZ R13, R2, -UR16 ;  /* 0x80000010020d7e21 */ /* 0x000fe20008010000 */
[----:B------:R-:W-:Y:S01]  /*dbf0*/  FADD.FTZ R15, R15, -UR16 ;  /* 0x800000100f0f7e21 */ /* 0x000fe20008010000 */
[----:B0-----:R-:W-:Y:S02]  /*dc00*/  HADD2.F32 R11, -RZ, R72.H0_H0 ;  /* 0x20000048ff0b7230 */ /* 0x001fe40000004100 */
[----:B------:R-:W-:Y:S02]  /*dc10*/  HADD2.F32 R2, -RZ, R16.H0_H0 ;  /* 0x20000010ff027230 */ /* 0x000fe40000004100 */
        /* <DEDUP_REMOVED lines=23> */
.L_x_1666:
[----:B------:R-:W-:Y:S04]  /*dd90*/  BSSY B0, `(.L_x_1667) ;  /* 0x0000015000007945 */ /* 0x000fe80003800000 */
        /* <DEDUP_REMOVED lines=20> */
.L_x_1668:
[----:B------:R-:W-:Y:S05]  /*dee0*/  BSYNC B0 ;  /* 0x0000000000007941 */ /* 0x000fea0003800000 */
.L_x_1667:
[----:B------:R-:W-:Y:S01]  /*def0*/  FADD.FTZ R15, R2, -UR16 ;  /* 0x80000010020f7e21 */ /* 0x000fe20008010000 */
[----:B------:R-:W-:Y:S01]  /*df00*/  FADD.FTZ R16, R16, -UR16 ;  /* 0x8000001010107e21 */ /* 0x000fe20008010000 */
[--C-:B------:R-:W-:Y:S02]  /*df10*/  HADD2.F32 R13, -RZ, R69.reuse.H0_H0 ;  /* 0x20000045ff0d7230 */ /* 0x100fe40000004100 */
[----:B01-34-:R-:W-:Y:S02]  /*df20*/  HADD2.F32 R34, -RZ, R69.H1_H1 ;  /* 0x30000045ff227230 */ /* 0x01bfe40000004100 */
        /* <DEDUP_REMOVED lines=23> */
.L_x_1669:
[----:B------:R-:W-:Y:S04]  /*e0a0*/  BSSY B0, `(.L_x_1670) ;  /* 0x0000015000007945 */ /* 0x000fe80003800000 */
[----:B------:R-:W-:Y:S05]  /*e0b0*/  @!P4 BRA `(.L_x_1671) ;  /* 0x00000000004cc947 */ /* 0x000fea0003800000 */
[----:B------:R-:W3:Y:S01]  /*e0c0*/  LDL R15, [R1+0x4] ;  /* 0x00000400010f7983 */ /* 0x000ee20000100800 */
[----:B------:R-:W-:Y:S01]  /*e0d0*/  ULDC.64 UR22, c[0x0][0x288] ;  /* 0x0000a20000167ab9 */ /* 0x000fe20000000a00 */
[----:B------:R-:W-:Y:S02]  /*e0e0*/  MOV R16, R28 ;  /* 0x0000001c00107202 */ /* 0x000fe40000000f00 */
[----:B------:R-:W-:-:S03]  /*e0f0*/  MOV R17, R31 ;  /* 0x0000001f00117202 */ /* 0x000fc60000000f00 */
[----:B------:R-:W-:-:S04]  /*e100*/  IMAD.WIDE.U32 R16, R106, UR22, R16 ;  /* 0x000000166a107c25 */ /* 0x000fc8000f8e0010 */
[----:B---3--:R-:W-:-:S04]  /*e110*/  IMAD R15, R15, UR22, RZ ;  /* 0x000000160f0f7c24 */ /* 0x008fc8000f8e02ff */
        /* <DEDUP_REMOVED lines=13> */
.L_x_1671:
[----:B------:R-:W-:Y:S05]  /*e1f0*/  BSYNC B0 ;  /* 0x0000000000007941 */ /* 0x000fea0003800000 */
.L_x_1670:
[----:B------:R-:W-:Y:S01]  /*e200*/  FADD.FTZ R2, R2, -UR16 ;  /* 0x8000001002027e21 */ /* 0x000fe20008010000 */
[----:B------:R-:W-:Y:S01]  /*e210*/  FADD.FTZ R11, R11, -UR16 ;  /* 0x800000100b0b7e21 */ /* 0x000fe20008010000 */
[--C-:B0-----:R-:W-:Y:S02]  /*e220*/  HADD2.F32 R13, -RZ, R68.reuse.H0_H0 ;  /* 0x20000044ff0d7230 */ /* 0x101fe40000004100 */
        /* <DEDUP_REMOVED lines=24> */
.L_x_1672:
[----:B------:R-:W-:Y:S04]  /*e3b0*/  BSSY B0, `(.L_x_1673) ;  /* 0x0000015000007945 */ /* 0x000fe80003800000 */
[----:B------:R-:W-:Y:S05]  /*e3c0*/  @!P3 BRA `(.L_x_1674) ;  /* 0x00000000004cb947 */ /* 0x000fea0003800000 */
[----:B------:R-:W3:Y:S01]  /*e3d0*/  LDL R2, [R1] ;  /* 0x0000000001027983 */ /* 0x000ee20000100800 */
[----:B------:R-:W-:Y:S01]  /*e3e0*/  ULDC.64 UR22, c[0x0][0x288] ;  /* 0x0000a20000167ab9 */ /* 0x000fe20000000a00 */
[----:B------:R-:W-:Y:S02]  /*e3f0*/  MOV R16, R28 ;  /* 0x0000001c00107202 */ /* 0x000fe40000000f00 */
[----:B------:R-:W-:-:S03]  /*e400*/  MOV R17, R31 ;  /* 0x0000001f00117202 */ /* 0x000fc60000000f00 */
[----:B------:R-:W-:-:S04]  /*e410*/  IMAD.WIDE.U32 R16, R105, UR22, R16 ;  /* 0x0000001669107c25 */ /* 0x000fc8000f8e0010 */
[----:B---3--:R-:W-:-:S04]  /*e420*/  IMAD R2, R2, UR22, RZ ;  /* 0x0000001602027c24 */ /* 0x008fc8000f8e02ff */
[----:B------:R-:W-:Y:S01]  /*e430*/  IMAD R11, R105, UR23, R2 ;  /* 0x00000017690b7c24 */ /* 0x000fe2000f8e0202 */
[----:B------:R-:W-:Y:S01]  /*e440*/  ULDC.64 UR22, c[0x0][0x210] ;  /* 0x0000840000167ab9 */ /* 0x000fe20000000a00 */
[----:B------:R-:W-:Y:S01]  /*e450*/  FFMA.FTZ R2, R39, UR6, R36 ;  /* 0x0000000627027c23 */ /* 0x000fe20008010024 */
[----:B------:R-:W-:Y:S02]  /*e460*/  LEA R32, P0, R16, UR22, 0x1 ;  /* 0x0000001610207c11 */ /* 0x000fe4000f8008ff */
[----:B------:R-:W-:Y:S01]  /*e470*/  IADD3 R11, R17, R11, RZ ;  /* 0x0000000b110b7210 */ /* 0x000fe20007ffe0ff */
[----:B------:R-:W-:-:S03]  /*e480*/  FFMA.FTZ R2, R13, R24, -R2 ;  /* 0x000000180d027223 */ /* 0x000fc60000010802 */
[----:B------:R-:W-:Y:S01]  /*e490*/  LEA.HI.X R33, R16, UR23, R11, 0x1, P0 ;  /* 0x0000001710217c11 */ /* 0x000fe200080f0c0b */
[----:B------:R-:W-:-:S04]  /*e4a0*/  FFMA.FTZ R11, R41, UR6, R36 ;  /* 0x00000006290b7c23 */ /* 0x000fc80008010024 */
[----:B------:R-:W-:Y:S01]  /*e4b0*/  FFMA.FTZ R68, R68, R27, -R11 ;  /* 0x0000001b44447223 */ /* 0x000fe2000001080b */
[----:B------:R-:W-:-:S03]  /*e4c0*/  FMUL.FTZ R11, R2, UR20 ;  /* 0x00000014020b7c20 */ /* 0x000fc60008410000 */
[----:B------:R-:W-:-:S05]  /*e4d0*/  FMUL.FTZ R2, R68, UR20 ;  /* 0x0000001444027c20 */ /* 0x000fca0008410000 */
[----:B------:R-:W-:-:S05]  /*e4e0*/  F2FP.F16.F32.PACK_AB R11, R2, R11 ;  /* 0x0000000b020b723e */ /* 0x000fca00000000ff */
[----:B------:R0:W-:Y:S02]  /*e4f0*/  STG.E desc[UR12][R32.64], R11 ;  /* 0x0000000b20007986 */ /* 0x0001e4000c10190c */
.L_x_1674:
[----:B------:R-:W-:Y:S05]  /*e500*/  BSYNC B0 ;  /* 0x0000000000007941 */ /* 0x000fea0003800000 */
.L_x_1673:
        /* <DEDUP_REMOVED lines=27> */
.L_x_1675:
        /* <DEDUP_REMOVED lines=20> */
.L_x_1677:
[----:B------:R-:W-:Y:S05]  /*e800*/  BSYNC B0 ;  /* 0x0000000000007941 */ /* 0x000fea0003800000 */
.L_x_1676:
        /* <DEDUP_REMOVED lines=27> */
.L_x_1678:
[----:B------:R-:W-:Y:S04]  /*e9c0*/  BSSY B0, `(.L_x_1679) ;  /* 0x0000014000007945 */ /* 0x000fe80003800000 */
[----:B------:R-:W-:Y:S05]  /*e9d0*/  @!P1 BRA `(.L_x_1680) ;  /* 0x0000000000489947 */ /* 0x000fea0003800000 */
[----:B------:R-:W-:Y:S01]  /*e9e0*/  ULDC.64 UR22, c[0x0][0x288] ;  /* 0x0000a20000167ab9 */ /* 0x000fe20000000a00 */
[----:B------:R-:W-:Y:S01]  /*e9f0*/  MOV R16, R28 ;  /* 0x0000001c00107202 */ /* 0x000fe20000000f00 */
[----:B------:R-:W-:Y:S01]  /*ea00*/  IMAD R2, R124, UR22, RZ ;  /* 0x000000167c027c24 */ /* 0x000fe2000f8e02ff */
[----:B------:R-:W-:-:S03]  /*ea10*/  MOV R17, R31 ;  /* 0x0000001f00117202 */ /* 0x000fc60000000f00 */
[----:B------:R-:W-:Y:S02]  /*ea20*/  IMAD R13, R123, UR23, R2 ;  /* 0x000000177b0d7c24 */ /* 0x000fe4000f8e0202 */
[----:B------:R-:W-:Y:S01]  /*ea30*/  FFMA.FTZ R2, R35, UR6, R36 ;  /* 0x0000000623027c23 */ /* 0x000fe20008010024 */
[----:B------:R-:W-:Y:S01]  /*ea40*/  IMAD.WIDE.U32 R16, R123, UR22, R16 ;  /* 0x000000167b107c25 */ /* 0x000fe2000f8e0010 */
[----:B------:R-:W-:-:S03]  /*ea50*/  ULDC.64 UR22, c[0x0][0x210] ;  /* 0x0000840000167ab9 */ /* 0x000fc60000000a00 */
[----:B------:R-:W-:Y:S01]  /*ea60*/  FFMA.FTZ R2, R11, R24, -R2 ;  /* 0x000000180b027223 */ /* 0x000fe20000010802 */
[----:B------:R-:W-:Y:S02]  /*ea70*/  IADD3 R13, R17, R13, RZ ;  /* 0x0000000d110d7210 */ /* 0x000fe40007ffe0ff */
[----:B------:R-:W-:Y:S01]  /*ea80*/  LEA R18, P0, R16, UR22, 0x1 ;  /* 0x0000001610127c11 */ /* 0x000fe2000f8008ff */
[----:B------:R-:W-:-:S03]  /*ea90*/  FMUL.FTZ R11, R2, UR20 ;  /* 0x00000014020b7c20 */ /* 0x000fc60008410000 */
[----:B------:R-:W-:Y:S01]  /*eaa0*/  LEA.HI.X R19, R16, UR23, R13, 0x1, P0 ;  /* 0x0000001710137c11 */ /* 0x000fe200080f0c0d */
[----:B------:R-:W-:-:S04]  /*eab0*/  FFMA.FTZ R13, R41, UR6, R36 ;  /* 0x00000006290d7c23 */ /* 0x000fc80008010024 */
[----:B------:R-:W-:-:S04]  /*eac0*/  FFMA.FTZ R13, R66, R27, -R13 ;  /* 0x0000001b420d7223 */ /* 0x000fc8000001080d */
[----:B------:R-:W-:-:S05]  /*ead0*/  FMUL.FTZ R2, R13, UR20 ;  /* 0x000000140d027c20 */ /* 0x000fca0008410000 */
[----:B------:R-:W-:-:S05]  /*eae0*/  F2FP.F16.F32.PACK_AB R11, R2, R11 ;  /* 0x0000000b020b723e */ /* 0x000fca00000000ff */
[----:B------:R0:W-:Y:S02]  /*eaf0*/  STG.E desc[UR12][R18.64], R11 ;  /* 0x0000000b12007986 */ /* 0x0001e4000c10190c */
.L_x_1680:
[----:B------:R-:W-:Y:S05]  /*eb00*/  BSYNC B0 ;  /* 0x0000000000007941 */ /* 0x000fea0003800000 */
.L_x_1679:
        /* <DEDUP_REMOVED lines=27> */
.L_x_1681:
        /* <DEDUP_REMOVED lines=23> */
.L_x_1683:
[----:B------:R-:W-:Y:S05]  /*ee30*/  BSYNC B0 ;  /* 0x0000000000007941 */ /* 0x000fea0003800000 */
.L_x_1682:
        /* <DEDUP_REMOVED lines=28> */
.L_x_1684:
        /* <DEDUP_REMOVED lines=23> */
.L_x_1686:
[----:B------:R-:W-:Y:S05]  /*f170*/  BSYNC B0 ;  /* 0x0000000000007941 */ /* 0x000fea0003800000 */
.L_x_1685:
[----:B------:R-:W-:Y:S01]  /*f180*/  ISETP.NE.AND P0, PT, RZ, UR18, PT ;  /* 0x00000012ff007c0c */ /* 0x000fe2000bf05270 */
[----:B------:R-:W-:Y:S01]  /*f190*/  FADD.FTZ R32, R32, -UR16 ;  /* 0x8000001020207e21 */ /* 0x000fe20008010000 */
[----:B------:R-:W-:Y:S01]  /*f1a0*/  FADD.FTZ R22, R22, -UR16 ;  /* 0x8000001016167e21 */ /* 0x000fe20008010000 */
[--C-:B------:R-:W-:Y:S02]  /*f1b0*/  HADD2.F32 R34, -RZ, R23.reuse.H0_H0 ;  /* 0x20000017ff227230 */ /* 0x100fe40000004100 */
[----:B------:R-:W-:Y:S02]  /*f1c0*/  HADD2.F32 R35, -RZ, R23.H1_H1 ;  /* 0x30000017ff237230 */ /* 0x000fe40000004100 */
[----:B------:R-:W-:Y:S01]  /*f1d0*/  FMUL.FTZ R23, R32, UR20 ;  /* 0x0000001420177c20 */ /* 0x000fe20008410000 */
[--C-:B0-----:R-:W-:Y:S02]  /*f1e0*/  HADD2.F32 R11, -RZ, R63.reuse.H0_H0 ;  /* 0x2000003fff0b7230 */ /* 0x101fe40000004100 */
        /* <DEDUP_REMOVED lines=21> */
.L_x_1687:
        /* <DEDUP_REMOVED lines=23> */
.L_x_1689:
[----:B------:R-:W-:Y:S05]  /*f4b0*/  BSYNC B0 ;  /* 0x0000000000007941 */ /* 0x000fea0003800000 */
.L_x_1688:
[----:B------:R-:W-:Y:S01]  /*f4c0*/  ISETP.NE.AND P0, PT, RZ, UR18, PT ;  /* 0x00000012ff007c0c */ /* 0x000fe2000bf05270 */
[----:B------:R-:W-:Y:S01]  /*f4d0*/  FADD.FTZ R34, R34, -UR16 ;  /* 0x8000001022227e21 */ /* 0x000fe20008010000 */
[----:B------:R-:W-:Y:S01]  /*f4e0*/  FADD.FTZ R35, R35, -UR16 ;  /* 0x8000001023237e21 */ /* 0x000fe20008010000 */
[--C-:B0-----:R-:W-:Y:S02]  /*f4f0*/  HADD2.F32 R11, -RZ, R62.reuse.H0_H0 ;  /* 0x2000003eff0b7230 */ /* 0x101fe40000004100 */
[----:B------:R-:W-:Y:S02]  /*f500*/  HADD2.F32 R62, -RZ, R62.H1_H1 ;  /* 0x3000003eff3e7230 */ /* 0x000fe40000004100 */
[----:B------:R-:W-:Y:S01]  /*f510*/  FMUL.FTZ R23, R34, UR20 ;  /* 0x0000001422177c20 */ /* 0x000fe20008410000 */
[----:B------:R-:W-:Y:S02]  /*f520*/  HADD2.F32 R22, -RZ, R5.H0_H0 ;  /* 0x20000005ff167230 */ /* 0x000fe40000004100 */
[----:B------:R-:W-:-:S03]  /*f530*/  FMUL.FTZ R35, R35, UR20 ;  /* 0x0000001423237c20 */ /* 0x000fc60008410000 */
        /* <DEDUP_REMOVED lines=19> */
.L_x_1690:
        /* <DEDUP_REMOVED lines=23> */
.L_x_1692:
[----:B------:R-:W-:Y:S05]  /*f7e0*/  BSYNC B0 ;  /* 0x0000000000007941 */ /* 0x000fea0003800000 */
.L_x_1691:
[----:B------:R-:W-:Y:S01]  /*f7f0*/  ISETP.NE.AND P6, PT, RZ, UR18, PT ;  /* 0x00000012ff007c0c */ /* 0x000fe2000bfc5270 */
[----:B------:R-:W-:Y:S01]  /*f800*/  HADD2.F32 R5, -RZ, R5.H1_H1 ;  /* 0x30000005ff057230 */ /* 0x000fe20000004100 */
[----:B------:R-:W-:Y:S01]  /*f810*/  IADD3 R32, R7, 0x190, RZ ;  /* 0x0000019007207810 */ /* 0x000fe20007ffe0ff */
[----:B------:R-:W-:Y:S01]  /*f820*/  FADD.FTZ R22, R22, -UR16 ;  /* 0x8000001016167e21 */ /* 0x000fe20008010000 */
[----:B------:R-:W-:Y:S01]  /*f830*/  ULDC.64 UR22, c[0x0][0x290] ;  /* 0x0000a40000167ab9 */ /* 0x000fe20000000a00 */
[--C-:B0-----:R-:W-:Y:S02]  /*f840*/  HADD2.F32 R11, -RZ, R61.reuse.H0_H0 ;  /* 0x2000003dff0b7230 */ /* 0x101fe40000004100 */
[----:B------:R-:W-:Y:S01]  /*f850*/  FADD.FTZ R5, R5, -UR16 ;  /* 0x8000001005057e21 */ /* 0x000fe20008010000 */
[----:B------:R-:W-:Y:S01]  /*f860*/  HADD2.F32 R2, -RZ, R61.H1_H1 ;  /* 0x3000003dff027230 */ /* 0x000fe20000004100 */
[----:B------:R-:W-:Y:S01]  /*f870*/  SHF.R.S32.HI R33, RZ, 0x1f, R32 ;  /* 0x0000001fff217819 */ /* 0x000fe20000011420 */
[----:B------:R-:W-:Y:S01]  /*f880*/  FMUL.FTZ R21, R22, UR20 ;  /* 0x0000001416157c20 */ /* 0x000fe20008410000 */
[----:B------:R-:W-:-:S02]  /*f890*/  FMUL.FTZ R23, R5, UR20 ;  /* 0x0000001405177c20 */ /* 0x000fc40008410000 */
        /* <DEDUP_REMOVED lines=19> */
.L_x_1693:
        /* <DEDUP_REMOVED lines=25> */
.L_x_1695:
[----:B------:R-:W-:Y:S05]  /*fb60*/  BSYNC B0 ;  /* 0x0000000000007941 */ /* 0x000fea0003800000 */
.L_x_1694:
        /* <DEDUP_REMOVED lines=27> */
.L_x_1696:
        /* <DEDUP_REMOVED lines=11> */
[C---:B0-----:R-:W-:Y:S02]  /*fdd0*/  IMAD R5, R35.reuse, UR25, R4 ;  /* 0x0000001923057c24 */ /* 0x041fe4000f8e0204 */
        /* <DEDUP_REMOVED lines=13> */
.L_x_1698:
[----:B------:R-:W-:Y:S05]  /*feb0*/  BSYNC B0 ;  /* 0x0000000000007941 */ /* 0x000fea0003800000 */
.L_x_1697:
[----:B------:R-:W-:Y:S01]  /*fec0*/  IADD3 R23, R7, 0x1b0, RZ ;  /* 0x000001b007177810 */ /* 0x000fe20007ffe0ff */
[----:B------:R-:W-:Y:S01]  /*fed0*/  FADD.FTZ R13, R13, -UR16 ;  /* 0x800000100d0d7e21 */ /* 0x000fe20008010000 */
[----:B------:R-:W-:Y:S01]  /*fee0*/  FADD.FTZ R15, R15, -UR16 ;  /* 0x800000100f0f7e21 */ /* 0x000fe20008010000 */
[--C-:B------:R-:W-:Y:S01]  /*fef0*/  HADD2.F32 R11, -RZ, R59.reuse.H0_H0 ;  /* 0x2000003bff0b7230 */ /* 0x100fe20000004100 */
[----:B------:R-:W-:Y:S01]  /*ff00*/  SHF.R.S32.HI R22, RZ, 0x1f, R23 ;  /* 0x0000001fff167819 */ /* 0x000fe20000011417 */
[----:B0-----:R-:W-:Y:S02]  /*ff10*/  HADD2.F32 R16, -RZ, R59.H1_H1 ;  /* 0x3000003bff107230 */ /* 0x001fe40000004100 */
[----:B------:R-:W-:Y:S01]  /*ff20*/  FMUL.FTZ R19, R13, UR20 ;  /* 0x000000140d137c20 */ /* 0x000fe20008410000 */
[----:B------:R-:W-:Y:S01]  /*ff30*/  FMUL.FTZ R21, R15, UR20 ;  /* 0x000000140f157c20 */ /* 0x000fe20008410000 */
        /* <DEDUP_REMOVED lines=19> */
.L_x_1699:
        /* <DEDUP_REMOVED lines=10> */
[----:B-1----:R-:W-:-:S03]  /*10110*/  MOV R3, R31 ;  /* 0x0000001f00037202 */ /* 0x002fc60000000f00 */
        /* <DEDUP_REMOVED lines=14> */
.L_x_1701:
[----:B------:R-:W-:Y:S05]  /*10200*/  BSYNC B0 ;  /* 0x0000000000007941 */ /* 0x000fea0003800000 */
.L_x_1700:
        /* <DEDUP_REMOVED lines=27> */
.L_x_1702:
        /* <DEDUP_REMOVED lines=10> */
[----:B01----:R-:W-:-:S03]  /*10460*/  MOV R3, R31 ;  /* 0x0000001f00037202 */ /* 0x003fc60000000f00 */
        /* <DEDUP_REMOVED lines=14> */
.L_x_1704:
[----:B------:R-:W-:Y:S05]  /*10550*/  BSYNC B0 ;  /* 0x0000000000007941 */ /* 0x000fea0003800000 */
.L_x_1703:
        /* <DEDUP_REMOVED lines=27> */
.L_x_1705:
        /* <DEDUP_REMOVED lines=8> */
[----:B01-3--:R-:W-:Y:S01]  /*10790*/  MOV R4, R28 ;  /* 0x0000001c00047202 */ /* 0x00bfe20000000f00 */
        /* <DEDUP_REMOVED lines=16> */
.L_x_1707:
[----:B------:R-:W-:Y:S05]  /*108a0*/  BSYNC B0 ;  /* 0x0000000000007941 */ /* 0x000fea0003800000 */
.L_x_1706:
        /* <DEDUP_REMOVED lines=10> */
[----:B----4-:R-:W-:-:S03]  /*10950*/  FFMA.FTZ R2, R21, R27, R26 ;  /* 0x0000001b15027223 */ /* 0x010fc6000001001a */
[----:B01-3--:R-:W-:Y:S01]  /*10960*/  FMUL.FTZ R3, R0, -1.4426950216293334961 ;  /* 0xbfb8aa3b00037820 */ /* 0x00bfe20000410000 */
        /* <DEDUP_REMOVED lines=15> */
.L_x_1708:
        /* <DEDUP_REMOVED lines=10> */
[----:B01-3--:R-:W-:Y:S01]  /*10b00*/  MOV R4, R28 ;  /* 0x0000001c00047202 */ /* 0x00bfe20000000f00 */
[----:B------:R-:W-:Y:S01]  /*10b10*/  IMAD R0, R16, UR24, RZ ;  /* 0x0000001810007c24 */ /* 0x000fe2000f8e02ff */
[----:B----4-:R-:W-:-:S03]  /*10b20*/  MOV R5, R31 ;  /* 0x0000001f00057202 */ /* 0x010fc60000000f00 */
        /* <DEDUP_REMOVED lines=14> */
.L_x_1710:
[----:B------:R-:W-:Y:S05]  /*10c10*/  BSYNC B0 ;  /* 0x0000000000007941 */ /* 0x000fea0003800000 */
.L_x_1709:
        /* <DEDUP_REMOVED lines=27> */
.L_x_1711:
        /* <DEDUP_REMOVED lines=24> */
.L_x_1713:
[----:B------:R-:W-:Y:S05]  /*10f50*/  BSYNC B0 ;  /* 0x0000000000007941 */ /* 0x000fea0003800000 */
.L_x_1712:
        /* <DEDUP_REMOVED lines=8> */
.L_x_1567:
        /* <DEDUP_REMOVED lines=23> */
.L_x_1716:
[----:B------:R-:W-:Y:S05]  /*11150*/  BSYNC B0 ;  /* 0x0000000000007941 */ /* 0x000fea0003800000 */
.L_x_1715:
[----:B------:R-:W-:Y:S05]  /*11160*/  @P0 EXIT ;  /* 0x000000000000094d */ /* 0x000fea0003800000 */
[----:B------:R-:W-:Y:S05]  /*11170*/  @P2 BRA `(.L_x_1717) ;  /* 0x0000000000202947 */ /* 0x000fea0003800000 */
[----:B------:R-:W-:-:S05]  /*11180*/  IMAD R0, R4, R7, RZ ;  /* 0x0000000704007224 */ /* 0x000fca00078e02ff */
[----:B------:R-:W-:-:S13]  /*11190*/  ISETP.NE.AND P0, PT, R0, -0x1, PT ;  /* 0xffffffff0000780c */ /* 0x000fda0003f05270 */
[----:B------:R-:W-:Y:S05]  /*111a0*/  @!P0 BRA `(.L_x_1717) ;  /* 0x0000000000148947 */ /* 0x000fea0003800000 */
.L_x_1718:
[----:B0-----:R-:W2:Y:S04]  /*111b0*/  LDG.E.STRONG.GPU R5, desc[UR12][R2.64] ;  /* 0x0000000c02057981 */ /* 0x001ea8000c1ef900 */
[----:B--2---:R-:W-:Y:S01]  /*111c0*/  CCTL.IVALL ;  /* 0x00000000ff00798f */ /* 0x004fe20002000000 */
[----:B------:R-:W-:Y:S05]  /*111d0*/  YIELD ;  /* 0x0000000000007946 */ /* 0x000fea0003800000 */
[----:B------:R-:W-:-:S13]  /*111e0*/  ISETP.NE.AND P0, PT, R5, R0, PT ;  /* 0x000000000500720c */ /* 0x000fda0003f05270 */
[----:B------:R-:W-:Y:S05]  /*111f0*/  @P0 BRA `(.L_x_1718) ;  /* 0xfffffffc00ec0947 */ /* 0x000fea000383ffff */
.L_x_1717:
        /* <DEDUP_REMOVED lines=24> */
.L_x_1719:
        /* <DEDUP_REMOVED lines=25> */
.L_x_1720:
        /* <DEDUP_REMOVED lines=15> */
.L_x_5235:


//--------------------- .text._Z35group_norm_nhwc_bwd_one_pass_kernelI11Fp16IOFp16WLi64ELi64ELi512EEv26Group_norm_nhwc_bwd_params --------------------------
	.section	.text._Z35group_norm_nhwc_bwd_one_pass_kernelI11Fp16IOFp16WLi64ELi64ELi512EEv26Group_norm_nhwc_bwd_params,"ax",@progbits
	.align	128
        .global         _Z35group_norm_nhwc_bwd_one_pass_kernelI11Fp16IOFp16WLi64ELi64ELi512EEv26Group_norm_nhwc_bwd_params
        .type           _Z35group_norm_nhwc_bwd_one_pass_kernelI11Fp16IOFp16WLi64ELi64ELi512EEv26Group_norm_nhwc_bwd_params,@function
        .size           _Z35group_norm_nhwc_bwd_one_pass_kernelI11Fp16IOFp16WLi64ELi64ELi512EEv26Group_norm_nhwc_bwd_params,(.L_x_5236 - _Z35group_norm_nhwc_bwd_one_pass_kernelI11Fp16IOFp16WLi64ELi64ELi512EEv26Group_norm_nhwc_bwd_params)
        .other          _Z35group_norm_nhwc_bwd_one_pass_kernelI11Fp16IOFp16WLi64ELi64ELi512EEv26Group_norm_nhwc_bwd_params,@"STO_CUDA_ENTRY STV_DEFAULT"
_Z35group_norm_nhwc_bwd_one_pass_kernelI11Fp16IOFp16WLi64ELi64ELi512EEv26Group_norm_nhwc_bwd_params:
.text._Z35group_norm_nhwc_bwd_one_pass_kernelI11Fp16IOFp16WLi64ELi64ELi512EEv26Group_norm_nhwc_bwd_params:
        /* <DEDUP_REMOVED lines=53> */
.L_x_1756:
        /* <DEDUP_REMOVED lines=171> */
.L_x_1723:
[----:B------:R-:W-:Y:S05]  /*0e00*/  BSYNC B0 ;  /* 0x0000000000007941 */ /* 0x000fea0003800000 */
.L_x_1722:
        /* <DEDUP_REMOVED lines=25> */
.L_x_1724:
        /* <DEDUP_REMOVED lines=34> */
.L_x_1725:
        /* <DEDUP_REMOVED lines=40> */
.L_x_1726:
        /* <DEDUP_REMOVED lines=35> */
.L_x_1727:
        /* <DEDUP_REMOVED lines=90> */
.L_x_1729:
[----:B------:R-:W-:Y:S05]  /*1c10*/  BSYNC B0 ;  /* 0x0000000000007941 */ /* 0x000fea0003800000 */
.L_x_1728:
        /* <DEDUP_REMOVED lines=78> */
.L_x_1731:
[----:B------:R-:W-:Y:S05]  /*2100*/  BSYNC B0 ;  /* 0x0000000000007941 */ /* 0x000fea0003800000 */
.L_x_1730:
        /* <DEDUP_REMOVED lines=20> */
.L_x_1733:
[----:B------:R-:W-:Y:S05]  /*2250*/  BSYNC B0 ;  /* 0x0000000000007941 */ /* 0x000fea0003800000 */
.L_x_1732:
        /* <DEDUP_REMOVED lines=35> */
.L_x_1736:
[----:B------:R-:W2:Y:S04]  /*2490*/  LDG.E.STRONG.GPU R10, desc[UR12][R12.64] ;  /* 0x0000000c0c0a7981 */ /* 0x000ea8000c1ef900 */
[----:B--2---:R-:W-:Y:S01]  /*24a0*/  CCTL.IVALL ;  /* 0x00000000ff00798f */ /* 0x004fe20002000000 */
[----:B------:R-:W-:Y:S05]  /*24b0*/  YIELD ;  /* 0x0000000000007946 */ /* 0x000fea0003800000 */
[----:B------:R-:W-:-:S13]  /*24c0*/  ISETP.NE.AND P0, PT, R10, R17, PT ;  /* 0x000000110a00720c */ /* 0x000fda0003f05270 */
[----:B------:R-:W-:Y:S05]  /*24d0*/  @P0 BRA `(.L_x_1736) ;  /* 0xfffffffc00ec0947 */ /* 0x000fea000383ffff */
.L_x_1735:
        /* <DEDUP_REMOVED lines=17> */
.L_x_1740:
        /* <DEDUP_REMOVED lines=115> */
.L_x_1739:
        /* <DEDUP_REMOVED lines=61> */
.L_x_1741:
[----:B------:R-:W-:-:S13]  /*30f0*/  ISETP.NE.OR P0, PT, R10, RZ, P0 ;  /* 0x000000ff0a00720c */ /* 0x000fda0000705670 */
[----:B------:R-:W-:Y:S05]  /*3100*/  @!P0 BRA `(.L_x_1737) ;  /* 0x00000000007c8947 */ /* 0x000fea0003800000 */
.L_x_1738:
        /* <DEDUP_REMOVED lines=31> */
.L_x_1737:
        /* <DEDUP_REMOVED lines=11> */
.L_x_1743:
[----:B------:R-:W-:Y:S05]  /*33b0*/  BSYNC B0 ;  /* 0x0000000000007941 */ /* 0x000fea0003800000 */
.L_x_1742:
        /* <DEDUP_REMOVED lines=16> */
.L_x_1734:
        /* <DEDUP_REMOVED lines=50> */
.L_x_1744:
        /* <DEDUP_REMOVED lines=20> */
.L_x_1746:
[----:B------:R-:W-:Y:S05]  /*3920*/  BSYNC B0 ;  /* 0x0000000000007941 */ /* 0x000fea0003800000 */
.L_x_1745:
        /* <DEDUP_REMOVED lines=25> */
.L_x_1747:
        /* <DEDUP_REMOVED lines=20> */
.L_x_1749:
[----:B------:R-:W-:Y:S05]  /*3c00*/  BSYNC B0 ;  /* 0x0000000000007941 */ /* 0x000fea0003800000 */
.L_x_1748:
        /* <DEDUP_REMOVED lines=31> */
.L_x_1750:
        /* <DEDUP_REMOVED lines=20> */
.L_x_1752:
[----:B------:R-:W-:Y:S05]  /*3f40*/  BSYNC B0 ;  /* 0x0000000000007941 */ /* 0x000fea0003800000 */
.L_x_1751:
        /* <DEDUP_REMOVED lines=25> */
.L_x_1753:
        /* <DEDUP_REMOVED lines=19> */
.L_x_1755:
[----:B------:R-:W-:Y:S05]  /*4210*/  BSYNC B0 ;  /* 0x0000000000007941 */ /* 0x000fea0003800000 */
.L_x_1754:
[----:B------:R-:W-:Y:S02]  /*4220*/  UIADD3 UR15, UR17, UR15, URZ ;  /* 0x0000000f110f7290 */ /* 0x000fe4000fffe03f */
[----:B------:R-:W-:Y:S02]  /*4230*/  UIADD3 UR4, UR4, 0x1, URZ ;  /* 0x0000000104047890 */ /* 0x000fe4000fffe03f */
[----:B------:R-:W-:-:S06]  /*4240*/  UISETP.GE.AND UP0, UPT, UR15, UR5, UPT ;  /* 0x000000050f00728c */ /* 0x000fcc000bf06270 */
[----:B------:R-:W-:-:S13]  /*4250*/  PLOP3.LUT P0, PT, PT, PT, UP0, 0x80, 0x0 ;  /* 0x000000000000781c */ /* 0x000fda0003f0f008 */
[----:B------:R-:W-:Y:S05]  /*4260*/  @!P0 BRA `(.L_x_1756) ;  /* 0xffffffc000388947 */ /* 0x000fea000383ffff */
.L_x_1721:
        /* <DEDUP_REMOVED lines=23> */
.L_x_1758:
[----:B------:R-:W-:Y:S05]  /*43e0*/  BSYNC B0 ;  /* 0x0000000000007941 */ /* 0x000fea0003800000 */
.L_x_1757:
[----:B------:R-:W-:Y:S05]  /*43f0*/  @P0 EXIT ;  /* 0x000000000000094d */ /* 0x000fea0003800000 */
[----:B------:R-:W-:Y:S05]  /*4400*/  @P2 BRA `(.L_x_1759) ;  /* 0x0000000000202947 */ /* 0x000fea0003800000 */
[----:B------:R-:W-:-:S05]  /*4410*/  IMAD R0, R4, R7, RZ ;  /* 0x0000000704007224 */ /* 0x000fca00078e02ff */
[----:B------:R-:W-:-:S13]  /*4420*/  ISETP.NE.AND P0, PT, R0, -0x1, PT ;  /* 0xffffffff0000780c */ /* 0x000fda0003f05270 */
[----:B------:R-:W-:Y:S05]  /*4430*/  @!P0 BRA `(.L_x_1759) ;  /* 0x0000000000148947 */ /* 0x000fea0003800000 */
.L_x_1760:
[----:B--2---:R-:W2:Y:S04]  /*4440*/  LDG.E.STRONG.GPU R5, desc[UR12][R2.64] ;  /* 0x0000000c02057981 */ /* 0x004ea8000c1ef900 */
[----:B--2---:R-:W-:Y:S01]  /*4450*/  CCTL.IVALL ;  /* 0x00000000ff00798f */ /* 0x004fe20002000000 */
[----:B------:R-:W-:Y:S05]  /*4460*/  YIELD ;  /* 0x0000000000007946 */ /* 0x000fea0003800000 */
[----:B------:R-:W-:-:S13]  /*4470*/  ISETP.NE.AND P0, PT, R5, R0, PT ;  /* 0x000000000500720c */ /* 0x000fda0003f05270 */
[----:B------:R-:W-:Y:S05]  /*4480*/  @P0 BRA `(.L_x_1760) ;  /* 0xfffffffc00ec0947 */ /* 0x000fea000383ffff */
.L_x_1759:
        /* <DEDUP_REMOVED lines=24> */
.L_x_1761:
        /* <DEDUP_REMOVED lines=25> */
.L_x_1762:
        /* <DEDUP_REMOVED lines=14> */
.L_x_5236:


//--------------------- .text._Z35group_norm_nhwc_bwd_one_pass_kernelI11Fp16IOFp16WLi128ELi64ELi512EEv26Group_norm_nhwc_bwd_params --------------------------
	.section	.text._Z35group_norm_nhwc_bwd_one_pass_kernelI11Fp16IOFp16WLi128ELi64ELi512EEv26Group_norm_nhwc_bwd_params,"ax",@progbits
	.align	128
        .global         _Z35group_norm_nhwc_bwd_one_pass_kernelI11Fp16IOFp16WLi128ELi64ELi512EEv26Group_norm_nhwc_bwd_params
        .type           _Z35group_norm_nhwc_bwd_one_pass_kernelI11Fp16IOFp16WLi128ELi64ELi512EEv26Group_norm_nhwc_bwd_params,@function
        .size           _Z35group_norm_nhwc_bwd_one_pass_kernelI11Fp16IOFp16WLi128ELi64ELi512EEv26Group_norm_nhwc_bwd_params,(.L_x_5237 - _Z35group_norm_nhwc_bwd_one_pass_kernelI11Fp16IOFp16WLi128ELi64ELi512EEv26Group_norm_nhwc_bwd_params)
        .other          _Z35group_norm_nhwc_bwd_one_pass_kernelI11Fp16IOFp16WLi128ELi64ELi512EEv26Group_norm_nhwc_bwd_params,@"STO_CUDA_ENTRY STV_DEFAULT"
_Z35group_norm_nhwc_bwd_one_pass_kernelI11Fp16IOFp16WLi128ELi64ELi512EEv26Group_norm_nhwc_bwd_params:
.text._Z35group_norm_nhwc_bwd_one_pass_kernelI11Fp16IOFp16WLi128ELi64ELi512EEv26Group_norm_nhwc_bwd_params:
        /* <DEDUP_REMOVED lines=47> */
.L_x_1814:
        /* <DEDUP_REMOVED lines=260> */
.L_x_1765:
[----:B------:R-:W-:Y:S05]  /*1330*/  BSYNC B0 ;  /* 0x0000000000007941 */ /* 0x000fea0003800000 */
.L_x_1764:
        /* <DEDUP_REMOVED lines=36> */
.L_x_1766:
        /* <DEDUP_REMOVED lines=26> */
.L_x_1767:
        /* <DEDUP_REMOVED lines=41> */
.L_x_1768:
        /* <DEDUP_REMOVED lines=37> */
.L_x_1769:
        /* <DEDUP_REMOVED lines=32> */
.L_x_1770:
        /* <DEDUP_REMOVED lines=38> */
.L_x_1771:
        /* <DEDUP_REMOVED lines=36> */
.L_x_1772:
        /* <DEDUP_REMOVED lines=35> */
.L_x_1773:
        /* <DEDUP_REMOVED lines=96> */
.L_x_1775:
[----:B------:R-:W-:Y:S05]  /*2ad0*/  BSYNC B0 ;  /* 0x0000000000007941 */ /* 0x000fea0003800000 */
.L_x_1774:
        /* <DEDUP_REMOVED lines=81> */
.L_x_1777:
[----:B------:R-:W-:Y:S05]  /*2ff0*/  BSYNC B0 ;  /* 0x0000000000007941 */ /* 0x000fea0003800000 */
.L_x_1776:
        /* <DEDUP_REMOVED lines=17> */
.L_x_1779:
[----:B------:R-:W-:Y:S05]  /*3110*/  BSYNC B0 ;  /* 0x0000000000007941 */ /* 0x000fea0003800000 */
.L_x_1778:
        /* <DEDUP_REMOVED lines=35> */
.L_x_1782:
[----:B0-----:R-:W2:Y:S04]  /*3350*/  LDG.E.STRONG.GPU R16, desc[UR8][R14.64] ;  /* 0x000000080e107981 */ /* 0x001ea8000c1ef900 */
[----:B--2---:R-:W-:Y:S01]  /*3360*/  CCTL.IVALL ;  /* 0x00000000ff00798f */ /* 0x004fe20002000000 */
[----:B------:R-:W-:Y:S05]  /*3370*/  YIELD ;  /* 0x0000000000007946 */ /* 0x000fea0003800000 */
[----:B------:R-:W-:-:S13]  /*3380*/  ISETP.NE.AND P6, PT, R16, R23, PT ;  /* 0x000000171000720c */ /* 0x000fda0003fc5270 */
[----:B------:R-:W-:Y:S05]  /*3390*/  @P6 BRA `(.L_x_1782) ;  /* 0xfffffffc00ec6947 */ /* 0x000fea000383ffff */
.L_x_1781:
        /* <DEDUP_REMOVED lines=23> */
.L_x_1786:
        /* <DEDUP_REMOVED lines=115> */
.L_x_1785:
        /* <DEDUP_REMOVED lines=63> */
.L_x_1787:
[----:B------:R-:W-:-:S04]  /*4030*/  LOP3.LUT P6, RZ, R37, 0x1, RZ, 0xc0, !PT ;  /* 0x0000000125ff7812 */ /* 0x000fc800078cc0ff */
[----:B------:R-:W-:-:S13]  /*4040*/  ISETP.NE.OR P6, PT, R16, RZ, P6 ;  /* 0x000000ff1000720c */ /* 0x000fda00037c5670 */
[----:B------:R-:W-:Y:S05]  /*4050*/  @!P6 BRA `(.L_x_1783) ;  /* 0x00000000007ce947 */ /* 0x000fea0003800000 */
.L_x_1784:
        /* <DEDUP_REMOVED lines=31> */
.L_x_1783:
        /* <DEDUP_REMOVED lines=10> */
.L_x_1789:
[----:B------:R-:W-:Y:S05]  /*42f0*/  BSYNC B0 ;  /* 0x0000000000007941 */ /* 0x000fea0003800000 */
.L_x_1788:
        /* <DEDUP_REMOVED lines=17> */
.L_x_1780:
        /* <DEDUP_REMOVED lines=65> */
.L_x_1790:
        /* <DEDUP_REMOVED lines=22> */
.L_x_1792:
[----:B------:R-:W-:Y:S05]  /*4980*/  BSYNC B0 ;  /* 0x0000000000007941 */ /* 0x000fea0003800000 */
.L_x_1791:
        /* <DEDUP_REMOVED lines=24> */
.L_x_1793:
        /* <DEDUP_REMOVED lines=22> */
.L_x_1795:
[----:B------:R-:W-:Y:S05]  /*4c70*/  BSYNC B0 ;  /* 0x0000000000007941 */ /* 0x000fea0003800000 */
.L_x_1794:
        /* <DEDUP_REMOVED lines=23> */
.L_x_1796:
        /* <DEDUP_REMOVED lines=22> */
.L_x_1798:
[----:B------:R-:W-:Y:S05]  /*4f50*/  BSYNC B0 ;  /* 0x0000000000007941 */ /* 0x000fea0003800000 */
.L_x_1797:
        /* <DEDUP_REMOVED lines=23> */
.L_x_1799:
        /* <DEDUP_REMOVED lines=22> */
.L_x_1801:
[----:B------:R-:W-:Y:S05]  /*5230*/  BSYNC B0 ;  /* 0x0000000000007941 */ /* 0x000fea0003800000 */
.L_x_1800:
        /* <DEDUP_REMOVED lines=23> */
.L_x_1802:
        /* <DEDUP_REMOVED lines=22> */
.L_x_1804:
[----:B------:R-:W-:Y:S05]  /*5510*/  BSYNC B0 ;  /* 0x0000000000007941 */ /* 0x000fea0003800000 */
.L_x_1803:
        /* <DEDUP_REMOVED lines=23> */
.L_x_1805:
        /* <DEDUP_REMOVED lines=22> */
.L_x_1807:
[----:B------:R-:W-:Y:S05]  /*57f0*/  BSYNC B0 ;  /* 0x0000000000007941 */ /* 0x000fea0003800000 */
.L_x_1806:
        /* <DEDUP_REMOVED lines=23> */
.L_x_1808:
        /* <DEDUP_REMOVED lines=23> */
.L_x_1810:
[----:B------:R-:W-:Y:S05]  /*5ae0*/  BSYNC B0 ;  /* 0x0000000000007941 */ /* 0x000fea0003800000 */
.L_x_1809:
        /* <DEDUP_REMOVED lines=24> */
.L_x_1811:
        /* <DEDUP_REMOVED lines=24> */
.L_x_1813:
[----:B------:R-:W-:Y:S05]  /*5df0*/  BSYNC B0 ;  /* 0x0000000000007941 */ /* 0x000fea0003800000 */
.L_x_1812:
[----:B------:R-:W-:Y:S02]  /*5e00*/  IADD3 R34, R3, R34, RZ ;  /* 0x0000002203227210 */ /* 0x000fe40007ffe0ff */
[----:B------:R-:W-:Y:S02]  /*5e10*/  IADD3 R35, R35, 0x1, RZ ;  /* 0x0000000123237810 */ /* 0x000fe40007ffe0ff */
[----:B------:R-:W-:-:S13]  /*5e20*/  ISETP.GE.AND P0, PT, R34, UR4, PT ;  /* 0x0000000422007c0c */ /* 0x000fda000bf06270 */
[----:B------:R-:W-:Y:S05]  /*5e30*/  @!P0 BRA `(.L_x_1814) ;  /* 0xffffffa4002c8947 */ /* 0x000fea000383ffff */
.L_x_1763:
        /* <DEDUP_REMOVED lines=23> */
.L_x_1816:
[----:B------:R-:W-:Y:S05]  /*5fb0*/  BSYNC B0 ;  /* 0x0000000000007941 */ /* 0x000fea0003800000 */
.L_x_1815:
[----:B------:R-:W-:Y:S05]  /*5fc0*/  @P0 EXIT ;  /* 0x000000000000094d */ /* 0x000fea0003800000 */
[----:B------:R-:W-:Y:S05]  /*5fd0*/  @P2 BRA `(.L_x_1817) ;  /* 0x0000000000202947 */ /* 0x000fea0003800000 */
[----:B------:R-:W-:-:S05]  /*5fe0*/  IMAD R0, R4, R7, RZ ;  /* 0x0000000704007224 */ /* 0x000fca00078e02ff */
[----:B------:R-:W-:-:S13]  /*5ff0*/  ISETP.NE.AND P0, PT, R0, -0x1, PT ;  /* 0xffffffff0000780c */ /* 0x000fda0003f05270 */
[----:B------:R-:W-:Y:S05]  /*6000*/  @!P0 BRA `(.L_x_1817) ;  /* 0x0000000000148947 */ /* 0x000fea0003800000 */
.L_x_1818:
[----:B0-----:R-:W5:Y:S04]  /*6010*/  LDG.E.STRONG.GPU R5, desc[UR8][R2.64] ;  /* 0x0000000802057981 */ /* 0x001f68000c1ef900 */
[----:B-----5:R-:W-:Y:S01]  /*6020*/  CCTL.IVALL ;  /* 0x00000000ff00798f */ /* 0x020fe20002000000 */
[----:B------:R-:W-:Y:S05]  /*6030*/  YIELD ;  /* 0x0000000000007946 */ /* 0x000fea0003800000 */
[----:B------:R-:W-:-:S13]  /*6040*/  ISETP.NE.AND P0, PT, R5, R0, PT ;  /* 0x000000000500720c */ /* 0x000fda0003f05270 */
[----:B------:R-:W-:Y:S05]  /*6050*/  @P0 BRA `(.L_x_1818) ;  /* 0xfffffffc00ec0947 */ /* 0x000fea000383ffff */
.L_x_1817:
        /* <DEDUP_REMOVED lines=24> */
.L_x_1819:
        /* <DEDUP_REMOVED lines=17> */
[----:B-----5:R-:W-:Y:S02]  /*62f0*/  F2FP.F16.F32.PACK_AB R3, R15, R0 ;  /* 0x000000000f03723e */ /* 0x020fe400000000ff */
[----:B------:R-:W-:Y:S02]  /*6300*/  SHF.R.S32.HI R0, RZ, 0x1f, R36 ;  /* 0x0000001fff007819 */ /* 0x000fe40000011424 */
[----:B--2---:R-:W-:Y:S01]  /*6310*/  F2FP.F16.F32.PACK_AB R21, R19, R16 ;  /* 0x000000101315723e */ /* 0x004fe200000000ff */
[----:B------:R0:W-:Y:S04]  /*6320*/  STG.E desc[UR8][R8.64], R3 ;  /* 0x0000000308007986 */ /* 0x0001e8000c101908 */
[----:B------:R0:W-:Y:S01]  /*6330*/  STG.E desc[UR8][R10.64], R21 ;  /* 0x000000150a007986 */ /* 0x0001e2000c101908 */
[----:B------:R-:W-:-:S13]  /*6340*/  ISETP.GT.AND.EX P0, PT, R27, R0, PT, P0 ;  /* 0x000000001b00720c */ /* 0x000fda0003f04300 */
[----:B0-----:R-:W-:Y:S05]  /*6350*/  @P0 BRA `(.L_x_1819) ;  /* 0xfffffffc00a00947 */ /* 0x001fea000383ffff */
[----:B------:R-:W-:Y:S05]  /*6360*/  EXIT ;  /* 0x000000000000794d */ /* 0x000fea0003800000 */
.L_x_1820:
        /* <DEDUP_REMOVED lines=9> */
.L_x_5237:


//--------------------- .text._Z35group_norm_nhwc_bwd_one_pass_kernelI11Fp16IOFp16WLi256ELi64ELi512EEv26Group_norm_nhwc_bwd_params --------------------------
	.section	.text._Z35group_norm_nhwc_bwd_one_pass_kernelI11Fp16IOFp16WLi256ELi64ELi512EEv26Group_norm_nhwc_bwd_params,"ax",@progbits
	.align	128
        .global         _Z35group_norm_nhwc_bwd_one_pass_kernelI11Fp16IOFp16WLi256ELi64ELi512EEv26Group_norm_nhwc_bwd_params
        .type           _Z35group_norm_nhwc_bwd_one_pass_kernelI11Fp16IOFp16WLi256ELi64ELi512EEv26Group_norm_nhwc_bwd_params,@function
        .size           _Z35group_norm_nhwc_bwd_one_pass_kernelI11Fp16IOFp16WLi256ELi64ELi512EEv26Group_norm_nhwc_bwd_params,(.L_x_5238 - _Z35group_norm_nhwc_bwd_one_pass_kernelI11Fp16IOFp16WLi256ELi64ELi512EEv26Group_norm_nhwc_bwd_params)
        .other          _Z35group_norm_nhwc_bwd_one_pass_kernelI11Fp16IOFp16WLi256ELi64ELi512EEv26Group_norm_nhwc_bwd_params,@"STO_CUDA_ENTRY STV_DEFAULT"
_Z35group_norm_nhwc_bwd_one_pass_kernelI11Fp16IOFp16WLi256ELi64ELi512EEv26Group_norm_nhwc_bwd_params:
.text._Z35group_norm_nhwc_bwd_one_pass_kernelI11Fp16IOFp16WLi256ELi64ELi512EEv26Group_norm_nhwc_bwd_params:
        /* <DEDUP_REMOVED lines=115> */
.L_x_1904:
        /* <DEDUP_REMOVED lines=409> */
[----:B--2---:R-:W-:-:S03]  /*20c0*/  @P0 HADD2.F32 R60, -RZ, R21.H0_H0 ;  /* 0x20000015ff3c0230 */ /* 0x004fc60000004100 */
[----:B------:R-:W2:Y:S01]  /*20d0*/  LDG.E.U16 R21, desc[UR8][R28.64] ;  /* 0x000000081c157981 */ /* 0x000ea2000c1e1500 */
[----:B---3--:R-:W-:Y:S02]  /*20e0*/  @P0 HADD2.F32 R27, -RZ, R32.H0_H0 ;  /* 0x20000020ff1b0230 */ /* 0x008fe40000004100 */
[----:B----4-:R-:W-:Y:S02]  /*20f0*/  HADD2.F32 R61, -RZ, R61.H0_H0 ;  /* 0x2000003dff3d7230 */ /* 0x010fe40000004100 */
[----:B--2---:R-:W-:-:S07]  /*2100*/  HADD2.F32 R21, -RZ, R21.H0_H0 ;  /* 0x20000015ff157230 */ /* 0x004fce0000004100 */
.L_x_1823:
[----:B------:R-:W-:Y:S05]  /*2110*/  BSYNC B0 ;  /* 0x0000000000007941 */ /* 0x000fea0003800000 */
.L_x_1822:
        /* <DEDUP_REMOVED lines=36> */
.L_x_1824:
        /* <DEDUP_REMOVED lines=26> */
.L_x_1825:
        /* <DEDUP_REMOVED lines=41> */
.L_x_1826:
        /* <DEDUP_REMOVED lines=37> */
.L_x_1827:
        /* <DEDUP_REMOVED lines=37> */
.L_x_1828:
        /* <DEDUP_REMOVED lines=36> */
.L_x_1829:
        /* <DEDUP_REMOVED lines=37> */
.L_x_1830:
        /* <DEDUP_REMOVED lines=32> */
.L_x_1831:
        /* <DEDUP_REMOVED lines=38> */
.L_x_1832:
        /* <DEDUP_REMOVED lines=32> */
.L_x_1833:
        /* <DEDUP_REMOVED lines=38> */
.L_x_1834:
        /* <DEDUP_REMOVED lines=32> */
.L_x_1835:
        /* <DEDUP_REMOVED lines=38> */
.L_x_1836:
        /* <DEDUP_REMOVED lines=36> */
.L_x_1837:
        /* <DEDUP_REMOVED lines=35> */
.L_x_1838:
        /* <DEDUP_REMOVED lines=33> */
.L_x_1839:
        /* <DEDUP_REMOVED lines=110> */
.L_x_1841:
[----:B------:R-:W-:Y:S05]  /*4b40*/  BSYNC B0 ;  /* 0x0000000000007941 */ /* 0x000fea0003800000 */
.L_x_1840:
        /* <DEDUP_REMOVED lines=81> */
.L_x_1843:
[----:B------:R-:W-:Y:S05]  /*5060*/  BSYNC B0 ;  /* 0x0000000000007941 */ /* 0x000fea0003800000 */
.L_x_1842:
        /* <DEDUP_REMOVED lines=13> */
.L_x_1845:
[----:B------:R-:W-:Y:S05]  /*5140*/  BSYNC B0 ;  /* 0x0000000000007941 */ /* 0x000fea0003800000 */
.L_x_1844:
        /* <DEDUP_REMOVED lines=33> */
.L_x_1848:
[----:B-1----:R-:W2:Y:S04]  /*5360*/  LDG.E.STRONG.GPU R32, desc[UR8][R28.64] ;  /* 0x000000081c207981 */ /* 0x002ea8000c1ef900 */
[----:B--2---:R-:W-:Y:S01]  /*5370*/  CCTL.IVALL ;  /* 0x00000000ff00798f */ /* 0x004fe20002000000 */
[----:B------:R-:W-:Y:S05]  /*5380*/  YIELD ;  /* 0x0000000000007946 */ /* 0x000fea0003800000 */
[----:B------:R-:W-:-:S13]  /*5390*/  ISETP.NE.AND P6, PT, R32, R37, PT ;  /* 0x000000252000720c */ /* 0x000fda0003fc5270 */
[----:B------:R-:W-:Y:S05]  /*53a0*/  @P6 BRA `(.L_x_1848) ;  /* 0xfffffffc00ec6947 */ /* 0x000fea000383ffff */
.L_x_1847:
        /* <DEDUP_REMOVED lines=22> */
.L_x_1852:
        /* <DEDUP_REMOVED lines=115> */
.L_x_1851:
        /* <DEDUP_REMOVED lines=63> */
.L_x_1853:
[----:B------:R-:W-:-:S04]  /*6030*/  LOP3.LUT P6, RZ, R2, 0x1, RZ, 0xc0, !PT ;  /* 0x0000000102ff7812 */ /* 0x000fc800078cc0ff */
[----:B------:R-:W-:-:S13]  /*6040*/  ISETP.NE.OR P6, PT, R29, RZ, P6 ;  /* 0x000000ff1d00720c */ /* 0x000fda00037c5670 */
[----:B------:R-:W-:Y:S05]  /*6050*/  @!P6 BRA `(.L_x_1849) ;  /* 0x00000000007ce947 */ /* 0x000fea0003800000 */
.L_x_1850:
        /* <DEDUP_REMOVED lines=31> */
.L_x_1849:
        /* <DEDUP_REMOVED lines=10> */
.L_x_1855:
[----:B------:R-:W-:Y:S05]  /*62f0*/  BSYNC B0 ;  /* 0x0000000000007941 */ /* 0x000fea0003800000 */
.L_x_1854:
        /* <DEDUP_REMOVED lines=17> */
.L_x_1846:
        /* <DEDUP_REMOVED lines=40> */
.L_x_1856:
        /* <DEDUP_REMOVED lines=21> */
.L_x_1858:
[----:B------:R-:W-:Y:S05]  /*67e0*/  BSYNC B0 ;  /* 0x0000000000007941 */ /* 0x000fea0003800000 */
.L_x_1857:
        /* <DEDUP_REMOVED lines=28> */
.L_x_1859:
        /* <DEDUP_REMOVED lines=21> */
.L_x_1861:
[----:B------:R-:W-:Y:S05]  /*6b00*/  BSYNC B0 ;  /* 0x0000000000007941 */ /* 0x000fea0003800000 */
.L_x_1860:
        /* <DEDUP_REMOVED lines=28> */
.L_x_1862:
        /* <DEDUP_REMOVED lines=21> */
.L_x_1864:
[----:B------:R-:W-:Y:S05]  /*6e20*/  BSYNC B0 ;  /* 0x0000000000007941 */ /* 0x000fea0003800000 */
.L_x_1863:
        /* <DEDUP_REMOVED lines=28> */
.L_x_1865:
        /* <DEDUP_REMOVED lines=21> */
.L_x_1867:
[----:B------:R-:W-:Y:S05]  /*7140*/  BSYNC B0 ;  /* 0x0000000000007941 */ /* 0x000fea0003800000 */
.L_x_1866:
        /* <DEDUP_REMOVED lines=28> */
.L_x_1868:
        /* <DEDUP_REMOVED lines=21> */
.L_x_1870:
[----:B------:R-:W-:Y:S05]  /*7460*/  BSYNC B0 ;  /* 0x0000000000007941 */ /* 0x000fea0003800000 */
.L_x_1869:
        /* <DEDUP_REMOVED lines=28> */
.L_x_1871:
        /* <DEDUP_REMOVED lines=21> */
.L_x_1873:
[----:B------:R-:W-:Y:S05]  /*7780*/  BSYNC B0 ;  /* 0x0000000000007941 */ /* 0x000fea0003800000 */
.L_x_1872:
        /* <DEDUP_REMOVED lines=28> */
.L_x_1874:
        /* <DEDUP_REMOVED lines=21> */
.L_x_1876:
[----:B------:R-:W-:Y:S05]  /*7aa0*/  BSYNC B0 ;  /* 0x0000000000007941 */ /* 0x000fea0003800000 */
.L_x_1875:
        /* <DEDUP_REMOVED lines=28> */
.L_x_1877:
        /* <DEDUP_REMOVED lines=20> */
.L_x_1879:
[----:B------:R-:W-:Y:S05]  /*7db0*/  BSYNC B0 ;  /* 0x0000000000007941 */ /* 0x000fea0003800000 */
.L_x_1878:
        /* <DEDUP_REMOVED lines=27> */
.L_x_1880:
        /* <DEDUP_REMOVED lines=20> */
.L_x_1882:
[----:B------:R-:W-:Y:S05]  /*80b0*/  BSYNC B0 ;  /* 0x0000000000007941 */ /* 0x000fea0003800000 */
.L_x_1881:
        /* <DEDUP_REMOVED lines=26> */
.L_x_1883:
        /* <DEDUP_REMOVED lines=20> */
.L_x_1885:
[----:B------:R-:W-:Y:S05]  /*83a0*/  BSYNC B0 ;  /* 0x0000000000007941 */ /* 0x000fea0003800000 */
.L_x_1884:
        /* <DEDUP_REMOVED lines=29> */
.L_x_1886:
        /* <DEDUP_REMOVED lines=20> */
.L_x_1888:
[----:B------:R-:W-:Y:S05]  /*86c0*/  BSYNC B0 ;  /* 0x0000000000007941 */ /* 0x000fea0003800000 */
.L_x_1887:
        /* <DEDUP_REMOVED lines=27> */
.L_x_1889:
        /* <DEDUP_REMOVED lines=20> */
.L_x_1891:
[----:B------:R-:W-:Y:S05]  /*89c0*/  BSYNC B0 ;  /* 0x0000000000007941 */ /* 0x000fea0003800000 */
.L_x_1890:
        /* <DEDUP_REMOVED lines=29> */
.L_x_1892:
        /* <DEDUP_REMOVED lines=25> */
.L_x_1894:
[----:B------:R-:W-:Y:S05]  /*8d30*/  BSYNC B0 ;  /* 0x0000000000007941 */ /* 0x000fea0003800000 */
.L_x_1893:
        /* <DEDUP_REMOVED lines=27> */
.L_x_1895:
        /* <DEDUP_REMOVED lines=25> */
.L_x_1897:
[----:B------:R-:W-:Y:S05]  /*9080*/  BSYNC B0 ;  /* 0x0000000000007941 */ /* 0x000fea0003800000 */
.L_x_1896:
        /* <DEDUP_REMOVED lines=27> */
.L_x_1898:
        /* <DEDUP_REMOVED lines=27> */
.L_x_1900:
[----:B------:R-:W-:Y:S05]  /*93f0*/  BSYNC B0 ;  /* 0x0000000000007941 */ /* 0x000fea0003800000 */
.L_x_1899:
        /* <DEDUP_REMOVED lines=25> */
.L_x_1901:
        /* <DEDUP_REMOVED lines=22> */
.L_x_1903:
[----:B------:R-:W-:Y:S05]  /*96f0*/  BSYNC B0 ;  /* 0x0000000000007941 */ /* 0x000fea0003800000 */
.L_x_1902:
[----:B------:R-:W-:Y:S02]  /*9700*/  IADD3 R3, R5, R3, RZ ;  /* 0x0000000305037210 */ /* 0x000fe40007ffe0ff */
[----:B------:R-:W-:Y:S02]  /*9710*/  IADD3 R83, R83, 0x1, RZ ;  /* 0x0000000153537810 */ /* 0x000fe40007ffe0ff */
[----:B------:R-:W-:-:S13]  /*9720*/  ISETP.GE.AND P0, PT, R3, UR4, PT ;  /* 0x0000000403007c0c */ /* 0x000fda000bf06270 */
[----:B------:R-:W-:Y:S05]  /*9730*/  @!P0 BRA `(.L_x_1904) ;  /* 0xffffff6c00fc8947 */ /* 0x000fea000383ffff */
.L_x_1821:
        /* <DEDUP_REMOVED lines=23> */
.L_x_1906:
[----:B------:R-:W-:Y:S05]  /*98b0*/  BSYNC B0 ;  /* 0x0000000000007941 */ /* 0x000fea0003800000 */
.L_x_1905:
[----:B------:R-:W-:Y:S05]  /*98c0*/  @P0 EXIT ;  /* 0x000000000000094d */ /* 0x000fea0003800000 */
[----:B------:R-:W-:Y:S05]  /*98d0*/  @P2 BRA `(.L_x_1907) ;  /* 0x0000000000202947 */ /* 0x000fea0003800000 */
[----:B------:R-:W-:-:S05]  /*98e0*/  IMAD R0, R8, R9, RZ ;  /* 0x0000000908007224 */ /* 0x000fca00078e02ff */
[----:B------:R-:W-:-:S13]  /*98f0*/  ISETP.NE.AND P0, PT, R0, -0x1, PT ;  /* 0xffffffff0000780c */ /* 0x000fda0003f05270 */
[----:B------:R-:W-:Y:S05]  /*9900*/  @!P0 BRA `(.L_x_1907) ;  /* 0x0000000000148947 */ /* 0x000fea0003800000 */
.L_x_1908:
[----:B-1----:R-:W2:Y:S04]  /*9910*/  LDG.E.STRONG.GPU R5, desc[UR8][R2.64] ;  /* 0x0000000802057981 */ /* 0x002ea8000c1ef900 */
[----:B--2---:R-:W-:Y:S01]  /*9920*/  CCTL.IVALL ;  /* 0x00000000ff00798f */ /* 0x004fe20002000000 */
[----:B------:R-:W-:Y:S05]  /*9930*/  YIELD ;  /* 0x0000000000007946 */ /* 0x000fea0003800000 */
[----:B------:R-:W-:-:S13]  /*9940*/  ISETP.NE.AND P0, PT, R5, R0, PT ;  /* 0x000000000500720c */ /* 0x000fda0003f05270 */
[----:B------:R-:W-:Y:S05]  /*9950*/  @P0 BRA `(.L_x_1908) ;  /* 0xfffffffc00ec0947 */ /* 0x000fea000383ffff */
.L_x_1907:
        /* <DEDUP_REMOVED lines=24> */
.L_x_1909:
        /* <DEDUP_REMOVED lines=25> */
.L_x_1910:
        /* <DEDUP_REMOVED lines=9> */
.L_x_5238:


//--------------------- .text._Z35group_norm_nhwc_bwd_one_pass_kernelI11Fp16IOFp16WLi512ELi64ELi512EEv26Group_norm_nhwc_bwd_params --------------------------
	.section	.text._Z35group_norm_nhwc_bwd_one_pass_kernelI11Fp16IOFp16WLi512ELi64ELi512EEv26Group_norm_nhwc_bwd_params,"ax",@progbits
	.align	128
        .global         _Z35group_norm_nhwc_bwd_one_pass_kernelI11Fp16IOFp16WLi512ELi64ELi512EEv26Group_norm_nhwc_bwd_params
        .type           _Z35group_norm_nhwc_bwd_one_pass_kernelI11Fp16IOFp16WLi512ELi64ELi512EEv26Group_norm_nhwc_bwd_params,@function
        .size           _Z35group_norm_nhwc_bwd_one_pass_kernelI11Fp16IOFp16WLi512ELi64ELi512EEv26Group_norm_nhwc_bwd_params,(.L_x_5239 - _Z35group_norm_nhwc_bwd_one_pass_kernelI11Fp16IOFp16WLi512ELi64ELi512EEv26Group_norm_nhwc_bwd_params)
        .other          _Z35group_norm_nhwc_bwd_one_pass_kernelI11Fp16IOFp16WLi512ELi64ELi512EEv26Group_norm_nhwc_bwd_params,@"STO_CUDA_ENTRY STV_DEFAULT"
_Z35group_norm_nhwc_bwd_one_pass_kernelI11Fp16IOFp16WLi512ELi64ELi512EEv26Group_norm_nhwc_bwd_params:
.text._Z35group_norm_nhwc_bwd_one_pass_kernelI11Fp16IOFp16WLi512ELi64ELi512EEv26Group_norm_nhwc_bwd_params:
        /* <DEDUP_REMOVED lines=201> */
.L_x_2058:
        /* <DEDUP_REMOVED lines=814> */
.L_x_1913:
[----:B------:R-:W-:Y:S05]  /*3f70*/  BSYNC B0 ;  /* 0x0000000000007941 */ /* 0x000fea0003800000 */
.L_x_1912:
        /* <DEDUP_REMOVED lines=28> */
.L_x_1914:
        /* <DEDUP_REMOVED lines=34> */
.L_x_1915:
        /* <DEDUP_REMOVED lines=40> */
.L_x_1916:
        /* <DEDUP_REMOVED lines=37> */
.L_x_1917:
        /* <DEDUP_REMOVED lines=37> */
.L_x_1918:
        /* <DEDUP_REMOVED lines=37> */
.L_x_1919:
        /* <DEDUP_REMOVED lines=37> */
.L_x_1920:
        /* <DEDUP_REMOVED lines=37> */
.L_x_1921:
        /* <DEDUP_REMOVED lines=37> */
.L_x_1922:
        /* <DEDUP_REMOVED lines=37> */
.L_x_1923:
        /* <DEDUP_REMOVED lines=37> */
.L_x_1924:
        /* <DEDUP_REMOVED lines=37> */
.L_x_1925:
        /* <DEDUP_REMOVED lines=37> */
.L_x_1926:
        /* <DEDUP_REMOVED lines=37> */
.L_x_1927:
        /* <DEDUP_REMOVED lines=37> */
.L_x_1928:
        /* <DEDUP_REMOVED lines=37> */
.L_x_1929:
        /* <DEDUP_REMOVED lines=37> */
.L_x_1930:
        /* <DEDUP_REMOVED lines=37> */
.L_x_1931:
        /* <DEDUP_REMOVED lines=37> */
.L_x_1932:
        /* <DEDUP_REMOVED lines=37> */
.L_x_1933:
        /* <DEDUP_REMOVED lines=37> */
.L_x_1934:
        /* <DEDUP_REMOVED lines=37> */
.L_x_1935:
        /* <DEDUP_REMOVED lines=37> */
.L_x_1936:
        /* <DEDUP_REMOVED lines=37> */
.L_x_1937:
        /* <DEDUP_REMOVED lines=37> */
.L_x_1938:
        /* <DEDUP_REMOVED lines=37> */
.L_x_1939:
        /* <DEDUP_REMOVED lines=37> */
.L_x_1940:
        /* <DEDUP_REMOVED lines=37> */
.L_x_1941:
        /* <DEDUP_REMOVED lines=37> */
.L_x_1942:
        /* <DEDUP_REMOVED lines=37> */
.L_x_1943:
        /* <DEDUP_REMOVED lines=35> */
.L_x_1944:
        /* <DEDUP_REMOVED lines=33> */
.L_x_1945:
        /* <DEDUP_REMOVED lines=94> */
.L_x_1947:
[----:B------:R-:W-:Y:S05]  /*8e70*/  BSYNC B0 ;  /* 0x0000000000007941 */ /* 0x000fea0003800000 */
.L_x_1946:
        /* <DEDUP_REMOVED lines=81> */
.L_x_1949:
[----:B------:R-:W-:Y:S05]  /*9390*/  BSYNC B0 ;  /* 0x0000000000007941 */ /* 0x000fea0003800000 */
.L_x_1948:
        /* <DEDUP_REMOVED lines=20> */
.L_x_1951:
[----:B------:R-:W-:Y:S05]  /*94e0*/  BSYNC B0 ;  /* 0x0000000000007941 */ /* 0x000fea0003800000 */
.L_x_1950:
        /* <DEDUP_REMOVED lines=36> */
.L_x_1954:
[----:B------:R-:W2:Y:S04]  /*9730*/  LDG.E.STRONG.GPU R38, desc[UR12][R32.64] ;  /* 0x0000000c20267981 */ /* 0x000ea8000c1ef900 */
[----:B--2---:R-:W-:Y:S01]  /*9740*/  CCTL.IVALL ;  /* 0x00000000ff00798f */ /* 0x004fe20002000000 */
[----:B------:R-:W-:Y:S05]  /*9750*/  YIELD ;  /* 0x0000000000007946 */ /* 0x000fea0003800000 */
[----:B------:R-:W-:-:S13]  /*9760*/  ISETP.NE.AND P6, PT, R38, R37, PT ;  /* 0x000000252600720c */ /* 0x000fda0003fc5270 */
[----:B------:R-:W-:Y:S05]  /*9770*/  @P6 BRA `(.L_x_1954) ;  /* 0xfffffffc00ec6947 */ /* 0x000fea000383ffff */
.L_x_1953:
        /* <DEDUP_REMOVED lines=24> */
.L_x_1958:
        /* <DEDUP_REMOVED lines=115> */
.L_x_1957:
        /* <DEDUP_REMOVED lines=63> */
.L_x_1959:
[----:B------:R-:W-:-:S04]  /*a420*/  LOP3.LUT P6, RZ, R6, 0x1, RZ, 0xc0, !PT ;  /* 0x0000000106ff7812 */ /* 0x000fc800078cc0ff */
[----:B------:R-:W-:-:S13]  /*a430*/  ISETP.NE.OR P6, PT, R33, RZ, P6 ;  /* 0x000000ff2100720c */ /* 0x000fda00037c5670 */
[----:B------:R-:W-:Y:S05]  /*a440*/  @!P6 BRA `(.L_x_1955) ;  /* 0x00000000007ce947 */ /* 0x000fea0003800000 */
.L_x_1956:
        /* <DEDUP_REMOVED lines=31> */
.L_x_1955:
        /* <DEDUP_REMOVED lines=10> */
.L_x_1961:
[----:B------:R-:W-:Y:S05]  /*a6e0*/  BSYNC B0 ;  /* 0x0000000000007941 */ /* 0x000fea0003800000 */
.L_x_1960:
        /* <DEDUP_REMOVED lines=17> */
.L_x_1952:
        /* <DEDUP_REMOVED lines=38> */
.L_x_1962:
        /* <DEDUP_REMOVED lines=22> */
.L_x_1964:
[----:B------:R-:W-:Y:S05]  /*abc0*/  BSYNC B0 ;  /* 0x0000000000007941 */ /* 0x000fea0003800000 */
.L_x_1963:
        /* <DEDUP_REMOVED lines=28> */
.L_x_1965:
        /* <DEDUP_REMOVED lines=22> */
.L_x_1967:
[----:B------:R-:W-:Y:S05]  /*aef0*/  BSYNC B0 ;  /* 0x0000000000007941 */ /* 0x000fea0003800000 */
.L_x_1966:
        /* <DEDUP_REMOVED lines=29> */
.L_x_1968:
        /* <DEDUP_REMOVED lines=22> */
.L_x_1970:
[----:B------:R-:W-:Y:S05]  /*b230*/  BSYNC B0 ;  /* 0x0000000000007941 */ /* 0x000fea0003800000 */
.L_x_1969:
        /* <DEDUP_REMOVED lines=28> */
.L_x_1971:
        /* <DEDUP_REMOVED lines=22> */
.L_x_1973:
[----:B------:R-:W-:Y:S05]  /*b560*/  BSYNC B0 ;  /* 0x0000000000007941 */ /* 0x000fea0003800000 */
.L_x_1972:
        /* <DEDUP_REMOVED lines=30> */
.L_x_1974:
        /* <DEDUP_REMOVED lines=22> */
.L_x_1976:
[----:B------:R-:W-:Y:S05]  /*b8b0*/  BSYNC B0 ;  /* 0x0000000000007941 */ /* 0x000fea0003800000 */
.L_x_1975:
        /* <DEDUP_REMOVED lines=28> */
.L_x_1977:
        /* <DEDUP_REMOVED lines=22> */
.L_x_1979:
[----:B------:R-:W-:Y:S05]  /*bbe0*/  BSYNC B0 ;  /* 0x0000000000007941 */ /* 0x000fea0003800000 */
.L_x_1978:
        /* <DEDUP_REMOVED lines=28> */
.L_x_1980:
        /* <DEDUP_REMOVED lines=22> */
.L_x_1982:
[----:B------:R-:W-:Y:S05]  /*bf10*/  BSYNC B0 ;  /* 0x0000000000007941 */ /* 0x000fea0003800000 */
.L_x_1981:
        /* <DEDUP_REMOVED lines=28> */
.L_x_1983:
        /* <DEDUP_REMOVED lines=22> */
.L_x_1985:
[----:B------:R-:W-:Y:S05]  /*c240*/  BSYNC B0 ;  /* 0x0000000000007941 */ /* 0x000fea0003800000 */
.L_x_1984:
        /* <DEDUP_REMOVED lines=28> */
.L_x_1986:
        /* <DEDUP_REMOVED lines=22> */
.L_x_1988:
[----:B------:R-:W-:Y:S05]  /*c570*/  BSYNC B0 ;  /* 0x0000000000007941 */ /* 0x000fea0003800000 */
.L_x_1987:
        /* <DEDUP_REMOVED lines=28> */
.L_x_1989:
        /* <DEDUP_REMOVED lines=22> */
.L_x_1991:
[----:B------:R-:W-:Y:S05]  /*c8a0*/  BSYNC B0 ;  /* 0x0000000000007941 */ /* 0x000fea0003800000 */
.L_x_1990:
        /* <DEDUP_REMOVED lines=28> */
.L_x_1992:
        /* <DEDUP_REMOVED lines=22> */
.L_x_1994:
[----:B------:R-:W-:Y:S05]  /*cbd0*/  BSYNC B0 ;  /* 0x0000000000007941 */ /* 0x000fea0003800000 */
.L_x_1993:
        /* <DEDUP_REMOVED lines=28> */
.L_x_1995:
        /* <DEDUP_REMOVED lines=22> */
.L_x_1997:
[----:B------:R-:W-:Y:S05]  /*cf00*/  BSYNC B0 ;  /* 0x0000000000007941 */ /* 0x000fea0003800000 */
.L_x_1996:
        /* <DEDUP_REMOVED lines=28> */
.L_x_1998:
        /* <DEDUP_REMOVED lines=22> */
.L_x_2000:
[----:B------:R-:W-:Y:S05]  /*d230*/  BSYNC B0 ;  /* 0x0000000000007941 */ /* 0x000fea0003800000 */
.L_x_1999:
        /* <DEDUP_REMOVED lines=28> */
.L_x_2001:
        /* <DEDUP_REMOVED lines=22> */
.L_x_2003:
[----:B------:R-:W-:Y:S05]  /*d560*/  BSYNC B0 ;  /* 0x0000000000007941 */ /* 0x000fea0003800000 */
.L_x_2002:
        /* <DEDUP_REMOVED lines=28> */
.L_x_2004:
        /* <DEDUP_REMOVED lines=22> */
.L_x_2006:
[----:B------:R-:W-:Y:S05]  /*d890*/  BSYNC B0 ;  /* 0x0000000000007941 */ /* 0x000fea0003800000 */
.L_x_2005:
        /* <DEDUP_REMOVED lines=28> */
.L_x_2007:
        /* <DEDUP_REMOVED lines=22> */
.L_x_2009:
[----:B------:R-:W-:Y:S05]  /*dbc0*/  BSYNC B0 ;  /* 0x0000000000007941 */ /* 0x000fea0003800000 */
.L_x_2008:
        /* <DEDUP_REMOVED lines=28> */
.L_x_2010:
        /* <DEDUP_REMOVED lines=21> */
.L_x_2012:
[----:B------:R-:W-:Y:S05]  /*dee0*/  BSYNC B0 ;  /* 0x0000000000007941 */ /* 0x000fea0003800000 */
.L_x_2011:
        /* <DEDUP_REMOVED lines=27> */
.L_x_2013:
        /* <DEDUP_REMOVED lines=21> */
.L_x_2015:
[----:B------:R-:W-:Y:S05]  /*e1f0*/  BSYNC B0 ;  /* 0x0000000000007941 */ /* 0x000fea0003800000 */
.L_x_2014:
        /* <DEDUP_REMOVED lines=27> */
.L_x_2016:
        /* <DEDUP_REMOVED lines=21> */
.L_x_2018:
[----:B------:R-:W-:Y:S05]  /*e500*/  BSYNC B0 ;  /* 0x0000000000007941 */ /* 0x000fea0003800000 */
.L_x_2017:
        /* <DEDUP_REMOVED lines=27> */
.L_x_2019:
        /* <DEDUP_REMOVED lines=20> */
.L_x_2021:
[----:B------:R-:W-:Y:S05]  /*e800*/  BSYNC B0 ;  /* 0x0000000000007941 */ /* 0x000fea0003800000 */
.L_x_2020:
        /* <DEDUP_REMOVED lines=27> */
.L_x_2022:
        /* <DEDUP_REMOVED lines=20> */
.L_x_2024:
[----:B------:R-:W-:Y:S05]  /*eb00*/  BSYNC B0 ;  /* 0x0000000000007941 */ /* 0x000fea0003800000 */
.L_x_2023:
        /* <DEDUP_REMOVED lines=27> */
.L_x_2025:
        /* <DEDUP_REMOVED lines=23> */
.L_x_2027:
[----:B------:R-:W-:Y:S05]  /*ee30*/  BSYNC B0 ;  /* 0x0000000000007941 */ /* 0x000fea0003800000 */
.L_x_2026:
        /* <DEDUP_REMOVED lines=28> */
.L_x_2028:
        /* <DEDUP_REMOVED lines=23> */
.L_x_2030:
[----:B------:R-:W-:Y:S05]  /*f170*/  BSYNC B0 ;  /* 0x0000000000007941 */ /* 0x000fea0003800000 */
.L_x_2029:
        /* <DEDUP_REMOVED lines=28> */
.L_x_2031:
        /* <DEDUP_REMOVED lines=23> */
.L_x_2033:
[----:B------:R-:W-:Y:S05]  /*f4b0*/  BSYNC B0 ;  /* 0x0000000000007941 */ /* 0x000fea0003800000 */
.L_x_2032:
        /* <DEDUP_REMOVED lines=27> */
.L_x_2034:
        /* <DEDUP_REMOVED lines=23> */
.L_x_2036:
[----:B------:R-:W-:Y:S05]  /*f7e0*/  BSYNC B0 ;  /* 0x0000000000007941 */ /* 0x000fea0003800000 */
.L_x_2035:
        /* <DEDUP_REMOVED lines=30> */
.L_x_2037:
        /* <DEDUP_REMOVED lines=25> */
.L_x_2039:
[----:B------:R-:W-:Y:S05]  /*fb60*/  BSYNC B0 ;  /* 0x0000000000007941 */ /* 0x000fea0003800000 */
.L_x_2038:
        /* <DEDUP_REMOVED lines=27> */
.L_x_2040:
        /* <DEDUP_REMOVED lines=25> */
.L_x_2042:
[----:B------:R-:W-:Y:S05]  /*feb0*/  BSYNC B0 ;  /* 0x0000000000007941 */ /* 0x000fea0003800000 */
.L_x_2041:
        /* <DEDUP_REMOVED lines=27> */
.L_x_2043:
        /* <DEDUP_REMOVED lines=25> */
.L_x_2045:
[----:B------:R-:W-:Y:S05]  /*10200*/  BSYNC B0 ;  /* 0x0000000000007941 */ /* 0x000fea0003800000 */
.L_x_2044:
        /* <DEDUP_REMOVED lines=27> */
.L_x_2046:
        /* <DEDUP_REMOVED lines=25> */
.L_x_2048:
[----:B------:R-:W-:Y:S05]  /*10550*/  BSYNC B0 ;  /* 0x0000000000007941 */ /* 0x000fea0003800000 */
.L_x_2047:
        /* <DEDUP_REMOVED lines=27> */
.L_x_2049:
        /* <DEDUP_REMOVED lines=25> */
.L_x_2051:
[----:B------:R-:W-:Y:S05]  /*108a0*/  BSYNC B0 ;  /* 0x0000000000007941 */ /* 0x000fea0003800000 */
.L_x_2050:
        /* <DEDUP_REMOVED lines=27> */
.L_x_2052:
        /* <DEDUP_REMOVED lines=27> */
.L_x_2054:
[----:B------:R-:W-:Y:S05]  /*10c10*/  BSYNC B0 ;  /* 0x0000000000007941 */ /* 0x000fea0003800000 */
.L_x_2053:
        /* <DEDUP_REMOVED lines=27> */
.L_x_2055:
        /* <DEDUP_REMOVED lines=24> */
.L_x_2057:
[----:B------:R-:W-:Y:S05]  /*10f50*/  BSYNC B0 ;  /* 0x0000000000007941 */ /* 0x000fea0003800000 */
.L_x_2056:
        /* <DEDUP_REMOVED lines=8> */
.L_x_1911:
        /* <DEDUP_REMOVED lines=23> */
.L_x_2060:
[----:B------:R-:W-:Y:S05]  /*11150*/  BSYNC B0 ;  /* 0x0000000000007941 */ /* 0x000fea0003800000 */
.L_x_2059:
[----:B------:R-:W-:Y:S05]  /*11160*/  @P0 EXIT ;  /* 0x000000000000094d */ /* 0x000fea0003800000 */
[----:B------:R-:W-:Y:S05]  /*11170*/  @P2 BRA `(.L_x_2061) ;  /* 0x0000000000202947 */ /* 0x000fea0003800000 */
[----:B------:R-:W-:-:S05]  /*11180*/  IMAD R0, R4, R7, RZ ;  /* 0x0000000704007224 */ /* 0x000fca00078e02ff */
[----:B------:R-:W-:-:S13]  /*11190*/  ISETP.NE.AND P0, PT, R0, -0x1, PT ;  /* 0xffffffff0000780c */ /* 0x000fda0003f05270 */
[----:B------:R-:W-:Y:S05]  /*111a0*/  @!P0 BRA `(.L_x_2061) ;  /* 0x0000000000148947 */ /* 0x000fea0003800000 */
.L_x_2062:
[----:B0-----:R-:W2:Y:S04]  /*111b0*/  LDG.E.STRONG.GPU R5, desc[UR12][R2.64] ;  /* 0x0000000c02057981 */ /* 0x001ea8000c1ef900 */
[----:B--2---:R-:W-:Y:S01]  /*111c0*/  CCTL.IVALL ;  /* 0x00000000ff00798f */ /* 0x004fe20002000000 */
[----:B------:R-:W-:Y:S05]  /*111d0*/  YIELD ;  /* 0x0000000000007946 */ /* 0x000fea0003800000 */
[----:B------:R-:W-:-:S13]  /*111e0*/  ISETP.NE.AND P0, PT, R5, R0, PT ;  /* 0x000000000500720c */ /* 0x000fda0003f05270 */
[----:B------:R-:W-:Y:S05]  /*111f0*/  @P0 BRA `(.L_x_2062) ;  /* 0xfffffffc00ec0947 */ /* 0x000fea000383ffff */
.L_x_2061:
        /* <DEDUP_REMOVED lines=24> */
.L_x_2063:
        /* <DEDUP_REMOVED lines=25> */
.L_x_2064:
        /* <DEDUP_REMOVED lines=15> */
.L_x_5239:


//--------------------- .text._Z35group_norm_nhwc_bwd_one_pass_kernelI11Fp32IOFp32WLi64ELi64ELi512EEv26Group_norm_nhwc_bwd_params --------------------------
	.section	.text._Z35group_norm_nhwc_bwd_one_pass_kernelI11Fp32IOFp32WLi64ELi64ELi512EEv26Group_norm_nhwc_bwd_params,"ax",@progbits
	.align	128
        .global         _Z35group_norm_nhwc_bwd_one_pass_kernelI11Fp32IOFp32WLi64ELi64ELi512EEv26Group_norm_nhwc_bwd_params
        .type           _Z35group_norm_nhwc_bwd_one_pass_kernelI11Fp32IOFp32WLi64ELi64ELi512EEv26Group_norm_nhwc_bwd_params,@function
        .size           _Z35group_norm_nhwc_bwd_one_pass_kernelI11Fp32IOFp32WLi64ELi64ELi512EEv26Group_norm_nhwc_bwd_params,(.L_x_5240 - _Z35group_norm_nhwc_bwd_one_pass_kernelI11Fp32IOFp32WLi64ELi64ELi512EEv26Group_norm_nhwc_bwd_params)
        .other          _Z35group_norm_nhwc_bwd_one_pass_kernelI11Fp32IOFp32WLi64ELi64ELi512EEv26Group_norm_nhwc_bwd_params,@"STO_CUDA_ENTRY STV_DEFAULT"
_Z35group_norm_nhwc_bwd_one_pass_kernelI11Fp32IOFp32WLi64ELi64ELi512EEv26Group_norm_nhwc_bwd_params:
.text._Z35group_norm_nhwc_bwd_one_pass_kernelI11Fp32IOFp32WLi64ELi64ELi512EEv26Group_norm_nhwc_bwd_params:
        /* <DEDUP_REMOVED lines=14> */
[----:B------:R-:W-:Y:S01]  /*00e0*/  ISETP.GE.U32.AND P2, PT, R47, 0x200, PT ;  /* 0x000002002f00780c */ /* 0x000fe20003f46070 */
[----:B------:R-:W1:Y:S01]  /*00f0*/  S2R R42, SR_LANEID ;  /* 0x00000000002a7919 */ /* 0x000e620000000000 */
[----:B------:R-:W-:Y:S01]  /*0100*/  UMOV UR5, 0x400 ;  /* 0x0000040000057882 */ /* 0x000fe20000000000 */
[----:B------:R-:W-:Y:S01]  /*0110*/  HFMA2.MMA R45, -RZ, RZ, 0, 0 ;  /* 0x00000000ff2d7435 */ /* 0x000fe200000001ff */
[----:B------:R-:W-:Y:S01]  /*0120*/  MOV R46, R44 ;  /* 0x0000002c002e7202 */ /* 0x000fe20000000f00 */
[----:B------:R-:W2:Y:S08]  /*0130*/  LDC.64 R6, c[0x0][0x288] ;  /* 0x0000a200ff067b82 */ /* 0x000eb00000000a00 */
[----:B------:R-:W3:Y:S01]  /*0140*/  S2UR UR6, SR_CgaCtaId ;  /* 0x00000000000679c3 */ /* 0x000ee20000008800 */
[----:B0-----:R-:W-:-:S07]  /*0150*/  IMAD R37, R0, UR7, R37 ;  /* 0x0000000700257c24 */ /* 0x001fce000f8e0225 */
[----:B------:R-:W0:Y:S01]  /*0160*/  LDC R43, c[0x0][0x10] ;  /* 0x00000400ff2b7b82 */ /* 0x000e220000000800 */
[----:B------:R-:W-:Y:S02]  /*0170*/  ISETP.LT.U32.AND P1, PT, R37, UR10, PT ;  /* 0x0000000a25007c0c */ /* 0x000fe4000bf21070 */
[----:B------:R-:W-:Y:S01]  /*0180*/  SHF.R.S32.HI R0, RZ, 0x1f, R37 ;  /* 0x0000001fff007819 */ /* 0x000fe20000011425 */
[----:B--2---:R-:W-:Y:S01]  /*0190*/  IMAD.WIDE.U32 R2, R6, 0x3, RZ ;  /* 0x0000000306027825 */ /* 0x004fe200078e00ff */
[----:B------:R-:W-:Y:S02]  /*01a0*/  LEA R5, R7, R7, 0x1 ;  /* 0x0000000707057211 */ /* 0x000fe400078e08ff */
[----:B------:R-:W-:Y:S02]  /*01b0*/  ISETP.LT.AND.EX P1, PT, R0, UR11, !P2, P1 ;  /* 0x0000000b00007c0c */ /* 0x000fe4000d721310 */
[----:B------:R-:W-:Y:S02]  /*01c0*/  SHF.R.S32.HI R0, RZ, 0x1f, R47 ;  /* 0x0000001fff007819 */ /* 0x000fe4000001142f */
[----:B------:R-:W-:Y:S01]  /*01d0*/  IADD3 R3, R3, R5, RZ ;  /* 0x0000000503037210 */ /* 0x000fe20007ffe0ff */
[----:B---3--:R-:W-:Y:S01]  /*01e0*/  ULEA UR5, UR6, UR5, 0x18 ;  /* 0x0000000506057291 */ /* 0x008fe2000f8ec03f */
[----:B------:R-:W-:-:S02]  /*01f0*/  LEA.HI R0, R0, R47, RZ, 0x5 ;  /* 0x0000002f00007211 */ /* 0x000fc400078f28ff */
[----:B------:R-:W-:Y:S02]  /*0200*/  LEA.HI R39, P4, R3, R2, RZ, 0x1 ;  /* 0x0000000203277211 */ /* 0x000fe400078908ff */
[----:B------:R-:W-:Y:S02]  /*0210*/  LEA.HI R38, P3, R7, R6, RZ, 0x1 ;  /* 0x0000000607267211 */ /* 0x000fe400078708ff */
[----:B------:R-:W-:Y:S02]  /*0220*/  SHF.R.S32.HI R0, RZ, 0x5, R0 ;  /* 0x00000005ff007819 */ /* 0x000fe40000011400 */
[----:B------:R-:W-:Y:S02]  /*0230*/  IADD3 R36, R37, 0x10, RZ ;  /* 0x0000001025247810 */ /* 0x000fe40007ffe0ff */
[----:B------:R-:W-:Y:S02]  /*0240*/  IADD3.X R5, RZ, R7, RZ, P3, !PT ;  /* 0x00000007ff057210 */ /* 0x000fe40001ffe4ff */
[----:B------:R-:W-:-:S02]  /*0250*/  IADD3.X R4, RZ, R3, RZ, P4, !PT ;  /* 0x00000003ff047210 */ /* 0x000fc400027fe4ff */
[----:B------:R-:W-:Y:S02]  /*0260*/  LEA R2, R0, UR5, 0x3 ;  /* 0x0000000500027c11 */ /* 0x000fe4000f8e18ff */
[----:B------:R-:W-:Y:S01]  /*0270*/  ISETP.LT.U32.AND P0, PT, R36, UR10, PT ;  /* 0x0000000a24007c0c */ /* 0x000fe2000bf01070 */
[----:B------:R-:W-:Y:S01]  /*0280*/  ULDC.U8 UR10, c[0x0][0x2a4] ;  /* 0x0000a900000a7ab9 */ /* 0x000fe20000000000 */
[----:B------:R-:W-:Y:S02]  /*0290*/  SHF.R.S32.HI R35, RZ, 0x1f, R36 ;  /* 0x0000001fff237819 */ /* 0x000fe40000011424 */
[C---:B------:R-:W-:Y:S02]  /*02a0*/  IADD3 R34, R37.reuse, 0x20, RZ ;  /* 0x0000002025227810 */ /* 0x040fe40007ffe0ff */
[----:B------:R-:W-:Y:S02]  /*02b0*/  IADD3 R32, R37, 0x30, RZ ;  /* 0x0000003025207810 */ /* 0x000fe40007ffe0ff */
[----:B------:R-:W-:-:S02]  /*02c0*/  SHF.R.S64 R38, R38, 0x1, R5 ;  /* 0x0000000126267819 */ /* 0x000fc40000001005 */
[----:B------:R-:W-:Y:S02]  /*02d0*/  SHF.R.S32.HI R3, RZ, 0x1, R5 ;  /* 0x00000001ff037819 */ /* 0x000fe40000011405 */
[--C-:B------:R-:W-:Y:S02]  /*02e0*/  SHF.R.S64 R39, R39, 0x1, R4.reuse ;  /* 0x0000000127277819 */ /* 0x100fe40000001004 */
[----:B------:R-:W-:Y:S02]  /*02f0*/  SHF.R.S32.HI R0, RZ, 0x1, R4 ;  /* 0x00000001ff007819 */ /* 0x000fe40000011404 */
[----:B------:R-:W-:Y:S02]  /*0300*/  ISETP.LT.AND.EX P2, PT, R35, UR11, !P2, P0 ;  /* 0x0000000b23007c0c */ /* 0x000fe4000d741300 */
[----:B------:R-:W-:Y:S02]  /*0310*/  SHF.R.S32.HI R33, RZ, 0x1f, R34 ;  /* 0x0000001fff217819 */ /* 0x000fe40000011422 */
[----:B------:R-:W-:-:S02]  /*0320*/  SHF.R.S32.HI R5, RZ, 0x1f, R32 ;  /* 0x0000001fff057819 */ /* 0x000fc40000011420 */
[----:B------:R-:W-:Y:S02]  /*0330*/  SHF.L.U64.HI R40, R38, 0x2, R3 ;  /* 0x0000000226287819 */ /* 0x000fe40000010203 */
[----:B01----:R-:W-:-:S07]  /*0340*/  SHF.L.U64.HI R41, R39, 0x2, R0 ;  /* 0x0000000227297819 */ /* 0x003fce0000010200 */
.L_x_2100:
[----:B0--3--:R-:W0:Y:S01]  /*0350*/  LDC R11, c[0x0][0x2a0] ;  /* 0x0000a800ff0b7b82 */ /* 0x009e220000000800 */
[----:B------:R-:W-:Y:S01]  /*0360*/  ISETP.GE.AND P0, PT, R46, RZ, PT ;  /* 0x000000ff2e00720c */ /* 0x000fe20003f06270 */
[----:B------:R-:W-:Y:S01]  /*0370*/  ULDC.64 UR14, c[0x0][0x290] ;  /* 0x0000a400000e7ab9 */ /* 0x000fe20000000a00 */
[----:B--2-4-:R-:W-:Y:S01]  /*0380*/  SHF.L.U32 R8, R47, 0x1, RZ ;  /* 0x000000012f087819 */ /* 0x014fe200000006ff */
[----:B------:R-:W-:-:S03]  /*0390*/  ULDC.64 UR12, c[0x0][0x298] ;  /* 0x0000a600000c7ab9 */ /* 0x000fc60000000a00 */
[----:B------:R-:W-:Y:S01]  /*03a0*/  LOP3.LUT R29, R8, 0x3e, RZ, 0xc0, !PT ;  /* 0x0000003e081d7812 */ /* 0x000fe200078ec0ff */
[----:B-1----:R-:W1:Y:S08]  /*03b0*/  LDC.64 R18, c[0x0][0x248] ;  /* 0x00009200ff127b82 */ /* 0x002e700000000a00 */
[----:B------:R-:W2:Y:S01]  /*03c0*/  @P1 LDC.64 R16, c[0x0][0x230] ;  /* 0x00008c00ff101b82 */ /* 0x000ea20000000a00 */
[----:B0-----:R-:W-:-:S07]  /*03d0*/  IABS R3, R11 ;  /* 0x0000000b00037213 */ /* 0x001fce0000000000 */
[----:B------:R-:W0:Y:S01]  /*03e0*/  @P1 LDC.64 R30, c[0x0][0x228] ;  /* 0x00008a00ff1e1b82 */ /* 0x000e220000000a00 */
[----:B------:R-:W3:Y:S01]  /*03f0*/  I2F.RP R0, R3 ;  /* 0x0000000300007306 */ /* 0x000ee20000209400 */
[----:B-1----:R-:W-:-:S06]  /*0400*/  IMAD.WIDE R22, R46, 0x8, R18 ;  /* 0x000000082e167825 */ /* 0x002fcc00078e0212 */
[----:B------:R-:W1:Y:S01]  /*0410*/  @P2 LDC.64 R14, c[0x0][0x228] ;  /* 0x00008a00ff0e2b82 */ /* 0x000e620000000a00 */
[----:B------:R-:W4:Y:S01]  /*0420*/  LDG.E.64 R22, desc[UR8][R22.64] ;  /* 0x0000000816167981 */ /* 0x000f22000c1e1b00 */
[----:B---3--:R-:W3:Y:S02]  /*0430*/  MUFU.RCP R0, R0 ;  /* 0x0000000000007308 */ /* 0x008ee40000001000 */
[----:B---3--:R-:W-:-:S06]  /*0440*/  IADD3 R6, R0, 0xffffffe, RZ ;  /* 0x0ffffffe00067810 */ /* 0x008fcc0007ffe0ff */
[----:B------:R3:W2:Y:S02]  /*0450*/  F2I.FTZ.U32.TRUNC.NTZ R7, R6 ;  /* 0x0000000600077305 */ /* 0x0006a4000021f000 */
[----:B---3--:R-:W-:Y:S02]  /*0460*/  MOV R6, RZ ;  /* 0x000000ff00067202 */ /* 0x008fe40000000f00 */
[----:B--2---:R-:W-:-:S05]  /*0470*/  IADD3 R4, RZ, -R7, RZ ;  /* 0x80000007ff047210 */ /* 0x004fca0007ffe0ff */
[----:B------:R-:W-:Y:S01]  /*0480*/  IMAD R9, R4, R3, RZ ;  /* 0x0000000304097224 */ /* 0x000fe200078e02ff */
[----:B------:R-:W-:-:S03]  /*0490*/  IABS R4, R46 ;  /* 0x0000002e00047213 */ /* 0x000fc60000000000 */
[----:B------:R-:W-:Y:S02]  /*04a0*/  IMAD.HI.U32 R7, R7, R9, R6 ;  /* 0x0000000907077227 */ /* 0x000fe400078e0006 */
[----:B------:R-:W2:Y:S04]  /*04b0*/  @P2 LDC.64 R8, c[0x0][0x288] ;  /* 0x0000a200ff082b82 */ /* 0x000ea80000000a00 */
[----:B------:R-:W-:-:S05]  /*04c0*/  IMAD.HI.U32 R7, R7, R4, RZ ;  /* 0x0000000407077227 */ /* 0x000fca00078e00ff */
        /* <DEDUP_REMOVED lines=16> */
[----:B------:R-:W3:Y:S01]  /*05d0*/  @P1 LDC.64 R6, c[0x0][0x288] ;  /* 0x0000a200ff061b82 */ /* 0x000ee20000000a00 */
[C---:B------:R-:W-:Y:S02]  /*05e0*/  SEL R54, R3.reuse, R0, !P4 ;  /* 0x0000000003367207 */ /* 0x040fe40006000000 */
[----:B------:R-:W-:Y:S02]  /*05f0*/  @!P3 IADD3 R4, -R4, RZ, RZ ;  /* 0x000000ff0404b210 */ /* 0x000fe40007ffe1ff */
[----:B------:R-:W-:Y:S02]  /*0600*/  LEA R28, R54, R29, 0x6 ;  /* 0x0000001d361c7211 */ /* 0x000fe400078e30ff */
[----:B------:R-:W-:Y:S02]  /*0610*/  SEL R3, R3, R4, !P4 ;  /* 0x0000000403037207 */ /* 0x000fe40006000000 */
[----:B------:R-:W-:Y:S02]  /*0620*/  ISETP.GE.U32.AND P0, PT, R34, UR14, PT ;  /* 0x0000000e22007c0c */ /* 0x000fe4000bf06070 */
[----:B------:R-:W-:-:S02]  /*0630*/  SHF.R.S32.HI R0, RZ, 0x1f, R3 ;  /* 0x0000001fff007819 */ /* 0x000fc40000011403 */
[--C-:B------:R-:W-:Y:S02]  /*0640*/  SHF.R.S32.HI R29, RZ, 0x1f, R28.reuse ;  /* 0x0000001fff1d7819 */ /* 0x100fe4000001141c */
[----:B------:R-:W-:Y:S01]  /*0650*/  ISETP.GE.AND.EX P0, PT, R33, UR15, PT, P0 ;  /* 0x0000000f21007c0c */ /* 0x000fe2000bf06300 */
[----:B------:R-:W-:Y:S01]  /*0660*/  IMAD R0, R0, UR12, RZ ;  /* 0x0000000c00007c24 */ /* 0x000fe2000f8e02ff */
[----:B------:R-:W-:Y:S01]  /*0670*/  ISETP.GE.U32.AND P3, PT, R32, UR14, PT ;  /* 0x0000000e20007c0c */ /* 0x000fe2000bf66070 */
[----:B------:R-:W-:Y:S01]  /*0680*/  IMAD.WIDE.U32 R56, R3, UR12, R28 ;  /* 0x0000000c03387c25 */ /* 0x000fe2000f8e001c */
[----:B------:R-:W-:Y:S02]  /*0690*/  ISETP.LT.U32.AND P0, PT, R47, 0x200, !P0 ;  /* 0x000002002f00780c */ /* 0x000fe40004701070 */
[----:B------:R-:W-:Y:S01]  /*06a0*/  ISETP.GE.AND.EX P3, PT, R5, UR15, PT, P3 ;  /* 0x0000000f05007c0c */ /* 0x000fe2000bf66330 */
[----:B------:R-:W-:Y:S01]  /*06b0*/  IMAD R59, R3, UR13, R0 ;  /* 0x0000000d033b7c24 */ /* 0x000fe2000f8e0200 */
[----:B------:R-:W-:-:S02]  /*06c0*/  SHF.R.S32.HI R3, RZ, 0x1f, R37 ;  /* 0x0000001fff037819 */ /* 0x000fc40000011425 */
[----:B------:R-:W-:Y:S02]  /*06d0*/  ISETP.LT.U32.AND P3, PT, R47, 0x200, !P3 ;  /* 0x000002002f00780c */ /* 0x000fe40005f61070 */
[----:B------:R-:W-:Y:S01]  /*06e0*/  IADD3 R59, R57, R59, RZ ;  /* 0x0000003b393b7210 */ /* 0x000fe20007ffe0ff */
[----:B---3--:R-:W-:Y:S01]  /*06f0*/  @P1 IMAD R0, R3, R6, RZ ;  /* 0x0000000603001224 */ /* 0x008fe200078e02ff */
[-C--:B------:R-:W-:Y:S02]  /*0700*/  @P1 MOV R58, R56.reuse ;  /* 0x00000038003a1202 */ /* 0x080fe40000000f00 */
[----:B------:R-:W-:Y:S01]  /*0710*/  @P2 MOV R24, R56 ;  /* 0x0000003800182202 */ /* 0x000fe20000000f00 */
[C---:B------:R-:W-:Y:S01]  /*0720*/  @P1 IMAD R3, R37.reuse, R7, R0 ;  /* 0x0000000725031224 */ /* 0x040fe200078e0200 */
[----:B------:R-:W-:Y:S01]  /*0730*/  @P2 MOV R25, R59 ;  /* 0x0000003b00192202 */ /* 0x000fe20000000f00 */
[----:B------:R-:W-:Y:S01]  /*0740*/  @P1 IMAD.WIDE.U32 R12, R37, R6, R58 ;  /* 0x00000006250c1225 */ /* 0x000fe200078e003a */
[----:B------:R-:W3:Y:S03]  /*0750*/  @P0 LDC.64 R18, c[0x0][0x228] ;  /* 0x00008a00ff120b82 */ /* 0x000ee60000000a00 */
[----:B--2---:R-:W-:Y:S01]  /*0760*/  @P2 IMAD.WIDE.U32 R24, R36, R8, R24 ;  /* 0x0000000824182225 */ /* 0x004fe200078e0018 */
[----:B------:R-:W-:-:S02]  /*0770*/  @P1 IADD3 R13, R13, R3, RZ ;  /* 0x000000030d0d1210 */ /* 0x000fc40007ffe0ff */
[C---:B------:R-:W-:Y:S02]  /*0780*/  @P1 SHF.L.U32 R3, R12.reuse, 0x2, RZ ;  /* 0x000000020c031819 */ /* 0x040fe400000006ff */
[----:B------:R-:W2:Y:S01]  /*0790*/  @P0 LDC.64 R6, c[0x0][0x288] ;  /* 0x0000a200ff060b82 */ /* 0x000ea20000000a00 */
[----:B------:R-:W-:Y:S02]  /*07a0*/  @P1 SHF.L.U64.HI R0, R12, 0x2, R13 ;  /* 0x000000020c001819 */ /* 0x000fe4000001020d */
[C---:B------:R-:W-:Y:S02]  /*07b0*/  @P1 IADD3 R48, P4, R3.reuse, R16, RZ ;  /* 0x0000001003301210 */ /* 0x040fe40007f9e0ff */
[----:B0-----:R-:W-:Y:S01]  /*07c0*/  @P1 IADD3 R30, P5, R3, R30, RZ ;  /* 0x0000001e031e1210 */ /* 0x001fe20007fbe0ff */
[----:B------:R-:W-:Y:S01]  /*07d0*/  @P2 IMAD R3, R35, R8, RZ ;  /* 0x0000000823032224 */ /* 0x000fe200078e02ff */
[C---:B------:R-:W-:Y:S01]  /*07e0*/  @P1 IADD3.X R49, R0.reuse, R17, RZ, P4, !PT ;  /* 0x0000001100311210 */ /* 0x040fe200027fe4ff */
[----:B------:R-:W0:Y:S01]  /*07f0*/  @P3 LDC.64 R10, c[0x0][0x288] ;  /* 0x0000a200ff0a3b82 */ /* 0x000e220000000a00 */
[----:B------:R-:W-:Y:S01]  /*0800*/  @P1 IADD3.X R31, R0, R31, RZ, P5, !PT ;  /* 0x0000001f001f1210 */ /* 0x000fe20002ffe4ff */
[----:B------:R-:W-:-:S06]  /*0810*/  @P2 IMAD R3, R36, R9, R3 ;  /* 0x0000000924032224 */ /* 0x000fcc00078e0203 */
[----:B------:R-:W1:Y:S01]  /*0820*/  @P2 LDC.64 R12, c[0x0][0x230] ;  /* 0x00008c00ff0c2b82 */ /* 0x000e620000000a00 */
[----:B------:R-:W-:-:S07]  /*0830*/  @P2 IADD3 R3, R25, R3, RZ ;  /* 0x0000000319032210 */ /* 0x000fce0007ffe0ff */
[----:B------:R-:W3:Y:S01]  /*0840*/  @P0 LDC.64 R16, c[0x0][0x230] ;  /* 0x00008c00ff100b82 */ /* 0x000ee20000000a00 */
[C---:B------:R-:W-:Y:S02]  /*0850*/  @P2 SHF.L.U32 R27, R24.reuse, 0x2, RZ ;  /* 0x00000002181b2819 */ /* 0x040fe400000006ff */
[----:B------:R-:W-:-:S05]  /*0860*/  @P2 SHF.L.U64.HI R0, R24, 0x2, R3 ;  /* 0x0000000218002819 */ /* 0x000fca0000010203 */
[----:B------:R-:W3:Y:S01]  /*0870*/  @P3 LDC.64 R20, c[0x0][0x230] ;  /* 0x00008c00ff143b82 */ /* 0x000ee20000000a00 */
[----:B------:R-:W-:Y:S01]  /*0880*/  @P0 MOV R24, R56 ;  /* 0x0000003800180202 */ /* 0x000fe20000000f00 */
[----:B--2---:R-:W-:Y:S01]  /*0890*/  @P0 IMAD R4, R33, R6, RZ ;  /* 0x0000000621040224 */ /* 0x004fe200078e02ff */
[----:B------:R-:W-:-:S05]  /*08a0*/  @P0 MOV R25, R59 ;  /* 0x0000003b00190202 */ /* 0x000fca0000000f00 */
[----:B------:R-:W2:Y:S01]  /*08b0*/  @P3 LDC.64 R8, c[0x0][0x228] ;  /* 0x00008a00ff083b82 */ /* 0x000ea20000000a00 */
[C---:B------:R-:W-:Y:S01]  /*08c0*/  @P0 IMAD R3, R34.reuse, R7, R4 ;  /* 0x0000000722030224 */ /* 0x040fe200078e0204 */
[----:B------:R-:W-:Y:S01]  /*08d0*/  @P3 MOV R7, R59 ;  /* 0x0000003b00073202 */ /* 0x000fe20000000f00 */
[----:B------:R-:W-:Y:S01]  /*08e0*/  @P0 IMAD.WIDE.U32 R24, R34, R6, R24 ;  /* 0x0000000622180225 */ /* 0x000fe200078e0018 */
[----:B------:R-:W-:-:S03]  /*08f0*/  @P3 MOV R6, R56 ;  /* 0x0000003800063202 */ /* 0x000fc60000000f00 */
[----:B0-----:R-:W-:Y:S01]  /*0900*/  @P3 IMAD R4, R5, R10, RZ ;  /* 0x0000000a05043224 */ /* 0x001fe200078e02ff */
[C---:B-1----:R-:W-:Y:S02]  /*0910*/  @P2 IADD3 R52, P4, R27.reuse, R12, RZ ;  /* 0x0000000c1b342210 */ /* 0x042fe40007f9e0ff */
[----:B------:R-:W-:Y:S01]  /*0920*/  @P2 IADD3 R14, P5, R27, R14, RZ ;  /* 0x0000000e1b0e2210 */ /* 0x000fe20007fbe0ff */
[C---:B------:R-:W-:Y:S01]  /*0930*/  @P3 IMAD R27, R32.reuse, R11, R4 ;  /* 0x0000000b201b3224 */ /* 0x040fe200078e0204 */
[----:B------:R-:W-:Y:S01]  /*0940*/  @P0 IADD3 R3, R25, R3, RZ ;  /* 0x0000000319030210 */ /* 0x000fe20007ffe0ff */
[----:B------:R-:W-:Y:S01]  /*0950*/  @P3 IMAD.WIDE.U32 R6, R32, R10, R6 ;  /* 0x0000000a20063225 */ /* 0x000fe200078e0006 */
[----:B------:R-:W-:Y:S02]  /*0960*/  @P0 SHF.L.U32 R11, R24, 0x2, RZ ;  /* 0x00000002180b0819 */ /* 0x000fe400000006ff */
[----:B------:R-:W-:Y:S02]  /*0970*/  @P2 IADD3.X R15, R0, R15, RZ, P5, !PT ;  /* 0x0000000f000f2210 */ /* 0x000fe40002ffe4ff */
[----:B------:R-:W-:-:S02]  /*0980*/  @P0 SHF.L.U64.HI R24, R24, 0x2, R3 ;  /* 0x0000000218180819 */ /* 0x000fc40000010203 */
[----:B---3--:R-:W-:Y:S02]  /*0990*/  @P0 IADD3 R10, P5, R11, R16, RZ ;  /* 0x000000100b0a0210 */ /* 0x008fe40007fbe0ff */
[----:B------:R-:W-:Y:S02]  /*09a0*/  @P3 IADD3 R3, R7, R27, RZ ;  /* 0x0000001b07033210 */ /* 0x000fe40007ffe0ff */
[----:B------:R-:W-:Y:S02]  /*09b0*/  @P3 SHF.L.U32 R61, R6, 0x2, RZ ;  /* 0x00000002063d3819 */ /* 0x000fe400000006ff */
[----:B------:R-:W-:Y:S02]  /*09c0*/  @P0 IADD3 R16, P6, R11, R18, RZ ;  /* 0x000000120b100210 */ /* 0x000fe40007fde0ff */
[----:B------:R-:W-:Y:S02]  /*09d0*/  @P2 IADD3.X R53, R0, R13, RZ, P4, !PT ;  /* 0x0000000d00352210 */ /* 0x000fe400027fe4ff */
[----:B------:R-:W-:-:S02]  /*09e0*/  @P0 IADD3.X R11, R24, R17, RZ, P5, !PT ;  /* 0x00000011180b0210 */ /* 0x000fc40002ffe4ff */
[----:B------:R-:W-:Y:S02]  /*09f0*/  @P3 SHF.L.U64.HI R0, R6, 0x2, R3 ;  /* 0x0000000206003819 */ /* 0x000fe40000010203 */
[C---:B------:R-:W-:Y:S02]  /*0a00*/  @P3 IADD3 R50, P4, R61.reuse, R20, RZ ;  /* 0x000000143d323210 */ /* 0x040fe40007f9e0ff */
[----:B--2---:R-:W-:Y:S02]  /*0a10*/  @P3 IADD3 R60, P5, R61, R8, RZ ;  /* 0x000000083d3c3210 */ /* 0x004fe40007fbe0ff */
[----:B------:R-:W-:Y:S02]  /*0a20*/  CS2R R26, SRZ ;  /* 0x00000000001a7805 */ /* 0x000fe4000001ff00 */
[----:B------:R-:W-:Y:S02]  /*0a30*/  @P0 IADD3.X R17, R24, R19, RZ, P6, !PT ;  /* 0x0000001318110210 */ /* 0x000fe400037fe4ff */
[----:B------:R-:W-:-:S02]  /*0a40*/  CS2R R18, SRZ ;  /* 0x0000000000127805 */ /* 0x000fc4000001ff00 */
[----:B------:R-:W-:Y:S02]  /*0a50*/  MOV R7, RZ ;  /* 0x000000ff00077202 */ /* 0x000fe40000000f00 */
[----:B------:R-:W-:Y:S02]  /*0a60*/  CS2R R12, SRZ ;  /* 0x00000000000c7805 */ /* 0x000fe4000001ff00 */
[----:B------:R-:W-:Y:S01]  /*0a70*/  MOV R6, RZ ;  /* 0x000000ff00067202 */ /* 0x000fe20000000f00 */
[----:B------:R-:W5:Y:S01]  /*0a80*/  @P2 LDG.E.64 R26, desc[UR8][R52.64] ;  /* 0x00000008341a2981 */ /* 0x000f62000c1e1b00 */
[C---:B------:R-:W-:Y:S02]  /*0a90*/  @P3 IADD3.X R51, R0.reuse, R21, RZ, P4, !PT ;  /* 0x0000001500333210 */ /* 0x040fe400027fe4ff */
[----:B------:R-:W-:Y:S02]  /*0aa0*/  @P3 IADD3.X R61, R0, R9, RZ, P5, !PT ;  /* 0x00000009003d3210 */ /* 0x000fe40002ffe4ff */
[----:B------:R-:W5:Y:S04]  /*0ab0*/  @P1 LDG.E.64 R6, desc[UR8][R30.64] ;  /* 0x000000081e061981 */ /* 0x000f68000c1e1b00 */
[----:B------:R-:W5:Y:S04]  /*0ac0*/  @P3 LDG.E.64 R18, desc[UR8][R50.64] ;  /* 0x0000000832123981 */ /* 0x000f68000c1e1b00 */
[----:B------:R-:W5:Y:S01]  /*0ad0*/  @P3 LDG.E.64 R12, desc[UR8][R60.64] ;  /* 0x000000083c0c3981 */ /* 0x000f62000c1e1b00 */
[----:B------:R-:W-:-:S06]  /*0ae0*/  CS2R R20, SRZ ;  /* 0x0000000000147805 */ /* 0x000fcc000001ff00 */
[----:B------:R0:W5:Y:S02]  /*0af0*/  @P0 LDG.E.64 R20, desc[UR8][R10.64] ;  /* 0x000000080a140981 */ /* 0x000164000c1e1b00 */
[----:B0-----:R-:W-:-:S06]  /*0b00*/  CS2R R10, SRZ ;  /* 0x00000000000a7805 */ /* 0x001fcc000001ff00 */
[----:B------:R-:W5:Y:S01]  /*0b10*/  @P0 LDG.E.64 R10, desc[UR8][R16.64] ;  /* 0x00000008100a0981 */ /* 0x000f62000c1e1b00 */
[----:B----4-:R-:W-:-:S05]  /*0b20*/  FFMA.FTZ R23, -R22, R22, R23 ;  /* 0x0000001616177223 */ /* 0x010fca0000010117 */
[----:B------:R-:W-:-:S13]  /*0b30*/  FSETP.GTU.FTZ.AND P0, PT, R23, RZ, PT ;  /* 0x000000ff1700720b */ /* 0x000fda0003f1c000 */
[----:B------:R-:W0:Y:S01]  /*0b40*/  @P0 LDC R0, c[0x0][0x250] ;  /* 0x00009400ff000b82 */ /* 0x000e220000000800 */
[----:B------:R-:W-:-:S06]  /*0b50*/  CS2R R24, SRZ ;  /* 0x0000000000187805 */ /* 0x000fcc000001ff00 */
[----:B------:R1:W5:Y:S02]  /*0b60*/  @P1 LDG.E.64 R24, desc[UR8][R48.64] ;  /* 0x0000000830181981 */ /* 0x000364000c1e1b00 */
[----:B-1----:R-:W-:Y:S01]  /*0b70*/  MOV R48, 0x3f800000 ;  /* 0x3f80000000307802 */ /* 0x002fe20000000f00 */
[----:B0-----:R-:W-:-:S05]  /*0b80*/  @P0 FADD.FTZ R0, R23, R0 ;  /* 0x0000000017000221 */ /* 0x001fca0000010000 */
[----:B------:R0:W1:Y:S01]  /*0b90*/  @P0 MUFU.RSQ R48, R0 ;  /* 0x0000000000300308 */ /* 0x0000620000001400 */
[----:B------:R-:W-:Y:S02]  /*0ba0*/  ISETP.GT.U32.AND P0, PT, R47, 0x1ff, PT ;  /* 0x000001ff2f00780c */ /* 0x000fe40003f04070 */
[----:B------:R-:W-:Y:S01]  /*0bb0*/  CS2R R8, SRZ ;  /* 0x0000000000087805 */ /* 0x000fe2000001ff00 */
[----:B------:R-:W-:Y:S01]  /*0bc0*/  BSSY B0, `(.L_x_2066) ;  /* 0x0000010000007945 */ /* 0x000fe20003800000 */
[----:B------:R-:W-:-:S04]  /*0bd0*/  CS2R R16, SRZ ;  /* 0x0000000000107805 */ /* 0x000fc8000001ff00 */
[----:B------:R2:W5:Y:S02]  /*0be0*/  @P2 LDG.E.64 R8, desc[UR8][R14.64] ;  /* 0x000000080e082981 */ /* 0x000564000c1e1b00 */
[----:B--2---:R-:W-:-:S03]  /*0bf0*/  CS2R R14, SRZ ;  /* 0x00000000000e7805 */ /* 0x004fc6000001ff00 */
[----:B01----:R-:W-:Y:S05]  /*0c00*/  @P0 BRA `(.L_x_2067) ;  /* 0x00000000002c0947 */ /* 0x003fea0003800000 */
[----:B------:R-:W-:Y:S01]  /*0c10*/  ISETP.NE.AND P0, PT, RZ, UR10, PT ;  /* 0x0000000aff007c0c */ /* 0x000fe2000bf05270 */
[----:B------:R-:W-:Y:S01]  /*0c20*/  ULDC.64 UR12, c[0x0][0x238] ;  /* 0x00008e00000c7ab9 */ /* 0x000fe20000000a00 */
[C---:B------:R-:W-:Y:S02]  /*0c30*/  SHF.L.U32 R3, R28.reuse, 0x2, RZ ;  /* 0x000000021c037819 */ /* 0x040fe400000006ff */
[----:B------:R-:W-:Y:S02]  /*0c40*/  SHF.L.U64.HI R0, R28, 0x2, R29 ;  /* 0x000000021c007819 */ /* 0x000fe4000001021d */
[----:B------:R-:W-:-:S04]  /*0c50*/  IADD3 R30, P3, R3, UR12, RZ ;  /* 0x0000000c031e7c10 */ /* 0x000fc8000ff7e0ff */
[----:B------:R-:W-:-:S03]  /*0c60*/  IADD3.X R31, R0, UR13, RZ, P3, !PT ;  /* 0x0000000d001f7c10 */ /* 0x000fc60009ffe4ff */
[----:B------:R-:W0:Y:S02]  /*0c70*/  @P0 LDC.64 R14, c[0x0][0x240] ;  /* 0x00009000ff0e0b82 */ /* 0x000e240000000a00 */
[----:B0-----:R-:W-:-:S04]  /*0c80*/  @P0 IADD3 R28, P4, R3, R14, RZ ;  /* 0x0000000e031c0210 */ /* 0x001fc80007f9e0ff */
[----:B------:R-:W-:Y:S02]  /*0c90*/  @P0 IADD3.X R29, R0, R15, RZ, P4, !PT ;  /* 0x0000000f001d0210 */ /* 0x000fe400027fe4ff */
[----:B------:R0:W5:Y:S04]  /*0ca0*/  LDG.E.64 R14, desc[UR8][R30.64] ;  /* 0x000000081e0e7981 */ /* 0x000168000c1e1b00 */
[----:B------:R0:W5:Y:S03]  /*0cb0*/  @P0 LDG.E.64 R16, desc[UR8][R28.64] ;  /* 0x000000081c100981 */ /* 0x000166000c1e1b00 */
.L_x_2067:
[----:B------:R-:W-:Y:S05]  /*0cc0*/  BSYNC B0 ;  /* 0x0000000000007941 */ /* 0x000fea0003800000 */
.L_x_2066:
[----:B------:R-:W-:Y:S01]  /*0cd0*/  ISETP.NE.AND P4, PT, RZ, UR10, PT ;  /* 0x0000000aff007c0c */ /* 0x000fe2000bf85270 */
[C---:B-----5:R-:W-:Y:S01]  /*0ce0*/  FADD.FTZ R49, -R22.reuse, R24 ;  /* 0x0000001816317221 */ /* 0x060fe20000010100 */
[C---:B------:R-:W-:Y:S01]  /*0cf0*/  FADD.FTZ R23, -R22.reuse, R25 ;  /* 0x0000001916177221 */ /* 0x040fe20000010100 */
[C---:B------:R-:W-:Y:S01]  /*0d00*/  FADD.FTZ R3, -R22.reuse, R26 ;  /* 0x0000001a16037221 */ /* 0x040fe20000010100 */
[----:B------:R-:W-:Y:S01]  /*0d10*/  FADD.FTZ R27, -R22, R27 ;  /* 0x0000001b161b7221 */ /* 0x000fe20000010100 */
[----:B------:R-:W-:Y:S01]  /*0d20*/  MOV R26, R6 ;  /* 0x00000006001a7202 */ /* 0x000fe20000000f00 */
[-C--:B------:R-:W-:Y:S01]  /*0d30*/  FMUL.FTZ R49, R49, R48.reuse ;  /* 0x0000003031317220 */ /* 0x080fe20000410000 */
[----:B------:R-:W-:Y:S01]  /*0d40*/  MOV R25, R7 ;  /* 0x0000000700197202 */ /* 0x000fe20000000f00 */
[----:B------:R-:W-:Y:S01]  /*0d50*/  FMUL.FTZ R0, R23, R48 ;  /* 0x0000003017007220 */ /* 0x000fe20000410000 */
[----:B------:R-:W-:-:S04]  /*0d60*/  MOV R24, R8 ;  /* 0x0000000800187202 */ /* 0x000fc80000000f00 */
        /* <DEDUP_REMOVED lines=19> */
.L_x_2068:
[----:B0-----:R-:W-:Y:S01]  /*0ea0*/  FMUL.FTZ R28, R26, R14 ;  /* 0x0000000e1a1c7220 */ /* 0x001fe20000410000 */
[----:B------:R-:W-:Y:S01]  /*0eb0*/  MOV R23, R9 ;  /* 0x0000000900177202 */ /* 0x000fe20000000f00 */
        /* <DEDUP_REMOVED lines=16> */
[----:B0-----:R-:W-:-:S04]  /*0fc0*/  FADD.FTZ R60, -R52, 1 ;  /* 0x3f800000343c7421 */ /* 0x001fc80000010100 */
[----:B------:R-:W-:Y:S01]  /*0fd0*/  FFMA.FTZ R60, R23, R60, 1 ;  /* 0x3f800000173c7423 */ /* 0x000fe2000001003c */
[----:B------:R-:W-:Y:S01]  /*0fe0*/  FMUL.FTZ R23, R9, R52 ;  /* 0x0000003409177220 */ /* 0x000fe20000410000 */
[----:B-1----:R-:W-:-:S03]  /*0ff0*/  FADD.FTZ R53, -R51, 1 ;  /* 0x3f80000033357421 */ /* 0x002fc60000010100 */
[----:B------:R-:W-:Y:S01]  /*1000*/  FMUL.FTZ R23, R23, R60 ;  /* 0x0000003c17177220 */ /* 0x000fe20000410000 */
[----:B------:R-:W-:Y:S01]  /*1010*/  FFMA.FTZ R53, R24, R53, 1 ;  /* 0x3f80000018357423 */ /* 0x000fe20000010035 */
[----:B------:R-:W-:-:S04]  /*1020*/  FMUL.FTZ R24, R8, R51 ;  /* 0x0000003308187220 */ /* 0x000fc80000410000 */
[----:B------:R-:W-:-:S07]  /*1030*/  FMUL.FTZ R24, R24, R53 ;  /* 0x0000003518187220 */ /* 0x000fce0000410000 */
.L_x_2069:
[----:B------:R-:W-:Y:S01]  /*1040*/  FFMA.FTZ R50, R0, R29, R31 ;  /* 0x0000001d00327223 */ /* 0x000fe2000001001f */
[----:B------:R-:W-:Y:S01]  /*1050*/  FMUL.FTZ R30, R24, R14 ;  /* 0x0000000e181e7220 */ /* 0x000fe20000410000 */
[----:B------:R-:W-:Y:S01]  /*1060*/  FADD.FTZ R29, R29, R28 ;  /* 0x0000001c1d1d7221 */ /* 0x000fe20000010000 */
[C---:B------:R-:W-:Y:S01]  /*1070*/  FADD.FTZ R51, -R22.reuse, R20 ;  /* 0x0000001416337221 */ /* 0x040fe20000010100 */
[----:B------:R-:W-:Y:S01]  /*1080*/  FADD.FTZ R31, -R22, R21 ;  /* 0x00000015161f7221 */ /* 0x000fe20000010100 */
[----:B------:R-:W-:Y:S01]  /*1090*/  FFMA.FTZ R27, R3, R30, R50 ;  /* 0x0000001e031b7223 */ /* 0x000fe20000010032 */
[----:B------:R-:W-:Y:S01]  /*10a0*/  FADD.FTZ R28, R29, R30 ;  /* 0x0000001e1d1c7221 */ /* 0x000fe20000010000 */
[----:B------:R-:W-:Y:S01]  /*10b0*/  MOV R21, R10 ;  /* 0x0000000a00157202 */ /* 0x000fe20000000f00 */
[-C--:B------:R-:W-:Y:S01]  /*10c0*/  FMUL.FTZ R51, R51, R48.reuse ;  /* 0x0000003033337220 */ /* 0x080fe20000410000 */
[----:B------:R-:W-:Y:S01]  /*10d0*/  MOV R20, R11 ;  /* 0x0000000b00147202 */ /* 0x000fe20000000f00 */
        /* <DEDUP_REMOVED lines=15> */
[----:B-1----:R-:W-:-:S04]  /*11d0*/  FADD.FTZ R21, -R60, 1 ;  /* 0x3f8000003c157421 */ /* 0x002fc80000010100 */
[----:B------:R-:W-:Y:S01]  /*11e0*/  FFMA.FTZ R61, R20, R21, 1 ;  /* 0x3f800000143d7423 */ /* 0x000fe20000010015 */
[----:B------:R-:W-:Y:S01]  /*11f0*/  FMUL.FTZ R21, R10, R31 ;  /* 0x0000001f0a157220 */ /* 0x000fe20000410000 */
[----:B------:R-:W-:-:S03]  /*1200*/  FMUL.FTZ R20, R11, R60 ;  /* 0x0000003c0b147220 */ /* 0x000fc60000410000 */
[----:B------:R-:W-:Y:S01]  /*1210*/  FMUL.FTZ R21, R21, R55 ;  /* 0x0000003715157220 */ /* 0x000fe20000410000 */
[----:B------:R-:W-:-:S07]  /*1220*/  FMUL.FTZ R20, R20, R61 ;  /* 0x0000003d14147220 */ /* 0x000fce0000410000 */
.L_x_2070:
        /* <DEDUP_REMOVED lines=25> */
[----:B-1----:R-:W-:Y:S01]  /*13c0*/  FADD.FTZ R60, -R28, 1 ;  /* 0x3f8000001c3c7421 */ /* 0x002fe20000010100 */
[----:B------:R-:W-:-:S03]  /*13d0*/  FMUL.FTZ R30, R13, R28 ;  /* 0x0000001c0d1e7220 */ /* 0x000fc60000410000 */
[----:B------:R-:W-:Y:S01]  /*13e0*/  FFMA.FTZ R61, R27, R60, 1 ;  /* 0x3f8000001b3d7423 */ /* 0x000fe2000001003c */
[----:B------:R-:W-:-:S04]  /*13f0*/  FMUL.FTZ R27, R12, R31 ;  /* 0x0000001f0c1b7220 */ /* 0x000fc80000410000 */
[----:B------:R-:W-:Y:S01]  /*1400*/  FMUL.FTZ R27, R27, R18 ;  /* 0x000000121b1b7220 */ /* 0x000fe20000410000 */
[----:B------:R-:W-:-:S07]  /*1410*/  FMUL.FTZ R18, R30, R61 ;  /* 0x0000003d1e127220 */ /* 0x000fce0000410000 */
.L_x_2071:
        /* <DEDUP_REMOVED lines=12> */
[----:B------:R-:W-:Y:S01]  /*14e0*/  FFMA.FTZ R26, R3, R24, R30 ;  /* 0x00000018031a7223 */ /* 0x000fe2000001001e */
[----:B------:R-:W-:Y:S01]  /*14f0*/  UMOV UR6, 0x400 ;  /* 0x0000040000067882 */ /* 0x000fe20000000000 */
[----:B------:R-:W1:Y:S01]  /*1500*/  SHFL.DOWN PT, R29, R22, 0x1, 0x1f ;  /* 0x08201f00161d7f89 */ /* 0x000e6200000e0000 */
[----:B------:R-:W-:Y:S01]  /*1510*/  FADD.FTZ R30, R31, R24 ;  /* 0x000000181f1e7221 */ /* 0x000fe20000010000 */
[----:B------:R-:W-:Y:S01]  /*1520*/  FADD.FTZ R24, RZ, R25 ;  /* 0x00000019ff187221 */ /* 0x000fe20000010000 */
[----:B------:R-:W-:Y:S01]  /*1530*/  FFMA.FTZ R25, R0, R25, RZ ;  /* 0x0000001900197223 */ /* 0x000fe200000100ff */
[----:B------:R-:W2:Y:S01]  /*1540*/  SHFL.DOWN PT, R28, R19, 0x1, 0x1f ;  /* 0x08201f00131c7f89 */ /* 0x000ea200000e0000 */
[----:B------:R-:W-:Y:S01]  /*1550*/  UIADD3 UR5, UR6, 0xa0, URZ ;  /* 0x000000a006057890 */ /* 0x000fe2000fffe03f */
[----:B------:R-:W-:Y:S01]  /*1560*/  FADD.FTZ R31, R24, R23 ;  /* 0x00000017181f7221 */ /* 0x000fe20000010000 */
[----:B------:R-:W-:Y:S01]  /*1570*/  FFMA.FTZ R25, R4, R23, R25 ;  /* 0x0000001704197223 */ /* 0x000fe20000010019 */
[----:B------:R-:W-:Y:S01]  /*1580*/  FFMA.FTZ R26, R51, R21, R26 ;  /* 0x00000015331a7223 */ /* 0x000fe2000001001a */
[----:B------:R-:W-:Y:S01]  /*1590*/  FADD.FTZ R30, R30, R21 ;  /* 0x000000151e1e7221 */ /* 0x000fe20000010000 */
[----:B------:R-:W-:Y:S01]  /*15a0*/  ISETP.NE.AND P3, PT, R47, RZ, PT ;  /* 0x000000ff2f00720c */ /* 0x000fe20003f65270 */
[----:B------:R-:W-:Y:S01]  /*15b0*/  FADD.FTZ R31, R31, R20 ;  /* 0x000000141f1f7221 */ /* 0x000fe20000010000 */
[----:B------:R-:W-:Y:S01]  /*15c0*/  FFMA.FTZ R25, R50, R20, R25 ;  /* 0x0000001432197223 */ /* 0x000fe20000010019 */
[----:B------:R-:W-:Y:S01]  /*15d0*/  FFMA.FTZ R24, R53, R27, R26 ;  /* 0x0000001b35187223 */ /* 0x000fe2000001001a */
[----:B------:R-:W-:Y:S01]  /*15e0*/  FADD.FTZ R26, R30, R27 ;  /* 0x0000001b1e1a7221 */ /* 0x000fe20000010000 */
[----:B------:R-:W-:Y:S01]  /*15f0*/  FADD.FTZ R27, R31, R18 ;  /* 0x000000121f1b7221 */ /* 0x000fe20000010000 */
[----:B------:R-:W-:Y:S01]  /*1600*/  FFMA.FTZ R25, R52, R18, R25 ;  /* 0x0000001234197223 */ /* 0x000fe20000010019 */
[----:B0-----:R-:W-:Y:S01]  /*1610*/  ULEA UR5, UR11, UR5, 0x18 ;  /* 0x000000050b057291 */ /* 0x001fe2000f8ec03f */
[----:B------:R-:W-:Y:S01]  /*1620*/  BSSY B0, `(.L_x_2072) ;  /* 0x0000046000007945 */ /* 0x000fe20003800000 */
[----:B------:R-:W-:-:S04]  /*1630*/  ISETP.GT.U32.AND P5, PT, R47, 0x1f, PT ;  /* 0x0000001f2f00780c */ /* 0x000fc80003fa4070 */
[----:B------:R-:W-:Y:S01]  /*1640*/  LEA R55, R47, UR5, 0x4 ;  /* 0x000000052f377c11 */ /* 0x000fe2000f8e20ff */
[----:B-1----:R-:W-:Y:S01]  /*1650*/  @!P0 FADD.FTZ R22, R22, R29 ;  /* 0x0000001d16168221 */ /* 0x002fe20000010000 */
[----:B--2---:R-:W-:-:S04]  /*1660*/  @!P0 FADD.FTZ R19, R19, R28 ;  /* 0x0000001c13138221 */ /* 0x004fc80000010000 */
[----:B------:R-:W0:Y:S01]  /*1670*/  SHFL.DOWN PT, R29, R22, 0x2, 0x1f ;  /* 0x08401f00161d7f89 */ /* 0x000e2200000e0000 */
[----:B------:R-:W-:-:S03]  /*1680*/  ISETP.GT.AND P0, PT, R42, 0x1d, PT ;  /* 0x0000001d2a00780c */ /* 0x000fc60003f04270 */
[----:B------:R-:W1:Y:S04]  /*1690*/  SHFL.DOWN PT, R28, R19, 0x2, 0x1f ;  /* 0x08401f00131c7f89 */ /* 0x000e6800000e0000 */
[----:B------:R-:W-:Y:S06]  /*16a0*/  STS.128 [R55], R24 ;  /* 0x0000001837007388 */ /* 0x000fec0000000c00 */
        /* <DEDUP_REMOVED lines=61> */
.L_x_2073:
[----:B------:R-:W-:Y:S05]  /*1a80*/  BSYNC B0 ;  /* 0x0000000000007941 */ /* 0x000fea0003800000 */
.L_x_2072:
        /* <DEDUP_REMOVED lines=78> */
.L_x_2075:
[----:B------:R-:W-:Y:S05]  /*1f70*/  BSYNC B0 ;  /* 0x0000000000007941 */ /* 0x000fea0003800000 */
.L_x_2074:
        /* <DEDUP_REMOVED lines=8> */
[-C--:B------:R-:W-:Y:S01]  /*2000*/  LEA R54, P5, R38, R22.reuse, 0x2 ;  /* 0x0000001626367211 */ /* 0x080fe200078a10ff */
[----:B------:R2:W-:Y:S01]  /*2010*/  REDG.E.ADD.F32.FTZ.RN.STRONG.GPU desc[UR8][R22.64], R24 ;  /* 0x00000018160079a6 */ /* 0x0005e2000c10f388 */
[----:B------:R-:W-:Y:S02]  /*2020*/  LEA R60, P6, R39, R22, 0x2 ;  /* 0x00000016273c7211 */ /* 0x000fe400078c10ff */
[C---:B------:R-:W-:Y:S02]  /*2030*/  IADD3.X R55, R23.reuse, R40, RZ, P5, !PT ;  /* 0x0000002817377210 */ /* 0x040fe40002ffe4ff */
[----:B------:R-:W-:-:S03]  /*2040*/  IADD3.X R61, R23, R41, RZ, P6, !PT ;  /* 0x00000029173d7210 */ /* 0x000fc600037fe4ff */
[----:B------:R2:W-:Y:S01]  /*2050*/  REDG.E.ADD.F32.FTZ.RN.STRONG.GPU desc[UR8][R54.64], R25 ;  /* 0x00000019360079a6 */ /* 0x0005e2000c10f388 */
[----:B-1----:R-:W-:-:S04]  /*2060*/  LEA R30, P5, R20, R22, 0x2 ;  /* 0x00000016141e7211 */ /* 0x002fc800078a10ff */
[----:B------:R-:W-:-:S05]  /*2070*/  LEA.HI.X R31, R20, R23, R21, 0x2, P5 ;  /* 0x00000017141f7211 */ /* 0x000fca00028f1415 */
[----:B------:R2:W-:Y:S04]  /*2080*/  REDG.E.ADD.F32.FTZ.RN.STRONG.GPU desc[UR8][R30.64], R26 ;  /* 0x0000001a1e0079a6 */ /* 0x0005e8000c10f388 */
[----:B------:R2:W-:Y:S02]  /*2090*/  REDG.E.ADD.F32.FTZ.RN.STRONG.GPU desc[UR8][R60.64], R27 ;  /* 0x0000001b3c0079a6 */ /* 0x0005e4000c10f388 */
.L_x_2077:
[----:B------:R-:W-:Y:S05]  /*20a0*/  BSYNC B0 ;  /* 0x0000000000007941 */ /* 0x000fea0003800000 */
.L_x_2076:
[----:B------:R-:W-:Y:S05]  /*20b0*/  @!P0 BRA `(.L_x_2078) ;  /* 0x0000001000888947 */ /* 0x000fea0003800000 */
[----:B------:R-:W1:Y:S01]  /*20c0*/  LDC.64 R20, c[0x0][0x258] ;  /* 0x00009600ff147b82 */ /* 0x000e620000000a00 */
[----:B--2---:R-:W-:-:S05]  /*20d0*/  LOP3.LUT R22, R45, 0x1, RZ, 0xc0, !PT ;  /* 0x000000012d167812 */ /* 0x004fca00078ec0ff */
[----:B------:R-:W-:Y:S02]  /*20e0*/  IMAD R23, R22, R43, RZ ;  /* 0x0000002b16177224 */ /* 0x000fe400078e02ff */
[----:B------:R-:W2:Y:S02]  /*20f0*/  LDC.64 R30, c[0x0][0x260] ;  /* 0x00009800ff1e7b82 */ /* 0x000ea40000000a00 */
[C---:B------:R-:W-:Y:S01]  /*2100*/  IMAD R22, R23.reuse, R28, RZ ;  /* 0x0000001c17167224 */ /* 0x040fe200078e02ff */
[----:B------:R-:W-:-:S04]  /*2110*/  IADD3 R23, R23, R44, RZ ;  /* 0x0000002c17177210 */ /* 0x000fc80007ffe0ff */
[----:B------:R-:W-:Y:S01]  /*2120*/  SHF.L.U32 R25, R22, 0x1, RZ ;  /* 0x0000000116197819 */ /* 0x000fe200000006ff */
[----:B-1----:R-:W-:-:S04]  /*2130*/  IMAD.WIDE.U32 R20, R23, 0x4, R20 ;  /* 0x0000000417147825 */ /* 0x002fc800078e0014 */
[----:B--2---:R-:W-:Y:S01]  /*2140*/  IMAD.WIDE R30, R25, 0x4, R30 ;  /* 0x00000004191e7825 */ /* 0x004fe200078e021e */
[----:B------:R-:W-:Y:S06]  /*2150*/  @P3 BRA `(.L_x_2079) ;  /* 0x0000000000683947 */ /* 0x000fec0003800000 */
[----:B------:R-:W1:Y:S01]  /*2160*/  S2R R42, SR_LANEID ;  /* 0x00000000002a7919 */ /* 0x000e620000000000 */
[----:B------:R-:W2:Y:S01]  /*2170*/  S2UR UR11, SR_CTAID.Y ;  /* 0x00000000000b79c3 */ /* 0x000ea20000002600 */
[----:B------:R-:W-:Y:S01]  /*2180*/  HFMA2.MMA R24, -RZ, RZ, 0, 5.9604644775390625e-08 ;  /* 0x00000001ff187435 */ /* 0x000fe200000001ff */
[----:B------:R-:W-:Y:S01]  /*2190*/  VOTEU.ANY UR5, UPT, PT ;  /* 0x0000000000057886 */ /* 0x000fe200038e0100 */
[----:B------:R-:W-:Y:S01]  /*21a0*/  LOP3.LUT P0, RZ, R45, 0x2, RZ, 0xc0, !PT ;  /* 0x000000022dff7812 */ /* 0x000fe2000780c0ff */
[----:B------:R-:W-:Y:S02]  /*21b0*/  UFLO.U32 UR6, UR5 ;  /* 0x00000005000672bd */ /* 0x000fe400080e0000 */
[----:B------:R-:W-:Y:S01]  /*21c0*/  UPOPC UR5, UR5 ;  /* 0x00000005000572bf */ /* 0x000fe20008000000 */
[----:B------:R-:W-:-:S04]  /*21d0*/  SEL R27, R28, RZ, !P0 ;  /* 0x000000ff1c1b7207 */ /* 0x000fc80004000000 */
[----:B------:R-:W-:Y:S02]  /*21e0*/  SEL R24, R24, 0xffffffff, !P0 ;  /* 0xffffffff18187807 */ /* 0x000fe40004000000 */
[----:B------:R-:W-:-:S03]  /*21f0*/  ISETP.NE.AND P0, PT, R27, -0x1, PT ;  /* 0xffffffff1b00780c */ /* 0x000fc60003f05270 */
[----:B------:R-:W-:Y:S01]  /*2200*/  IMAD R25, R24, UR5, RZ ;  /* 0x0000000518197c24 */ /* 0x000fe2000f8e02ff */
[----:B--2---:R-:W-:-:S05]  /*2210*/  MOV R44, UR11 ;  /* 0x0000000b002c7c02 */ /* 0x004fca0008000f00 */
[----:B------:R-:W-:Y:S01]  /*2220*/  IMAD R23, R43, UR7, R44 ;  /* 0x000000072b177c24 */ /* 0x000fe2000f8e022c */
[----:B-1----:R-:W-:-:S03]  /*2230*/  ISETP.EQ.U32.AND P5, PT, R42, UR6, PT ;  /* 0x000000062a007c0c */ /* 0x002fc6000bfa2070 */
[----:B------:R-:W-:-:S05]  /*2240*/  IMAD.WIDE.U32 R22, R23, 0x8, R30 ;  /* 0x0000000817167825 */ /* 0x000fca00078e001e */
[----:B------:R1:W-:Y:S05]  /*2250*/  STG.E.64 desc[UR8][R22.64], R18 ;  /* 0x0000001216007986 */ /* 0x0003ea000c101b08 */
[----:B------:R-:W-:Y:S06]  /*2260*/  @P5 MEMBAR.ALL.GPU ;  /* 0x0000000000005992 */ /* 0x000fec000000a000 */
[----:B------:R-:W-:-:S00]  /*2270*/  @P5 ERRBAR ;  /* 0x00000000000059ab */ /* 0x000fc00000000000 */
[----:B------:R-:W-:Y:S06]  /*2280*/  @P5 CGAERRBAR ;  /* 0x00000000000055ab */ /* 0x000fec0000000000 */
[----:B------:R1:W-:Y:S01]  /*2290*/  @P5 REDG.E.ADD.S32.STRONG.GPU desc[UR8][R20.64], R25 ;  /* 0x000000191400598e */ /* 0x0003e2000c10e388 */
[----:B------:R-:W-:Y:S05]  /*22a0*/  @!P0 BRA `(.L_x_2079) ;  /* 0x0000000000148947 */ /* 0x000fea0003800000 */
.L_x_2080:
[----:B-1----:R-:W2:Y:S04]  /*22b0*/  LDG.E.STRONG.GPU R22, desc[UR8][R20.64] ;  /* 0x0000000814167981 */ /* 0x002ea8000c1ef900 */
[----:B--2---:R-:W-:Y:S01]  /*22c0*/  CCTL.IVALL ;  /* 0x00000000ff00798f */ /* 0x004fe20002000000 */
[----:B------:R-:W-:Y:S05]  /*22d0*/  YIELD ;  /* 0x0000000000007946 */ /* 0x000fea0003800000 */
[----:B------:R-:W-:-:S13]  /*22e0*/  ISETP.NE.AND P0, PT, R22, R27, PT ;  /* 0x0000001b1600720c */ /* 0x000fda0003f05270 */
[----:B------:R-:W-:Y:S05]  /*22f0*/  @P0 BRA `(.L_x_2080) ;  /* 0xfffffffc00ec0947 */ /* 0x000fea000383ffff */
.L_x_2079:
        /* <DEDUP_REMOVED lines=13> */
[----:B------:R-:W-:Y:S02]  /*23d0*/  ISETP.GT.AND P5, PT, R26, 0xc, PT ;  /* 0x0000000c1a00780c */ /* 0x000fe40003fa4270 */
[----:B------:R-:W-:-:S11]  /*23e0*/  PLOP3.LUT P0, PT, PT, PT, PT, 0x80, 0x0 ;  /* 0x000000000000781c */ /* 0x000fd60003f0f070 */
[----:B------:R-:W-:Y:S05]  /*23f0*/  @!P5 BRA `(.L_x_2083) ;  /* 0x0000000400d0d947 */ /* 0x000fea0003800000 */
[----:B------:R-:W-:-:S13]  /*2400*/  PLOP3.LUT P0, PT, PT, PT, PT, 0x8, 0x0 ;  /* 0x000000000000781c */ /* 0x000fda0003f0e170 */
.L_x_2084:
[C---:B------:R-:W-:Y:S02]  /*2410*/  ISETP.EQ.OR P5, PT, R27.reuse, UR7, P3 ;  /* 0x000000071b007c0c */ /* 0x040fe40009fa2670 */
[----:B------:R-:W-:-:S04]  /*2420*/  IADD3 R23, R27, 0x1, RZ ;  /* 0x000000011b177810 */ /* 0x000fc80007ffe0ff */
[----:B------:R-:W-:-:S07]  /*2430*/  ISETP.EQ.OR P6, PT, R23, UR7, P3 ;  /* 0x0000000717007c0c */ /* 0x000fce0009fc2670 */
[----:B------:R-:W-:-:S04]  /*2440*/  @!P5 IMAD R21, R43, R27, R44 ;  /* 0x0000001b2b15d224 */ /* 0x000fc800078e022c */
[----:B------:R-:W-:-:S04]  /*2450*/  @!P5 IMAD.WIDE.U32 R20, R21, 0x8, R30 ;  /* 0x000000081514d825 */ /* 0x000fc800078e001e */
[----:B------:R-:W-:Y:S02]  /*2460*/  @!P6 IMAD R23, R43, R23, R44 ;  /* 0x000000172b17e224 */ /* 0x000fe400078e022c */
        /* <DEDUP_REMOVED lines=11> */
[----:B------:R-:W-:-:S04]  /*2520*/  @!P5 IMAD R21, R43, R24, R44 ;  /* 0x000000182b15d224 */ /* 0x000fc800078e022c */
[----:B------:R-:W-:-:S04]  /*2530*/  @!P5 IMAD.WIDE.U32 R20, R21, 0x8, R30 ;  /* 0x000000081514d825 */ /* 0x000fc800078e001e */
[----:B------:R-:W-:Y:S02]  /*2540*/  @!P6 IMAD R23, R43, R25, R44 ;  /* 0x000000192b17e224 */ /* 0x000fe400078e022c */
        /* <DEDUP_REMOVED lines=95> */
.L_x_2083:
[----:B------:R-:W-:-:S13]  /*2b40*/  ISETP.GT.AND P5, PT, R26, 0x4, PT ;  /* 0x000000041a00780c */ /* 0x000fda0003fa4270 */
[----:B------:R-:W-:Y:S05]  /*2b50*/  @!P5 BRA `(.L_x_2085) ;  /* 0x0000000000ecd947 */ /* 0x000fea0003800000 */
        /* <DEDUP_REMOVED lines=10> */
[C---:B------:R-:W-:Y:S02]  /*2c00*/  IADD3 R25, R27.reuse, 0x3, RZ ;  /* 0x000000031b197810 */ /* 0x040fe40007ffe0ff */
[----:B------:R-:W-:Y:S02]  /*2c10*/  ISETP.EQ.OR P0, PT, R24, UR7, P3 ;  /* 0x0000000718007c0c */ /* 0x000fe40009f02670 */
[----:B------:R-:W-:Y:S01]  /*2c20*/  IADD3 R27, R27, 0x4, RZ ;  /* 0x000000041b1b7810 */ /* 0x000fe20007ffe0ff */
[----:B0-----:R-:W-:Y:S01]  /*2c30*/  @!P6 FADD.FTZ R18, R18, R20 ;  /* 0x000000141212e221 */ /* 0x001fe20000010000 */
[----:B------:R-:W-:Y:S01]  /*2c40*/  @!P6 FADD.FTZ R19, R19, R21 ;  /* 0x000000151313e221 */ /* 0x000fe20000010000 */
[----:B------:R-:W-:-:S08]  /*2c50*/  ISETP.EQ.OR P6, PT, R25, UR7, P3 ;  /* 0x0000000719007c0c */ /* 0x000fd00009fc2670 */
[----:B------:R-:W-:-:S04]  /*2c60*/  @!P0 IMAD R21, R43, R24, R44 ;  /* 0x000000182b158224 */ /* 0x000fc800078e022c */
[----:B------:R-:W-:-:S04]  /*2c70*/  @!P0 IMAD.WIDE.U32 R20, R21, 0x8, R30 ;  /* 0x0000000815148825 */ /* 0x000fc800078e001e */
[----:B--2---:R-:W-:Y:S01]  /*2c80*/  @!P5 FADD.FTZ R18, R18, R22 ;  /* 0x000000161212d221 */ /* 0x004fe20000010000 */
[----:B------:R-:W-:Y:S01]  /*2c90*/  @!P5 FADD.FTZ R19, R19, R23 ;  /* 0x000000171313d221 */ /* 0x000fe20000010000 */
[----:B------:R-:W-:Y:S01]  /*2ca0*/  ISETP.EQ.OR P5, PT, R27, UR7, P3 ;  /* 0x000000071b007c0c */ /* 0x000fe20009fa2670 */
[----:B------:R-:W2:Y:S01]  /*2cb0*/  @!P0 LDG.E.64 R20, desc[UR8][R20.64] ;  /* 0x0000000814148981 */ /* 0x000ea2000c1e1b00 */
[----:B------:R-:W-:-:S04]  /*2cc0*/  @!P6 IMAD R23, R43, R25, R44 ;  /* 0x000000192b17e224 */ /* 0x000fc800078e022c */
[----:B------:R-:W-:-:S07]  /*2cd0*/  @!P6 IMAD.WIDE.U32 R22, R23, 0x8, R30 ;  /* 0x000000081716e825 */ /* 0x000fce00078e001e */
[----:B------:R-:W-:Y:S01]  /*2ce0*/  @!P5 IMAD R25, R43, R27, R44 ;  /* 0x0000001b2b19d224 */ /* 0x000fe200078e022c */
        /* <DEDUP_REMOVED lines=15> */
[----:B------:R-:W-:-:S04]  /*2de0*/  @!P0 IMAD R21, R43, R29, R44 ;  /* 0x0000001d2b158224 */ /* 0x000fc800078e022c */
[----:B------:R-:W-:Y:S02]  /*2df0*/  @!P6 IMAD R23, R43, R54, R44 ;  /* 0x000000362b17e224 */ /* 0x000fe400078e022c */
[----:B------:R-:W-:-:S04]  /*2e00*/  @!P0 IMAD.WIDE.U32 R20, R21, 0x8, R30 ;  /* 0x0000000815148825 */ /* 0x000fc800078e001e */
[----:B------:R-:W-:Y:S02]  /*2e10*/  @!P6 IMAD.WIDE.U32 R22, R23, 0x8, R30 ;  /* 0x000000081716e825 */ /* 0x000fe400078e001e */
[----:B------:R-:W2:Y:S02]  /*2e20*/  @!P0 LDG.E.64 R20, desc[UR8][R20.64] ;  /* 0x0000000814148981 */ /* 0x000ea4000c1e1b00 */
[----:B------:R-:W-:Y:S02]  /*2e30*/  @!P5 IMAD R25, R43, R55, R44 ;  /* 0x000000372b19d224 */ /* 0x000fe400078e022c */
        /* <DEDUP_REMOVED lines=13> */
.L_x_2085:
[----:B------:R-:W-:-:S13]  /*2f10*/  ISETP.NE.OR P0, PT, R26, RZ, P0 ;  /* 0x000000ff1a00720c */ /* 0x000fda0000705670 */
[----:B------:R-:W-:Y:S05]  /*2f20*/  @!P0 BRA `(.L_x_2081) ;  /* 0x00000000007c8947 */ /* 0x000fea0003800000 */
.L_x_2082:
[----:B------:R-:W-:-:S13]  /*2f30*/  ISETP.EQ.OR P6, PT, R27, UR7, P3 ;  /* 0x000000071b007c0c */ /* 0x000fda0009fc2670 */
[----:B------:R-:W-:-:S04]  /*2f40*/  @!P6 IMAD R21, R43, R27, R44 ;  /* 0x0000001b2b15e224 */ /* 0x000fc800078e022c */
[----:B------:R-:W-:-:S06]  /*2f50*/  @!P6 IMAD.WIDE.U32 R20, R21, 0x8, R30 ;  /* 0x000000081514e825 */ /* 0x000fcc00078e001e */
[----:B------:R-:W0:Y:S01]  /*2f60*/  @!P6 LDG.E.64 R20, desc[UR8][R20.64] ;  /* 0x000000081414e981 */ /* 0x000e22000c1e1b00 */
[C---:B------:R-:W-:Y:S02]  /*2f70*/  IADD3 R23, R27.reuse, 0x1, RZ ;  /* 0x000000011b177810 */ /* 0x040fe40007ffe0ff */
[----:B------:R-:W-:Y:S02]  /*2f80*/  IADD3 R25, R27, 0x2, RZ ;  /* 0x000000021b197810 */ /* 0x000fe40007ffe0ff */
[----:B------:R-:W-:Y:S02]  /*2f90*/  ISETP.EQ.OR P0, PT, R23, UR7, P3 ;  /* 0x0000000717007c0c */ /* 0x000fe40009f02670 */
[----:B------:R-:W-:Y:S02]  /*2fa0*/  ISETP.EQ.OR P5, PT, R25, UR7, P3 ;  /* 0x0000000719007c0c */ /* 0x000fe40009fa2670 */
[----:B------:R-:W-:-:S09]  /*2fb0*/  IADD3 R24, R27, 0x3, RZ ;  /* 0x000000031b187810 */ /* 0x000fd20007ffe0ff */
[C-C-:B------:R-:W-:Y:S02]  /*2fc0*/  @!P0 IMAD R23, R43.reuse, R23, R44.reuse ;  /* 0x000000172b178224 */ /* 0x140fe400078e022c */
[----:B------:R-:W-:Y:S02]  /*2fd0*/  @!P5 IMAD R25, R43, R25, R44 ;  /* 0x000000192b19d224 */ /* 0x000fe400078e022c */
[----:B0-----:R-:W-:Y:S01]  /*2fe0*/  @!P6 FADD.FTZ R18, R18, R20 ;  /* 0x000000141212e221 */ /* 0x001fe20000010000 */
[----:B------:R-:W-:Y:S01]  /*2ff0*/  @!P6 FADD.FTZ R19, R19, R21 ;  /* 0x000000151313e221 */ /* 0x000fe20000010000 */
[----:B------:R-:W-:Y:S01]  /*3000*/  ISETP.EQ.OR P6, PT, R24, UR7, P3 ;  /* 0x0000000718007c0c */ /* 0x000fe20009fc2670 */
[----:B------:R-:W-:-:S04]  /*3010*/  @!P0 IMAD.WIDE.U32 R20, R23, 0x8, R30 ;  /* 0x0000000817148825 */ /* 0x000fc800078e001e */
[----:B------:R-:W-:Y:S02]  /*3020*/  @!P5 IMAD.WIDE.U32 R22, R25, 0x8, R30 ;  /* 0x000000081916d825 */ /* 0x000fe400078e001e */
[----:B------:R-:W2:Y:S04]  /*3030*/  @!P0 LDG.E.64 R20, desc[UR8][R20.64] ;  /* 0x0000000814148981 */ /* 0x000ea8000c1e1b00 */
[----:B------:R-:W3:Y:S02]  /*3040*/  @!P5 LDG.E.64 R22, desc[UR8][R22.64] ;  /* 0x000000081616d981 */ /* 0x000ee4000c1e1b00 */
[----:B------:R-:W-:-:S04]  /*3050*/  @!P6 IMAD R25, R43, R24, R44 ;  /* 0x000000182b19e224 */ /* 0x000fc800078e022c */
        /* <DEDUP_REMOVED lines=12> */
.L_x_2081:
[----:B------:R-:W-:-:S13]  /*3120*/  LOP3.LUT P0, R28, R28, 0x3, RZ, 0xc0, !PT ;  /* 0x000000031c1c7812 */ /* 0x000fda000780c0ff */
[----:B------:R-:W-:Y:S05]  /*3130*/  @!P0 BRA `(.L_x_2078) ;  /* 0x0000000000688947 */ /* 0x000fea0003800000 */
[----:B------:R-:W-:Y:S01]  /*3140*/  ISETP.EQ.OR P0, PT, R27, UR7, P3 ;  /* 0x000000071b007c0c */ /* 0x000fe20009f02670 */
[----:B------:R-:W-:Y:S01]  /*3150*/  BSSY B0, `(.L_x_2086) ;  /* 0x0000008000007945 */ /* 0x000fe20003800000 */
[----:B------:R-:W-:-:S11]  /*3160*/  ISETP.NE.AND P5, PT, R28, 0x1, PT ;  /* 0x000000011c00780c */ /* 0x000fd60003fa5270 */
[----:B------:R-:W-:Y:S05]  /*3170*/  @P0 BRA `(.L_x_2087) ;  /* 0x0000000000140947 */ /* 0x000fea0003800000 */
[----:B------:R-:W-:-:S04]  /*3180*/  IMAD R21, R43, R27, R44 ;  /* 0x0000001b2b157224 */ /* 0x000fc800078e022c */
[----:B------:R-:W-:-:S06]  /*3190*/  IMAD.WIDE.U32 R20, R21, 0x8, R30 ;  /* 0x0000000815147825 */ /* 0x000fcc00078e001e */
[----:B------:R-:W0:Y:S02]  /*31a0*/  LDG.E.64 R20, desc[UR8][R20.64] ;  /* 0x0000000814147981 */ /* 0x000e24000c1e1b00 */
[----:B0-----:R-:W-:Y:S01]  /*31b0*/  FADD.FTZ R18, R18, R20 ;  /* 0x0000001412127221 */ /* 0x001fe20000010000 */
[----:B------:R-:W-:-:S07]  /*31c0*/  FADD.FTZ R19, R19, R21 ;  /* 0x0000001513137221 */ /* 0x000fce0000010000 */
.L_x_2087:
[----:B------:R-:W-:Y:S05]  /*31d0*/  BSYNC B0 ;  /* 0x0000000000007941 */ /* 0x000fea0003800000 */
.L_x_2086:
[----:B------:R-:W-:Y:S05]  /*31e0*/  @!P5 BRA `(.L_x_2078) ;  /* 0x00000000003cd947 */ /* 0x000fea0003800000 */
[C---:B------:R-:W-:Y:S02]  /*31f0*/  IADD3 R23, R27.reuse, 0x2, RZ ;  /* 0x000000021b177810 */ /* 0x040fe40007ffe0ff */
[----:B------:R-:W-:Y:S02]  /*3200*/  IADD3 R21, R27, 0x1, RZ ;  /* 0x000000011b157810 */ /* 0x000fe40007ffe0ff */
[----:B------:R-:W-:Y:S02]  /*3210*/  ISETP.EQ.OR P0, PT, R23, UR7, P3 ;  /* 0x0000000717007c0c */ /* 0x000fe40009f02670 */
[----:B------:R-:W-:Y:S02]  /*3220*/  ISETP.EQ.OR P5, PT, R21, UR7, P3 ;  /* 0x0000000715007c0c */ /* 0x000fe40009fa2670 */
[----:B------:R-:W-:-:S11]  /*3230*/  ISETP.EQ.OR P0, PT, R28, 0x2, P0 ;  /* 0x000000021c00780c */ /* 0x000fd60000702670 */
[-CC-:B------:R-:W-:Y:S02]  /*3240*/  @!P5 IMAD R21, R21, R43.reuse, R44.reuse ;  /* 0x0000002b1515d224 */ /* 0x180fe400078e022c */
[----:B------:R-:W-:Y:S02]  /*3250*/  @!P0 IMAD R23, R23, R43, R44 ;  /* 0x0000002b17178224 */ /* 0x000fe400078e022c */
        /* <DEDUP_REMOVED lines=8> */
.L_x_2078:
[----:B------:R-:W3:Y:S01]  /*32e0*/  S2UR UR6, SR_CgaCtaId ;  /* 0x00000000000679c3 */ /* 0x000ee20000008800 */
[----:B------:R-:W-:Y:S01]  /*32f0*/  UMOV UR5, 0x400 ;  /* 0x0000040000057882 */ /* 0x000fe20000000000 */
[----:B------:R-:W-:Y:S02]  /*3300*/  ULDC.64 UR12, c[0x0][0x290] ;  /* 0x0000a400000c7ab9 */ /* 0x000fe40000000a00 */
[----:B------:R-:W-:-:S04]  /*3310*/  ISETP.GE.U32.AND P0, PT, R34, UR12, PT ;  /* 0x0000000c22007c0c */ /* 0x000fc8000bf06070 */
[----:B------:R-:W-:-:S04]  /*3320*/  ISETP.GE.AND.EX P0, PT, R33, UR13, PT, P0 ;  /* 0x0000000d21007c0c */ /* 0x000fc8000bf06300 */
[----:B------:R-:W-:Y:S01]  /*3330*/  ISETP.LT.U32.AND P0, PT, R47, 0x200, !P0 ;  /* 0x000002002f00780c */ /* 0x000fe20004701070 */
[----:B---3--:R-:W-:-:S09]  /*3340*/  ULEA UR5, UR6, UR5, 0x18 ;  /* 0x0000000506057291 */ /* 0x008fd2000f8ec03f */
[----:B------:R-:W-:Y:S01]  /*3350*/  @!P3 STS.64 [UR5+0x98], R18 ;  /* 0x00009812ff00b988 */ /* 0x000fe20008000a05 */
[----:B------:R-:W-:Y:S01]  /*3360*/  BAR.SYNC.DEFER_BLOCKING 0x0 ;  /* 0x0000000000007b1d */ /* 0x000fe20000010000 */
[----:B------:R-:W-:-:S04]  /*3370*/  ISETP.GE.U32.AND P3, PT, R32, UR12, PT ;  /* 0x0000000c20007c0c */ /* 0x000fc8000bf66070 */
[----:B------:R-:W-:-:S04]  /*3380*/  ISETP.GE.AND.EX P3, PT, R5, UR13, PT, P3 ;  /* 0x0000000d05007c0c */ /* 0x000fc8000bf66330 */
[----:B------:R-:W-:Y:S01]  /*3390*/  ISETP.LT.U32.AND P3, PT, R47, 0x200, !P3 ;  /* 0x000002002f00780c */ /* 0x000fe20005f61070 */
[----:B-1----:R-:W2:Y:S01]  /*33a0*/  LDS.64 R20, [UR5+0x98] ;  /* 0x00009805ff147984 */ /* 0x002ea20008000a00 */
[----:B------:R-:W-:Y:S02]  /*33b0*/  ULDC UR5, c[0x0][0x2bc] ;  /* 0x0000af0000057ab9 */ /* 0x000fe40000000800 */
[----:B--2---:R-:W-:Y:S01]  /*33c0*/  FMUL.FTZ R22, R20, UR5 ;  /* 0x0000000514167c20 */ /* 0x004fe20008410000 */
[----:B------:R-:W-:Y:S01]  /*33d0*/  FMUL.FTZ R23, R21, UR5 ;  /* 0x0000000515177c20 */ /* 0x000fe20008410000 */
[----:B------:R-:W-:Y:S07]  /*33e0*/  @!P4 BRA `(.L_x_2088) ;  /* 0x000000000048c947 */ /* 0x000fee0003800000 */
        /* <DEDUP_REMOVED lines=18> */
.L_x_2088:
[----:B------:R-:W-:Y:S04]  /*3510*/  BSSY B0, `(.L_x_2089) ;  /* 0x0000014000007945 */ /* 0x000fe80003800000 */
[----:B------:R-:W-:Y:S05]  /*3520*/  @!P1 BRA `(.L_x_2090) ;  /* 0x0000000000489947 */ /* 0x000fea0003800000 */
[----:B------:R-:W-:Y:S01]  /*3530*/  SHF.R.S32.HI R20, RZ, 0x1f, R37 ;  /* 0x0000001fff147819 */ /* 0x000fe20000011425 */
[----:B------:R-:W-:Y:S01]  /*3540*/  ULDC.64 UR12, c[0x0][0x288] ;  /* 0x0000a200000c7ab9 */ /* 0x000fe20000000a00 */
[----:B0-----:R-:W-:Y:S01]  /*3550*/  MOV R18, R56 ;  /* 0x0000003800127202 */ /* 0x001fe20000000f00 */
[-CC-:B------:R-:W-:Y:S01]  /*3560*/  FFMA.FTZ R49, R49, R22.reuse, R23.reuse ;  /* 0x0000001631317223 */ /* 0x180fe20000010017 */
[----:B------:R-:W-:Y:S01]  /*3570*/  MOV R19, R59 ;  /* 0x0000003b00137202 */ /* 0x000fe20000000f00 */
        /* <DEDUP_REMOVED lines=10> */
[----:B------:R-:W-:-:S04]  /*3620*/  IADD3 R21, R19, R21, RZ ;  /* 0x0000001513157210 */ /* 0x000fc80007ffe0ff */
[----:B------:R-:W-:-:S05]  /*3630*/  LEA.HI.X R21, R18, UR13, R21, 0x2, P5 ;  /* 0x0000000d12157c11 */ /* 0x000fca000a8f1415 */
[----:B------:R1:W-:Y:S02]  /*3640*/  STG.E.64 desc[UR8][R20.64], R6 ;  /* 0x0000000614007986 */ /* 0x0003e4000c101b08 */
.L_x_2090:
[----:B------:R-:W-:Y:S05]  /*3650*/  BSYNC B0 ;  /* 0x0000000000007941 */ /* 0x000fea0003800000 */
.L_x_2089:
[----:B------:R-:W-:Y:S05]  /*3660*/  @!P4 BRA `(.L_x_2091) ;  /* 0x000000000048c947 */ /* 0x000fea0003800000 */
[----:B------:R-:W-:Y:S01]  /*3670*/  FFMA.FTZ R0, R3, R14, R16 ;  /* 0x0000000e03007223 */ /* 0x000fe20000010010 */
[----:B-1----:R-:W-:-:S03]  /*3680*/  FFMA.FTZ R6, R4, R15, R17 ;  /* 0x0000000f04067223 */ /* 0x002fc60000010011 */
        /* <DEDUP_REMOVED lines=16> */
.L_x_2091:
[----:B------:R-:W-:Y:S04]  /*3790*/  BSSY B0, `(.L_x_2092) ;  /* 0x0000013000007945 */ /* 0x000fe80003800000 */
[----:B------:R-:W-:Y:S05]  /*37a0*/  @!P2 BRA `(.L_x_2093) ;  /* 0x000000000044a947 */ /* 0x000fea0003800000 */
[----:B------:R-:W-:Y:S01]  /*37b0*/  ULDC.64 UR12, c[0x0][0x288] ;  /* 0x0000a200000c7ab9 */ /* 0x000fe20000000a00 */
[----:B0-----:R-:W-:Y:S01]  /*37c0*/  MOV R18, R56 ;  /* 0x0000003800127202 */ /* 0x001fe20000000f00 */
[----:B-1----:R-:W-:Y:S01]  /*37d0*/  IMAD R7, R35, UR12, RZ ;  /* 0x0000000c23077c24 */ /* 0x002fe2000f8e02ff */
[----:B------:R-:W-:Y:S01]  /*37e0*/  MOV R19, R59 ;  /* 0x0000003b00137202 */ /* 0x000fe20000000f00 */
[-CC-:B------:R-:W-:Y:S01]  /*37f0*/  FFMA.FTZ R3, R3, R22.reuse, R23.reuse ;  /* 0x0000001603037223 */ /* 0x180fe20000010017 */
[----:B------:R-:W-:Y:S01]  /*3800*/  FFMA.FTZ R4, R4, R22, R23 ;  /* 0x0000001604047223 */ /* 0x000fe20000010017 */
[C---:B------:R-:W-:Y:S02]  /*3810*/  IMAD R7, R36.reuse, UR13, R7 ;  /* 0x0000000d24077c24 */ /* 0x040fe4000f8e0207 */
[----:B------:R-:W-:Y:S01]  /*3820*/  IMAD.WIDE.U32 R18, R36, UR12, R18 ;  /* 0x0000000c24127c25 */ /* 0x000fe2000f8e0012 */
[----:B------:R-:W-:-:S03]  /*3830*/  ULDC.64 UR12, c[0x0][0x210] ;  /* 0x00008400000c7ab9 */ /* 0x000fc60000000a00 */
[----:B------:R-:W-:Y:S01]  /*3840*/  FFMA.FTZ R3, R14, R8, -R3 ;  /* 0x000000080e037223 */ /* 0x000fe20000010803 */
[----:B------:R-:W-:Y:S01]  /*3850*/  IADD3 R19, R19, R7, RZ ;  /* 0x0000000713137210 */ /* 0x000fe20007ffe0ff */
[----:B------:R-:W-:Y:S01]  /*3860*/  FFMA.FTZ R7, R15, R9, -R4 ;  /* 0x000000090f077223 */ /* 0x000fe20000010804 */
[C---:B------:R-:W-:Y:S01]  /*3870*/  LEA R8, P5, R18.reuse, UR12, 0x2 ;  /* 0x0000000c12087c11 */ /* 0x040fe2000f8a10ff */
[-C--:B------:R-:W-:Y:S02]  /*3880*/  FMUL.FTZ R6, R3, R48.reuse ;  /* 0x0000003003067220 */ /* 0x080fe40000410000 */
[----:B------:R-:W-:Y:S01]  /*3890*/  FMUL.FTZ R7, R7, R48 ;  /* 0x0000003007077220 */ /* 0x000fe20000410000 */
[----:B------:R-:W-:-:S05]  /*38a0*/  LEA.HI.X R9, R18, UR13, R19, 0x2, P5 ;  /* 0x0000000d12097c11 */ /* 0x000fca000a8f1413 */
[----:B------:R2:W-:Y:S04]  /*38b0*/  STG.E.64 desc[UR8][R8.64], R6 ;  /* 0x0000000608007986 */ /* 0x0005e8000c101b08 */
.L_x_2093:
[----:B------:R-:W-:Y:S05]  /*38c0*/  BSYNC B0 ;  /* 0x0000000000007941 */ /* 0x000fea0003800000 */
.L_x_2092:
[----:B------:R-:W-:Y:S05]  /*38d0*/  @!P4 BRA `(.L_x_2094) ;  /* 0x000000000048c947 */ /* 0x000fea0003800000 */
[----:B------:R-:W-:Y:S01]  /*38e0*/  FFMA.FTZ R0, R51, R14, R16 ;  /* 0x0000000e33007223 */ /* 0x000fe20000010010 */
[----:B------:R-:W-:-:S03]  /*38f0*/  FFMA.FTZ R3, R50, R15, R17 ;  /* 0x0000000f32037223 */ /* 0x000fc60000010011 */
[----:B------:R-:W-:Y:S01]  /*3900*/  FMUL.FTZ R4, R0, -1.4426950216293334961 ;  /* 0xbfb8aa3b00047820 */ /* 0x000fe20000410000 */
[----:B--2---:R-:W-:-:S05]  /*3910*/  FMUL.FTZ R8, R3, -1.4426950216293334961 ;  /* 0xbfb8aa3b03087820 */ /* 0x004fca0000410000 */
[----:B------:R-:W1:Y:S08]  /*3920*/  MUFU.EX2 R4, R4 ;  /* 0x0000000400047308 */ /* 0x000e700000000800 */
[----:B------:R-:W2:Y:S01]  /*3930*/  MUFU.EX2 R8, R8 ;  /* 0x0000000800087308 */ /* 0x000ea20000000800 */
[----:B-1----:R-:W-:-:S07]  /*3940*/  FADD.FTZ R6, R4, 1 ;  /* 0x3f80000004067421 */ /* 0x002fce0000010000 */
[----:B------:R-:W1:Y:S01]  /*3950*/  MUFU.RCP R7, R6 ;  /* 0x0000000600077308 */ /* 0x000e620000001000 */
[----:B--2---:R-:W-:-:S07]  /*3960*/  FADD.FTZ R9, R8, 1 ;  /* 0x3f80000008097421 */ /* 0x004fce0000010000 */
[----:B0-----:R-:W0:Y:S01]  /*3970*/  MUFU.RCP R18, R9 ;  /* 0x0000000900127308 */ /* 0x001e220000001000 */
        /* <DEDUP_REMOVED lines=8> */
.L_x_2094:
[----:B------:R-:W-:Y:S04]  /*3a00*/  BSSY B0, `(.L_x_2095) ;  /* 0x0000013000007945 */ /* 0x000fe80003800000 */
[----:B------:R-:W-:Y:S05]  /*3a10*/  @!P0 BRA `(.L_x_2096) ;  /* 0x0000000000448947 */ /* 0x000fea0003800000 */
[----:B------:R-:W-:Y:S01]  /*3a20*/  ULDC.64 UR12, c[0x0][0x288] ;  /* 0x0000a200000c7ab9 */ /* 0x000fe20000000a00 */
[----:B-12---:R-:W-:Y:S01]  /*3a30*/  MOV R6, R56 ;  /* 0x0000003800067202 */ /* 0x006fe20000000f00 */
[----:B------:R-:W-:Y:S01]  /*3a40*/  IMAD R3, R33, UR12, RZ ;  /* 0x0000000c21037c24 */ /* 0x000fe2000f8e02ff */
[----:B------:R-:W-:Y:S01]  /*3a50*/  MOV R7, R59 ;  /* 0x0000003b00077202 */ /* 0x000fe20000000f00 */
[-CC-:B------:R-:W-:Y:S01]  /*3a60*/  FFMA.FTZ R51, R51, R22.reuse, R23.reuse ;  /* 0x0000001633337223 */ /* 0x180fe20000010017 */
[----:B------:R-:W-:Y:S01]  /*3a70*/  FFMA.FTZ R50, R50, R22, R23 ;  /* 0x0000001632327223 */ /* 0x000fe20000010017 */
[C---:B------:R-:W-:Y:S02]  /*3a80*/  IMAD R3, R34.reuse, UR13, R3 ;  /* 0x0000000d22037c24 */ /* 0x040fe4000f8e0203 */
[----:B------:R-:W-:Y:S01]  /*3a90*/  IMAD.WIDE.U32 R6, R34, UR12, R6 ;  /* 0x0000000c22067c25 */ /* 0x000fe2000f8e0006 */
[----:B------:R-:W-:-:S03]  /*3aa0*/  ULDC.64 UR12, c[0x0][0x210] ;  /* 0x00008400000c7ab9 */ /* 0x000fc60000000a00 */
[----:B------:R-:W-:Y:S01]  /*3ab0*/  FFMA.FTZ R51, R14, R10, -R51 ;  /* 0x0000000a0e337223 */ /* 0x000fe20000010833 */
[----:B------:R-:W-:Y:S01]  /*3ac0*/  FFMA.FTZ R9, R15, R11, -R50 ;  /* 0x0000000b0f097223 */ /* 0x000fe20000010832 */
[----:B------:R-:W-:Y:S02]  /*3ad0*/  LEA R10, P0, R6, UR12, 0x2 ;  /* 0x0000000c060a7c11 */ /* 0x000fe4000f8010ff */
[-C--:B------:R-:W-:Y:S01]  /*3ae0*/  FMUL.FTZ R8, R51, R48.reuse ;  /* 0x0000003033087220 */ /* 0x080fe20000410000 */
[----:B------:R-:W-:Y:S01]  /*3af0*/  IADD3 R3, R7, R3, RZ ;  /* 0x0000000307037210 */ /* 0x000fe20007ffe0ff */
[----:B------:R-:W-:-:S03]  /*3b00*/  FMUL.FTZ R9, R9, R48 ;  /* 0x0000003009097220 */ /* 0x000fc60000410000 */
[----:B------:R-:W-:-:S05]  /*3b10*/  LEA.HI.X R11, R6, UR13, R3, 0x2, P0 ;  /* 0x0000000d060b7c11 */ /* 0x000fca00080f1403 */
[----:B------:R3:W-:Y:S02]  /*3b20*/  STG.E.64 desc[UR8][R10.64], R8 ;  /* 0x000000080a007986 */ /* 0x0007e4000c101b08 */
.L_x_2096:
[----:B------:R-:W-:Y:S05]  /*3b30*/  BSYNC B0 ;  /* 0x0000000000007941 */ /* 0x000fea0003800000 */
.L_x_2095:
[----:B------:R-:W-:Y:S05]  /*3b40*/  @!P4 BRA `(.L_x_2097) ;  /* 0x000000000048c947 */ /* 0x000fea0003800000 */
[----:B------:R-:W-:Y:S01]  /*3b50*/  FFMA.FTZ R16, R53, R14, R16 ;  /* 0x0000000e35107223 */ /* 0x000fe20000010010 */
[----:B------:R-:W-:-:S03]  /*3b60*/  FFMA.FTZ R17, R52, R15, R17 ;  /* 0x0000000f34117223 */ /* 0x000fc60000010011 */
[----:B------:R-:W-:Y:S01]  /*3b70*/  FMUL.FTZ R0, R16, -1.4426950216293334961 ;  /* 0xbfb8aa3b10007820 */ /* 0x000fe20000410000 */
[----:B------:R-:W-:-:S05]  /*3b80*/  FMUL.FTZ R4, R17, -1.4426950216293334961 ;  /* 0xbfb8aa3b11047820 */ /* 0x000fca0000410000 */
[----:B------:R-:W4:Y:S08]  /*3b90*/  MUFU.EX2 R0, R0 ;  /* 0x0000000000007308 */ /* 0x000f300000000800 */
[----:B------:R-:W1:Y:S01]  /*3ba0*/  MUFU.EX2 R4, R4 ;  /* 0x0000000400047308 */ /* 0x000e620000000800 */
[----:B----4-:R-:W-:-:S07]  /*3bb0*/  FADD.FTZ R3, R0, 1 ;  /* 0x3f80000000037421 */ /* 0x010fce0000010000 */
[----:B------:R-:W4:Y:S01]  /*3bc0*/  MUFU.RCP R3, R3 ;  /* 0x0000000300037308 */ /* 0x000f220000001000 */
[----:B-12---:R-:W-:-:S07]  /*3bd0*/  FADD.FTZ R6, R4, 1 ;  /* 0x3f80000004067421 */ /* 0x006fce0000010000 */
[----:B------:R-:W3:Y:S01]  /*3be0*/  MUFU.RCP R6, R6 ;  /* 0x0000000600067308 */ /* 0x000ee20000001000 */
[----:B----4-:R-:W-:Y:S01]  /*3bf0*/  FADD.FTZ R7, -R3, 1 ;  /* 0x3f80000003077421 */ /* 0x010fe20000010100 */
[----:B------:R-:W-:-:S03]  /*3c00*/  FMUL.FTZ R12, R12, R3 ;  /* 0x000000030c0c7220 */ /* 0x000fc60000410000 */
[----:B------:R-:W-:Y:S01]  /*3c10*/  FFMA.FTZ R7, R16, R7, 1 ;  /* 0x3f80000010077423 */ /* 0x000fe20000010007 */
[----:B---3--:R-:W-:Y:S01]  /*3c20*/  FADD.FTZ R8, -R6, 1 ;  /* 0x3f80000006087421 */ /* 0x008fe20000010100 */
[----:B------:R-:W-:Y:S02]  /*3c30*/  FMUL.FTZ R13, R13, R6 ;  /* 0x000000060d0d7220 */ /* 0x000fe40000410000 */
[----:B------:R-:W-:Y:S01]  /*3c40*/  FMUL.FTZ R12, R12, R7 ;  /* 0x000000070c0c7220 */ /* 0x000fe20000410000 */
[----:B------:R-:W-:-:S04]  /*3c50*/  FFMA.FTZ R8, R17, R8, 1 ;  /* 0x3f80000011087423 */ /* 0x000fc80000010008 */
[----:B------:R-:W-:-:S07]  /*3c60*/  FMUL.FTZ R13, R13, R8 ;  /* 0x000000080d0d7220 */ /* 0x000fce0000410000 */
.L_x_2097:
        /* <DEDUP_REMOVED lines=13> */
[----:B---3--:R-:W-:Y:S02]  /*3d40*/  LEA R8, P0, R6, UR12, 0x2 ;  /* 0x0000000c06087c11 */ /* 0x008fe4000f8010ff */
[-C--:B------:R-:W-:Y:S01]  /*3d50*/  FMUL.FTZ R12, R53, R48.reuse ;  /* 0x00000030350c7220 */ /* 0x080fe20000410000 */
[----:B------:R-:W-:Y:S01]  /*3d60*/  IADD3 R3, R7, R3, RZ ;  /* 0x0000000307037210 */ /* 0x000fe20007ffe0ff */
[----:B------:R-:W-:-:S03]  /*3d70*/  FMUL.FTZ R13, R13, R48 ;  /* 0x000000300d0d7220 */ /* 0x000fc60000410000 */
[----:B------:R-:W-:-:S05]  /*3d80*/  LEA.HI.X R9, R6, UR13, R3, 0x2, P0 ;  /* 0x0000000d06097c11 */ /* 0x000fca00080f1403 */
[----:B------:R4:W-:Y:S02]  /*3d90*/  STG.E.64 desc[UR8][R8.64], R12 ;  /* 0x0000000c08007986 */ /* 0x0009e4000c101b08 */
.L_x_2099:
[----:B------:R-:W-:Y:S05]  /*3da0*/  BSYNC B0 ;  /* 0x0000000000007941 */ /* 0x000fea0003800000 */
.L_x_2098:
[----:B------:R-:W-:Y:S02]  /*3db0*/  IADD3 R46, R43, R46, RZ ;  /* 0x0000002e2b2e7210 */ /* 0x000fe40007ffe0ff */
[----:B------:R-:W-:Y:S02]  /*3dc0*/  IADD3 R45, R45, 0x1, RZ ;  /* 0x000000012d2d7810 */ /* 0x000fe40007ffe0ff */
[----:B------:R-:W-:-:S13]  /*3dd0*/  ISETP.GE.AND P0, PT, R46, UR4, PT ;  /* 0x000000042e007c0c */ /* 0x000fda000bf06270 */
[----:B------:R-:W-:Y:S05]  /*3de0*/  @!P0 BRA `(.L_x_2100) ;  /* 0xffffffc400588947 */ /* 0x000fea000383ffff */
.L_x_2065:
[----:B------:R-:W5:Y:S01]  /*3df0*/  LDC R4, c[0x0][0xc] ;  /* 0x00000300ff047b82 */ /* 0x000f620000000800 */
[----:B------:R-:W-:Y:S01]  /*3e00*/  ISETP.NE.AND P2, PT, R47, RZ, PT ;  /* 0x000000ff2f00720c */ /* 0x000fe20003f45270 */
[----:B------:R-:W-:Y:S06]  /*3e10*/  BSSY B0, `(.L_x_2101) ;  /* 0x0000015000007945 */ /* 0x000fec0003800000 */
[----:B-12---:R-:W1:Y:S08]  /*3e20*/  LDC R7, c[0x0][0x10] ;  /* 0x00000400ff077b82 */ /* 0x006e700000000800 */
[----:B0-----:R-:W0:Y:S01]  /*3e30*/  LDC.64 R2, c[0x0][0x258] ;  /* 0x00009600ff027b82 */ /* 0x001e220000000a00 */
[----:B-----5:R-:W-:-:S02]  /*3e40*/  IADD3 R0, R4, -0x1, RZ ;  /* 0xffffffff04007810 */ /* 0x020fc40007ffe0ff */
[----:B------:R-:W-:Y:S02]  /*3e50*/  ISETP.NE.AND P1, PT, R4, 0x1, PT ;  /* 0x000000010400780c */ /* 0x000fe40003f25270 */
[----:B------:R-:W-:Y:S02]  /*3e60*/  ISETP.NE.AND P0, PT, R0, UR7, PT ;  /* 0x0000000700007c0c */ /* 0x000fe4000bf05270 */
[C---:B-1----:R-:W-:Y:S02]  /*3e70*/  IADD3 R5, R7.reuse, -0x1, RZ ;  /* 0xffffffff07057810 */ /* 0x042fe40007ffe0ff */
        /* <DEDUP_REMOVED lines=14> */
.L_x_2102:
[----:B------:R-:W-:Y:S05]  /*3f60*/  BSYNC B0 ;  /* 0x0000000000007941 */ /* 0x000fea0003800000 */
.L_x_2101:
[----:B------:R-:W-:Y:S05]  /*3f70*/  @P0 EXIT ;  /* 0x000000000000094d */ /* 0x000fea0003800000 */
[----:B------:R-:W-:Y:S05]  /*3f80*/  @P2 BRA `(.L_x_2103) ;  /* 0x0000000000202947 */ /* 0x000fea0003800000 */
[----:B------:R-:W-:-:S05]  /*3f90*/  IMAD R0, R4, R7, RZ ;  /* 0x0000000704007224 */ /* 0x000fca00078e02ff */
[----:B------:R-:W-:-:S13]  /*3fa0*/  ISETP.NE.AND P0, PT, R0, -0x1, PT ;  /* 0xffffffff0000780c */ /* 0x000fda0003f05270 */
[----:B------:R-:W-:Y:S05]  /*3fb0*/  @!P0 BRA `(.L_x_2103) ;  /* 0x0000000000148947 */ /* 0x000fea0003800000 */
.L_x_2104:
[----:B0-----:R-:W2:Y:S04]  /*3fc0*/  LDG.E.STRONG.GPU R5, desc[UR8][R2.64] ;  /* 0x0000000802057981 */ /* 0x001ea8000c1ef900 */
[----:B--2---:R-:W-:Y:S01]  /*3fd0*/  CCTL.IVALL ;  /* 0x00000000ff00798f */ /* 0x004fe20002000000 */
[----:B------:R-:W-:Y:S05]  /*3fe0*/  YIELD ;  /* 0x0000000000007946 */ /* 0x000fea0003800000 */
[----:B------:R-:W-:-:S13]  /*3ff0*/  ISETP.NE.AND P0, PT, R5, R0, PT ;  /* 0x000000000500720c */ /* 0x000fda0003f05270 */
[----:B------:R-:W-:Y:S05]  /*4000*/  @P0 BRA `(.L_x_2104) ;  /* 0xfffffffc00ec0947 */ /* 0x000fea000383ffff */
.L_x_2103:
        /* <DEDUP_REMOVED lines=24> */
.L_x_2105:
[----:B------:R-:W-:-:S04]  /*4190*/  LEA R6, P0, R47, UR4, 0x2 ;  /* 0x000000042f067c11 */ /* 0x000fc8000f8010ff */
[----:B------:R-:W-:Y:S02]  /*41a0*/  LEA.HI.X R7, R47, UR5, R0, 0x2, P0 ;  /* 0x000000052f077c11 */ /* 0x000fe400080f1400 */
[-C--:B---34-:R-:W-:Y:S02]  /*41b0*/  LEA R8, P0, R24, R6.reuse, 0x2 ;  /* 0x0000000618087211 */ /* 0x098fe400078010ff */
        /* <DEDUP_REMOVED lines=20> */
.L_x_2106:
        /* <DEDUP_REMOVED lines=16> */
.L_x_5240:


//--------------------- .text._Z35group_norm_nhwc_bwd_one_pass_kernelI11Fp32IOFp32WLi128ELi64ELi512EEv26Group_norm_nhwc_bwd_params --------------------------
	.section	.text._Z35group_norm_nhwc_bwd_one_pass_kernelI11Fp32IOFp32WLi128ELi64ELi512EEv26Group_norm_nhwc_bwd_params,"ax",@progbits
	.align	128
        .global         _Z35group_norm_nhwc_bwd_one_pass_kernelI11Fp32IOFp32WLi128ELi64ELi512EEv26Group_norm_nhwc_bwd_params
        .type           _Z35group_norm_nhwc_bwd_one_pass_kernelI11Fp32IOFp32WLi128ELi64ELi512EEv26Group_norm_nhwc_bwd_params,@function
        .size           _Z35group_norm_nhwc_bwd_one_pass_kernelI11Fp32IOFp32WLi128ELi64ELi512EEv26Group_norm_nhwc_bwd_params,(.L_x_5241 - _Z35group_norm_nhwc_bwd_one_pass_kernelI11Fp32IOFp32WLi128ELi64ELi512EEv26Group_norm_nhwc_bwd_params)
        .other          _Z35group_norm_nhwc_bwd_one_pass_kernelI11Fp32IOFp32WLi128ELi64ELi512EEv26Group_norm_nhwc_bwd_params,@"STO_CUDA_ENTRY STV_DEFAULT"
_Z35group_norm_nhwc_bwd_one_pass_kernelI11Fp32IOFp32WLi128ELi64ELi512EEv26Group_norm_nhwc_bwd_params:
.text._Z35group_norm_nhwc_bwd_one_pass_kernelI11Fp32IOFp32WLi128ELi64ELi512EEv26Group_norm_nhwc_bwd_params:
[----:B------:R-:W-:Y:S01]  /*0000*/  LDC R1, c[0x0][0x28] ;  /* 0x00000a00ff017b82 */ /* 0x000fe20000000800 */
[----:B------:R-:W0:Y:S01]  /*0010*/  S2R R104, SR_CTAID.Y ;  /* 0x0000000000687919 */ /* 0x000e220000002600 */
[----:B------:R-:W-:Y:S01]  /*0020*/  ULDC UR4, c[0x0][0x2a0] ;  /* 0x0000a80000047ab9 */ /* 0x000fe20000000800 */
[----:B------:R-:W-:Y:S01]  /*0030*/  ULDC UR5, c[0x0][0x270] ;  /* 0x00009c0000057ab9 */ /* 0x000fe20000000800 */
[----:B------:R-:W-:Y:S01]  /*0040*/  ULDC.64 UR8, c[0x0][0x208] ;  /* 0x0000820000087ab9 */ /* 0x000fe20000000a00 */
[----:B------:R-:W-:Y:S01]  /*0050*/  UIMAD UR4, UR4, UR5, URZ ;  /* 0x00000005040472a4 */ /* 0x000fe2000f8e023f */
[----:B------:R-:W1:Y:S05]  /*0060*/  S2R R105, SR_TID.X ;  /* 0x0000000000697919 */ /* 0x000e6a0000002100 */
[----:B0-----:R-:W-:-:S13]  /*0070*/  ISETP.GE.AND P0, PT, R104, UR4, PT ;  /* 0x0000000468007c0c */ /* 0x001fda000bf06270 */
[----:B-1----:R-:W-:Y:S05]  /*0080*/  @P0 BRA `(.L_x_2107) ;  /* 0x0000005400dc0947 */ /* 0x002fea0003800000 */
[----:B------:R-:W0:Y:S01]  /*0090*/  LDC.64 R6, c[0x0][0x288] ;  /* 0x0000a200ff067b82 */ /* 0x000e220000000a00 */
[----:B------:R-:W1:Y:S01]  /*00a0*/  S2R R101, SR_LANEID ;  /* 0x0000000000657919 */ /* 0x000e620000000000 */
[----:B------:R-:W-:Y:S01]  /*00b0*/  SHF.R.S32.HI R0, RZ, 0x1f, R105 ;  /* 0x0000001fff007819 */ /* 0x000fe20000011469 */
[----:B------:R-:W-:Y:S01]  /*00c0*/  UMOV UR5, 0x400 ;  /* 0x0000040000057882 */ /* 0x000fe20000000000 */
[----:B------:R-:W-:Y:S01]  /*00d0*/  HFMA2.MMA R103, -RZ, RZ, 0, 0 ;  /* 0x00000000ff677435 */ /* 0x000fe200000001ff */
[----:B------:R-:W-:Y:S01]  /*00e0*/  ULDC.U8 UR10, c[0x0][0x2a4] ;  /* 0x0000a900000a7ab9 */ /* 0x000fe20000000000 */
[----:B------:R-:W-:Y:S02]  /*00f0*/  LEA.HI R0, R0, R105, RZ, 0x5 ;  /* 0x0000006900007211 */ /* 0x000fe400078f28ff */
[----:B------:R-:W2:Y:S02]  /*0100*/  S2UR UR6, SR_CgaCtaId ;  /* 0x00000000000679c3 */ /* 0x000ea40000008800 */
[----:B------:R-:W-:Y:S01]  /*0110*/  SHF.R.S32.HI R0, RZ, 0x5, R0 ;  /* 0x00000005ff007819 */ /* 0x000fe20000011400 */
[----:B0-----:R-:W-:Y:S01]  /*0120*/  IMAD.WIDE.U32 R2, R6, 0x3, RZ ;  /* 0x0000000306027825 */ /* 0x001fe200078e00ff */
[----:B------:R-:W-:-:S02]  /*0130*/  LEA R5, R7, R7, 0x1 ;  /* 0x0000000707057211 */ /* 0x000fc400078e08ff */
[----:B------:R-:W-:Y:S02]  /*0140*/  LEA.HI R96, P0, R7, R6, RZ, 0x1 ;  /* 0x0000000607607211 */ /* 0x000fe400078108ff */
[----:B------:R-:W-:Y:S02]  /*0150*/  IADD3 R3, R3, R5, RZ ;  /* 0x0000000503037210 */ /* 0x000fe40007ffe0ff */
[----:B------:R-:W-:Y:S01]  /*0160*/  IADD3.X R5, RZ, R7, RZ, P0, !PT ;  /* 0x00000007ff057210 */ /* 0x000fe200007fe4ff */
[----:B--2---:R-:W-:Y:S01]  /*0170*/  ULEA UR5, UR6, UR5, 0x18 ;  /* 0x0000000506057291 */ /* 0x004fe2000f8ec03f */
[----:B------:R-:W-:Y:S02]  /*0180*/  LEA.HI R97, P1, R3, R2, RZ, 0x1 ;  /* 0x0000000203617211 */ /* 0x000fe400078308ff */
[----:B------:R-:W-:Y:S02]  /*0190*/  SHF.R.S64 R96, R96, 0x1, R5 ;  /* 0x0000000160607819 */ /* 0x000fe40000001005 */
[----:B------:R-:W-:-:S02]  /*01a0*/  IADD3.X R2, RZ, R3, RZ, P1, !PT ;  /* 0x00000003ff027210 */ /* 0x000fc40000ffe4ff */
[----:B------:R-:W-:Y:S02]  /*01b0*/  SHF.R.S32.HI R3, RZ, 0x1, R5 ;  /* 0x00000001ff037819 */ /* 0x000fe40000011405 */
[--C-:B------:R-:W-:Y:S02]  /*01c0*/  SHF.R.S64 R97, R97, 0x1, R2.reuse ;  /* 0x0000000161617819 */ /* 0x100fe40000001002 */
[----:B------:R-:W-:Y:S02]  /*01d0*/  SHF.R.S32.HI R2, RZ, 0x1, R2 ;  /* 0x00000001ff027819 */ /* 0x000fe40000011402 */
[----:B------:R-:W-:Y:S02]  /*01e0*/  LEA R94, R0, UR5, 0x3 ;  /* 0x00000005005e7c11 */ /* 0x000fe4000f8e18ff */
[----:B------:R-:W-:Y:S02]  /*01f0*/  SHF.L.U64.HI R98, R96, 0x2, R3 ;  /* 0x0000000260627819 */ /* 0x000fe40000010203 */
[----:B-1----:R-:W-:-:S07]  /*0200*/  SHF.L.U64.HI R99, R97, 0x2, R2 ;  /* 0x0000000261637819 */ /* 0x002fce0000010202 */
.L_x_2159:
[----:B0-----:R-:W0:Y:S01]  /*0210*/  LDC R9, c[0x0][0x2a0] ;  /* 0x0000a800ff097b82 */ /* 0x001e220000000800 */
[----:B------:R-:W-:Y:S01]  /*0220*/  SHF.R.U32.HI R92, RZ, 0x5, R105 ;  /* 0x00000005ff5c7819 */ /* 0x000fe20000011669 */
[----:B------:R-:W-:Y:S01]  /*0230*/  ULDC.64 UR14, c[0x0][0x290] ;  /* 0x0000a400000e7ab9 */ /* 0x000fe20000000a00 */
[----:B------:R-:W-:Y:S01]  /*0240*/  ISETP.GT.U32.AND P6, PT, R105, 0x1ff, PT ;  /* 0x000001ff6900780c */ /* 0x000fe20003fc4070 */
[----:B------:R-:W-:Y:S01]  /*0250*/  ULDC.64 UR12, c[0x0][0x298] ;  /* 0x0000a600000c7ab9 */ /* 0x000fe20000000a00 */
[----:B------:R-:W-:Y:S02]  /*0260*/  ISETP.GE.AND P3, PT, R104, RZ, PT ;  /* 0x000000ff6800720c */ /* 0x000fe40003f66270 */
[----:B------:R-:W-:Y:S01]  /*0270*/  LOP3.LUT R106, R106, 0xfffffffb, RZ, 0xc0, !PT ;  /* 0xfffffffb6a6a7812 */ /* 0x000fe200078ec0ff */
[----:B-1----:R-:W1:Y:S08]  /*0280*/  S2UR UR6, SR_CTAID.X ;  /* 0x00000000000679c3 */ /* 0x002e700000002500 */
[----:B------:R-:W2:Y:S01]  /*0290*/  LDC.64 R28, c[0x0][0x248] ;  /* 0x00009200ff1c7b82 */ /* 0x000ea20000000a00 */
[----:B0-----:R-:W-:-:S04]  /*02a0*/  IABS R5, R9 ;  /* 0x0000000900057213 */ /* 0x001fc80000000000 */
[----:B------:R-:W0:Y:S01]  /*02b0*/  I2F.RP R0, R5 ;  /* 0x0000000500007306 */ /* 0x000e220000209400 */
[----:B--2---:R-:W-:-:S07]  /*02c0*/  IMAD.WIDE R28, R104, 0x8, R28 ;  /* 0x00000008681c7825 */ /* 0x004fce00078e021c */
[----:B0-----:R-:W0:Y:S01]  /*02d0*/  MUFU.RCP R0, R0 ;  /* 0x0000000000007308 */ /* 0x001e220000001000 */
[----:B------:R-:W2:Y:S01]  /*02e0*/  LDG.E.64 R28, desc[UR8][R28.64] ;  /* 0x000000081c1c7981 */ /* 0x000ea2000c1e1b00 */
[----:B0-----:R-:W-:Y:S02]  /*02f0*/  IADD3 R2, R0, 0xffffffe, RZ ;  /* 0x0ffffffe00027810 */ /* 0x001fe40007ffe0ff */
[----:B------:R-:W-:-:S04]  /*0300*/  IABS R0, R104 ;  /* 0x0000006800007213 */ /* 0x000fc80000000000 */
[----:B------:R0:W3:Y:S02]  /*0310*/  F2I.FTZ.U32.TRUNC.NTZ R3, R2 ;  /* 0x0000000200037305 */ /* 0x0000e4000021f000 */
[----:B0-----:R-:W-:Y:S02]  /*0320*/  MOV R2, RZ ;  /* 0x000000ff00027202 */ /* 0x001fe40000000f00 */
[----:B---3--:R-:W-:-:S05]  /*0330*/  IADD3 R4, RZ, -R3, RZ ;  /* 0x80000003ff047210 */ /* 0x008fca0007ffe0ff */
[----:B------:R-:W-:Y:S01]  /*0340*/  IMAD R7, R4, R5, RZ ;  /* 0x0000000504077224 */ /* 0x000fe200078e02ff */
[----:B------:R-:W-:-:S03]  /*0350*/  SHF.L.U32 R4, R105, 0x1, RZ ;  /* 0x0000000169047819 */ /* 0x000fc600000006ff */
[----:B------:R-:W-:Y:S02]  /*0360*/  IMAD.HI.U32 R3, R3, R7, R2 ;  /* 0x0000000703037227 */ /* 0x000fe400078e0002 */
[----:B------:R-:W1:Y:S04]  /*0370*/  LDC R7, c[0x0][0x2ac] ;  /* 0x0000ab00ff077b82 */ /* 0x000e680000000800 */
[----:B------:R-:W-:-:S05]  /*0380*/  IMAD.HI.U32 R3, R3, R0, RZ ;  /* 0x0000000003037227 */ /* 0x000fca00078e00ff */
[----:B------:R-:W-:-:S05]  /*0390*/  IADD3 R2, -R3, RZ, RZ ;  /* 0x000000ff03027210 */ /* 0x000fca0007ffe1ff */
[----:B------:R-:W-:Y:S01]  /*03a0*/  IMAD R0, R5, R2, R0 ;  /* 0x0000000205007224 */ /* 0x000fe200078e0200 */
[----:B------:R-:W-:-:S04]  /*03b0*/  LOP3.LUT R2, R104, R9, RZ, 0x3c, !PT ;  /* 0x0000000968027212 */ /* 0x000fc800078e3cff */
[----:B------:R-:W-:Y:S02]  /*03c0*/  ISETP.GT.U32.AND P0, PT, R5, R0, PT ;  /* 0x000000000500720c */ /* 0x000fe40003f04070 */
[----:B------:R-:W-:Y:S01]  /*03d0*/  ISETP.GE.AND P2, PT, R2, RZ, PT ;  /* 0x000000ff0200720c */ /* 0x000fe20003f46270 */
[----:B-1----:R-:W-:-:S05]  /*03e0*/  IMAD R92, R7, UR6, R92 ;  /* 0x00000006075c7c24 */ /* 0x002fca000f8e025c */
[----:B------:R-:W-:Y:S02]  /*03f0*/  SHF.R.S32.HI R95, RZ, 0x1f, R92 ;  /* 0x0000001fff5f7819 */ /* 0x000fe4000001145c */
[----:B------:R-:W-:-:S03]  /*0400*/  IADD3 R80, R92, 0x60, RZ ;  /* 0x000000605c507810 */ /* 0x000fc60007ffe0ff */
[-C--:B------:R-:W-:Y:S02]  /*0410*/  @!P0 IADD3 R0, R0, -R5.reuse, RZ ;  /* 0x8000000500008210 */ /* 0x080fe40007ffe0ff */
[----:B------:R-:W-:Y:S02]  /*0420*/  @!P0 IADD3 R3, R3, 0x1, RZ ;  /* 0x0000000103038810 */ /* 0x000fe40007ffe0ff */
[----:B------:R-:W-:Y:S02]  /*0430*/  ISETP.GE.U32.AND P1, PT, R0, R5, PT ;  /* 0x000000050000720c */ /* 0x000fe40003f26070 */
[----:B------:R-:W-:Y:S02]  /*0440*/  ISETP.GE.U32.AND P0, PT, R92, UR14, PT ;  /* 0x0000000e5c007c0c */ /* 0x000fe4000bf06070 */
[----:B------:R-:W-:Y:S02]  /*0450*/  ISETP.GT.U32.AND P4, PT, R5, R0, PT ;  /* 0x000000000500720c */ /* 0x000fe40003f84070 */
[----:B------:R-:W-:-:S02]  /*0460*/  ISETP.GE.OR.EX P0, PT, R95, UR15, P6, P0 ;  /* 0x0000000f5f007c0c */ /* 0x000fc4000b706700 */
[----:B------:R-:W-:Y:S02]  /*0470*/  IADD3 R5, R0, -R5, RZ ;  /* 0x8000000500057210 */ /* 0x000fe40007ffe0ff */
[----:B------:R-:W-:Y:S02]  /*0480*/  ISETP.GE.U32.AND P5, PT, R80, UR14, PT ;  /* 0x0000000e50007c0c */ /* 0x000fe4000bfa6070 */
[----:B------:R-:W-:Y:S02]  /*0490*/  SHF.R.S32.HI R83, RZ, 0x1f, R80 ;  /* 0x0000001fff537819 */ /* 0x000fe40000011450 */
[----:B------:R-:W-:Y:S02]  /*04a0*/  @P1 IADD3 R3, R3, 0x1, RZ ;  /* 0x0000000103031810 */ /* 0x000fe40007ffe0ff */
[----:B------:R-:W-:Y:S02]  /*04b0*/  SEL R0, R5, R0, !P4 ;  /* 0x0000000005007207 */ /* 0x000fe40006000000 */
[----:B------:R-:W-:-:S02]  /*04c0*/  ISETP.GE.AND.EX P5, PT, R83, UR15, PT, P5 ;  /* 0x0000000f53007c0c */ /* 0x000fc4000bfa6350 */
[----:B------:R-:W-:Y:S02]  /*04d0*/  MOV R2, R3 ;  /* 0x0000000300027202 */ /* 0x000fe40000000f00 */
[----:B------:R-:W-:Y:S02]  /*04e0*/  ISETP.NE.AND P1, PT, R9, RZ, PT ;  /* 0x000000ff0900720c */ /* 0x000fe40003f25270 */
[----:B------:R-:W-:Y:S02]  /*04f0*/  LOP3.LUT R3, RZ, R9, RZ, 0x33, !PT ;  /* 0x00000009ff037212 */ /* 0x000fe400078e33ff */
[----:B------:R-:W-:Y:S02]  /*0500*/  @!P3 IADD3 R0, -R0, RZ, RZ ;  /* 0x000000ff0000b210 */ /* 0x000fe40007ffe1ff */
[----:B------:R-:W-:Y:S02]  /*0510*/  ISETP.GT.U32.OR P5, PT, R105, 0x1ff, P5 ;  /* 0x000001ff6900780c */ /* 0x000fe40002fa4470 */
[----:B------:R-:W-:-:S02]  /*0520*/  @!P2 IADD3 R2, -R2, RZ, RZ ;  /* 0x000000ff0202a210 */ /* 0x000fc40007ffe1ff */
[----:B------:R-:W-:Y:S02]  /*0530*/  @P0 LOP3.LUT R106, R106, 0x4, RZ, 0xfc, !PT ;  /* 0x000000046a6a0812 */ /* 0x000fe400078efcff */
[C---:B------:R-:W-:Y:S02]  /*0540*/  SEL R32, R3.reuse, R0, !P1 ;  /* 0x0000000003207207 */ /* 0x040fe40004800000 */
[----:B------:R-:W-:Y:S02]  /*0550*/  SEL R3, R3, R2, !P1 ;  /* 0x0000000203037207 */ /* 0x000fe40004800000 */
[----:B------:R-:W-:Y:S02]  /*0560*/  LOP3.LUT P1, RZ, R106, 0x4, RZ, 0xc0, !PT ;  /* 0x000000046aff7812 */ /* 0x000fe4000782c0ff */
[----:B------:R-:W-:Y:S01]  /*0570*/  IADD3 R90, R92, 0x10, RZ ;  /* 0x000000105c5a7810 */ /* 0x000fe20007ffe0ff */
[----:B------:R-:W0:Y:S01]  /*0580*/  @!P5 LDC.64 R6, c[0x0][0x288] ;  /* 0x0000a200ff06db82 */ /* 0x000e220000000a00 */
[----:B------:R-:W-:-:S02]  /*0590*/  LOP3.LUT R5, R4, 0x3e, RZ, 0xc0, !PT ;  /* 0x0000003e04057812 */ /* 0x000fc400078ec0ff */
[----:B------:R-:W-:Y:S02]  /*05a0*/  ISETP.GE.U32.AND P4, PT, R90, UR14, PT ;  /* 0x0000000e5a007c0c */ /* 0x000fe4000bf86070 */
[----:B------:R-:W-:Y:S02]  /*05b0*/  SHF.R.S32.HI R93, RZ, 0x1f, R90 ;  /* 0x0000001fff5d7819 */ /* 0x000fe4000001145a */
[----:B------:R-:W-:Y:S01]  /*05c0*/  LEA R4, R32, R5, 0x6 ;  /* 0x0000000520047211 */ /* 0x000fe200078e30ff */
[----:B------:R-:W1:Y:S01]  /*05d0*/  @!P5 LDC.64 R12, c[0x0][0x230] ;  /* 0x00008c00ff0cdb82 */ /* 0x000e620000000a00 */
[----:B------:R-:W-:Y:S02]  /*05e0*/  ISETP.GE.OR.EX P4, PT, R93, UR15, P6, P4 ;  /* 0x0000000f5d007c0c */ /* 0x000fe4000b786740 */
[----:B------:R-:W-:Y:S02]  /*05f0*/  SHF.R.S32.HI R0, RZ, 0x1f, R3 ;  /* 0x0000001fff007819 */ /* 0x000fe40000011403 */
[----:B------:R-:W-:-:S02]  /*0600*/  SHF.R.S32.HI R5, RZ, 0x1f, R4 ;  /* 0x0000001fff057819 */ /* 0x000fc40000011404 */
[----:B------:R-:W-:Y:S01]  /*0610*/  IADD3 R88, R92, 0x20, RZ ;  /* 0x000000205c587810 */ /* 0x000fe20007ffe0ff */
[----:B------:R-:W3:Y:S01]  /*0620*/  @!P1 LDC.64 R8, c[0x0][0x288] ;  /* 0x0000a200ff089b82 */ /* 0x000ee20000000a00 */
[----:B------:R-:W-:Y:S01]  /*0630*/  IMAD R0, R0, UR12, RZ ;  /* 0x0000000c00007c24 */ /* 0x000fe2000f8e02ff */
[----:B------:R-:W-:Y:S01]  /*0640*/  IADD3 R86, R92, 0x30, RZ ;  /* 0x000000305c567810 */ /* 0x000fe20007ffe0ff */
[C---:B------:R-:W-:Y:S01]  /*0650*/  IMAD.WIDE.U32 R112, R3.reuse, UR12, R4 ;  /* 0x0000000c03707c25 */ /* 0x040fe2000f8e0004 */
[----:B------:R-:W-:Y:S02]  /*0660*/  ISETP.GE.U32.AND P3, PT, R88, UR14, PT ;  /* 0x0000000e58007c0c */ /* 0x000fe4000bf66070 */
[----:B------:R-:W-:Y:S01]  /*0670*/  SHF.R.S32.HI R91, RZ, 0x1f, R88 ;  /* 0x0000001fff5b7819 */ /* 0x000fe20000011458 */
[----:B------:R-:W-:Y:S01]  /*0680*/  IMAD R109, R3, UR13, R0 ;  /* 0x0000000d036d7c24 */ /* 0x000fe2000f8e0200 */
[----:B------:R-:W4:Y:S01]  /*0690*/  @!P5 LDC.64 R16, c[0x0][0x228] ;  /* 0x00008a00ff10db82 */ /* 0x000f220000000a00 */
[----:B------:R-:W-:Y:S01]  /*06a0*/  @!P5 MOV R108, R112 ;  /* 0x00000070006cd202 */ /* 0x000fe20000000f00 */
[----:B0-----:R-:W-:Y:S01]  /*06b0*/  @!P5 IMAD R0, R83, R6, RZ ;  /* 0x000000065300d224 */ /* 0x001fe200078e02ff */
[----:B------:R-:W-:-:S02]  /*06c0*/  ISETP.GE.OR.EX P3, PT, R91, UR15, P6, P3 ;  /* 0x0000000f5b007c0c */ /* 0x000fc4000b766730 */
[----:B------:R-:W-:Y:S01]  /*06d0*/  IADD3 R109, R113, R109, RZ ;  /* 0x0000006d716d7210 */ /* 0x000fe20007ffe0ff */
[----:B------:R-:W-:Y:S01]  /*06e0*/  @!P5 IMAD R7, R80, R7, R0 ;  /* 0x000000075007d224 */ /* 0x000fe200078e0200 */
[----:B------:R-:W-:Y:S01]  /*06f0*/  ISETP.GE.U32.AND P2, PT, R86, UR14, PT ;  /* 0x0000000e56007c0c */ /* 0x000fe2000bf46070 */
[----:B------:R-:W0:Y:S01]  /*0700*/  @!P4 LDC.64 R10, c[0x0][0x288] ;  /* 0x0000a200ff0acb82 */ /* 0x000e220000000a00 */
[----:B------:R-:W-:Y:S01]  /*0710*/  SHF.R.S32.HI R89, RZ, 0x1f, R86 ;  /* 0x0000001fff597819 */ /* 0x000fe20000011456 */
[----:B------:R-:W-:Y:S01]  /*0720*/  @!P5 IMAD.WIDE.U32 R2, R80, R6, R108 ;  /* 0x000000065002d225 */ /* 0x000fe200078e006c */
[----:B------:R-:W-:Y:S02]  /*0730*/  IADD3 R84, R92, 0x40, RZ ;  /* 0x000000405c547810 */ /* 0x000fe40007ffe0ff */
[----:B------:R-:W-:Y:S02]  /*0740*/  ISETP.GE.OR.EX P2, PT, R89, UR15, P6, P2 ;  /* 0x0000000f59007c0c */ /* 0x000fe4000b746720 */
[----:B------:R-:W-:Y:S01]  /*0750*/  @!P5 IADD3 R3, R3, R7, RZ ;  /* 0x000000070303d210 */ /* 0x000fe20007ffe0ff */
[----:B------:R-:W0:Y:S01]  /*0760*/  @!P1 LDC.64 R24, c[0x0][0x230] ;  /* 0x00008c00ff189b82 */ /* 0x000e220000000a00 */
[----:B---3--:R-:W-:Y:S01]  /*0770*/  @!P1 IMAD R6, R95, R8, RZ ;  /* 0x000000085f069224 */ /* 0x008fe200078e02ff */
[----:B------:R-:W-:-:S02]  /*0780*/  @!P5 SHF.L.U32 R21, R2, 0x2, RZ ;  /* 0x000000020215d819 */ /* 0x000fc400000006ff */
[----:B------:R-:W-:Y:S01]  /*0790*/  @!P1 MOV R7, R109 ;  /* 0x0000006d00079202 */ /* 0x000fe20000000f00 */
[----:B------:R-:W-:Y:S01]  /*07a0*/  @!P1 IMAD R9, R92, R9, R6 ;  /* 0x000000095c099224 */ /* 0x000fe200078e0206 */
[----:B------:R-:W-:Y:S02]  /*07b0*/  @!P1 MOV R6, R112 ;  /* 0x0000007000069202 */ /* 0x000fe40000000f00 */
[----:B------:R-:W3:Y:S01]  /*07c0*/  @!P1 LDC.64 R14, c[0x0][0x228] ;  /* 0x00008a00ff0e9b82 */ /* 0x000ee20000000a00 */
[----:B------:R-:W-:Y:S02]  /*07d0*/  @!P5 SHF.L.U64.HI R0, R2, 0x2, R3 ;  /* 0x000000020200d819 */ /* 0x000fe40000010203 */
[C---:B-1----:R-:W-:Y:S01]  /*07e0*/  @!P5 IADD3 R2, P0, R21.reuse, R12, RZ ;  /* 0x0000000c1502d210 */ /* 0x042fe20007f1e0ff */
[----:B------:R-:W-:Y:S01]  /*07f0*/  @!P1 IMAD.WIDE.U32 R6, R92, R8, R6 ;  /* 0x000000085c069225 */ /* 0x000fe200078e0006 */
[----:B------:R-:W-:Y:S02]  /*0800*/  SHF.R.S32.HI R87, RZ, 0x1f, R84 ;  /* 0x0000001fff577819 */ /* 0x000fe40000011454 */
[----:B------:R-:W-:Y:S01]  /*0810*/  @!P5 IADD3.X R3, R0, R13, RZ, P0, !PT ;  /* 0x0000000d0003d210 */ /* 0x000fe200007fe4ff */
[----:B------:R-:W1:Y:S01]  /*0820*/  @!P3 LDC.64 R18, c[0x0][0x288] ;  /* 0x0000a200ff12bb82 */ /* 0x000e620000000a00 */
[----:B----4-:R-:W-:Y:S01]  /*0830*/  @!P5 IADD3 R20, P0, R21, R16, RZ ;  /* 0x000000101514d210 */ /* 0x010fe20007f1e0ff */
[----:B0-----:R-:W-:Y:S01]  /*0840*/  @!P4 IMAD R8, R93, R10, RZ ;  /* 0x0000000a5d08c224 */ /* 0x001fe200078e02ff */
[----:B------:R-:W-:-:S02]  /*0850*/  @!P1 IADD3 R9, R7, R9, RZ ;  /* 0x0000000907099210 */ /* 0x000fc40007ffe0ff */
[----:B------:R-:W-:Y:S01]  /*0860*/  @!P1 SHF.L.U32 R7, R6, 0x2, RZ ;  /* 0x0000000206079819 */ /* 0x000fe200000006ff */
[----:B------:R-:W-:Y:S01]  /*0870*/  @!P4 IMAD R11, R90, R11, R8 ;  /* 0x0000000b5a0bc224 */ /* 0x000fe200078e0208 */
[----:B------:R-:W-:Y:S01]  /*0880*/  @!P5 IADD3.X R21, R0, R17, RZ, P0, !PT ;  /* 0x000000110015d210 */ /* 0x000fe200007fe4ff */
[----:B------:R-:W0:Y:S01]  /*0890*/  @!P4 LDC.64 R52, c[0x0][0x230] ;  /* 0x00008c00ff34cb82 */ /* 0x000e220000000a00 */
[----:B------:R-:W-:Y:S02]  /*08a0*/  @!P1 SHF.L.U64.HI R0, R6, 0x2, R9 ;  /* 0x0000000206009819 */ /* 0x000fe40000010209 */
[----:B------:R-:W-:Y:S02]  /*08b0*/  @!P1 IADD3 R24, P0, R7, R24, RZ ;  /* 0x0000001807189210 */ /* 0x000fe40007f1e0ff */
[----:B------:R-:W-:Y:S02]  /*08c0*/  @!P4 MOV R8, R112 ;  /* 0x000000700008c202 */ /* 0x000fe40000000f00 */
[----:B------:R-:W-:Y:S01]  /*08d0*/  @!P4 MOV R9, R109 ;  /* 0x0000006d0009c202 */ /* 0x000fe20000000f00 */
[----:B------:R-:W4:Y:S01]  /*08e0*/  @!P4 LDC.64 R16, c[0x0][0x228] ;  /* 0x00008a00ff10cb82 */ /* 0x000f220000000a00 */
[----:B------:R-:W-:-:S02]  /*08f0*/  @!P1 IADD3.X R25, R0, R25, RZ, P0, !PT ;  /* 0x0000001900199210 */ /* 0x000fc400007fe4ff */
[----:B---3--:R-:W-:Y:S01]  /*0900*/  @!P1 IADD3 R6, P0, R7, R14, RZ ;  /* 0x0000000e07069210 */ /* 0x008fe20007f1e0ff */
[----:B------:R-:W-:Y:S01]  /*0910*/  @!P4 IMAD.WIDE.U32 R8, R90, R10, R8 ;  /* 0x0000000a5a08c225 */ /* 0x000fe200078e0008 */
[----:B------:R-:W-:Y:S02]  /*0920*/  IADD3 R82, R92, 0x50, RZ ;  /* 0x000000505c527810 */ /* 0x000fe40007ffe0ff */
[----:B------:R-:W-:Y:S01]  /*0930*/  @!P1 IADD3.X R7, R0, R15, RZ, P0, !PT ;  /* 0x0000000f00079210 */ /* 0x000fe200007fe4ff */
[----:B------:R-:W3:Y:S01]  /*0940*/  @!P3 LDC.64 R26, c[0x0][0x230] ;  /* 0x00008c00ff1abb82 */ /* 0x000ee20000000a00 */
[----:B------:R-:W-:Y:S01]  /*0950*/  @!P4 IADD3 R11, R9, R11, RZ ;  /* 0x0000000b090bc210 */ /* 0x000fe20007ffe0ff */
[----:B-1----:R-:W-:Y:S01]  /*0960*/  @!P3 IMAD R10, R91, R18, RZ ;  /* 0x000000125b0ab224 */ /* 0x002fe200078e02ff */
[C---:B------:R-:W-:Y:S02]  /*0970*/  @!P4 SHF.L.U32 R9, R8.reuse, 0x2, RZ ;  /* 0x000000020809c819 */ /* 0x040fe400000006ff */
[----:B------:R-:W-:Y:S01]  /*0980*/  @!P4 SHF.L.U64.HI R0, R8, 0x2, R11 ;  /* 0x000000020800c819 */ /* 0x000fe2000001020b */
[----:B------:R-:W-:Y:S01]  /*0990*/  @!P3 IMAD R13, R88, R19, R10 ;  /* 0x00000013580db224 */ /* 0x000fe200078e020a */
[----:B------:R-:W-:Y:S01]  /*09a0*/  @!P3 MOV R10, R112 ;  /* 0x00000070000ab202 */ /* 0x000fe20000000f00 */
[----:B------:R-:W1:Y:S01]  /*09b0*/  @!P3 LDC.64 R14, c[0x0][0x228] ;  /* 0x00008a00ff0ebb82 */ /* 0x000e620000000a00 */
[----:B------:R-:W-:-:S02]  /*09c0*/  @!P3 MOV R11, R109 ;  /* 0x0000006d000bb202 */ /* 0x000fc40000000f00 */
[C---:B0-----:R-:W-:Y:S02]  /*09d0*/  @!P4 IADD3 R52, P0, R9.reuse, R52, RZ ;  /* 0x000000340934c210 */ /* 0x041fe40007f1e0ff */
[----:B------:R-:W-:Y:S01]  /*09e0*/  ISETP.GE.U32.AND P1, PT, R84, UR14, PT ;  /* 0x0000000e54007c0c */ /* 0x000fe2000bf26070 */
[----:B------:R-:W-:Y:S01]  /*09f0*/  @!P3 IMAD.WIDE.U32 R10, R88, R18, R10 ;  /* 0x00000012580ab225 */ /* 0x000fe200078e000a */
[----:B------:R-:W-:Y:S01]  /*0a00*/  @!P4 IADD3.X R53, R0, R53, RZ, P0, !PT ;  /* 0x000000350035c210 */ /* 0x000fe200007fe4ff */
[----:B------:R-:W0:Y:S01]  /*0a10*/  @!P2 LDC.64 R22, c[0x0][0x288] ;  /* 0x0000a200ff16ab82 */ /* 0x000e220000000a00 */
[----:B----4-:R-:W-:Y:S02]  /*0a20*/  @!P4 IADD3 R8, P0, R9, R16, RZ ;  /* 0x000000100908c210 */ /* 0x010fe40007f1e0ff */
[----:B------:R-:W-:Y:S02]  /*0a30*/  @!P3 IADD3 R11, R11, R13, RZ ;  /* 0x0000000d0b0bb210 */ /* 0x000fe40007ffe0ff */
[----:B------:R-:W-:-:S02]  /*0a40*/  @!P3 SHF.L.U32 R47, R10, 0x2, RZ ;  /* 0x000000020a2fb819 */ /* 0x000fc400000006ff */
[----:B------:R-:W-:Y:S01]  /*0a50*/  ISETP.GE.OR.EX P1, PT, R87, UR15, P6, P1 ;  /* 0x0000000f57007c0c */ /* 0x000fe2000b726710 */
[----:B------:R-:W4:Y:S01]  /*0a60*/  @!P2 LDC.64 R42, c[0x0][0x230] ;  /* 0x00008c00ff2aab82 */ /* 0x000f220000000a00 */
[----:B------:R-:W-:Y:S02]  /*0a70*/  @!P4 IADD3.X R9, R0, R17, RZ, P0, !PT ;  /* 0x000000110009c210 */ /* 0x000fe400007fe4ff */
[----:B------:R-:W-:Y:S02]  /*0a80*/  @!P3 SHF.L.U64.HI R0, R10, 0x2, R11 ;  /* 0x000000020a00b819 */ /* 0x000fe4000001020b */
[----:B---3--:R-:W-:Y:S02]  /*0a90*/  @!P3 IADD3 R26, P0, R47, R26, RZ ;  /* 0x0000001a2f1ab210 */ /* 0x008fe40007f1e0ff */
[----:B------:R-:W-:Y:S01]  /*0aa0*/  @!P2 MOV R10, R112 ;  /* 0x00000070000aa202 */ /* 0x000fe20000000f00 */
[----:B------:R-:W3:Y:S01]  /*0ab0*/  @!P2 LDC.64 R18, c[0x0][0x228] ;  /* 0x00008a00ff12ab82 */ /* 0x000ee20000000a00 */
[----:B------:R-:W-:-:S02]  /*0ac0*/  @!P3 IADD3.X R27, R0, R27, RZ, P0, !PT ;  /* 0x0000001b001bb210 */ /* 0x000fc400007fe4ff */
[----:B-1----:R-:W-:Y:S02]  /*0ad0*/  @!P3 IADD3 R46, P0, R47, R14, RZ ;  /* 0x0000000e2f2eb210 */ /* 0x002fe40007f1e0ff */
[----:B------:R-:W-:Y:S02]  /*0ae0*/  @!P2 MOV R11, R109 ;  /* 0x0000006d000ba202 */ /* 0x000fe40000000f00 */
[----:B------:R-:W-:Y:S01]  /*0af0*/  @!P3 IADD3.X R47, R0, R15, RZ, P0, !PT ;  /* 0x0000000f002fb210 */ /* 0x000fe200007fe4ff */
[-C--:B0-----:R-:W-:Y:S01]  /*0b00*/  @!P2 IMAD R13, R89, R22.reuse, RZ ;  /* 0x00000016590da224 */ /* 0x081fe200078e02ff */
[----:B------:R-:W0:Y:S01]  /*0b10*/  @!P1 LDC.64 R14, c[0x0][0x288] ;  /* 0x0000a200ff0e9b82 */ /* 0x000e220000000a00 */
[----:B------:R-:W-:Y:S01]  /*0b20*/  @!P2 IMAD.WIDE.U32 R10, R86, R22, R10 ;  /* 0x00000016560aa225 */ /* 0x000fe200078e000a */
[----:B------:R-:W-:Y:S02]  /*0b30*/  SHF.R.S32.HI R85, RZ, 0x1f, R82 ;  /* 0x0000001fff557819 */ /* 0x000fe40000011452 */
[----:B------:R-:W-:Y:S01]  /*0b40*/  IADD3 R78, R92, 0x70, RZ ;  /* 0x000000705c4e7810 */ /* 0x000fe20007ffe0ff */
[----:B------:R-:W-:Y:S01]  /*0b50*/  @!P2 IMAD R13, R86, R23, R13 ;  /* 0x00000017560da224 */ /* 0x000fe200078e020d */
[----:B------:R-:W-:-:S02]  /*0b60*/  @!P2 SHF.L.U32 R41, R10, 0x2, RZ ;  /* 0x000000020a29a819 */ /* 0x000fc400000006ff */
[----:B------:R-:W1:Y:S01]  /*0b70*/  @!P1 LDC.64 R44, c[0x0][0x230] ;  /* 0x00008c00ff2c9b82 */ /* 0x000e620000000a00 */
[----:B------:R-:W-:Y:S02]  /*0b80*/  SHF.R.S32.HI R81, RZ, 0x1f, R78 ;  /* 0x0000001fff517819 */ /* 0x000fe4000001144e */
[----:B------:R-:W-:Y:S02]  /*0b90*/  @!P2 IADD3 R11, R11, R13, RZ ;  /* 0x0000000d0b0ba210 */ /* 0x000fe40007ffe0ff */
[----:B----4-:R-:W-:Y:S02]  /*0ba0*/  @!P2 IADD3 R42, P0, R41, R42, RZ ;  /* 0x0000002a292aa210 */ /* 0x010fe40007f1e0ff */
[----:B------:R-:W-:Y:S02]  /*0bb0*/  @!P2 SHF.L.U64.HI R10, R10, 0x2, R11 ;  /* 0x000000020a0aa819 */ /* 0x000fe4000001020b */
[----:B------:R-:W-:Y:S02]  /*0bc0*/  @!P1 MOV R11, R109 ;  /* 0x0000006d000b9202 */ /* 0x000fe40000000f00 */
[----:B------:R-:W-:-:S02]  /*0bd0*/  @!P2 IADD3.X R43, R10, R43, RZ, P0, !PT ;  /* 0x0000002b0a2ba210 */ /* 0x000fc400007fe4ff */
[----:B---3--:R-:W-:Y:S02]  /*0be0*/  @!P2 IADD3 R40, P0, R41, R18, RZ ;  /* 0x000000122928a210 */ /* 0x008fe40007f1e0ff */
[----:B------:R-:W-:Y:S01]  /*0bf0*/  P2R R12, PR, RZ, 0x20 ;  /* 0x00000020ff0c7803 */ /* 0x000fe20000000000 */
[----:B0-----:R-:W-:Y:S01]  /*0c00*/  @!P1 IMAD R0, R87, R14, RZ ;  /* 0x0000000e57009224 */ /* 0x001fe200078e02ff */
[----:B------:R-:W-:Y:S02]  /*0c10*/  @!P2 IADD3.X R41, R10, R19, RZ, P0, !PT ;  /* 0x000000130a29a210 */ /* 0x000fe400007fe4ff */
[----:B------:R-:W-:Y:S01]  /*0c20*/  @!P1 MOV R10, R112 ;  /* 0x00000070000a9202 */ /* 0x000fe20000000f00 */
[----:B------:R-:W-:-:S04]  /*0c30*/  @!P1 IMAD R13, R84, R15, R0 ;  /* 0x0000000f540d9224 */ /* 0x000fc800078e0200 */
[----:B------:R-:W-:Y:S02]  /*0c40*/  @!P1 IMAD.WIDE.U32 R10, R84, R14, R10 ;  /* 0x0000000e540a9225 */ /* 0x000fe400078e000a */
[----:B------:R-:W0:Y:S03]  /*0c50*/  @!P1 LDC.64 R14, c[0x0][0x228] ;  /* 0x00008a00ff0e9b82 */ /* 0x000e260000000a00 */
[----:B------:R-:W-:Y:S02]  /*0c60*/  @!P1 IADD3 R11, R11, R13, RZ ;  /* 0x0000000d0b0b9210 */ /* 0x000fe40007ffe0ff */
[C---:B------:R-:W-:Y:S02]  /*0c70*/  @!P1 SHF.L.U32 R37, R10.reuse, 0x2, RZ ;  /* 0x000000020a259819 */ /* 0x040fe400000006ff */
[----:B------:R-:W-:Y:S02]  /*0c80*/  @!P1 SHF.L.U64.HI R10, R10, 0x2, R11 ;  /* 0x000000020a0a9819 */ /* 0x000fe4000001020b */
        /* <DEDUP_REMOVED lines=8> */
[----:B------:R-:W-:-:S05]  /*0d10*/  @!P0 MOV R11, R109 ;  /* 0x0000006d000b8202 */ /* 0x000fca0000000f00 */
[----:B------:R-:W1:Y:S01]  /*0d20*/  @!P0 LDC.64 R34, c[0x0][0x230] ;  /* 0x00008c00ff228b82 */ /* 0x000e620000000a00 */
[-C--:B0-----:R-:W-:Y:S02]  /*0d30*/  @!P0 IMAD R0, R85, R14.reuse, RZ ;  /* 0x0000000e55008224 */ /* 0x081fe400078e02ff */
[----:B------:R-:W-:-:S04]  /*0d40*/  @!P0 IMAD.WIDE.U32 R10, R82, R14, R10 ;  /* 0x0000000e520a8225 */ /* 0x000fc800078e000a */
[----:B------:R-:W-:Y:S01]  /*0d50*/  @!P0 IMAD R13, R82, R15, R0 ;  /* 0x0000000f520d8224 */ /* 0x000fe200078e0200 */
[C---:B------:R-:W-:Y:S01]  /*0d60*/  @!P0 SHF.L.U32 R39, R10.reuse, 0x2, RZ ;  /* 0x000000020a278819 */ /* 0x040fe200000006ff */
[----:B------:R-:W0:Y:S03]  /*0d70*/  @!P0 LDC.64 R14, c[0x0][0x228] ;  /* 0x00008a00ff0e8b82 */ /* 0x000e260000000a00 */
[----:B------:R-:W-:Y:S02]  /*0d80*/  @!P0 IADD3 R11, R11, R13, RZ ;  /* 0x0000000d0b0b8210 */ /* 0x000fe40007ffe0ff */
[----:B-1----:R-:W-:Y:S02]  /*0d90*/  @!P0 IADD3 R34, P6, R39, R34, RZ ;  /* 0x0000002227228210 */ /* 0x002fe40007fde0ff */
[----:B------:R-:W-:-:S04]  /*0da0*/  @!P0 SHF.L.U64.HI R10, R10, 0x2, R11 ;  /* 0x000000020a0a8819 */ /* 0x000fc8000001020b */
[----:B------:R-:W-:Y:S02]  /*0db0*/  @!P0 IADD3.X R35, R10, R35, RZ, P6, !PT ;  /* 0x000000230a238210 */ /* 0x000fe400037fe4ff */
[----:B0-----:R-:W-:-:S04]  /*0dc0*/  @!P0 IADD3 R38, P6, R39, R14, RZ ;  /* 0x0000000e27268210 */ /* 0x001fc80007fde0ff */
[----:B------:R-:W-:Y:S02]  /*0dd0*/  @!P0 IADD3.X R39, R10, R15, RZ, P6, !PT ;  /* 0x0000000f0a278210 */ /* 0x000fe400037fe4ff */
[----:B------:R-:W-:-:S04]  /*0de0*/  ISETP.GE.U32.AND P6, PT, R78, UR14, PT ;  /* 0x0000000e4e007c0c */ /* 0x000fc8000bfc6070 */
[----:B------:R-:W-:-:S04]  /*0df0*/  ISETP.GE.AND.EX P6, PT, R81, UR15, PT, P6 ;  /* 0x0000000f51007c0c */ /* 0x000fc8000bfc6360 */
[----:B------:R-:W-:-:S13]  /*0e00*/  ISETP.GT.U32.OR P6, PT, R105, 0x1ff, P6 ;  /* 0x000001ff6900780c */ /* 0x000fda00037c4470 */
        /* <DEDUP_REMOVED lines=11> */
[----:B------:R-:W-:Y:S01]  /*0ec0*/  @!P6 SHF.L.U64.HI R10, R10, 0x2, R11 ;  /* 0x000000020a0ae819 */ /* 0x000fe2000001020b */
[----:B--2---:R-:W-:-:S03]  /*0ed0*/  FFMA.FTZ R11, -R28, R28, R29 ;  /* 0x0000001c1c0b7223 */ /* 0x004fc6000001011d */
[----:B------:R-:W-:Y:S02]  /*0ee0*/  @!P6 IADD3.X R23, R10, R23, RZ, P5, !PT ;  /* 0x000000170a17e210 */ /* 0x000fe40002ffe4ff */
[----:B0-----:R-:W-:-:S04]  /*0ef0*/  @!P6 IADD3 R30, P5, R31, R14, RZ ;  /* 0x0000000e1f1ee210 */ /* 0x001fc80007fbe0ff */
[----:B------:R-:W-:Y:S02]  /*0f00*/  @!P6 IADD3.X R31, R10, R15, RZ, P5, !PT ;  /* 0x0000000f0a1fe210 */ /* 0x000fe40002ffe4ff */
[----:B------:R-:W-:-:S13]  /*0f10*/  FSETP.GTU.FTZ.AND P5, PT, R11, RZ, PT ;  /* 0x000000ff0b00720b */ /* 0x000fda0003fbc000 */
[----:B------:R-:W0:Y:S01]  /*0f20*/  @P5 LDC R0, c[0x0][0x250] ;  /* 0x00009400ff005b82 */ /* 0x000e220000000800 */
[----:B------:R-:W-:Y:S02]  /*0f30*/  MOV R102, 0x3f800000 ;  /* 0x3f80000000667802 */ /* 0x000fe40000000f00 */
[----:B------:R-:W-:Y:S01]  /*0f40*/  CS2R R14, SRZ ;  /* 0x00000000000e7805 */ /* 0x000fe2000001ff00 */
[----:B0-----:R-:W-:-:S04]  /*0f50*/  @P5 FADD.FTZ R0, R11, R0 ;  /* 0x000000000b005221 */ /* 0x001fc80000010000 */
[----:B------:R0:W1:Y:S01]  /*0f60*/  @P5 MUFU.RSQ R102, R0 ;  /* 0x0000000000665308 */ /* 0x0000620000001400 */
[----:B------:R-:W-:Y:S02]  /*0f70*/  ISETP.NE.AND P5, PT, R12, RZ, PT ;  /* 0x000000ff0c00720c */ /* 0x000fe40003fa5270 */
[----:B------:R-:W-:Y:S02]  /*0f80*/  CS2R R10, SRZ ;  /* 0x00000000000a7805 */ /* 0x000fe4000001ff00 */
[----:B------:R-:W-:Y:S02]  /*0f90*/  CS2R R12, SRZ ;  /* 0x00000000000c7805 */ /* 0x000fe4000001ff00 */
[----:B------:R-:W-:Y:S02]  /*0fa0*/  CS2R R16, SRZ ;  /* 0x0000000000107805 */ /* 0x000fe4000001ff00 */
[----:B------:R-:W-:Y:S02]  /*0fb0*/  CS2R R48, SRZ ;  /* 0x0000000000307805 */ /* 0x000fe4000001ff00 */
[----:B------:R-:W-:-:S02]  /*0fc0*/  CS2R R18, SRZ ;  /* 0x0000000000127805 */ /* 0x000fc4000001ff00 */
[----:B------:R-:W-:Y:S02]  /*0fd0*/  CS2R R50, SRZ ;  /* 0x0000000000327805 */ /* 0x000fe4000001ff00 */
[----:B------:R-:W-:Y:S01]  /*0fe0*/  CS2R R68, SRZ ;  /* 0x0000000000447805 */ /* 0x000fe2000001ff00 */
[----:B------:R-:W5:Y:S04]  /*0ff0*/  @!P6 LDG.E.64 R12, desc[UR8][R22.64] ;  /* 0x00000008160ce981 */ /* 0x000f68000c1e1b00 */
[----:B------:R-:W5:Y:S04]  /*1000*/  @!P6 LDG.E.64 R16, desc[UR8][R30.64] ;  /* 0x000000081e10e981 */ /* 0x000f68000c1e1b00 */
[----:B------:R2:W5:Y:S04]  /*1010*/  @!P5 LDG.E.64 R10, desc[UR8][R2.64] ;  /* 0x00000008020ad981 */ /* 0x000568000c1e1b00 */
[----:B------:R3:W5:Y:S01]  /*1020*/  @!P5 LDG.E.64 R14, desc[UR8][R20.64] ;  /* 0x00000008140ed981 */ /* 0x000762000c1e1b00 */
[----:B------:R-:W-:-:S03]  /*1030*/  LOP3.LUT P5, RZ, R106, 0x4, RZ, 0xc0, !PT ;  /* 0x000000046aff7812 */ /* 0x000fc600078ac0ff */
[----:B------:R-:W5:Y:S01]  /*1040*/  @!P4 LDG.E.64 R50, desc[UR8][R52.64] ;  /* 0x000000083432c981 */ /* 0x000f62000c1e1b00 */
[----:B--2---:R-:W-:Y:S02]  /*1050*/  MOV R3, RZ ;  /* 0x000000ff00037202 */ /* 0x004fe40000000f00 */
[----:B------:R-:W-:Y:S01]  /*1060*/  MOV R2, RZ ;  /* 0x000000ff00027202 */ /* 0x000fe20000000f00 */
[----:B------:R-:W5:Y:S01]  /*1070*/  @!P0 LDG.E.64 R68, desc[UR8][R38.64] ;  /* 0x0000000826448981 */ /* 0x000f62000c1e1b00 */
[----:B---3--:R-:W-:Y:S02]  /*1080*/  CS2R R20, SRZ ;  /* 0x0000000000147805 */ /* 0x008fe4000001ff00 */
[----:B------:R-:W-:Y:S02]  /*1090*/  CS2R R22, SRZ ;  /* 0x0000000000167805 */ /* 0x000fe4000001ff00 */
[----:B------:R-:W-:Y:S01]  /*10a0*/  CS2R R30, SRZ ;  /* 0x00000000001e7805 */ /* 0x000fe2000001ff00 */
[----:B------:R2:W5:Y:S04]  /*10b0*/  @!P5 LDG.E.64 R48, desc[UR8][R24.64] ;  /* 0x000000081830d981 */ /* 0x000568000c1e1b00 */
[----:B------:R3:W5:Y:S04]  /*10c0*/  @!P5 LDG.E.64 R18, desc[UR8][R6.64] ;  /* 0x000000080612d981 */ /* 0x000768000c1e1b00 */
[----:B------:R4:W5:Y:S01]  /*10d0*/  @!P4 LDG.E.64 R20, desc[UR8][R8.64] ;  /* 0x000000080814c981 */ /* 0x000962000c1e1b00 */
[----:B--2---:R-:W-:-:S03]  /*10e0*/  CS2R R24, SRZ ;  /* 0x0000000000187805 */ /* 0x004fc6000001ff00 */
[----:B------:R2:W5:Y:S01]  /*10f0*/  @!P3 LDG.E.64 R2, desc[UR8][R26.64] ;  /* 0x000000081a02b981 */ /* 0x000562000c1e1b00 */
[----:B---3--:R-:W-:-:S03]  /*1100*/  CS2R R6, SRZ ;  /* 0x0000000000067805 */ /* 0x008fc6000001ff00 */
[----:B------:R0:W5:Y:S01]  /*1110*/  @!P3 LDG.E.64 R22, desc[UR8][R46.64] ;  /* 0x000000082e16b981 */ /* 0x000162000c1e1b00 */
[----:B----4-:R-:W-:-:S03]  /*1120*/  CS2R R8, SRZ ;  /* 0x0000000000087805 */ /* 0x010fc6000001ff00 */
[----:B------:R0:W5:Y:S01]  /*1130*/  @!P2 LDG.E.64 R30, desc[UR8][R42.64] ;  /* 0x000000082a1ea981 */ /* 0x000162000c1e1b00 */
[----:B--2---:R-:W-:-:S03]  /*1140*/  CS2R R26, SRZ ;  /* 0x00000000001a7805 */ /* 0x004fc6000001ff00 */
[----:B------:R0:W5:Y:S04]  /*1150*/  @!P2 LDG.E.64 R24, desc[UR8][R40.64] ;  /* 0x000000082818a981 */ /* 0x000168000c1e1b00 */
[----:B------:R0:W5:Y:S04]  /*1160*/  @!P1 LDG.E.64 R6, desc[UR8][R44.64] ;  /* 0x000000082c069981 */ /* 0x000168000c1e1b00 */
[----:B------:R0:W5:Y:S04]  /*1170*/  @!P1 LDG.E.64 R26, desc[UR8][R36.64] ;  /* 0x00000008241a9981 */ /* 0x000168000c1e1b00 */
[----:B------:R0:W5:Y:S01]  /*1180*/  @!P0 LDG.E.64 R8, desc[UR8][R34.64] ;  /* 0x0000000822088981 */ /* 0x000162000c1e1b00 */
[----:B------:R-:W-:Y:S01]  /*1190*/  ISETP.GT.U32.AND P5, PT, R105, 0x1ff, PT ;  /* 0x000001ff6900780c */ /* 0x000fe20003fa4070 */
[----:B------:R-:W-:Y:S01]  /*11a0*/  BSSY B0, `(.L_x_2108) ;  /* 0x000000f000007945 */ /* 0x000fe20003800000 */
[----:B------:R-:W-:-:S02]  /*11b0*/  CS2R R70, SRZ ;  /* 0x0000000000467805 */ /* 0x000fc4000001ff00 */
[----:B------:R-:W-:-:S09]  /*11c0*/  CS2R R72, SRZ ;  /* 0x0000000000487805 */ /* 0x000fd2000001ff00 */
[----:B01----:R-:W-:Y:S05]  /*11d0*/  @P5 BRA `(.L_x_2109) ;  /* 0x00000000002c5947 */ /* 0x003fea0003800000 */
[C---:B------:R-:W-:Y:S01]  /*11e0*/  SHF.L.U32 R29, R4.reuse, 0x2, RZ ;  /* 0x00000002041d7819 */ /* 0x040fe200000006ff */
[----:B------:R-:W-:Y:S01]  /*11f0*/  ULDC.64 UR12, c[0x0][0x238] ;  /* 0x00008e00000c7ab9 */ /* 0x000fe20000000a00 */
[----:B------:R-:W-:Y:S02]  /*1200*/  SHF.L.U64.HI R0, R4, 0x2, R5 ;  /* 0x0000000204007819 */ /* 0x000fe40000010205 */
[----:B------:R-:W-:-:S04]  /*1210*/  IADD3 R70, P5, R29, UR12, RZ ;  /* 0x0000000c1d467c10 */ /* 0x000fc8000ffbe0ff */
[----:B------:R-:W-:Y:S02]  /*1220*/  IADD3.X R71, R0, UR13, RZ, P5, !PT ;  /* 0x0000000d00477c10 */ /* 0x000fe4000affe4ff */
[----:B------:R-:W-:-:S04]  /*1230*/  ISETP.NE.AND P5, PT, RZ, UR10, PT ;  /* 0x0000000aff007c0c */ /* 0x000fc8000bfa5270 */
[----:B------:R-:W5:Y:S09]  /*1240*/  LDG.E.64 R70, desc[UR8][R70.64] ;  /* 0x0000000846467981 */ /* 0x000f72000c1e1b00 */
[----:B------:R-:W0:Y:S02]  /*1250*/  @P5 LDC.64 R4, c[0x0][0x240] ;  /* 0x00009000ff045b82 */ /* 0x000e240000000a00 */
[----:B0-----:R-:W-:-:S04]  /*1260*/  @P5 IADD3 R4, P6, R29, R4, RZ ;  /* 0x000000041d045210 */ /* 0x001fc80007fde0ff */
[----:B------:R-:W-:-:S05]  /*1270*/  @P5 IADD3.X R5, R0, R5, RZ, P6, !PT ;  /* 0x0000000500055210 */ /* 0x000fca00037fe4ff */
[----:B------:R0:W5:Y:S04]  /*1280*/  @P5 LDG.E.64 R72, desc[UR8][R4.64] ;  /* 0x0000000804485981 */ /* 0x000168000c1e1b00 */
.L_x_2109:
[----:B------:R-:W-:Y:S05]  /*1290*/  BSYNC B0 ;  /* 0x0000000000007941 */ /* 0x000fea0003800000 */
.L_x_2108:
[----:B------:R-:W-:Y:S01]  /*12a0*/  ISETP.NE.AND P5, PT, RZ, UR10, PT ;  /* 0x0000000aff007c0c */ /* 0x000fe2000bfa5270 */
[C---:B-----5:R-:W-:Y:S01]  /*12b0*/  FADD.FTZ R79, -R28.reuse, R48 ;  /* 0x000000301c4f7221 */ /* 0x060fe20000010100 */
[----:B------:R-:W-:Y:S01]  /*12c0*/  FADD.FTZ R49, -R28, R49 ;  /* 0x000000311c317221 */ /* 0x000fe20000010100 */
[----:B------:R-:W-:Y:S01]  /*12d0*/  LOP3.LUT R106, R106, 0xfffffffd, RZ, 0xc0, !PT ;  /* 0xfffffffd6a6a7812 */ /* 0x000fe200078ec0ff */
[C---:B------:R-:W-:Y:S01]  /*12e0*/  FADD.FTZ R77, -R28.reuse, R50 ;  /* 0x000000321c4d7221 */ /* 0x040fe20000010100 */
[----:B------:R-:W-:Y:S01]  /*12f0*/  FADD.FTZ R51, -R28, R51 ;  /* 0x000000331c337221 */ /* 0x000fe20000010100 */
[----:B------:R-:W-:Y:S01]  /*1300*/  MOV R33, R18 ;  /* 0x0000001200217202 */ /* 0x000fe20000000f00 */
[-C--:B------:R-:W-:Y:S01]  /*1310*/  FMUL.FTZ R79, R79, R102.reuse ;  /* 0x000000664f4f7220 */ /* 0x080fe20000410000 */
[----:B------:R-:W-:Y:S01]  /*1320*/  MOV R34, R19 ;  /* 0x0000001300227202 */ /* 0x000fe20000000f00 */
[----:B------:R-:W-:Y:S01]  /*1330*/  FMUL.FTZ R76, R49, R102 ;  /* 0x00000066314c7220 */ /* 0x000fe20000410000 */
[----:B------:R-:W-:-:S03]  /*1340*/  MOV R29, R20 ;  /* 0x00000014001d7202 */ /* 0x000fc60000000f00 */
[----:B------:R-:W-:Y:S01]  /*1350*/  @P5 LOP3.LUT R106, R106, 0x2, RZ, 0xfc, !PT ;  /* 0x000000026a6a5812 */ /* 0x000fe200078efcff */
        /* <DEDUP_REMOVED lines=19> */
.L_x_2110:
[----:B------:R-:W-:Y:S01]  /*1490*/  FMUL.FTZ R0, R33, R70 ;  /* 0x0000004621007220 */ /* 0x000fe20000410000 */
[----:B------:R-:W-:Y:S01]  /*14a0*/  MOV R35, R21 ;  /* 0x0000001500237202 */ /* 0x000fe20000000f00 */
[----:B------:R-:W-:Y:S01]  /*14b0*/  FMUL.FTZ R77, R77, R102 ;  /* 0x000000664d4d7220 */ /* 0x000fe20000410000 */
[----:B0-----:R-:W-:Y:S01]  /*14c0*/  FMUL.FTZ R4, R34, R71 ;  /* 0x0000004722047220 */ /* 0x001fe20000410000 */
        /* <DEDUP_REMOVED lines=17> */
[----:B-1----:R-:W-:Y:S01]  /*15e0*/  FADD.FTZ R44, -R39, 1 ;  /* 0x3f800000272c7421 */ /* 0x002fe20000010100 */
[----:B------:R-:W-:Y:S02]  /*15f0*/  FMUL.FTZ R39, R20, R39 ;  /* 0x0000002714277220 */ /* 0x000fe40000410000 */
[----:B------:R-:W-:Y:S01]  /*1600*/  FMUL.FTZ R35, R35, R46 ;  /* 0x0000002e23237220 */ /* 0x000fe20000410000 */
[----:B------:R-:W-:-:S04]  /*1610*/  FFMA.FTZ R44, R29, R44, 1 ;  /* 0x3f8000001d2c7423 */ /* 0x000fc8000001002c */
[----:B------:R-:W-:-:S07]  /*1620*/  FMUL.FTZ R29, R39, R44 ;  /* 0x0000002c271d7220 */ /* 0x000fce0000410000 */
.L_x_2111:
        /* <DEDUP_REMOVED lines=31> */
.L_x_2112:
        /* <DEDUP_REMOVED lines=31> */
.L_x_2113:
        /* <DEDUP_REMOVED lines=31> */
.L_x_2114:
        /* <DEDUP_REMOVED lines=31> */
.L_x_2115:
        /* <DEDUP_REMOVED lines=31> */
.L_x_2116:
[----:B------:R-:W-:Y:S01]  /*1fe0*/  FMUL.FTZ R46, R42, R70 ;  /* 0x000000462a2e7220 */ /* 0x000fe20000410000 */
[----:B------:R-:W-:Y:S01]  /*1ff0*/  FADD.FTZ R47, R44, R47 ;  /* 0x0000002f2c2f7221 */ /* 0x000fe20000010000 */
[----:B------:R-:W-:Y:S01]  /*2000*/  FFMA.FTZ R48, R8, R44, R45 ;  /* 0x0000002c08307223 */ /* 0x000fe2000001002d */
[C---:B------:R-:W-:Y:S01]  /*2010*/  FADD.FTZ R51, -R28.reuse, R12 ;  /* 0x0000000c1c337221 */ /* 0x040fe20000010100 */
[----:B------:R-:W-:Y:S01]  /*2020*/  FADD.FTZ R53, -R28, R13 ;  /* 0x0000000d1c357221 */ /* 0x000fe20000010100 */
[----:B------:R-:W-:Y:S01]  /*2030*/  FADD.FTZ R49, R47, R46 ;  /* 0x0000002e2f317221 */ /* 0x000fe20000010000 */
[----:B------:R-:W-:Y:S01]  /*2040*/  FFMA.FTZ R45, R11, R46, R48 ;  /* 0x0000002e0b2d7223 */ /* 0x000fe20000010030 */
        /* <DEDUP_REMOVED lines=24> */
.L_x_2117:
        /* <DEDUP_REMOVED lines=8> */
[----:B------:R-:W-:Y:S01]  /*2250*/  UMOV UR7, 0x400 ;  /* 0x0000040000077882 */ /* 0x000fe20000000000 */
[----:B------:R-:W-:Y:S01]  /*2260*/  FFMA.FTZ R74, R12, R75, R45 ;  /* 0x0000004b0c4a7223 */ /* 0x000fe2000001002d */
[----:B------:R-:W-:Y:S01]  /*2270*/  FADD.FTZ R75, R75, R46 ;  /* 0x0000002e4b4b7221 */ /* 0x000fe20000010000 */
[----:B------:R-:W-:Y:S01]  /*2280*/  FFMA.FTZ R46, R79, R33, RZ ;  /* 0x000000214f2e7223 */ /* 0x000fe200000100ff */
[----:B------:R-:W-:Y:S01]  /*2290*/  UIADD3 UR5, UR7, 0xa0, URZ ;  /* 0x000000a007057890 */ /* 0x000fe2000fffe03f */
[----:B------:R-:W-:Y:S01]  /*22a0*/  BSSY B0, `(.L_x_2118) ;  /* 0x000006b000007945 */ /* 0x000fe20003800000 */
[----:B------:R-:W1:Y:S01]  /*22b0*/  SHFL.DOWN PT, R45, R74, 0x1, 0x1f ;  /* 0x08201f004a2d7f89 */ /* 0x000e6200000e0000 */
[----:B------:R-:W-:Y:S01]  /*22c0*/  FFMA.FTZ R46, R77, R29, R46 ;  /* 0x0000001d4d2e7223 */ /* 0x000fe2000001002e */
[----:B------:R-:W2:Y:S02]  /*22d0*/  LDC.64 R110, c[0x0][0x268] ;  /* 0x00009a00ff6e7b82 */ /* 0x000ea40000000a00 */
[----:B------:R-:W3:Y:S01]  /*22e0*/  SHFL.DOWN PT, R44, R75, 0x1, 0x1f ;  /* 0x08201f004b2c7f89 */ /* 0x000ee200000e0000 */
[----:B------:R-:W-:-:S04]  /*22f0*/  FFMA.FTZ R46, R3, R36, R46 ;  /* 0x00000024032e7223 */ /* 0x000fc8000001002e */
[----:B------:R-:W-:Y:S01]  /*2300*/  FFMA.FTZ R46, R5, R30, R46 ;  /* 0x0000001e052e7223 */ /* 0x000fe2000001002e */
[----:B------:R-:W4:Y:S03]  /*2310*/  LDC R100, c[0x0][0xc] ;  /* 0x00000300ff647b82 */ /* 0x000f260000000800 */
[----:B------:R-:W-:-:S04]  /*2320*/  FFMA.FTZ R46, R7, R38, R46 ;  /* 0x00000026072e7223 */ /* 0x000fc8000001002e */
[----:B------:R-:W-:Y:S01]  /*2330*/  FFMA.FTZ R46, R9, R40, R46 ;  /* 0x00000028092e7223 */ /* 0x000fe2000001002e */
[----:B0-----:R-:W-:-:S03]  /*2340*/  ULEA UR5, UR11, UR5, 0x18 ;  /* 0x000000050b057291 */ /* 0x001fc6000f8ec03f */
[----:B------:R-:W-:Y:S01]  /*2350*/  FFMA.FTZ R46, R11, R42, R46 ;  /* 0x0000002a0b2e7223 */ /* 0x000fe2000001002e */
[----:B-1----:R-:W-:Y:S02]  /*2360*/  @!P5 FADD.FTZ R74, R74, R45 ;  /* 0x0000002d4a4ad221 */ /* 0x002fe40000010000 */
[----:B------:R-:W-:Y:S01]  /*2370*/  LEA R107, R105, UR5, 0x4 ;  /* 0x00000005696b7c11 */ /* 0x000fe2000f8e20ff */
[----:B---3--:R-:W-:Y:S01]  /*2380*/  @!P5 FADD.FTZ R75, R75, R44 ;  /* 0x0000002c4b4bd221 */ /* 0x008fe20000010000 */
[----:B------:R-:W-:Y:S01]  /*2390*/  ISETP.GT.AND P5, PT, R101, 0x1d, PT ;  /* 0x0000001d6500780c */ /* 0x000fe20003fa4270 */
[----:B------:R-:W0:Y:S04]  /*23a0*/  SHFL.DOWN PT, R45, R74, 0x2, 0x1f ;  /* 0x08401f004a2d7f89 */ /* 0x000e2800000e0000 */
[----:B------:R-:W1:Y:S08]  /*23b0*/  SHFL.DOWN PT, R44, R75, 0x2, 0x1f ;  /* 0x08401f004b2c7f89 */ /* 0x000e7000000e0000 */
[----:B0-----:R-:W-:Y:S01]  /*23c0*/  @!P5 FADD.FTZ R74, R74, R45 ;  /* 0x0000002d4a4ad221 */ /* 0x001fe20000010000 */
[----:B-1----:R-:W-:Y:S01]  /*23d0*/  @!P5 FADD.FTZ R75, R75, R44 ;  /* 0x0000002c4b4bd221 */ /* 0x002fe20000010000 */
[----:B------:R-:W-:-:S03]  /*23e0*/  ISETP.GT.AND P5, PT, R101, 0x1b, PT ;  /* 0x0000001b6500780c */ /* 0x000fc60003fa4270 */
[----:B------:R-:W0:Y:S04]  /*23f0*/  SHFL.DOWN PT, R45, R74, 0x4, 0x1f ;  /* 0x08801f004a2d7f89 */ /* 0x000e2800000e0000 */
[----:B------:R-:W1:Y:S06]  /*2400*/  SHFL.DOWN PT, R44, R75, 0x4, 0x1f ;  /* 0x08801f004b2c7f89 */ /* 0x000e6c00000e0000 */
        /* <DEDUP_REMOVED lines=12> */
[----:B------:R-:W-:Y:S01]  /*24d0*/  FADD.FTZ R44, RZ, R33 ;  /* 0x00000021ff2c7221 */ /* 0x000fe20000010000 */
[----:B------:R-:W-:Y:S01]  /*24e0*/  FFMA.FTZ R33, R76, R34, RZ ;  /* 0x000000224c217223 */ /* 0x000fe200000100ff */
[----:B------:R-:W-:Y:S01]  /*24f0*/  FADD.FTZ R34, RZ, R34 ;  /* 0x00000022ff227221 */ /* 0x000fe20000010000 */
[----:B------:R-:W-:Y:S01]  /*2500*/  ISETP.NE.AND P5, PT, R101, RZ, PT ;  /* 0x000000ff6500720c */ /* 0x000fe20003fa5270 */
[----:B------:R-:W-:Y:S01]  /*2510*/  FADD.FTZ R29, R44, R29 ;  /* 0x0000001d2c1d7221 */ /* 0x000fe20000010000 */
[----:B------:R-:W-:Y:S01]  /*2520*/  FFMA.FTZ R33, R0, R35, R33 ;  /* 0x0000002300217223 */ /* 0x000fe20000010021 */
[----:B------:R-:W-:Y:S01]  /*2530*/  FADD.FTZ R34, R34, R35 ;  /* 0x0000002322227221 */ /* 0x000fe20000010000 */
[----:B------:R-:W-:Y:S01]  /*2540*/  FFMA.FTZ R44, R13, R28, R46 ;  /* 0x0000001c0d2c7223 */ /* 0x000fe2000001002e */
[----:B------:R-:W-:Y:S01]  /*2550*/  FADD.FTZ R29, R29, R36 ;  /* 0x000000241d1d7221 */ /* 0x000fe20000010000 */
[----:B------:R-:W-:Y:S01]  /*2560*/  FFMA.FTZ R33, R2, R37, R33 ;  /* 0x0000002502217223 */ /* 0x000fe20000010021 */
[----:B------:R-:W-:-:S02]  /*2570*/  FADD.FTZ R34, R34, R37 ;  /* 0x0000002522227221 */ /* 0x000fc40000010000 */
[----:B------:R-:W-:Y:S01]  /*2580*/  FADD.FTZ R29, R29, R30 ;  /* 0x0000001e1d1d7221 */ /* 0x000fe20000010000 */
[----:B------:R-:W-:Y:S01]  /*2590*/  FFMA.FTZ R33, R4, R31, R33 ;  /* 0x0000001f04217223 */ /* 0x000fe20000010021 */
[----:B------:R-:W-:Y:S02]  /*25a0*/  FADD.FTZ R34, R34, R31 ;  /* 0x0000001f22227221 */ /* 0x000fe40000010000 */
[----:B------:R-:W-:Y:S01]  /*25b0*/  FADD.FTZ R29, R29, R38 ;  /* 0x000000261d1d7221 */ /* 0x000fe20000010000 */
[----:B------:R-:W-:Y:S01]  /*25c0*/  FFMA.FTZ R33, R6, R39, R33 ;  /* 0x0000002706217223 */ /* 0x000fe20000010021 */
[----:B------:R-:W-:Y:S02]  /*25d0*/  FADD.FTZ R34, R34, R39 ;  /* 0x0000002722227221 */ /* 0x000fe40000010000 */
        /* <DEDUP_REMOVED lines=8> */
[----:B------:R-:W-:Y:S01]  /*2660*/  FADD.FTZ R47, R34, R47 ;  /* 0x0000002f222f7221 */ /* 0x000fe20000010000 */
[----:B------:R-:W-:-:S04]  /*2670*/  LEA R29, R32, R105, 0x5 ;  /* 0x00000069201d7211 */ /* 0x000fc800078e28ff */
[----:B------:R0:W-:Y:S01]  /*2680*/  STS.128 [R107], R44 ;  /* 0x0000002c6b007388 */ /* 0x0001e20000000c00 */
[----:B--2---:R-:W-:-:S03]  /*2690*/  IMAD.WIDE R110, R29, 0x4, R110 ;  /* 0x000000041d6e7825 */ /* 0x004fc600078e026e */
[----:B------:R0:W-:Y:S01]  /*26a0*/  @!P5 STS.64 [R94+0x10], R74 ;  /* 0x0000104a5e00d388 */ /* 0x0001e20000000a00 */
[----:B------:R-:W-:Y:S01]  /*26b0*/  BAR.SYNC.DEFER_BLOCKING 0x0 ;  /* 0x0000000000007b1d */ /* 0x000fe20000010000 */
[----:B------:R-:W-:-:S13]  /*26c0*/  ISETP.NE.AND P5, PT, R105, RZ, PT ;  /* 0x000000ff6900720c */ /* 0x000fda0003fa5270 */
[----:B0---4-:R-:W-:Y:S05]  /*26d0*/  @P5 BRA `(.L_x_2119) ;  /* 0x00000000009c5947 */ /* 0x011fea0003800000 */
        /* <DEDUP_REMOVED lines=39> */
.L_x_2119:
[----:B------:R-:W-:Y:S05]  /*2950*/  BSYNC B0 ;  /* 0x0000000000007941 */ /* 0x000fea0003800000 */
.L_x_2118:
        /* <DEDUP_REMOVED lines=42> */
[----:B------:R-:W5:Y:S01]  /*2c00*/  LDS.128 R28, [R107+0x1e00] ;  /* 0x001e00006b1c7984 */ /* 0x000f620000000c00 */
        /* <DEDUP_REMOVED lines=38> */
.L_x_2121:
[----:B------:R-:W-:Y:S05]  /*2e70*/  BSYNC B0 ;  /* 0x0000000000007941 */ /* 0x000fea0003800000 */
.L_x_2120:
[----:B------:R-:W-:Y:S04]  /*2e80*/  BSSY B0, `(.L_x_2122) ;  /* 0x000000d000007945 */ /* 0x000fe80003800000 */
[----:B------:R-:W-:Y:S05]  /*2e90*/  @P6 BRA `(.L_x_2123) ;  /* 0x00000000002c6947 */ /* 0x000fea0003800000 */
        /* <DEDUP_REMOVED lines=11> */
.L_x_2123:
[----:B------:R-:W-:Y:S05]  /*2f50*/  BSYNC B0 ;  /* 0x0000000000007941 */ /* 0x000fea0003800000 */
.L_x_2122:
[----:B------:R-:W-:-:S13]  /*2f60*/  ISETP.GE.U32.AND P6, PT, R100, 0x2, PT ;  /* 0x000000026400780c */ /* 0x000fda0003fc6070 */
[----:B------:R-:W-:Y:S05]  /*2f70*/  @!P6 BRA `(.L_x_2124) ;  /* 0x0000001000c8e947 */ /* 0x000fea0003800000 */
[----:B-1----:R-:W0:Y:S01]  /*2f80*/  LDC R29, c[0x0][0x10] ;  /* 0x00000400ff1d7b82 */ /* 0x002e220000000800 */
[----:B------:R-:W1:Y:S01]  /*2f90*/  S2R R30, SR_CTAID.Y ;  /* 0x00000000001e7919 */ /* 0x000e620000002600 */
[----:B------:R-:W-:-:S06]  /*2fa0*/  LOP3.LUT R28, R103, 0x1, RZ, 0xc0, !PT ;  /* 0x00000001671c7812 */ /* 0x000fcc00078ec0ff */
[----:B------:R-:W2:Y:S08]  /*2fb0*/  LDC.64 R34, c[0x0][0x258] ;  /* 0x00009600ff227b82 */ /* 0x000eb00000000a00 */
[----:B------:R-:W3:Y:S01]  /*2fc0*/  LDC.64 R32, c[0x0][0x260] ;  /* 0x00009800ff207b82 */ /* 0x000ee20000000a00 */
[----:B0-----:R-:W-:-:S04]  /*2fd0*/  IMAD R31, R28, R29, RZ ;  /* 0x0000001d1c1f7224 */ /* 0x001fc800078e02ff */
[C---:B------:R-:W-:Y:S01]  /*2fe0*/  IMAD R28, R31.reuse, R100, RZ ;  /* 0x000000641f1c7224 */ /* 0x040fe200078e02ff */
[----:B-1----:R-:W-:-:S04]  /*2ff0*/  IADD3 R31, R31, R30, RZ ;  /* 0x0000001e1f1f7210 */ /* 0x002fc80007ffe0ff */
[----:B------:R-:W-:Y:S01]  /*3000*/  SHF.L.U32 R37, R28, 0x1, RZ ;  /* 0x000000011c257819 */ /* 0x000fe200000006ff */
[----:B--2---:R-:W-:-:S04]  /*3010*/  IMAD.WIDE.U32 R34, R31, 0x4, R34 ;  /* 0x000000041f227825 */ /* 0x004fc800078e0022 */
[----:B---3--:R-:W-:Y:S01]  /*3020*/  IMAD.WIDE R32, R37, 0x4, R32 ;  /* 0x0000000425207825 */ /* 0x008fe200078e0220 */
[----:B------:R-:W-:Y:S06]  /*3030*/  @P5 BRA `(.L_x_2125) ;  /* 0x0000000000685947 */ /* 0x000fec0003800000 */
[----:B------:R-:W0:Y:S01]  /*3040*/  S2R R101, SR_LANEID ;  /* 0x0000000000657919 */ /* 0x000e220000000000 */
[----:B------:R-:W-:Y:S01]  /*3050*/  HFMA2.MMA R28, -RZ, RZ, 0, 5.9604644775390625e-08 ;  /* 0x00000001ff1c7435 */ /* 0x000fe200000001ff */
[----:B------:R-:W-:Y:S01]  /*3060*/  VOTEU.ANY UR5, UPT, PT ;  /* 0x0000000000057886 */ /* 0x000fe200038e0100 */
[----:B------:R-:W-:Y:S01]  /*3070*/  LOP3.LUT P6, RZ, R103, 0x2, RZ, 0xc0, !PT ;  /* 0x0000000267ff7812 */ /* 0x000fe200078cc0ff */
[----:B------:R-:W-:Y:S01]  /*3080*/  UPOPC UR7, UR5 ;  /* 0x00000005000772bf */ /* 0x000fe20008000000 */
[----:B------:R-:W-:Y:S01]  /*3090*/  P2R R38, PR, RZ, 0x1 ;  /* 0x00000001ff267803 */ /* 0x000fe20000000000 */
[----:B------:R-:W-:Y:S01]  /*30a0*/  UFLO.U32 UR5, UR5 ;  /* 0x00000005000572bd */ /* 0x000fe200080e0000 */
[----:B------:R-:W-:Y:S01]  /*30b0*/  SEL R39, R100, RZ, !P6 ;  /* 0x000000ff64277207 */ /* 0x000fe20007000000 */
[----:B------:R-:W-:-:S03]  /*30c0*/  IMAD R37, R29, UR6, R30 ;  /* 0x000000061d257c24 */ /* 0x000fc6000f8e021e */
[----:B------:R-:W-:Y:S01]  /*30d0*/  SEL R28, R28, 0xffffffff, !P6 ;  /* 0xffffffff1c1c7807 */ /* 0x000fe20007000000 */
[----:B------:R-:W-:Y:S01]  /*30e0*/  IMAD.WIDE.U32 R36, R37, 0x8, R32 ;  /* 0x0000000825247825 */ /* 0x000fe200078e0020 */
[----:B------:R-:W-:-:S03]  /*30f0*/  ISETP.NE.AND P6, PT, R39, -0x1, PT ;  /* 0xffffffff2700780c */ /* 0x000fc60003fc5270 */
[----:B------:R-:W-:Y:S01]  /*3100*/  IMAD R31, R28, UR7, RZ ;  /* 0x000000071c1f7c24 */ /* 0x000fe2000f8e02ff */
[----:B------:R1:W-:Y:S01]  /*3110*/  STG.E.64 desc[UR8][R36.64], R74 ;  /* 0x0000004a24007986 */ /* 0x0003e2000c101b08 */
[----:B0-----:R-:W-:-:S13]  /*3120*/  ISETP.EQ.U32.AND P0, PT, R101, UR5, PT ;  /* 0x0000000565007c0c */ /* 0x001fda000bf02070 */
[----:B------:R-:W-:Y:S06]  /*3130*/  @P0 MEMBAR.ALL.GPU ;  /* 0x0000000000000992 */ /* 0x000fec000000a000 */
[----:B------:R-:W-:-:S00]  /*3140*/  @P0 ERRBAR ;  /* 0x00000000000009ab */ /* 0x000fc00000000000 */
[----:B------:R-:W-:Y:S06]  /*3150*/  @P0 CGAERRBAR ;  /* 0x00000000000005ab */ /* 0x000fec0000000000 */
[----:B------:R1:W-:Y:S01]  /*3160*/  @P0 REDG.E.ADD.S32.STRONG.GPU desc[UR8][R34.64], R31 ;  /* 0x0000001f2200098e */ /* 0x0003e2000c10e388 */
[----:B------:R-:W-:Y:S01]  /*3170*/  ISETP.NE.AND P0, PT, R38, RZ, PT ;  /* 0x000000ff2600720c */ /* 0x000fe20003f05270 */
[----:B------:R-:W-:-:S12]  /*3180*/  @!P6 BRA `(.L_x_2125) ;  /* 0x000000000014e947 */ /* 0x000fd80003800000 */
.L_x_2126:
[----:B------:R-:W2:Y:S04]  /*3190*/  LDG.E.STRONG.GPU R28, desc[UR8][R34.64] ;  /* 0x00000008221c7981 */ /* 0x000ea8000c1ef900 */
[----:B--2---:R-:W-:Y:S01]  /*31a0*/  CCTL.IVALL ;  /* 0x00000000ff00798f */ /* 0x004fe20002000000 */
[----:B------:R-:W-:Y:S05]  /*31b0*/  YIELD ;  /* 0x0000000000007946 */ /* 0x000fea0003800000 */
[----:B------:R-:W-:-:S13]  /*31c0*/  ISETP.NE.AND P6, PT, R28, R39, PT ;  /* 0x000000271c00720c */ /* 0x000fda0003fc5270 */
[----:B------:R-:W-:Y:S05]  /*31d0*/  @P6 BRA `(.L_x_2126) ;  /* 0xfffffffc00ec6947 */ /* 0x000fea000383ffff */
.L_x_2125:
[----:B------:R-:W-:Y:S01]  /*31e0*/  ISETP.NE.AND P6, PT, R100, RZ, PT ;  /* 0x000000ff6400720c */ /* 0x000fe20003fc5270 */
[----:B------:R-:W-:Y:S05]  /*31f0*/  WARPSYNC.ALL ;  /* 0x0000000000007948 */ /* 0x000fea0003800000 */
[----:B------:R-:W-:Y:S07]  /*3200*/  BAR.SYNC.DEFER_BLOCKING 0x0 ;  /* 0x0000000000007b1d */ /* 0x000fee0000010000 */
[----:B------:R-:W-:Y:S05]  /*3210*/  @!P6 BRA `(.L_x_2124) ;  /* 0x000000100020e947 */ /* 0x000fea0003800000 */
[----:B------:R-:W-:Y:S02]  /*3220*/  IADD3 R28, R100, -0x1, RZ ;  /* 0xffffffff641c7810 */ /* 0x000fe40007ffe0ff */
[----:B-1----:R-:W-:Y:S02]  /*3230*/  MOV R31, RZ ;  /* 0x000000ff001f7202 */ /* 0x002fe40000000f00 */
        /* <DEDUP_REMOVED lines=14> */
[----:B------:R-:W0:Y:S01]  /*3320*/  S2UR UR5, SR_CTAID.X ;  /* 0x00000000000579c3 */ /* 0x000e220000002500 */
[----:B------:R-:W-:Y:S02]  /*3330*/  PLOP3.LUT P6, PT, PT, PT, PT, 0x8, 0x0 ;  /* 0x000000000000781c */ /* 0x000fe40003fce170 */
[----:B------:R-:W-:-:S11]  /*3340*/  LOP3.LUT R106, R106, 0xfffffffe, RZ, 0xc0, !PT ;  /* 0xfffffffe6a6a7812 */ /* 0x000fd600078ec0ff */
[----:B------:R-:W-:-:S07]  /*3350*/  @P6 LOP3.LUT R106, R106, 0x1, RZ, 0xfc, !PT ;  /* 0x000000016a6a6812 */ /* 0x000fce00078efcff */
.L_x_2130:
[----:B------:R-:W-:-:S13]  /*3360*/  ISETP.EQ.OR P6, PT, R31, UR6, P5 ;  /* 0x000000061f007c0c */ /* 0x000fda000afc2670 */
[----:B------:R-:W-:-:S04]  /*3370*/  @!P6 IMAD R37, R29, R31, R30 ;  /* 0x0000001f1d25e224 */ /* 0x000fc800078e021e */
[----:B------:R-:W-:-:S05]  /*3380*/  @!P6 IMAD.WIDE.U32 R36, R37, 0x8, R32 ;  /* 0x000000082524e825 */ /* 0x000fca00078e0020 */
[----:B------:R-:W2:Y:S01]  /*3390*/  @!P6 LDG.E.64 R34, desc[UR8][R36.64] ;  /* 0x000000082422e981 */ /* 0x000ea2000c1e1b00 */
[----:B------:R-:W-:Y:S01]  /*33a0*/  IADD3 R39, R31, 0x1, RZ ;  /* 0x000000011f277810 */ /* 0x000fe20007ffe0ff */
[----:B0-----:R-:W-:Y:S01]  /*33b0*/  UMOV UR6, UR5 ;  /* 0x0000000500067c82 */ /* 0x001fe20008000000 */
[----:B--2---:R-:W-:Y:S01]  /*33c0*/  @!P6 FADD.FTZ R74, R74, R34 ;  /* 0x000000224a4ae221 */ /* 0x004fe20000010000 */
[----:B------:R-:W-:Y:S01]  /*33d0*/  @!P6 FADD.FTZ R75, R75, R35 ;  /* 0x000000234b4be221 */ /* 0x000fe20000010000 */
        /* <DEDUP_REMOVED lines=108> */
.L_x_2129:
        /* <DEDUP_REMOVED lines=63> */
.L_x_2131:
[----:B------:R-:W-:-:S04]  /*3e90*/  LOP3.LUT P6, RZ, R106, 0x1, RZ, 0xc0, !PT ;  /* 0x000000016aff7812 */ /* 0x000fc800078cc0ff */
[----:B------:R-:W-:-:S13]  /*3ea0*/  ISETP.NE.OR P6, PT, R28, RZ, P6 ;  /* 0x000000ff1c00720c */ /* 0x000fda00037c5670 */
[----:B------:R-:W-:Y:S05]  /*3eb0*/  @!P6 BRA `(.L_x_2127) ;  /* 0x000000000088e947 */ /* 0x000fea0003800000 */
.L_x_2128:
[----:B------:R-:W0:Y:S01]  /*3ec0*/  S2UR UR5, SR_CTAID.X ;  /* 0x00000000000579c3 */ /* 0x000e220000002500 */
[----:B------:R-:W-:Y:S01]  /*3ed0*/  NOP ;  /* 0x0000000000007918 */ /* 0x000fe20000000000 */
.L_x_2132:
        /* <DEDUP_REMOVED lines=32> */
.L_x_2127:
        /* <DEDUP_REMOVED lines=10> */
.L_x_2134:
[----:B------:R-:W-:Y:S05]  /*4180*/  BSYNC B0 ;  /* 0x0000000000007941 */ /* 0x000fea0003800000 */
.L_x_2133:
        /* <DEDUP_REMOVED lines=17> */
.L_x_2124:
[----:B------:R-:W0:Y:S01]  /*42a0*/  S2UR UR7, SR_CgaCtaId ;  /* 0x00000000000779c3 */ /* 0x000e220000008800 */
[----:B------:R-:W-:Y:S01]  /*42b0*/  UMOV UR5, 0x400 ;  /* 0x0000040000057882 */ /* 0x000fe20000000000 */
[----:B------:R-:W-:Y:S01]  /*42c0*/  ISETP.NE.AND P6, PT, RZ, UR10, PT ;  /* 0x0000000aff007c0c */ /* 0x000fe2000bfc5270 */
[----:B------:R-:W-:Y:S01]  /*42d0*/  ULDC.64 UR12, c[0x0][0x290] ;  /* 0x0000a400000c7ab9 */ /* 0x000fe20000000a00 */
[----:B------:R-:W-:-:S04]  /*42e0*/  SHF.R.U32.HI R30, RZ, 0x5, R105 ;  /* 0x00000005ff1e7819 */ /* 0x000fc80000011669 */
[----:B-1----:R-:W1:Y:S01]  /*42f0*/  LDC R31, c[0x0][0x2ac] ;  /* 0x0000ab00ff1f7b82 */ /* 0x002e620000000800 */
[----:B0-----:R-:W-:Y:S01]  /*4300*/  ULEA UR5, UR7, UR5, 0x18 ;  /* 0x0000000507057291 */ /* 0x001fe2000f8ec03f */
[----:B-1----:R-:W-:-:S08]  /*4310*/  IMAD R41, R31, UR6, R30 ;  /* 0x000000061f297c24 */ /* 0x002fd0000f8e021e */
[----:B------:R-:W-:Y:S01]  /*4320*/  @!P5 STS.64 [UR5+0x98], R74 ;  /* 0x0000984aff00d988 */ /* 0x000fe20008000a05 */
[----:B------:R-:W-:Y:S01]  /*4330*/  BAR.SYNC.DEFER_BLOCKING 0x0 ;  /* 0x0000000000007b1d */ /* 0x000fe20000010000 */
[----:B------:R-:W-:-:S05]  /*4340*/  IADD3 R32, R41, 0x60, RZ ;  /* 0x0000006029207810 */ /* 0x000fca0007ffe0ff */
        /* <DEDUP_REMOVED lines=23> */
.L_x_2135:
[----:B------:R-:W-:Y:S01]  /*44c0*/  LOP3.LUT P5, RZ, R106, 0x4, RZ, 0xc0, !PT ;  /* 0x000000046aff7812 */ /* 0x000fe200078ac0ff */
[----:B------:R-:W-:-:S12]  /*44d0*/  BSSY B0, `(.L_x_2136) ;  /* 0x0000013000007945 */ /* 0x000fd80003800000 */
[----:B------:R-:W-:Y:S05]  /*44e0*/  @P5 BRA `(.L_x_2137) ;  /* 0x0000000000445947 */ /* 0x000fea0003800000 */
[----:B------:R-:W-:Y:S01]  /*44f0*/  ULDC.64 UR6, c[0x0][0x288] ;  /* 0x0000a20000067ab9 */ /* 0x000fe20000000a00 */
[----:B------:R-:W-:Y:S01]  /*4500*/  MOV R30, R112 ;  /* 0x00000070001e7202 */ /* 0x000fe20000000f00 */
        /* <DEDUP_REMOVED lines=15> */
.L_x_2137:
[----:B------:R-:W-:Y:S05]  /*4600*/  BSYNC B0 ;  /* 0x0000000000007941 */ /* 0x000fea0003800000 */
.L_x_2136:
[----:B------:R-:W-:Y:S02]  /*4610*/  ISETP.NE.AND P6, PT, RZ, UR10, PT ;  /* 0x0000000aff007c0c */ /* 0x000fe4000bfc5270 */
[----:B------:R-:W-:Y:S02]  /*4620*/  ISETP.GE.U32.AND P5, PT, R32, UR12, PT ;  /* 0x0000000c20007c0c */ /* 0x000fe4000bfa6070 */
[----:B------:R-:W-:-:S09]  /*4630*/  IADD3 R41, R41, 0x70, RZ ;  /* 0x0000007029297810 */ /* 0x000fd20007ffe0ff */
        /* <DEDUP_REMOVED lines=19> */
.L_x_2138:
[----:B------:R-:W-:Y:S04]  /*4770*/  BSSY B0, `(.L_x_2139) ;  /* 0x0000013000007945 */ /* 0x000fe80003800000 */
[----:B------:R-:W-:Y:S05]  /*4780*/  @P4 BRA `(.L_x_2140) ;  /* 0x0000000000444947 */ /* 0x000fea0003800000 */
[----:B------:R-:W-:Y:S01]  /*4790*/  ULDC.64 UR6, c[0x0][0x288] ;  /* 0x0000a20000067ab9 */ /* 0x000fe20000000a00 */
[----:B0-----:R-:W-:Y:S01]  /*47a0*/  MOV R18, R112 ;  /* 0x0000007000127202 */ /* 0x001fe20000000f00 */
        /* <DEDUP_REMOVED lines=15> */
.L_x_2140:
[----:B------:R-:W-:Y:S05]  /*48a0*/  BSYNC B0 ;  /* 0x0000000000007941 */ /* 0x000fea0003800000 */
.L_x_2139:
[----:B------:R-:W-:Y:S02]  /*48b0*/  SHF.R.S32.HI R32, RZ, 0x1f, R32 ;  /* 0x0000001fff207819 */ /* 0x000fe40000011420 */
[----:B------:R-:W-:Y:S02]  /*48c0*/  ISETP.GE.U32.AND P4, PT, R41, UR12, PT ;  /* 0x0000000c29007c0c */ /* 0x000fe4000bf86070 */
[----:B------:R-:W-:Y:S02]  /*48d0*/  SHF.R.S32.HI R0, RZ, 0x1f, R41 ;  /* 0x0000001fff007819 */ /* 0x000fe40000011429 */
[----:B------:R-:W-:Y:S02]  /*48e0*/  ISETP.GE.AND.EX P5, PT, R32, UR13, PT, P5 ;  /* 0x0000000d20007c0c */ /* 0x000fe4000bfa6350 */
[----:B------:R-:W-:Y:S02]  /*48f0*/  ISETP.GE.AND.EX P4, PT, R0, UR13, PT, P4 ;  /* 0x0000000d00007c0c */ /* 0x000fe4000bf86340 */
[----:B------:R-:W-:-:S02]  /*4900*/  ISETP.GT.U32.OR P5, PT, R105, 0x1ff, P5 ;  /* 0x000001ff6900780c */ /* 0x000fc40002fa4470 */
[----:B------:R-:W-:Y:S01]  /*4910*/  ISETP.GT.U32.OR P4, PT, R105, 0x1ff, P4 ;  /* 0x000001ff6900780c */ /* 0x000fe20002784470 */
[----:B------:R-:W-:-:S12]  /*4920*/  @!P6 BRA `(.L_x_2141) ;  /* 0x000000000048e947 */ /* 0x000fd80003800000 */
        /* <DEDUP_REMOVED lines=18> */
.L_x_2141:
[----:B------:R-:W-:Y:S04]  /*4a50*/  BSSY B0, `(.L_x_2142) ;  /* 0x0000013000007945 */ /* 0x000fe80003800000 */
[----:B------:R-:W-:Y:S05]  /*4a60*/  @P3 BRA `(.L_x_2143) ;  /* 0x0000000000443947 */ /* 0x000fea0003800000 */
[----:B------:R-:W-:Y:S01]  /*4a70*/  ULDC.64 UR6, c[0x0][0x288] ;  /* 0x0000a20000067ab9 */ /* 0x000fe20000000a00 */
[----:B01----:R-:W-:Y:S01]  /*4a80*/  MOV R18, R112 ;  /* 0x0000007000127202 */ /* 0x003fe20000000f00 */
        /* <DEDUP_REMOVED lines=15> */
.L_x_2143:
[----:B------:R-:W-:Y:S05]  /*4b80*/  BSYNC B0 ;  /* 0x0000000000007941 */ /* 0x000fea0003800000 */
.L_x_2142:
[----:B------:R-:W-:Y:S05]  /*4b90*/  @!P6 BRA `(.L_x_2144) ;  /* 0x000000000048e947 */ /* 0x000fea0003800000 */
[----:B------:R-:W-:Y:S01]  /*4ba0*/  FFMA.FTZ R0, R5, R70, R72 ;  /* 0x0000004605007223 */ /* 0x000fe20000010048 */
[----:B--2---:R-:W-:-:S03]  /*4bb0*/  FFMA.FTZ R2, R4, R71, R73 ;  /* 0x0000004704027223 */ /* 0x004fc60000010049 */
[----:B------:R-:W-:Y:S01]  /*4bc0*/  FMUL.FTZ R3, R0, -1.4426950216293334961 ;  /* 0xbfb8aa3b00037820 */ /* 0x000fe20000410000 */
[----:B-1----:R-:W-:-:S05]  /*4bd0*/  FMUL.FTZ R20, R2, -1.4426950216293334961 ;  /* 0xbfb8aa3b02147820 */ /* 0x002fca0000410000 */
        /* <DEDUP_REMOVED lines=14> */
.L_x_2144:
[----:B------:R-:W-:Y:S04]  /*4cc0*/  BSSY B0, `(.L_x_2145) ;  /* 0x0000013000007945 */ /* 0x000fe80003800000 */
[----:B------:R-:W-:Y:S05]  /*4cd0*/  @P2 BRA `(.L_x_2146) ;  /* 0x0000000000442947 */ /* 0x000fea0003800000 */
[----:B------:R-:W-:Y:S01]  /*4ce0*/  ULDC.64 UR6, c[0x0][0x288] ;  /* 0x0000a20000067ab9 */ /* 0x000fe20000000a00 */
[----:B--2---:R-:W-:Y:S01]  /*4cf0*/  MOV R2, R112 ;  /* 0x0000007000027202 */ /* 0x004fe20000000f00 */
[----:B------:R-:W-:Y:S01]  /*4d00*/  IMAD R89, R89, UR6, RZ ;  /* 0x0000000659597c24 */ /* 0x000fe2000f8e02ff */
[----:B------:R-:W-:Y:S01]  /*4d10*/  MOV R3, R109 ;  /* 0x0000006d00037202 */ /* 0x000fe20000000f00 */
[-CC-:B------:R-:W-:Y:S01]  /*4d20*/  FFMA.FTZ R5, R5, R28.reuse, R29.reuse ;  /* 0x0000001c05057223 */ /* 0x180fe2000001001d */
[----:B------:R-:W-:Y:S01]  /*4d30*/  FFMA.FTZ R4, R4, R28, R29 ;  /* 0x0000001c04047223 */ /* 0x000fe2000001001d */
[C---:B------:R-:W-:Y:S02]  /*4d40*/  IMAD R89, R86.reuse, UR7, R89 ;  /* 0x0000000756597c24 */ /* 0x040fe4000f8e0259 */
[----:B01----:R-:W-:Y:S01]  /*4d50*/  IMAD.WIDE.U32 R18, R86, UR6, R2 ;  /* 0x0000000656127c25 */ /* 0x003fe2000f8e0002 */
        /* <DEDUP_REMOVED lines=9> */
.L_x_2146:
[----:B------:R-:W-:Y:S05]  /*4df0*/  BSYNC B0 ;  /* 0x0000000000007941 */ /* 0x000fea0003800000 */
.L_x_2145:
[----:B------:R-:W-:Y:S05]  /*4e00*/  @!P6 BRA `(.L_x_2147) ;  /* 0x000000000048e947 */ /* 0x000fea0003800000 */
[----:B------:R-:W-:Y:S01]  /*4e10*/  FFMA.FTZ R0, R7, R70, R72 ;  /* 0x0000004607007223 */ /* 0x000fe20000010048 */
[----:B--23--:R-:W-:-:S03]  /*4e20*/  FFMA.FTZ R2, R6, R71, R73 ;  /* 0x0000004706027223 */ /* 0x00cfc60000010049 */
[----:B------:R-:W-:Y:S01]  /*4e30*/  FMUL.FTZ R3, R0, -1.4426950216293334961 ;  /* 0xbfb8aa3b00037820 */ /* 0x000fe20000410000 */
[----:B01----:R-:W-:-:S05]  /*4e40*/  FMUL.FTZ R18, R2, -1.4426950216293334961 ;  /* 0xbfb8aa3b02127820 */ /* 0x003fca0000410000 */
        /* <DEDUP_REMOVED lines=14> */
.L_x_2147:
[----:B------:R-:W-:Y:S04]  /*4f30*/  BSSY B0, `(.L_x_2148) ;  /* 0x0000013000007945 */ /* 0x000fe80003800000 */
[----:B------:R-:W-:Y:S05]  /*4f40*/  @P1 BRA `(.L_x_2149) ;  /* 0x0000000000441947 */ /* 0x000fea0003800000 */
[----:B------:R-:W-:Y:S01]  /*4f50*/  ULDC.64 UR6, c[0x0][0x288] ;  /* 0x0000a20000067ab9 */ /* 0x000fe20000000a00 */
[----:B--23--:R-:W-:Y:S01]  /*4f60*/  MOV R2, R112 ;  /* 0x0000007000027202 */ /* 0x00cfe20000000f00 */
        /* <DEDUP_REMOVED lines=15> */
.L_x_2149:
[----:B------:R-:W-:Y:S05]  /*5060*/  BSYNC B0 ;  /* 0x0000000000007941 */ /* 0x000fea0003800000 */
.L_x_2148:
[----:B------:R-:W-:Y:S05]  /*5070*/  @!P6 BRA `(.L_x_2150) ;  /* 0x000000000048e947 */ /* 0x000fea0003800000 */
[----:B------:R-:W-:Y:S01]  /*5080*/  FFMA.FTZ R0, R9, R70, R72 ;  /* 0x0000004609007223 */ /* 0x000fe20000010048 */
[----:B--234-:R-:W-:-:S03]  /*5090*/  FFMA.FTZ R2, R8, R71, R73 ;  /* 0x0000004708027223 */ /* 0x01cfc60000010049 */
[----:B------:R-:W-:Y:S01]  /*50a0*/  FMUL.FTZ R3, R0, -1.4426950216293334961 ;  /* 0xbfb8aa3b00037820 */ /* 0x000fe20000410000 */
[----:B------:R-:W-:-:S05]  /*50b0*/  FMUL.FTZ R6, R2, -1.4426950216293334961 ;  /* 0xbfb8aa3b02067820 */ /* 0x000fca0000410000 */
[----:B------:R-:W2:Y:S08]  /*50c0*/  MUFU.EX2 R3, R3 ;  /* 0x0000000300037308 */ /* 0x000eb00000000800 */
[----:B------:R-:W3:Y:S01]  /*50d0*/  MUFU.EX2 R6, R6 ;  /* 0x0000000600067308 */ /* 0x000ee20000000800 */
[----:B--2---:R-:W-:-:S07]  /*50e0*/  FADD.FTZ R4, R3, 1 ;  /* 0x3f80000003047421 */ /* 0x004fce0000010000 */
[----:B------:R-:W2:Y:S01]  /*50f0*/  MUFU.RCP R5, R4 ;  /* 0x0000000400057308 */ /* 0x000ea20000001000 */
[----:B---3--:R-:W-:-:S07]  /*5100*/  FADD.FTZ R7, R6, 1 ;  /* 0x3f80000006077421 */ /* 0x008fce0000010000 */
[----:B01----:R-:W0:Y:S01]  /*5110*/  MUFU.RCP R18, R7 ;  /* 0x0000000700127308 */ /* 0x003e220000001000 */
[----:B--2---:R-:W-:Y:S01]  /*5120*/  FADD.FTZ R19, -R5, 1 ;  /* 0x3f80000005137421 */ /* 0x004fe20000010100 */
[----:B------:R-:W-:-:S03]  /*5130*/  FMUL.FTZ R68, R68, R5 ;  /* 0x0000000544447220 */ /* 0x000fc60000410000 */
[----:B------:R-:W-:Y:S01]  /*5140*/  FFMA.FTZ R19, R0, R19, 1 ;  /* 0x3f80000000137423 */ /* 0x000fe20000010013 */
[----:B0-----:R-:W-:Y:S01]  /*5150*/  FADD.FTZ R21, -R18, 1 ;  /* 0x3f80000012157421 */ /* 0x001fe20000010100 */
[----:B------:R-:W-:Y:S02]  /*5160*/  FMUL.FTZ R69, R69, R18 ;  /* 0x0000001245457220 */ /* 0x000fe40000410000 */
[----:B------:R-:W-:Y:S01]  /*5170*/  FMUL.FTZ R68, R68, R19 ;  /* 0x0000001344447220 */ /* 0x000fe20000410000 */
[----:B------:R-:W-:-:S04]  /*5180*/  FFMA.FTZ R2, R2, R21, 1 ;  /* 0x3f80000002027423 */ /* 0x000fc80000010015 */
[----:B------:R-:W-:-:S07]  /*5190*/  FMUL.FTZ R69, R69, R2 ;  /* 0x0000000245457220 */ /* 0x000fce0000410000 */
.L_x_2150:
[----:B------:R-:W-:Y:S04]  /*51a0*/  BSSY B0, `(.L_x_2151) ;  /* 0x0000013000007945 */ /* 0x000fe80003800000 */
[----:B------:R-:W-:Y:S05]  /*51b0*/  @P0 BRA `(.L_x_2152) ;  /* 0x0000000000440947 */ /* 0x000fea0003800000 */
[----:B------:R-:W-:Y:S01]  /*51c0*/  ULDC.64 UR6, c[0x0][0x288] ;  /* 0x0000a20000067ab9 */ /* 0x000fe20000000a00 */
[----:B--234-:R-:W-:Y:S01]  /*51d0*/  MOV R2, R112 ;  /* 0x0000007000027202 */ /* 0x01cfe20000000f00 */
        /* <DEDUP_REMOVED lines=15> */
.L_x_2152:
[----:B------:R-:W-:Y:S05]  /*52d0*/  BSYNC B0 ;  /* 0x0000000000007941 */ /* 0x000fea0003800000 */
.L_x_2151:
        /* <DEDUP_REMOVED lines=10> */
[----:B------:R-:W0:Y:S01]  /*5380*/  MUFU.RCP R8, R7 ;  /* 0x0000000700087308 */ /* 0x000e220000001000 */
[----:B--2---:R-:W-:Y:S01]  /*5390*/  FADD.FTZ R9, -R5, 1 ;  /* 0x3f80000005097421 */ /* 0x004fe20000010100 */
[----:B------:R-:W-:-:S03]  /*53a0*/  FMUL.FTZ R14, R14, R5 ;  /* 0x000000050e0e7220 */ /* 0x000fc60000410000 */
[----:B------:R-:W-:Y:S01]  /*53b0*/  FFMA.FTZ R9, R0, R9, 1 ;  /* 0x3f80000000097423 */ /* 0x000fe20000010009 */
[----:B01----:R-:W-:Y:S01]  /*53c0*/  FADD.FTZ R19, -R8, 1 ;  /* 0x3f80000008137421 */ /* 0x003fe20000010100 */
[----:B------:R-:W-:Y:S02]  /*53d0*/  FMUL.FTZ R15, R15, R8 ;  /* 0x000000080f0f7220 */ /* 0x000fe40000410000 */
[----:B------:R-:W-:Y:S01]  /*53e0*/  FMUL.FTZ R14, R14, R9 ;  /* 0x000000090e0e7220 */ /* 0x000fe20000410000 */
[----:B------:R-:W-:-:S04]  /*53f0*/  FFMA.FTZ R2, R2, R19, 1 ;  /* 0x3f80000002027423 */ /* 0x000fc80000010013 */
[----:B------:R-:W-:-:S07]  /*5400*/  FMUL.FTZ R15, R15, R2 ;  /* 0x000000020f0f7220 */ /* 0x000fce0000410000 */
.L_x_2153:
        /* <DEDUP_REMOVED lines=19> */
.L_x_2155:
[----:B------:R-:W-:Y:S05]  /*5540*/  BSYNC B0 ;  /* 0x0000000000007941 */ /* 0x000fea0003800000 */
.L_x_2154:
[----:B------:R-:W-:Y:S05]  /*5550*/  @!P6 BRA `(.L_x_2156) ;  /* 0x000000000048e947 */ /* 0x000fea0003800000 */
[----:B------:R-:W-:Y:S01]  /*5560*/  FFMA.FTZ R72, R13, R70, R72 ;  /* 0x000000460d487223 */ /* 0x000fe20000010048 */
[----:B------:R-:W-:-:S03]  /*5570*/  FFMA.FTZ R73, R12, R71, R73 ;  /* 0x000000470c497223 */ /* 0x000fc60000010049 */
[----:B------:R-:W-:Y:S01]  /*5580*/  FMUL.FTZ R0, R72, -1.4426950216293334961 ;  /* 0xbfb8aa3b48007820 */ /* 0x000fe20000410000 */
[----:B---3--:R-:W-:-:S05]  /*5590*/  FMUL.FTZ R4, R73, -1.4426950216293334961 ;  /* 0xbfb8aa3b49047820 */ /* 0x008fca0000410000 */
[----:B------:R-:W2:Y:S08]  /*55a0*/  MUFU.EX2 R0, R0 ;  /* 0x0000000000007308 */ /* 0x000eb00000000800 */
[----:B------:R-:W3:Y:S01]  /*55b0*/  MUFU.EX2 R4, R4 ;  /* 0x0000000400047308 */ /* 0x000ee20000000800 */
[----:B--2-4-:R-:W-:-:S07]  /*55c0*/  FADD.FTZ R2, R0, 1 ;  /* 0x3f80000000027421 */ /* 0x014fce0000010000 */
[----:B------:R-:W2:Y:S01]  /*55d0*/  MUFU.RCP R3, R2 ;  /* 0x0000000200037308 */ /* 0x000ea20000001000 */
[----:B---3--:R-:W-:-:S07]  /*55e0*/  FADD.FTZ R5, R4, 1 ;  /* 0x3f80000004057421 */ /* 0x008fce0000010000 */
[----:B------:R-:W3:Y:S01]  /*55f0*/  MUFU.RCP R6, R5 ;  /* 0x0000000500067308 */ /* 0x000ee20000001000 */
[----:B--2---:R-:W-:Y:S01]  /*5600*/  FADD.FTZ R7, -R3, 1 ;  /* 0x3f80000003077421 */ /* 0x004fe20000010100 */
[----:B------:R-:W-:-:S03]  /*5610*/  FMUL.FTZ R16, R16, R3 ;  /* 0x0000000310107220 */ /* 0x000fc60000410000 */
[----:B------:R-:W-:Y:S01]  /*5620*/  FFMA.FTZ R7, R72, R7, 1 ;  /* 0x3f80000048077423 */ /* 0x000fe20000010007 */
[----:B---3--:R-:W-:Y:S01]  /*5630*/  FADD.FTZ R8, -R6, 1 ;  /* 0x3f80000006087421 */ /* 0x008fe20000010100 */
[----:B------:R-:W-:Y:S02]  /*5640*/  FMUL.FTZ R17, R17, R6 ;  /* 0x0000000611117220 */ /* 0x000fe40000410000 */
[----:B------:R-:W-:Y:S01]  /*5650*/  FMUL.FTZ R16, R16, R7 ;  /* 0x0000000710107220 */ /* 0x000fe20000410000 */
[----:B------:R-:W-:-:S04]  /*5660*/  FFMA.FTZ R8, R73, R8, 1 ;  /* 0x3f80000049087423 */ /* 0x000fc80000010008 */
[----:B------:R-:W-:-:S07]  /*5670*/  FMUL.FTZ R17, R17, R8 ;  /* 0x0000000811117220 */ /* 0x000fce0000410000 */
.L_x_2156:
[----:B------:R-:W-:Y:S04]  /*5680*/  BSSY B0, `(.L_x_2157) ;  /* 0x0000012000007945 */ /* 0x000fe80003800000 */
[----:B------:R-:W-:Y:S05]  /*5690*/  @P4 BRA `(.L_x_2158) ;  /* 0x0000000000404947 */ /* 0x000fea0003800000 */
[----:B------:R-:W-:Y:S01]  /*56a0*/  ULDC.64 UR6, c[0x0][0x288] ;  /* 0x0000a20000067ab9 */ /* 0x000fe20000000a00 */
[----:B------:R-:W-:Y:S01]  /*56b0*/  MOV R108, R112 ;  /* 0x00000070006c7202 */ /* 0x000fe20000000f00 */
[----:B------:R-:W-:Y:S02]  /*56c0*/  IMAD R81, R81, UR6, RZ ;  /* 0x0000000651517c24 */ /* 0x000fe4000f8e02ff */
[-CC-:B------:R-:W-:Y:S01]  /*56d0*/  FFMA.FTZ R13, R13, R28.reuse, R29.reuse ;  /* 0x0000001c0d0d7223 */ /* 0x180fe2000001001d */
[----:B------:R-:W-:Y:S01]  /*56e0*/  FFMA.FTZ R12, R12, R28, R29 ;  /* 0x0000001c0c0c7223 */ /* 0x000fe2000001001d */
[----:B------:R-:W-:-:S04]  /*56f0*/  IMAD.WIDE.U32 R108, R78, UR6, R108 ;  /* 0x000000064e6c7c25 */ /* 0x000fc8000f8e006c */
[----:B------:R-:W-:Y:S01]  /*5700*/  FFMA.FTZ R13, R70, R16, -R13 ;  /* 0x00000010460d7223 */ /* 0x000fe2000001080d */
[----:B------:R-:W-:Y:S01]  /*5710*/  FFMA.FTZ R17, R71, R17, -R12 ;  /* 0x0000001147117223 */ /* 0x000fe2000001080c */
[----:B------:R-:W-:Y:S01]  /*5720*/  IMAD R81, R78, UR7, R81 ;  /* 0x000000074e517c24 */ /* 0x000fe2000f8e0251 */
[----:B------:R-:W-:Y:S01]  /*5730*/  ULDC.64 UR6, c[0x0][0x210] ;  /* 0x0000840000067ab9 */ /* 0x000fe20000000a00 */
[-C--:B------:R-:W-:Y:S01]  /*5740*/  FMUL.FTZ R16, R13, R102.reuse ;  /* 0x000000660d107220 */ /* 0x080fe20000410000 */
[----:B--234-:R-:W-:Y:S01]  /*5750*/  LEA R2, P0, R108, UR6, 0x2 ;  /* 0x000000066c027c11 */ /* 0x01cfe2000f8010ff */
[----:B------:R-:W-:Y:S01]  /*5760*/  FMUL.FTZ R17, R17, R102 ;  /* 0x0000006611117220 */ /* 0x000fe20000410000 */
[----:B------:R-:W-:-:S04]  /*5770*/  IADD3 R81, R109, R81, RZ ;  /* 0x000000516d517210 */ /* 0x000fc80007ffe0ff */
[----:B------:R-:W-:-:S05]  /*5780*/  LEA.HI.X R3, R108, UR7, R81, 0x2, P0 ;  /* 0x000000076c037c11 */ /* 0x000fca00080f1451 */
[----:B------:R2:W-:Y:S02]  /*5790*/  STG.E.64 desc[UR8][R2.64], R16 ;  /* 0x0000001002007986 */ /* 0x0005e4000c101b08 */
.L_x_2158:
[----:B------:R-:W-:Y:S05]  /*57a0*/  BSYNC B0 ;  /* 0x0000000000007941 */ /* 0x000fea0003800000 */
.L_x_2157:
[----:B--234-:R-:W2:Y:S01]  /*57b0*/  LDC R3, c[0x0][0x10] ;  /* 0x00000400ff037b82 */ /* 0x01cea20000000800 */
[----:B------:R-:W-:Y:S02]  /*57c0*/  IADD3 R103, R103, 0x1, RZ ;  /* 0x0000000167677810 */ /* 0x000fe40007ffe0ff */
[----:B--2---:R-:W-:-:S04]  /*57d0*/  IADD3 R104, R3, R104, RZ ;  /* 0x0000006803687210 */ /* 0x004fc80007ffe0ff */
[----:B------:R-:W-:-:S13]  /*57e0*/  ISETP.GE.AND P0, PT, R104, UR4, PT ;  /* 0x0000000468007c0c */ /* 0x000fda000bf06270 */
[----:B------:R-:W-:Y:S05]  /*57f0*/  @!P0 BRA `(.L_x_2159) ;  /* 0xffffffa800848947 */ /* 0x000fea000383ffff */
.L_x_2107:
[----:B------:R-:W2:Y:S01]  /*5800*/  LDC R4, c[0x0][0xc] ;  /* 0x00000300ff047b82 */ /* 0x000ea20000000800 */
[----:B------:R-:W-:Y:S01]  /*5810*/  ISETP.NE.AND P1, PT, R105, RZ, PT ;  /* 0x000000ff6900720c */ /* 0x000fe20003f25270 */
[----:B------:R-:W-:Y:S06]  /*5820*/  BSSY B0, `(.L_x_2160) ;  /* 0x0000011000007945 */ /* 0x000fec0003800000 */
[----:B------:R-:W3:Y:S08]  /*5830*/  LDC R7, c[0x0][0x10] ;  /* 0x00000400ff077b82 */ /* 0x000ef00000000800 */
[----:B------:R-:W4:Y:S01]  /*5840*/  LDC.64 R2, c[0x0][0x258] ;  /* 0x00009600ff027b82 */ /* 0x000f220000000a00 */
[----:B--2---:R-:W-:-:S02]  /*5850*/  ISETP.NE.AND P0, PT, R4, 0x1, PT ;  /* 0x000000010400780c */ /* 0x004fc40003f05270 */
[----:B---3--:R-:W-:-:S04]  /*5860*/  SHF.L.U32 R0, R7, 0x1, RZ ;  /* 0x0000000107007819 */ /* 0x008fc800000006ff */
        /* <DEDUP_REMOVED lines=12> */
.L_x_2161:
[----:B------:R-:W-:Y:S05]  /*5930*/  BSYNC B0 ;  /* 0x0000000000007941 */ /* 0x000fea0003800000 */
.L_x_2160:
[----:B------:R-:W3:Y:S01]  /*5940*/  S2UR UR4, SR_CTAID.X ;  /* 0x00000000000479c3 */ /* 0x000ee20000002500 */
[----:B------:R-:W-:Y:S02]  /*5950*/  IADD3 R0, R4, -0x1, RZ ;  /* 0xffffffff04007810 */ /* 0x000fe40007ffe0ff */
[----:B--2---:R-:W-:-:S05]  /*5960*/  IADD3 R5, R7, -0x1, RZ ;  /* 0xffffffff07057810 */ /* 0x004fca0007ffe0ff */
[----:B------:R-:W2:Y:S01]  /*5970*/  S2UR UR5, SR_CTAID.Y ;  /* 0x00000000000579c3 */ /* 0x000ea20000002600 */
[----:B---3--:R-:W-:-:S04]  /*5980*/  ISETP.NE.AND P0, PT, R0, UR4, PT ;  /* 0x0000000400007c0c */ /* 0x008fc8000bf05270 */
[----:B--2---:R-:W-:-:S13]  /*5990*/  ISETP.NE.OR P0, PT, R5, UR5, P0 ;  /* 0x0000000505007c0c */ /* 0x004fda0008705670 */
[----:B------:R-:W-:Y:S05]  /*59a0*/  @P0 EXIT ;  /* 0x000000000000094d */ /* 0x000fea0003800000 */
[----:B------:R-:W-:Y:S05]  /*59b0*/  @P1 BRA `(.L_x_2162) ;  /* 0x0000000000201947 */ /* 0x000fea0003800000 */
[----:B------:R-:W-:-:S05]  /*59c0*/  IMAD R0, R4, R7, RZ ;  /* 0x0000000704007224 */ /* 0x000fca00078e02ff */
[----:B------:R-:W-:-:S13]  /*59d0*/  ISETP.NE.AND P0, PT, R0, -0x1, PT ;  /* 0xffffffff0000780c */ /* 0x000fda0003f05270 */
[----:B------:R-:W-:Y:S05]  /*59e0*/  @!P0 BRA `(.L_x_2162) ;  /* 0x0000000000148947 */ /* 0x000fea0003800000 */
.L_x_2163:
[----:B------:R-:W2:Y:S04]  /*59f0*/  LDG.E.STRONG.GPU R5, desc[UR8][R2.64] ;  /* 0x0000000802057981 */ /* 0x000ea8000c1ef900 */
[----:B--2---:R-:W-:Y:S01]  /*5a00*/  CCTL.IVALL ;  /* 0x00000000ff00798f */ /* 0x004fe20002000000 */
[----:B------:R-:W-:Y:S05]  /*5a10*/  YIELD ;  /* 0x0000000000007946 */ /* 0x000fea0003800000 */
[----:B------:R-:W-:-:S13]  /*5a20*/  ISETP.NE.AND P0, PT, R5, R0, PT ;  /* 0x000000000500720c */ /* 0x000fda0003f05270 */
[----:B------:R-:W-:Y:S05]  /*5a30*/  @P0 BRA `(.L_x_2163) ;  /* 0xfffffffc00ec0947 */ /* 0x000fea000383ffff */
.L_x_2162:
[----:B------:R-:W-:Y:S05]  /*5a40*/  WARPSYNC.ALL ;  /* 0x0000000000007948 */ /* 0x000fea0003800000 */
[----:B------:R-:W2:Y:S08]  /*5a50*/  LDC.64 R22, c[0x0][0x288] ;  /* 0x0000a200ff167b82 */ /* 0x000eb00000000a00 */
[----:B------:R-:W-:Y:S01]  /*5a60*/  BAR.SYNC.DEFER_BLOCKING 0x0 ;  /* 0x0000000000007b1d */ /* 0x000fe20000010000 */
[----:B--2---:R-:W-:-:S04]  /*5a70*/  LEA.HI R0, P0, R23, R22, RZ, 0x1 ;  /* 0x0000001617007211 */ /* 0x004fc800078108ff */
        /* <DEDUP_REMOVED lines=20> */
.L_x_2164:
        /* <DEDUP_REMOVED lines=23> */
.L_x_2165:
        /* <DEDUP_REMOVED lines=13> */
.L_x_5241:


//--------------------- .text._Z35group_norm_nhwc_bwd_one_pass_kernelI11Fp32IOFp32WLi256ELi64ELi512EEv26Group_norm_nhwc_bwd_params --------------------------
	.section	.text._Z35group_norm_nhwc_bwd_one_pass_kernelI11Fp32IOFp32WLi256ELi64ELi512EEv26Group_norm_nhwc_bwd_params,"ax",@progbits
	.align	128
        .global         _Z35group_norm_nhwc_bwd_one_pass_kernelI11Fp32IOFp32WLi256ELi64ELi512EEv26Group_norm_nhwc_bwd_params
        .type           _Z35group_norm_nhwc_bwd_one_pass_kernelI11Fp32IOFp32WLi256ELi64ELi512EEv26Group_norm_nhwc_bwd_params,@function
        .size           _Z35group_norm_nhwc_bwd_one_pass_kernelI11Fp32IOFp32WLi256ELi64ELi512EEv26Group_norm_nhwc_bwd_params,(.L_x_5242 - _Z35group_norm_nhwc_bwd_one_pass_kernelI11Fp32IOFp32WLi256ELi64ELi512EEv26Group_norm_nhwc_bwd_params)
        .other          _Z35group_norm_nhwc_bwd_one_pass_kernelI11Fp32IOFp32WLi256ELi64ELi512EEv26Group_norm_nhwc_bwd_params,@"STO_CUDA_ENTRY STV_DEFAULT"
_Z35group_norm_nhwc_bwd_one_pass_kernelI11Fp32IOFp32WLi256ELi64ELi512EEv26Group_norm_nhwc_bwd_params:
.text._Z35group_norm_nhwc_bwd_one_pass_kernelI11Fp32IOFp32WLi256ELi64ELi512EEv26Group_norm_nhwc_bwd_params:
        /* <DEDUP_REMOVED lines=13> */
[----:B------:R-:W-:Y:S01]  /*00d0*/  ISETP.GE.U32.AND P4, PT, R88, 0x200, PT ;  /* 0x000002005800780c */ /* 0x000fe20003f86070 */
[----:B------:R-:W1:Y:S01]  /*00e0*/  S2R R79, SR_LANEID ;  /* 0x00000000004f7919 */ /* 0x000e620000000000 */
[----:B------:R-:W-:Y:S01]  /*00f0*/  LOP3.LUT R89, R89, 0xfffffeff, RZ, 0xc0, !PT ;  /* 0xfffffeff59597812 */ /* 0x000fe200078ec0ff */
[----:B------:R-:W-:Y:S01]  /*0100*/  UMOV UR5, 0x400 ;  /* 0x0000040000057882 */ /* 0x000fe20000000000 */
[----:B------:R-:W-:Y:S01]  /*0110*/  HFMA2.MMA R83, -RZ, RZ, 0, 0 ;  /* 0x00000000ff537435 */ /* 0x000fe200000001ff */
[----:B------:R-:W2:Y:S01]  /*0120*/  LDC R81, c[0x0][0x10] ;  /* 0x00000400ff517b82 */ /* 0x000ea20000000800 */
[----:B------:R-:W-:-:S07]  /*0130*/  MOV R84, R82 ;  /* 0x0000005200547202 */ /* 0x000fce0000000f00 */
[----:B------:R-:W3:Y:S01]  /*0140*/  LDC R80, c[0x0][0xc] ;  /* 0x00000300ff507b82 */ /* 0x000ee20000000800 */
[----:B0-----:R-:W-:-:S05]  /*0150*/  IMAD R74, R3, UR10, R74 ;  /* 0x0000000a034a7c24 */ /* 0x001fca000f8e024a */
[C---:B------:R-:W-:Y:S02]  /*0160*/  IADD3 R0, R74.reuse, 0x30, RZ ;  /* 0x000000304a007810 */ /* 0x040fe40007ffe0ff */
[----:B------:R-:W-:Y:S01]  /*0170*/  IADD3 R2, R74, 0x40, RZ ;  /* 0x000000404a027810 */ /* 0x000fe20007ffe0ff */
[----:B--2---:R-:W-:Y:S01]  /*0180*/  IMAD R86, R81, UR10, R82 ;  /* 0x0000000a51567c24 */ /* 0x004fe2000f8e0252 */
        /* <DEDUP_REMOVED lines=30> */
[----:B------:R-:W-:Y:S02]  /*0370*/  SHF.R.S32.HI R73, RZ, 0x1f, R74 ;  /* 0x0000001fff497819 */ /* 0x000fe4000001144a */
[----:B------:R-:W-:Y:S02]  /*0380*/  @P1 LOP3.LUT R89, R89, 0x10, RZ, 0xfc, !PT ;  /* 0x0000001059591812 */ /* 0x000fe400078efcff */
[----:B------:R-:W-:Y:S02]  /*0390*/  ISETP.LT.U32.AND P3, PT, R74, UR6, PT ;  /* 0x000000064a007c0c */ /* 0x000fe4000bf61070 */
[----:B------:R-:W-:-:S02]  /*03a0*/  LOP3.LUT R89, R89, 0xfffffff7, RZ, 0xc0, !PT ;  /* 0xfffffff759597812 */ /* 0x000fc400078ec0ff */
[C---:B------:R-:W-:Y:S02]  /*03b0*/  IADD3 R0, R74.reuse, 0x90, RZ ;  /* 0x000000904a007810 */ /* 0x040fe40007ffe0ff */
[----:B------:R-:W-:Y:S02]  /*03c0*/  IADD3 R4, R74, 0xa0, RZ ;  /* 0x000000a04a047810 */ /* 0x000fe40007ffe0ff */
[----:B------:R-:W-:Y:S02]  /*03d0*/  ISETP.LT.AND.EX P3, PT, R73, UR7, !P4, P3 ;  /* 0x0000000749007c0c */ /* 0x000fe4000e761330 */
[----:B------:R-:W-:Y:S02]  /*03e0*/  @P0 LOP3.LUT R89, R89, 0x8, RZ, 0xfc, !PT ;  /* 0x0000000859590812 */ /* 0x000fe400078efcff */
[----:B------:R-:W-:Y:S02]  /*03f0*/  SHF.R.S32.HI R3, RZ, 0x1f, R0 ;  /* 0x0000001fff037819 */ /* 0x000fe40000011400 */
[----:B------:R-:W-:-:S02]  /*0400*/  ISETP.LT.U32.AND P0, PT, R0, UR6, PT ;  /* 0x0000000600007c0c */ /* 0x000fc4000bf01070 */
[----:B------:R-:W-:Y:S02]  /*0410*/  SHF.R.S32.HI R0, RZ, 0x1f, R4 ;  /* 0x0000001fff007819 */ /* 0x000fe40000011404 */
[----:B------:R-:W-:Y:S02]  /*0420*/  ISETP.LT.U32.AND P1, PT, R4, UR6, PT ;  /* 0x0000000604007c0c */ /* 0x000fe4000bf21070 */
[----:B------:R-:W0:Y:S01]  /*0430*/  LDC.64 R4, c[0x0][0x288] ;  /* 0x0000a200ff047b82 */ /* 0x000e220000000a00 */
[----:B------:R-:W-:Y:S02]  /*0440*/  ISETP.LT.AND.EX P0, PT, R3, UR7, !P4, P0 ;  /* 0x0000000703007c0c */ /* 0x000fe4000e701300 */
[----:B------:R-:W-:Y:S02]  /*0450*/  LOP3.LUT R89, R89, 0xfffffdff, RZ, 0xc0, !PT ;  /* 0xfffffdff59597812 */ /* 0x000fe400078ec0ff */
[C---:B------:R-:W-:Y:S02]  /*0460*/  IADD3 R3, R74.reuse, 0xb0, RZ ;  /* 0x000000b04a037810 */ /* 0x040fe40007ffe0ff */
[----:B------:R-:W-:-:S02]  /*0470*/  IADD3 R70, R74, 0x10, RZ ;  /* 0x000000104a467810 */ /* 0x000fc40007ffe0ff */
[----:B------:R-:W-:Y:S02]  /*0480*/  IADD3 R68, R74, 0x20, RZ ;  /* 0x000000204a447810 */ /* 0x000fe40007ffe0ff */
[----:B------:R-:W-:Y:S02]  /*0490*/  ISETP.LT.AND.EX P1, PT, R0, UR7, !P4, P1 ;  /* 0x0000000700007c0c */ /* 0x000fe4000e721310 */
[----:B------:R-:W-:Y:S02]  /*04a0*/  @P3 LOP3.LUT R89, R89, 0x200, RZ, 0xfc, !PT ;  /* 0x0000020059593812 */ /* 0x000fe400078efcff */
[----:B------:R-:W-:Y:S02]  /*04b0*/  SHF.R.S32.HI R0, RZ, 0x1f, R3 ;  /* 0x0000001fff007819 */ /* 0x000fe40000011403 */
[----:B------:R-:W-:Y:S02]  /*04c0*/  ISETP.LT.U32.AND P2, PT, R3, UR6, PT ;  /* 0x0000000603007c0c */ /* 0x000fe4000bf41070 */
[----:B------:R-:W-:-:S02]  /*04d0*/  SHF.R.S32.HI R71, RZ, 0x1f, R70 ;  /* 0x0000001fff477819 */ /* 0x000fc40000011446 */
[----:B------:R-:W-:Y:S02]  /*04e0*/  ISETP.LT.U32.AND P3, PT, R70, UR6, PT ;  /* 0x0000000646007c0c */ /* 0x000fe4000bf61070 */
[----:B------:R-:W-:Y:S02]  /*04f0*/  SHF.R.S32.HI R69, RZ, 0x1f, R68 ;  /* 0x0000001fff457819 */ /* 0x000fe40000011444 */
[----:B------:R-:W-:Y:S01]  /*0500*/  ISETP.LT.U32.AND P5, PT, R68, UR6, PT ;  /* 0x0000000644007c0c */ /* 0x000fe2000bfa1070 */
[----:B------:R-:W-:Y:S01]  /*0510*/  UIADD3 UR6, UR5, 0xa0, URZ ;  /* 0x000000a005067890 */ /* 0x000fe2000fffe03f */
[----:B------:R-:W-:Y:S02]  /*0520*/  ISETP.LT.AND.EX P2, PT, R0, UR7, !P4, P2 ;  /* 0x0000000700007c0c */ /* 0x000fe4000e741320 */
[----:B------:R-:W-:Y:S02]  /*0530*/  ISETP.LT.AND.EX P3, PT, R71, UR7, !P4, P3 ;  /* 0x0000000747007c0c */ /* 0x000fe4000e761330 */
[----:B------:R-:W-:Y:S01]  /*0540*/  ISETP.LT.AND.EX P4, PT, R69, UR7, !P4, P5 ;  /* 0x0000000745007c0c */ /* 0x000fe2000e781350 */
[----:B------:R-:W2:Y:S01]  /*0550*/  S2UR UR7, SR_CgaCtaId ;  /* 0x00000000000779c3 */ /* 0x000ea20000008800 */
[----:B0-----:R-:W-:-:S02]  /*0560*/  LEA.HI R75, P5, R5, R4, RZ, 0x1 ;  /* 0x00000004054b7211 */ /* 0x001fc400078b08ff */
[-C--:B------:R-:W-:Y:S02]  /*0570*/  LEA R7, R5, R5.reuse, 0x1 ;  /* 0x0000000505077211 */ /* 0x080fe400078e08ff */
[----:B------:R-:W-:Y:S01]  /*0580*/  IADD3.X R6, RZ, R5, RZ, P5, !PT ;  /* 0x00000005ff067210 */ /* 0x000fe20002ffe4ff */
[----:B------:R-:W-:Y:S01]  /*0590*/  IMAD.WIDE.U32 R4, R4, 0x3, RZ ;  /* 0x0000000304047825 */ /* 0x000fe200078e00ff */
[----:B------:R-:W-:Y:S02]  /*05a0*/  SHF.R.S32.HI R3, RZ, 0x1f, R88 ;  /* 0x0000001fff037819 */ /* 0x000fe40000011458 */
[----:B---3--:R-:W-:Y:S02]  /*05b0*/  LOP3.LUT R87, R80, 0x3, RZ, 0xc0, !PT ;  /* 0x0000000350577812 */ /* 0x008fe400078ec0ff */
[----:B------:R-:W-:Y:S02]  /*05c0*/  IADD3 R7, R5, R7, RZ ;  /* 0x0000000705077210 */ /* 0x000fe40007ffe0ff */
[----:B------:R-:W-:-:S02]  /*05d0*/  LEA.HI R0, R3, R88, RZ, 0x5 ;  /* 0x0000005803007211 */ /* 0x000fc400078f28ff */
[----:B------:R-:W-:Y:S02]  /*05e0*/  LEA.HI R76, P5, R7, R4, RZ, 0x1 ;  /* 0x00000004074c7211 */ /* 0x000fe400078b08ff */
[----:B------:R-:W-:Y:S02]  /*05f0*/  SHF.R.S32.HI R0, RZ, 0x5, R0 ;  /* 0x00000005ff007819 */ /* 0x000fe40000011400 */
[----:B------:R-:W-:Y:S02]  /*0600*/  IADD3.X R7, RZ, R7, RZ, P5, !PT ;  /* 0x00000007ff077210 */ /* 0x000fe40002ffe4ff */
[----:B------:R-:W-:Y:S02]  /*0610*/  SHF.L.U32 R4, R88, 0x1, RZ ;  /* 0x0000000158047819 */ /* 0x000fe400000006ff */
[--C-:B------:R-:W-:Y:S01]  /*0620*/  SHF.R.S64 R76, R76, 0x1, R7.reuse ;  /* 0x000000014c4c7819 */ /* 0x100fe20000001007 */
[----:B--2---:R-:W-:Y:S01]  /*0630*/  ULEA UR5, UR7, UR5, 0x18 ;  /* 0x0000000507057291 */ /* 0x004fe2000f8ec03f */
[----:B------:R-:W-:Y:S01]  /*0640*/  SHF.R.S64 R75, R75, 0x1, R6 ;  /* 0x000000014b4b7819 */ /* 0x000fe20000001006 */
[----:B------:R-:W-:Y:S01]  /*0650*/  ULEA UR6, UR7, UR6, 0x18 ;  /* 0x0000000607067291 */ /* 0x000fe2000f8ec03f */
[----:B------:R-:W-:-:S02]  /*0660*/  SHF.R.S32.HI R7, RZ, 0x1, R7 ;  /* 0x00000001ff077819 */ /* 0x000fc40000011407 */
[----:B------:R-:W-:Y:S01]  /*0670*/  LOP3.LUT R3, R4, 0x3e, RZ, 0xc0, !PT ;  /* 0x0000003e04037812 */ /* 0x000fe200078ec0ff */
[----:B------:R-:W-:Y:S01]  /*0680*/  ULDC.U8 UR7, c[0x0][0x2a4] ;  /* 0x0000a90000077ab9 */ /* 0x000fe20000000000 */
[----:B------:R-:W-:Y:S02]  /*0690*/  LEA R5, R0, UR5, 0x3 ;  /* 0x0000000500057c11 */ /* 0x000fe4000f8e18ff */
[----:B------:R-:W-:Y:S02]  /*06a0*/  SHF.R.S32.HI R0, RZ, 0x1, R6 ;  /* 0x00000001ff007819 */ /* 0x000fe40000011406 */
[----:B------:R-:W-:Y:S02]  /*06b0*/  IADD3 R4, R74, 0xf0, RZ ;  /* 0x000000f04a047810 */ /* 0x000fe40007ffe0ff */
[----:B------:R-:W-:Y:S02]  /*06c0*/  LEA R72, R88, UR6, 0x4 ;  /* 0x0000000658487c11 */ /* 0x000fe4000f8e20ff */
[----:B------:R-:W-:-:S02]  /*06d0*/  IADD3 R85, -R87, R80, RZ ;  /* 0x0000005057557210 */ /* 0x000fc40007ffe1ff */
[----:B------:R-:W-:Y:S02]  /*06e0*/  SHF.L.U64.HI R77, R75, 0x2, R0 ;  /* 0x000000024b4d7819 */ /* 0x000fe40000010200 */
[----:B-1----:R-:W-:-:S07]  /*06f0*/  SHF.L.U64.HI R78, R76, 0x2, R7 ;  /* 0x000000024c4e7819 */ /* 0x002fce0000010207 */
.L_x_2249:
[----:B0-----:R-:W0:Y:S01]  /*0700*/  LDC R13, c[0x0][0x2a0] ;  /* 0x0000a800ff0d7b82 */ /* 0x001e220000000800 */
[C---:B------:R-:W-:Y:S01]  /*0710*/  LOP3.LUT P6, RZ, R89.reuse, 0x200, RZ, 0xc0, !PT ;  /* 0x0000020059ff7812 */ /* 0x040fe200078cc0ff */
[----:B------:R-:W-:Y:S01]  /*0720*/  ULDC.64 UR12, c[0x0][0x298] ;  /* 0x0000a600000c7ab9 */ /* 0x000fe20000000a00 */
[----:B------:R-:W-:Y:S02]  /*0730*/  P2R R8, PR, RZ, 0x4 ;  /* 0x00000004ff087803 */ /* 0x000fe40000000000 */
[----:B------:R-:W-:Y:S02]  /*0740*/  LOP3.LUT P2, RZ, R89, 0x100, RZ, 0xc0, !PT ;  /* 0x0000010059ff7812 */ /* 0x000fe4000784c0ff */
[----:B------:R-:W-:Y:S01]  /*0750*/  SHF.R.U32.HI R12, RZ, 0x5, R88 ;  /* 0x00000005ff0c7819 */ /* 0x000fe20000011658 */
[----:B-1----:R-:W1:Y:S01]  /*0760*/  @P3 LDC.64 R22, c[0x0][0x230] ;  /* 0x00008c00ff163b82 */ /* 0x002e620000000a00 */
[----:B------:R-:W-:-:S07]  /*0770*/  P2R R97, PR, RZ, 0x2 ;  /* 0x00000002ff617803 */ /* 0x000fce0000000000 */
        /* <DEDUP_REMOVED lines=14> */
[----:B------:R-:W-:-:S06]  /*0860*/  IMAD.HI.U32 R7, R7, R9, R6 ;  /* 0x0000000907077227 */ /* 0x000fcc00078e0006 */
        /* <DEDUP_REMOVED lines=10> */
[----:B------:R-:W-:Y:S01]  /*0910*/  LOP3.LUT R0, R84, R13, RZ, 0x3c, !PT ;  /* 0x0000000d54007212 */ /* 0x000fe200078e3cff */
[----:B------:R-:W1:Y:S10]  /*0920*/  @P6 LDC.64 R10, c[0x0][0x288] ;  /* 0x0000a200ff0a6b82 */ /* 0x000e740000000a00 */
        /* <DEDUP_REMOVED lines=21> */
[----:B------:R-:W-:Y:S02]  /*0a80*/  @P6 IMAD.WIDE.U32 R6, R74, R10, R124 ;  /* 0x0000000a4a066225 */ /* 0x000fe400078e007c */
[----:B------:R-:W1:Y:S03]  /*0a90*/  @P6 LDC.64 R10, c[0x0][0x228] ;  /* 0x00008a00ff0a6b82 */ /* 0x000e660000000a00 */
[----:B------:R-:W-:-:S02]  /*0aa0*/  @P6 IADD3 R7, R7, R9, RZ ;  /* 0x0000000907076210 */ /* 0x000fc40007ffe0ff */
[C---:B------:R-:W-:Y:S02]  /*0ab0*/  @P6 SHF.L.U32 R59, R6.reuse, 0x2, RZ ;  /* 0x00000002063b6819 */ /* 0x040fe400000006ff */
[----:B------:R-:W-:Y:S02]  /*0ac0*/  @P6 SHF.L.U64.HI R6, R6, 0x2, R7 ;  /* 0x0000000206066819 */ /* 0x000fe40000010207 */
[C---:B--2---:R-:W-:Y:S02]  /*0ad0*/  @P6 IADD3 R60, P5, R59.reuse, R60, RZ ;  /* 0x0000003c3b3c6210 */ /* 0x044fe40007fbe0ff */
[----:B------:R-:W-:Y:S02]  /*0ae0*/  @P3 MOV R7, R125 ;  /* 0x0000007d00073202 */ /* 0x000fe40000000f00 */
[----:B------:R-:W-:Y:S02]  /*0af0*/  @P6 IADD3.X R61, R6, R61, RZ, P5, !PT ;  /* 0x0000003d063d6210 */ /* 0x000fe40002ffe4ff */
[----:B-1----:R-:W-:-:S04]  /*0b00*/  @P6 IADD3 R58, P5, R59, R10, RZ ;  /* 0x0000000a3b3a6210 */ /* 0x002fc80007fbe0ff */
[----:B------:R-:W-:Y:S02]  /*0b10*/  @P6 IADD3.X R59, R6, R11, RZ, P5, !PT ;  /* 0x0000000b063b6210 */ /* 0x000fe40002ffe4ff */
[----:B------:R-:W1:Y:S01]  /*0b20*/  @P3 LDC.64 R10, c[0x0][0x288] ;  /* 0x0000a200ff0a3b82 */ /* 0x000e620000000a00 */
[----:B------:R-:W-:Y:S02]  /*0b30*/  @P3 MOV R6, R122 ;  /* 0x0000007a00063202 */ /* 0x000fe40000000f00 */
[----:B------:R-:W-:-:S13]  /*0b40*/  LOP3.LUT P6, RZ, R89, 0x80, RZ, 0xc0, !PT ;  /* 0x0000008059ff7812 */ /* 0x000fda00078cc0ff */
[----:B------:R-:W2:Y:S01]  /*0b50*/  @P6 LDC.64 R28, c[0x0][0x230] ;  /* 0x00008c00ff1c6b82 */ /* 0x000ea20000000a00 */
[-C--:B-1----:R-:W-:Y:S02]  /*0b60*/  @P3 IMAD R0, R71, R10.reuse, RZ ;  /* 0x0000000a47003224 */ /* 0x082fe400078e02ff */
[----:B------:R-:W-:-:S04]  /*0b70*/  @P3 IMAD.WIDE.U32 R6, R70, R10, R6 ;  /* 0x0000000a46063225 */ /* 0x000fc800078e0006 */
[----:B------:R-:W-:Y:S01]  /*0b80*/  @P3 IMAD R9, R70, R11, R0 ;  /* 0x0000000b46093224 */ /* 0x000fe200078e0200 */
[C---:B------:R-:W-:Y:S01]  /*0b90*/  @P3 SHF.L.U32 R57, R6.reuse, 0x2, RZ ;  /* 0x0000000206393819 */ /* 0x040fe200000006ff */
[----:B------:R-:W1:Y:S03]  /*0ba0*/  @P3 LDC.64 R10, c[0x0][0x228] ;  /* 0x00008a00ff0a3b82 */ /* 0x000e660000000a00 */
[----:B------:R-:W-:Y:S02]  /*0bb0*/  @P3 IADD3 R7, R7, R9, RZ ;  /* 0x0000000907073210 */ /* 0x000fe40007ffe0ff */
[----:B------:R-:W-:Y:S02]  /*0bc0*/  @P3 IADD3 R22, P5, R57, R22, RZ ;  /* 0x0000001639163210 */ /* 0x000fe40007fbe0ff */
[----:B------:R-:W-:Y:S02]  /*0bd0*/  @P3 SHF.L.U64.HI R6, R6, 0x2, R7 ;  /* 0x0000000206063819 */ /* 0x000fe40000010207 */
[----:B------:R-:W-:-:S02]  /*0be0*/  @P4 MOV R7, R125 ;  /* 0x0000007d00074202 */ /* 0x000fc40000000f00 */
[----:B------:R-:W-:Y:S02]  /*0bf0*/  @P3 IADD3.X R23, R6, R23, RZ, P5, !PT ;  /* 0x0000001706173210 */ /* 0x000fe40002ffe4ff */
[----:B-1----:R-:W-:-:S04]  /*0c00*/  @P3 IADD3 R56, P5, R57, R10, RZ ;  /* 0x0000000a39383210 */ /* 0x002fc80007fbe0ff */
[----:B------:R-:W-:Y:S02]  /*0c10*/  @P3 IADD3.X R57, R6, R11, RZ, P5, !PT ;  /* 0x0000000b06393210 */ /* 0x000fe40002ffe4ff */
[----:B------:R-:W1:Y:S01]  /*0c20*/  @P4 LDC.64 R10, c[0x0][0x288] ;  /* 0x0000a200ff0a4b82 */ /* 0x000e620000000a00 */
[----:B------:R-:W-:Y:S01]  /*0c30*/  @P4 MOV R6, R122 ;  /* 0x0000007a00064202 */ /* 0x000fe20000000f00 */
[----:B-1----:R-:W-:-:S04]  /*0c40*/  @P4 IMAD R0, R69, R10, RZ ;  /* 0x0000000a45004224 */ /* 0x002fc800078e02ff */
[----:B------:R-:W-:-:S04]  /*0c50*/  @P4 IMAD.WIDE.U32 R6, R68, R10, R6 ;  /* 0x0000000a44064225 */ /* 0x000fc800078e0006 */
[----:B------:R-:W-:Y:S01]  /*0c60*/  @P4 IMAD R9, R68, R11, R0 ;  /* 0x0000000b44094224 */ /* 0x000fe200078e0200 */
[C---:B------:R-:W-:Y:S01]  /*0c70*/  @P4 SHF.L.U32 R27, R6.reuse, 0x2, RZ ;  /* 0x00000002061b4819 */ /* 0x040fe200000006ff */
[----:B------:R-:W1:Y:S03]  /*0c80*/  @P4 LDC.64 R10, c[0x0][0x228] ;  /* 0x00008a00ff0a4b82 */ /* 0x000e660000000a00 */
[----:B------:R-:W-:Y:S02]  /*0c90*/  @P4 IADD3 R7, R7, R9, RZ ;  /* 0x0000000907074210 */ /* 0x000fe40007ffe0ff */
[----:B0-----:R-:W-:Y:S02]  /*0ca0*/  @P4 IADD3 R24, P5, R27, R24, RZ ;  /* 0x000000181b184210 */ /* 0x001fe40007fbe0ff */
[----:B------:R-:W-:Y:S02]  /*0cb0*/  @P4 SHF.L.U64.HI R6, R6, 0x2, R7 ;  /* 0x0000000206064819 */ /* 0x000fe40000010207 */
[----:B------:R-:W-:-:S02]  /*0cc0*/  SHF.R.S32.HI R7, RZ, 0x1f, R13 ;  /* 0x0000001fff077819 */ /* 0x000fc4000001140d */
[----:B------:R-:W-:Y:S02]  /*0cd0*/  @P4 IADD3.X R25, R6, R25, RZ, P5, !PT ;  /* 0x0000001906194210 */ /* 0x000fe40002ffe4ff */
[----:B-1----:R-:W-:-:S04]  /*0ce0*/  @P4 IADD3 R26, P5, R27, R10, RZ ;  /* 0x0000000a1b1a4210 */ /* 0x002fc80007fbe0ff */
[----:B------:R-:W-:Y:S02]  /*0cf0*/  @P4 IADD3.X R27, R6, R11, RZ, P5, !PT ;  /* 0x0000000b061b4210 */ /* 0x000fe40002ffe4ff */
[----:B------:R-:W0:Y:S01]  /*0d00*/  @P2 LDC.64 R10, c[0x0][0x288] ;  /* 0x0000a200ff0a2b82 */ /* 0x000e220000000a00 */
[----:B------:R-:W-:Y:S01]  /*0d10*/  @P2 MOV R6, R122 ;  /* 0x0000007a00062202 */ /* 0x000fe20000000f00 */
[----:B0-----:R-:W-:Y:S01]  /*0d20*/  @P2 IMAD R0, R7, R10, RZ ;  /* 0x0000000a07002224 */ /* 0x001fe200078e02ff */
[----:B------:R-:W-:-:S03]  /*0d30*/  @P2 MOV R7, R125 ;  /* 0x0000007d00072202 */ /* 0x000fc60000000f00 */
[C---:B------:R-:W-:Y:S02]  /*0d40*/  @P2 IMAD R9, R13.reuse, R11, R0 ;  /* 0x0000000b0d092224 */ /* 0x040fe400078e0200 */
[----:B------:R-:W-:Y:S01]  /*0d50*/  @P2 IMAD.WIDE.U32 R6, R13, R10, R6 ;  /* 0x0000000a0d062225 */ /* 0x000fe200078e0006 */
[----:B------:R-:W-:Y:S01]  /*0d60*/  IADD3 R13, R74, 0x50, RZ ;  /* 0x000000504a0d7810 */ /* 0x000fe20007ffe0ff */
[----:B------:R-:W0:Y:S03]  /*0d70*/  @P2 LDC.64 R10, c[0x0][0x228] ;  /* 0x00008a00ff0a2b82 */ /* 0x000e260000000a00 */
[----:B------:R-:W-:Y:S02]  /*0d80*/  @P2 IADD3 R7, R7, R9, RZ ;  /* 0x0000000907072210 */ /* 0x000fe40007ffe0ff */
[C---:B------:R-:W-:Y:S02]  /*0d90*/  @P2 SHF.L.U32 R53, R6.reuse, 0x2, RZ ;  /* 0x0000000206352819 */ /* 0x040fe400000006ff */
[----:B------:R-:W-:-:S02]  /*0da0*/  @P2 SHF.L.U64.HI R6, R6, 0x2, R7 ;  /* 0x0000000206062819 */ /* 0x000fc40000010207 */
[C---:B----4-:R-:W-:Y:S02]  /*0db0*/  @P2 IADD3 R54, P5, R53.reuse, R54, RZ ;  /* 0x0000003635362210 */ /* 0x050fe40007fbe0ff */
[----:B------:R-:W-:Y:S02]  /*0dc0*/  SHF.R.S32.HI R7, RZ, 0x1f, R2 ;  /* 0x0000001fff077819 */ /* 0x000fe40000011402 */
[----:B------:R-:W-:Y:S02]  /*0dd0*/  @P2 IADD3.X R55, R6, R55, RZ, P5, !PT ;  /* 0x0000003706372210 */ /* 0x000fe40002ffe4ff */
[----:B0-----:R-:W-:-:S04]  /*0de0*/  @P2 IADD3 R52, P5, R53, R10, RZ ;  /* 0x0000000a35342210 */ /* 0x001fc80007fbe0ff */
[----:B------:R-:W-:Y:S02]  /*0df0*/  @P2 IADD3.X R53, R6, R11, RZ, P5, !PT ;  /* 0x0000000b06352210 */ /* 0x000fe40002ffe4ff */
[----:B------:R-:W0:Y:S01]  /*0e00*/  @P6 LDC.64 R10, c[0x0][0x288] ;  /* 0x0000a200ff0a6b82 */ /* 0x000e220000000a00 */
[----:B------:R-:W-:Y:S02]  /*0e10*/  @P6 MOV R6, R122 ;  /* 0x0000007a00066202 */ /* 0x000fe40000000f00 */
[----:B------:R-:W-:-:S13]  /*0e20*/  LOP3.LUT P2, RZ, R89, 0x40, RZ, 0xc0, !PT ;  /* 0x0000004059ff7812 */ /* 0x000fda000784c0ff */
[----:B------:R-:W1:Y:S01]  /*0e30*/  @P2 LDC.64 R30, c[0x0][0x230] ;  /* 0x00008c00ff1e2b82 */ /* 0x000e620000000a00 */
[----:B0-----:R-:W-:Y:S01]  /*0e40*/  @P6 IMAD R0, R7, R10, RZ ;  /* 0x0000000a07006224 */ /* 0x001fe200078e02ff */
[----:B------:R-:W-:-:S03]  /*0e50*/  @P6 MOV R7, R125 ;  /* 0x0000007d00076202 */ /* 0x000fc60000000f00 */
[C---:B------:R-:W-:Y:S02]  /*0e60*/  @P6 IMAD R9, R2.reuse, R11, R0 ;  /* 0x0000000b02096224 */ /* 0x040fe400078e0200 */
[----:B------:R-:W-:Y:S02]  /*0e70*/  @P6 IMAD.WIDE.U32 R6, R2, R10, R6 ;  /* 0x0000000a02066225 */ /* 0x000fe400078e0006 */
[----:B------:R-:W0:Y:S03]  /*0e80*/  @P6 LDC.64 R10, c[0x0][0x228] ;  /* 0x00008a00ff0a6b82 */ /* 0x000e260000000a00 */
[----:B------:R-:W-:Y:S02]  /*0e90*/  @P6 IADD3 R7, R7, R9, RZ ;  /* 0x0000000907076210 */ /* 0x000fe40007ffe0ff */
[C---:B------:R-:W-:Y:S02]  /*0ea0*/  @P6 SHF.L.U32 R51, R6.reuse, 0x2, RZ ;  /* 0x0000000206336819 */ /* 0x040fe400000006ff */
[----:B------:R-:W-:-:S02]  /*0eb0*/  @P6 SHF.L.U64.HI R6, R6, 0x2, R7 ;  /* 0x0000000206066819 */ /* 0x000fc40000010207 */
[C---:B--2---:R-:W-:Y:S02]  /*0ec0*/  @P6 IADD3 R28, P5, R51.reuse, R28, RZ ;  /* 0x0000001c331c6210 */ /* 0x044fe40007fbe0ff */
[----:B------:R-:W-:Y:S02]  /*0ed0*/  SHF.R.S32.HI R7, RZ, 0x1f, R13 ;  /* 0x0000001fff077819 */ /* 0x000fe4000001140d */
[----:B------:R-:W-:Y:S02]  /*0ee0*/  @P6 IADD3.X R29, R6, R29, RZ, P5, !PT ;  /* 0x0000001d061d6210 */ /* 0x000fe40002ffe4ff */
[----:B0-----:R-:W-:-:S04]  /*0ef0*/  @P6 IADD3 R50, P5, R51, R10, RZ ;  /* 0x0000000a33326210 */ /* 0x001fc80007fbe0ff */
[----:B------:R-:W-:Y:S02]  /*0f00*/  @P6 IADD3.X R51, R6, R11, RZ, P5, !PT ;  /* 0x0000000b06336210 */ /* 0x000fe40002ffe4ff */
[----:B------:R-:W0:Y:S01]  /*0f10*/  @P2 LDC.64 R10, c[0x0][0x288] ;  /* 0x0000a200ff0a2b82 */ /* 0x000e220000000a00 */
[----:B------:R-:W-:Y:S02]  /*0f20*/  @P2 MOV R6, R122 ;  /* 0x0000007a00062202 */ /* 0x000fe40000000f00 */
[----:B------:R-:W-:-:S13]  /*0f30*/  LOP3.LUT P6, RZ, R89, 0x20, RZ, 0xc0, !PT ;  /* 0x0000002059ff7812 */ /* 0x000fda00078cc0ff */
[----:B------:R-:W2:Y:S01]  /*0f40*/  @P6 LDC.64 R48, c[0x0][0x230] ;  /* 0x00008c00ff306b82 */ /* 0x000ea20000000a00 */
        /* <DEDUP_REMOVED lines=9> */
[C---:B-1----:R-:W-:Y:S02]  /*0fe0*/  @P2 IADD3 R30, P5, R33.reuse, R30, RZ ;  /* 0x0000001e211e2210 */ /* 0x042fe40007fbe0ff */
        /* <DEDUP_REMOVED lines=35> */
[----:B-1----:R-:W-:-:S04]  /*1220*/  @P2 IADD3 R34, P5, R45, R34, RZ ;  /* 0x000000222d222210 */ /* 0x002fc80007fbe0ff */
[----:B------:R-:W-:Y:S02]  /*1230*/  @P2 IADD3.X R35, R6, R35, RZ, P5, !PT ;  /* 0x0000002306232210 */ /* 0x000fe40002ffe4ff */
[----:B0-----:R-:W-:-:S04]  /*1240*/  @P2 IADD3 R44, P5, R45, R10, RZ ;  /* 0x0000000a2d2c2210 */ /* 0x001fc80007fbe0ff */
[----:B------:R-:W-:Y:S02]  /*1250*/  @P2 IADD3.X R45, R6, R11, RZ, P5, !PT ;  /* 0x0000000b062d2210 */ /* 0x000fe40002ffe4ff */
[----:B------:R-:W-:Y:S02]  /*1260*/  ISETP.NE.AND P2, PT, R8, RZ, PT ;  /* 0x000000ff0800720c */ /* 0x000fe40003f45270 */
[----:B------:R-:W0:Y:S01]  /*1270*/  @P6 LDC.64 R8, c[0x0][0x288] ;  /* 0x0000a200ff086b82 */ /* 0x000e220000000a00 */
[----:B------:R-:W-:Y:S02]  /*1280*/  IADD3 R11, R74, 0x80, RZ ;  /* 0x000000804a0b7810 */ /* 0x000fe40007ffe0ff */
[----:B------:R-:W-:Y:S02]  /*1290*/  @P6 MOV R6, R122 ;  /* 0x0000007a00066202 */ /* 0x000fe40000000f00 */
[----:B------:R-:W-:Y:S02]  /*12a0*/  SHF.R.S32.HI R7, RZ, 0x1f, R11 ;  /* 0x0000001fff077819 */ /* 0x000fe4000001140b */
[----:B------:R-:W-:-:S04]  /*12b0*/  P2R R110, PR, RZ, 0x4 ;  /* 0x00000004ff6e7803 */ /* 0x000fc80000000000 */
[----:B------:R-:W1:Y:S01]  /*12c0*/  @P2 LDC.64 R104, c[0x0][0x230] ;  /* 0x00008c00ff682b82 */ /* 0x000e620000000a00 */
[----:B0-----:R-:W-:Y:S01]  /*12d0*/  @P6 IMAD R0, R7, R8, RZ ;  /* 0x0000000807006224 */ /* 0x001fe200078e02ff */
[----:B------:R-:W-:-:S03]  /*12e0*/  @P6 MOV R7, R125 ;  /* 0x0000007d00076202 */ /* 0x000fc60000000f00 */
[C---:B------:R-:W-:Y:S02]  /*12f0*/  @P6 IMAD R9, R11.reuse, R9, R0 ;  /* 0x000000090b096224 */ /* 0x040fe400078e0200 */
        /* <DEDUP_REMOVED lines=12> */
[----:B------:R-:W-:Y:S01]  /*13c0*/  @P0 MOV R6, R122 ;  /* 0x0000007a00060202 */ /* 0x000fe20000000f00 */
[----:B0-----:R-:W-:Y:S01]  /*13d0*/  @P0 IMAD R0, R7, R8, RZ ;  /* 0x0000000807000224 */ /* 0x001fe200078e02ff */
[----:B------:R-:W-:-:S03]  /*13e0*/  @P0 MOV R7, R125 ;  /* 0x0000007d00070202 */ /* 0x000fc60000000f00 */
[C---:B------:R-:W-:Y:S01]  /*13f0*/  @P0 IMAD R9, R11.reuse, R9, R0 ;  /* 0x000000090b090224 */ /* 0x040fe200078e0200 */
[----:B------:R-:W-:Y:S01]  /*1400*/  P2R R0, PR, RZ, 0x1 ;  /* 0x00000001ff007803 */ /* 0x000fe20000000000 */
[----:B------:R-:W-:Y:S01]  /*1410*/  @P0 IMAD.WIDE.U32 R6, R11, R8, R6 ;  /* 0x000000080b060225 */ /* 0x000fe200078e0006 */
[----:B------:R-:W-:-:S04]  /*1420*/  IADD3 R11, R74, 0xa0, RZ ;  /* 0x000000a04a0b7810 */ /* 0x000fc80007ffe0ff */
[----:B------:R-:W-:Y:S02]  /*1430*/  @P0 IADD3 R7, R7, R9, RZ ;  /* 0x0000000907070210 */ /* 0x000fe40007ffe0ff */
[----:B------:R-:W0:Y:S01]  /*1440*/  @P0 LDC.64 R8, c[0x0][0x228] ;  /* 0x00008a00ff080b82 */ /* 0x000e220000000a00 */
[C---:B------:R-:W-:Y:S02]  /*1450*/  @P0 SHF.L.U32 R41, R6.reuse, 0x2, RZ ;  /* 0x0000000206290819 */ /* 0x040fe400000006ff */
[----:B------:R-:W-:Y:S02]  /*1460*/  @P0 SHF.L.U64.HI R6, R6, 0x2, R7 ;  /* 0x0000000206060819 */ /* 0x000fe40000010207 */
[----:B------:R-:W-:Y:S02]  /*1470*/  @P0 IADD3 R108, P5, R41, R108, RZ ;  /* 0x0000006c296c0210 */ /* 0x000fe40007fbe0ff */
        /* <DEDUP_REMOVED lines=25> */
[----:B------:R-:W-:-:S05]  /*1610*/  @P2 IMAD.WIDE.U32 R6, R11, R8, R6 ;  /* 0x000000080b062225 */ /* 0x000fca00078e0006 */
[----:B------:R-:W-:Y:S02]  /*1620*/  @P2 IADD3 R7, R7, R9, RZ ;  /* 0x0000000907072210 */ /* 0x000fe40007ffe0ff */
[C---:B------:R-:W-:Y:S01]  /*1630*/  @P2 SHF.L.U32 R103, R6.reuse, 0x2, RZ ;  /* 0x0000000206672819 */ /* 0x040fe200000006ff */
[----:B------:R-:W0:Y:S01]  /*1640*/  @P2 LDC.64 R8, c[0x0][0x228] ;  /* 0x00008a00ff082b82 */ /* 0x000e220000000a00 */
[----:B------:R-:W-:Y:S02]  /*1650*/  @P2 SHF.L.U64.HI R6, R6, 0x2, R7 ;  /* 0x0000000206062819 */ /* 0x000fe40000010207 */
[----:B-1----:R-:W-:-:S04]  /*1660*/  @P2 IADD3 R104, P5, R103, R104, RZ ;  /* 0x0000006867682210 */ /* 0x002fc80007fbe0ff */
[----:B------:R-:W-:Y:S01]  /*1670*/  @P2 IADD3.X R105, R6, R105, RZ, P5, !PT ;  /* 0x0000006906692210 */ /* 0x000fe20002ffe4ff */
[----:B------:R-:W1:Y:S01]  /*1680*/  LDC R7, c[0x0][0x2ac] ;  /* 0x0000ab00ff077b82 */ /* 0x000e620000000800 */
[----:B0-----:R-:W-:-:S04]  /*1690*/  @P2 IADD3 R102, P5, R103, R8, RZ ;  /* 0x0000000867662210 */ /* 0x001fc80007fbe0ff */
        /* <DEDUP_REMOVED lines=8> */
[----:B------:R-:W0:Y:S08]  /*1720*/  @P2 LDC.64 R6, c[0x0][0x288] ;  /* 0x0000a200ff062b82 */ /* 0x000e300000000a00 */
[----:B------:R-:W1:Y:S08]  /*1730*/  @P2 LDC.64 R64, c[0x0][0x230] ;  /* 0x00008c00ff402b82 */ /* 0x000e700000000a00 */
        /* <DEDUP_REMOVED lines=8> */
[C---:B------:R-:W-:Y:S02]  /*17c0*/  @P2 SHF.L.U32 R7, R6.reuse, 0x2, RZ ;  /* 0x0000000206072819 */ /* 0x040fe400000006ff */
[----:B------:R-:W-:Y:S02]  /*17d0*/  @P2 SHF.L.U64.HI R6, R6, 0x2, R9 ;  /* 0x0000000206062819 */ /* 0x000fe40000010209 */
[----:B-1----:R-:W-:Y:S02]  /*17e0*/  @P2 IADD3 R64, P5, R7, R64, RZ ;  /* 0x0000004007402210 */ /* 0x002fe40007fbe0ff */
[----:B------:R-:W-:Y:S02]  /*17f0*/  IADD3 R11, R74, 0xd0, RZ ;  /* 0x000000d04a0b7810 */ /* 0x000fe40007ffe0ff */
[----:B------:R-:W-:-:S02]  /*1800*/  @P2 IADD3.X R65, R6, R65, RZ, P5, !PT ;  /* 0x0000004106412210 */ /* 0x000fc40002ffe4ff */
[----:B--2---:R-:W-:Y:S02]  /*1810*/  @P2 IADD3 R14, P5, R7, R14, RZ ;  /* 0x0000000e070e2210 */ /* 0x004fe40007fbe0ff */
[----:B------:R-:W-:Y:S02]  /*1820*/  SHF.R.S32.HI R9, RZ, 0x1f, R11 ;  /* 0x0000001fff097819 */ /* 0x000fe4000001140b */
[----:B------:R-:W-:Y:S02]  /*1830*/  @P2 IADD3.X R15, R6, R15, RZ, P5, !PT ;  /* 0x0000000f060f2210 */ /* 0x000fe40002ffe4ff */
        /* <DEDUP_REMOVED lines=11> */
[----:B------:R-:W-:Y:S01]  /*18f0*/  @P1 IMAD.WIDE.U32 R8, R11, R6, R8 ;  /* 0x000000060b081225 */ /* 0x000fe200078e0008 */
[----:B------:R-:W-:-:S04]  /*1900*/  SHF.R.S32.HI R11, RZ, 0x1f, R13 ;  /* 0x0000001fff0b7819 */ /* 0x000fc8000001140d */
        /* <DEDUP_REMOVED lines=8> */
[C---:B------:R-:W-:Y:S02]  /*1990*/  IADD3 R8, R12.reuse, 0xe0, RZ ;  /* 0x000000e00c087810 */ /* 0x040fe40007ffe0ff */
[----:B------:R-:W-:Y:S02]  /*19a0*/  IADD3 R12, R12, 0xf0, RZ ;  /* 0x000000f00c0c7810 */ /* 0x000fe40007ffe0ff */
        /* <DEDUP_REMOVED lines=16> */
[----:B-1----:R-:W-:Y:S02]  /*1ab0*/  @P5 IADD3 R98, P6, R9, R98, RZ ;  /* 0x0000006209625210 */ /* 0x002fe40007fde0ff */
[----:B------:R-:W-:Y:S02]  /*1ac0*/  SHF.R.S32.HI R11, RZ, 0x1f, R4 ;  /* 0x0000001fff0b7819 */ /* 0x000fe40000011404 */
[----:B------:R-:W-:-:S02]  /*1ad0*/  @P5 IADD3.X R99, R10, R99, RZ, P6, !PT ;  /* 0x000000630a635210 */ /* 0x000fc400037fe4ff */
[----:B--2---:R-:W-:-:S04]  /*1ae0*/  @P5 IADD3 R62, P6, R9, R62, RZ ;  /* 0x0000003e093e5210 */ /* 0x004fc80007fde0ff */
[----:B------:R-:W-:Y:S02]  /*1af0*/  @P5 IADD3.X R63, R10, R63, RZ, P6, !PT ;  /* 0x0000003f0a3f5210 */ /* 0x000fe400037fe4ff */
        /* <DEDUP_REMOVED lines=16> */
[----:B--2---:R-:W-:Y:S02]  /*1c00*/  @P6 IADD3 R20, P0, R9, R20, RZ ;  /* 0x0000001409146210 */ /* 0x004fe40007f1e0ff */
[----:B------:R-:W0:Y:S02]  /*1c10*/  LDC.64 R8, c[0x0][0x248] ;  /* 0x00009200ff087b82 */ /* 0x000e240000000a00 */
[----:B------:R-:W-:Y:S01]  /*1c20*/  @P6 IADD3.X R21, R10, R21, RZ, P0, !PT ;  /* 0x000000150a156210 */ /* 0x000fe200007fe4ff */
[----:B0-----:R-:W-:-:S06]  /*1c30*/  IMAD.WIDE R94, R84, 0x8, R8 ;  /* 0x00000008545e7825 */ /* 0x001fcc00078e0208 */
[----:B------:R-:W2:Y:S01]  /*1c40*/  LDG.E.64 R94, desc[UR8][R94.64] ;  /* 0x000000085e5e7981 */ /* 0x000ea2000c1e1b00 */
[----:B------:R-:W-:Y:S02]  /*1c50*/  MOV R96, 0x3f800000 ;  /* 0x3f80000000607802 */ /* 0x000fe40000000f00 */
[----:B------:R-:W-:Y:S02]  /*1c60*/  CS2R R92, SRZ ;  /* 0x00000000005c7805 */ /* 0x000fe4000001ff00 */
[----:B------:R-:W-:Y:S02]  /*1c70*/  CS2R R10, SRZ ;  /* 0x00000000000a7805 */ /* 0x000fe4000001ff00 */
[----:B------:R-:W-:Y:S02]  /*1c80*/  CS2R R66, SRZ ;  /* 0x0000000000427805 */ /* 0x000fe4000001ff00 */
[----:B------:R-:W5:Y:S04]  /*1c90*/  @P2 LDG.E.64 R92, desc[UR8][R64.64] ;  /* 0x00000008405c2981 */ /* 0x000f68000c1e1b00 */
[----:B------:R0:W5:Y:S04]  /*1ca0*/  @P1 LDG.E.64 R10, desc[UR8][R6.64] ;  /* 0x00000008060a1981 */ /* 0x000168000c1e1b00 */
[----:B------:R1:W5:Y:S01]  /*1cb0*/  @P5 LDG.E.64 R66, desc[UR8][R98.64] ;  /* 0x0000000862425981 */ /* 0x000362000c1e1b00 */
[----:B0-----:R-:W-:-:S02]  /*1cc0*/  MOV R7, RZ ;  /* 0x000000ff00077202 */ /* 0x001fc40000000f00 */
[----:B------:R-:W-:Y:S02]  /*1cd0*/  MOV R6, RZ ;  /* 0x000000ff00067202 */ /* 0x000fe40000000f00 */
[----:B-1----:R-:W-:Y:S02]  /*1ce0*/  CS2R R98, SRZ ;  /* 0x0000000000627805 */ /* 0x002fe4000001ff00 */
[----:B------:R-:W-:-:S04]  /*1cf0*/  CS2R R90, SRZ ;  /* 0x00000000005a7805 */ /* 0x000fc8000001ff00 */
[----:B------:R0:W5:Y:S01]  /*1d00*/  @P3 LDG.E.64 R98, desc[UR8][R22.64] ;  /* 0x0000000816623981 */ /* 0x000162000c1e1b00 */
[----:B------:R-:W-:-:S03]  /*1d10*/  CS2R R64, SRZ ;  /* 0x0000000000407805 */ /* 0x000fc6000001ff00 */
[----:B------:R1:W5:Y:S01]  /*1d20*/  @P1 LDG.E.64 R90, desc[UR8][R16.64] ;  /* 0x00000008105a1981 */ /* 0x000362000c1e1b00 */
[----:B0-----:R-:W-:-:S03]  /*1d30*/  CS2R R22, SRZ ;  /* 0x0000000000167805 */ /* 0x001fc6000001ff00 */
[----:B------:R0:W5:Y:S01]  /*1d40*/  @P6 LDG.E.64 R64, desc[UR8][R18.64] ;  /* 0x0000000812406981 */ /* 0x000162000c1e1b00 */
[----:B-1----:R-:W-:Y:S02]  /*1d50*/  CS2R R16, SRZ ;  /* 0x0000000000107805 */ /* 0x002fe4000001ff00 */
[----:B------:R-:W-:Y:S02]  /*1d60*/  LOP3.LUT P1, RZ, R89, 0x40, RZ, 0xc0, !PT ;  /* 0x0000004059ff7812 */ /* 0x000fe4000782c0ff */
[----:B0-----:R-:W-:-:S06]  /*1d70*/  CS2R R18, SRZ ;  /* 0x0000000000127805 */ /* 0x001fcc000001ff00 */
[----:B------:R0:W5:Y:S02]  /*1d80*/  @P3 LDG.E.64 R18, desc[UR8][R56.64] ;  /* 0x0000000838123981 */ /* 0x000164000c1e1b00 */
[----:B0-----:R-:W-:-:S06]  /*1d90*/  CS2R R56, SRZ ;  /* 0x0000000000387805 */ /* 0x001fcc000001ff00 */
[----:B------:R0:W5:Y:S02]  /*1da0*/  @P1 LDG.E.64 R56, desc[UR8][R30.64] ;  /* 0x000000081e381981 */ /* 0x000164000c1e1b00 */
[----:B0-----:R-:W-:Y:S01]  /*1db0*/  CS2R R30, SRZ ;  /* 0x00000000001e7805 */ /* 0x001fe2000001ff00 */
[----:B--2---:R-:W-:-:S05]  /*1dc0*/  FFMA.FTZ R9, -R94, R94, R95 ;  /* 0x0000005e5e097223 */ /* 0x004fca000001015f */
[----:B------:R-:W-:-:S13]  /*1dd0*/  FSETP.GTU.FTZ.AND P0, PT, R9, RZ, PT ;  /* 0x000000ff0900720b */ /* 0x000fda0003f1c000 */
[----:B------:R-:W0:Y:S02]  /*1de0*/  @P0 LDC R12, c[0x0][0x250] ;  /* 0x00009400ff0c0b82 */ /* 0x000e240000000800 */
[----:B0-----:R-:W-:Y:S01]  /*1df0*/  @P0 FADD.FTZ R12, R9, R12 ;  /* 0x0000000c090c0221 */ /* 0x001fe20000010000 */
[----:B------:R-:W-:-:S03]  /*1e00*/  CS2R R8, SRZ ;  /* 0x0000000000087805 */ /* 0x000fc6000001ff00 */
[----:B------:R0:W1:Y:S01]  /*1e10*/  @P0 MUFU.RSQ R96, R12 ;  /* 0x0000000c00600308 */ /* 0x0000620000001400 */
[C---:B------:R-:W-:Y:S02]  /*1e20*/  LOP3.LUT P0, RZ, R89.reuse, 0x200, RZ, 0xc0, !PT ;  /* 0x0000020059ff7812 */ /* 0x040fe4000780c0ff */
[----:B------:R2:W5:Y:S01]  /*1e30*/  @P2 LDG.E.64 R8, desc[UR8][R14.64] ;  /* 0x000000080e082981 */ /* 0x000562000c1e1b00 */
[----:B------:R-:W-:-:S04]  /*1e40*/  LOP3.LUT P2, RZ, R89, 0x80, RZ, 0xc0, !PT ;  /* 0x0000008059ff7812 */ /* 0x000fc8000784c0ff */
[----:B------:R-:W-:Y:S02]  /*1e50*/  P2R R95, PR, RZ, 0x4 ;  /* 0x00000004ff5f7803 */ /* 0x000fe40000000000 */
[----:B------:R-:W-:-:S04]  /*1e60*/  LOP3.LUT P2, RZ, R89, 0x100, RZ, 0xc0, !PT ;  /* 0x0000010059ff7812 */ /* 0x000fc8000784c0ff */
[----:B------:R3:W5:Y:S01]  /*1e70*/  @P0 LDG.E.64 R6, desc[UR8][R60.64] ;  /* 0x000000083c060981 */ /* 0x000762000c1e1b00 */
[----:B0-----:R-:W-:Y:S02]  /*1e80*/  CS2R R12, SRZ ;  /* 0x00000000000c7805 */ /* 0x001fe4000001ff00 */
[----:B--2---:R-:W-:Y:S01]  /*1e90*/  CS2R R14, SRZ ;  /* 0x00000000000e7805 */ /* 0x004fe2000001ff00 */
[----:B------:R0:W5:Y:S05]  /*1ea0*/  @P0 LDG.E.64 R16, desc[UR8][R58.64] ;  /* 0x000000083a100981 */ /* 0x00016a000c1e1b00 */
[----:B------:R-:W5:Y:S01]  /*1eb0*/  @P2 LDG.E.64 R22, desc[UR8][R52.64] ;  /* 0x0000000834162981 */ /* 0x000f62000c1e1b00 */
[----:B---3--:R-:W-:-:S03]  /*1ec0*/  CS2R R60, SRZ ;  /* 0x00000000003c7805 */ /* 0x008fc6000001ff00 */
[----:B------:R2:W5:Y:S04]  /*1ed0*/  @P5 LDG.E.64 R12, desc[UR8][R62.64] ;  /* 0x000000083e0c5981 */ /* 0x000568000c1e1b00 */
[----:B------:R3:W5:Y:S01]  /*1ee0*/  @P2 LDG.E.64 R60, desc[UR8][R54.64] ;  /* 0x00000008363c2981 */ /* 0x000762000c1e1b00 */
[----:B------:R-:W-:Y:S02]  /*1ef0*/  ISETP.NE.AND P2, PT, R95, RZ, PT ;  /* 0x000000ff5f00720c */ /* 0x000fe40003f45270 */
[----:B0-----:R-:W-:Y:S02]  /*1f00*/  CS2R R58, SRZ ;  /* 0x00000000003a7805 */ /* 0x001fe4000001ff00 */
[----:B------:R-:W-:Y:S01]  /*1f10*/  LOP3.LUT P0, RZ, R89, 0x20, RZ, 0xc0, !PT ;  /* 0x0000002059ff7812 */ /* 0x000fe2000780c0ff */
[----:B------:R0:W5:Y:S01]  /*1f20*/  @P6 LDG.E.64 R14, desc[UR8][R20.64] ;  /* 0x00000008140e6981 */ /* 0x000162000c1e1b00 */
[----:B--2---:R-:W-:-:S02]  /*1f30*/  CS2R R62, SRZ ;  /* 0x00000000003e7805 */ /* 0x004fc4000001ff00 */
[C---:B------:R-:W-:Y:S02]  /*1f40*/  LOP3.LUT P6, RZ, R89.reuse, 0x10, RZ, 0xc0, !PT ;  /* 0x0000001059ff7812 */ /* 0x040fe400078cc0ff */
[----:B------:R-:W-:Y:S02]  /*1f50*/  LOP3.LUT P5, RZ, R89, 0x8, RZ, 0xc0, !PT ;  /* 0x0000000859ff7812 */ /* 0x000fe400078ac0ff */
[----:B---3--:R-:W-:Y:S01]  /*1f60*/  CS2R R54, SRZ ;  /* 0x0000000000367805 */ /* 0x008fe2000001ff00 */
[----:B------:R2:W5:Y:S01]  /*1f70*/  @P4 LDG.E.64 R62, desc[UR8][R24.64] ;  /* 0x00000008183e4981 */ /* 0x000562000c1e1b00 */
[----:B0-----:R-:W-:-:S03]  /*1f80*/  CS2R R20, SRZ ;  /* 0x0000000000147805 */ /* 0x001fc6000001ff00 */
[----:B------:R0:W5:Y:S04]  /*1f90*/  @P2 LDG.E.64 R58, desc[UR8][R28.64] ;  /* 0x000000081c3a2981 */ /* 0x000168000c1e1b00 */
[----:B------:R3:W5:Y:S01]  /*1fa0*/  @P4 LDG.E.64 R20, desc[UR8][R26.64] ;  /* 0x000000081a144981 */ /* 0x000762000c1e1b00 */
[----:B--2---:R-:W-:-:S03]  /*1fb0*/  CS2R R24, SRZ ;  /* 0x0000000000187805 */ /* 0x004fc6000001ff00 */
[----:B------:R-:W5:Y:S01]  /*1fc0*/  @P0 LDG.E.64 R54, desc[UR8][R48.64] ;  /* 0x0000000830360981 */ /* 0x000f62000c1e1b00 */
[----:B0-----:R-:W-:-:S03]  /*1fd0*/  CS2R R28, SRZ ;  /* 0x00000000001c7805 */ /* 0x001fc6000001ff00 */
[----:B------:R0:W5:Y:S01]  /*1fe0*/  @P2 LDG.E.64 R24, desc[UR8][R50.64] ;  /* 0x0000000832182981 */ /* 0x000162000c1e1b00 */
[----:B---3--:R-:W-:Y:S02]  /*1ff0*/  CS2R R26, SRZ ;  /* 0x00000000001a7805 */ /* 0x008fe4000001ff00 */
[----:B------:R-:W-:Y:S01]  /*2000*/  ISETP.NE.AND P2, PT, R110, RZ, PT ;  /* 0x000000ff6e00720c */ /* 0x000fe20003f45270 */
[----:B------:R-:W5:Y:S01]  /*2010*/  @P0 LDG.E.64 R28, desc[UR8][R46.64] ;  /* 0x000000082e1c0981 */ /* 0x000f62000c1e1b00 */
[----:B------:R-:W-:-:S03]  /*2020*/  ISETP.NE.AND P0, PT, R0, RZ, PT ;  /* 0x000000ff0000720c */ /* 0x000fc60003f05270 */
[----:B------:R2:W5:Y:S01]  /*2030*/  @P1 LDG.E.64 R26, desc[UR8][R32.64] ;  /* 0x00000008201a1981 */ /* 0x000562000c1e1b00 */
[----:B------:R-:W-:Y:S02]  /*2040*/  ISETP.NE.AND P1, PT, R97, RZ, PT ;  /* 0x000000ff6100720c */ /* 0x000fe40003f25270 */
[----:B0-----:R-:W-:Y:S02]  /*2050*/  CS2R R50, SRZ ;  /* 0x0000000000327805 */ /* 0x001fe4000001ff00 */
[----:B------:R-:W-:Y:S01]  /*2060*/  CS2R R48, SRZ ;  /* 0x0000000000307805 */ /* 0x000fe2000001ff00 */
[----:B------:R0:W5:Y:S04]  /*2070*/  @P6 LDG.E.64 R30, desc[UR8][R44.64] ;  /* 0x000000082c1e6981 */ /* 0x000168000c1e1b00 */
[----:B------:R3:W5:Y:S01]  /*2080*/  @P5 LDG.E.64 R50, desc[UR8][R36.64] ;  /* 0x0000000824325981 */ /* 0x000762000c1e1b00 */
[----:B--2---:R-:W-:-:S03]  /*2090*/  CS2R R32, SRZ ;  /* 0x0000000000207805 */ /* 0x004fc6000001ff00 */
[----:B------:R-:W5:Y:S01]  /*20a0*/  @P0 LDG.E.64 R48, desc[UR8][R108.64] ;  /* 0x000000086c300981 */ /* 0x000f62000c1e1b00 */
[----:B0-----:R-:W-:-:S03]  /*20b0*/  CS2R R44, SRZ ;  /* 0x00000000002c7805 */ /* 0x001fc6000001ff00 */
[----:B------:R0:W5:Y:S01]  /*20c0*/  @P5 LDG.E.64 R32, desc[UR8][R38.64] ;  /* 0x0000000826205981 */ /* 0x000162000c1e1b00 */
[----:B---3--:R-:W-:-:S03]  /*20d0*/  CS2R R36, SRZ ;  /* 0x0000000000247805 */ /* 0x008fc6000001ff00 */
[----:B------:R-:W5:Y:S04]  /*20e0*/  @P2 LDG.E.64 R44, desc[UR8][R104.64] ;  /* 0x00000008682c2981 */ /* 0x000f68000c1e1b00 */
[----:B------:R-:W5:Y:S01]  /*20f0*/  @P1 LDG.E.64 R36, desc[UR8][R106.64] ;  /* 0x000000086a241981 */ /* 0x000f62000c1e1b00 */
[----:B0-----:R-:W-:-:S06]  /*2100*/  CS2R R38, SRZ ;  /* 0x0000000000267805 */ /* 0x001fcc000001ff00 */
[----:B------:R-:W5:Y:S01]  /*2110*/  @P2 LDG.E.64 R38, desc[UR8][R102.64] ;  /* 0x0000000866262981 */ /* 0x000f62000c1e1b00 */
[----:B------:R-:W-:Y:S02]  /*2120*/  ISETP.GT.U32.AND P5, PT, R88, 0x1ff, PT ;  /* 0x000001ff5800780c */ /* 0x000fe40003fa4070 */
[----:B------:R-:W-:Y:S02]  /*2130*/  CS2R R52, SRZ ;  /* 0x0000000000347805 */ /* 0x000fe4000001ff00 */
[----:B------:R-:W-:-:S04]  /*2140*/  CS2R R46, SRZ ;  /* 0x00000000002e7805 */ /* 0x000fc8000001ff00 */
[----:B------:R0:W5:Y:S01]  /*2150*/  @P6 LDG.E.64 R52, desc[UR8][R34.64] ;  /* 0x0000000822346981 */ /* 0x000162000c1e1b00 */
[----:B------:R-:W-:Y:S03]  /*2160*/  BSSY B0, `(.L_x_2167) ;  /* 0x0000012000007945 */ /* 0x000fe60003800000 */
[----:B------:R2:W5:Y:S01]  /*2170*/  @P1 LDG.E.64 R46, desc[UR8][R42.64] ;  /* 0x000000082a2e1981 */ /* 0x000562000c1e1b00 */
[----:B0-----:R-:W-:Y:S02]  /*2180*/  CS2R R34, SRZ ;  /* 0x0000000000227805 */ /* 0x001fe4000001ff00 */
[----:B--2---:R-:W-:-:S04]  /*2190*/  CS2R R42, SRZ ;  /* 0x00000000002a7805 */ /* 0x004fc8000001ff00 */
[----:B------:R0:W5:Y:S02]  /*21a0*/  @P0 LDG.E.64 R34, desc[UR8][R40.64] ;  /* 0x0000000828220981 */ /* 0x000164000c1e1b00 */
[----:B0-----:R-:W-:Y:S01]  /*21b0*/  CS2R R40, SRZ ;  /* 0x0000000000287805 */ /* 0x001fe2000001ff00 */
        /* <DEDUP_REMOVED lines=12> */
.L_x_2168:
[----:B------:R-:W-:Y:S05]  /*2280*/  BSYNC B0 ;  /* 0x0000000000007941 */ /* 0x000fea0003800000 */
.L_x_2167:
[----:B------:R-:W-:Y:S01]  /*2290*/  ISETP.NE.AND P5, PT, RZ, UR7, PT ;  /* 0x00000007ff007c0c */ /* 0x000fe2000bfa5270 */
[C---:B-----5:R-:W-:Y:S01]  /*22a0*/  FADD.FTZ R95, -R94.reuse, R6 ;  /* 0x000000065e5f7221 */ /* 0x060fe20000010100 */
[C---:B------:R-:W-:Y:S01]  /*22b0*/  FADD.FTZ R7, -R94.reuse, R7 ;  /* 0x000000075e077221 */ /* 0x040fe20000010100 */
        /* <DEDUP_REMOVED lines=28> */
.L_x_2169:
[----:B------:R-:W-:Y:S01]  /*2480*/  FMUL.FTZ R98, R106, R40 ;  /* 0x000000286a627220 */ /* 0x000fe20000410000 */
[----:B------:R-:W-:Y:S01]  /*2490*/  MOV R103, R19 ;  /* 0x0000001300677202 */ /* 0x000fe20000000f00 */
[----:B------:R-:W-:Y:S01]  /*24a0*/  FMUL.FTZ R7, R107, R96 ;  /* 0x000000606b077220 */ /* 0x000fe20000410000 */
[----:B------:R-:W-:Y:S01]  /*24b0*/  FMUL.FTZ R97, R105, R41 ;  /* 0x0000002969617220 */ /* 0x000fe20000410000 */
[----:B0-----:R-:W-:Y:S01]  /*24c0*/  FFMA.FTZ R101, R95, R98, RZ ;  /* 0x000000625f657223 */ /* 0x001fe200000100ff */
        /* <DEDUP_REMOVED lines=21> */
.L_x_2170:
[----:B------:R-:W-:Y:S01]  /*2620*/  FFMA.FTZ R102, R0, R97, R101 ;  /* 0x0000006100667223 */ /* 0x000fe20000010065 */
[----:B------:R-:W-:Y:S01]  /*2630*/  FMUL.FTZ R100, R104, R40 ;  /* 0x0000002868647220 */ /* 0x000fe20000410000 */
[----:B------:R-:W-:Y:S01]  /*2640*/  FADD.FTZ R97, R97, R98 ;  /* 0x0000006261617221 */ /* 0x000fe20000010000 */
[C---:B------:R-:W-:Y:S01]  /*2650*/  FADD.FTZ R107, -R94.reuse, R63 ;  /* 0x0000003f5e6b7221 */ /* 0x040fe20000010100 */
[----:B------:R-:W-:Y:S01]  /*2660*/  MOV R63, R20 ;  /* 0x00000014003f7202 */ /* 0x000fe20000000f00 */
[----:B------:R-:W-:Y:S01]  /*2670*/  FFMA.FTZ R99, R7, R100, R102 ;  /* 0x0000006407637223 */ /* 0x000fe20000010066 */
[----:B------:R-:W-:Y:S01]  /*2680*/  FADD.FTZ R100, R97, R100 ;  /* 0x0000006461647221 */ /* 0x000fe20000010000 */
[----:B------:R-:W-:Y:S01]  /*2690*/  FADD.FTZ R97, -R94, R62 ;  /* 0x0000003e5e617221 */ /* 0x000fe20000010100 */
[----:B------:R-:W-:Y:S01]  /*26a0*/  MOV R62, R21 ;  /* 0x00000015003e7202 */ /* 0x000fe20000000f00 */
[----:B------:R-:W-:Y:S01]  /*26b0*/  FMUL.FTZ R101, R103, R41 ;  /* 0x0000002967657220 */ /* 0x000fe20000410000 */
        /* <DEDUP_REMOVED lines=17> */
[----:B------:R-:W-:-:S03]  /*27d0*/  FMUL.FTZ R110, R21, R110 ;  /* 0x0000006e156e7220 */ /* 0x000fc60000410000 */
[----:B------:R-:W-:Y:S01]  /*27e0*/  FFMA.FTZ R113, R63, R112, 1 ;  /* 0x3f8000003f717423 */ /* 0x000fe20000010070 */
[----:B------:R-:W-:-:S03]  /*27f0*/  FMUL.FTZ R63, R111, R62 ;  /* 0x0000003e6f3f7220 */ /* 0x000fc60000410000 */
[----:B------:R-:W-:-:S07]  /*2800*/  FMUL.FTZ R62, R110, R113 ;  /* 0x000000716e3e7220 */ /* 0x000fce0000410000 */
.L_x_2171:
        /* <DEDUP_REMOVED lines=31> */
.L_x_2172:
        /* <DEDUP_REMOVED lines=31> */
.L_x_2173:
[----:B------:R-:W-:Y:S01]  /*2bf0*/  FFMA.FTZ R112, R100, R109, R107 ;  /* 0x0000006d64707223 */ /* 0x000fe2000001006b */
[----:B------:R-:W-:Y:S01]  /*2c00*/  FMUL.FTZ R110, R59, R40 ;  /* 0x000000283b6e7220 */ /* 0x000fe20000410000 */
[----:B------:R-:W-:Y:S01]  /*2c10*/  FADD.FTZ R109, R109, R108 ;  /* 0x0000006c6d6d7221 */ /* 0x000fe20000010000 */
[C---:B------:R-:W-:Y:S01]  /*2c20*/  FADD.FTZ R119, -R94.reuse, R56 ;  /* 0x000000385e777221 */ /* 0x040fe20000010100 */
[C---:B------:R-:W-:Y:S01]  /*2c30*/  FADD.FTZ R118, -R94.reuse, R57 ;  /* 0x000000395e767221 */ /* 0x040fe20000010100 */
[----:B------:R-:W-:Y:S01]  /*2c40*/  FFMA.FTZ R107, R101, R110, R112 ;  /* 0x0000006e656b7223 */ /* 0x000fe20000010070 */
[C---:B------:R-:W-:Y:S01]  /*2c50*/  FADD.FTZ R112, -R94.reuse, R51 ;  /* 0x000000335e707221 */ /* 0x040fe20000010100 */
[----:B------:R-:W-:Y:S01]  /*2c60*/  FADD.FTZ R51, -R94, R44 ;  /* 0x0000002c5e337221 */ /* 0x000fe20000010100 */
[----:B------:R-:W-:Y:S01]  /*2c70*/  FADD.FTZ R108, R109, R110 ;  /* 0x0000006e6d6c7221 */ /* 0x000fe20000010000 */
[----:B------:R-:W-:Y:S01]  /*2c80*/  FMUL.FTZ R44, R58, R41 ;  /* 0x000000293a2c7220 */ /* 0x000fe20000410000 */
[C---:B------:R-:W-:Y:S01]  /*2c90*/  FADD.FTZ R113, -R94.reuse, R50 ;  /* 0x000000325e717221 */ /* 0x040fe20000010100 */
[C---:B------:R-:W-:Y:S01]  /*2ca0*/  FADD.FTZ R116, -R94.reuse, R55 ;  /* 0x000000375e747221 */ /* 0x040fe20000010100 */
[C---:B------:R-:W-:Y:S01]  /*2cb0*/  FADD.FTZ R114, -R94.reuse, R53 ;  /* 0x000000355e727221 */ /* 0x040fe20000010100 */
[C---:B------:R-:W-:Y:S01]  /*2cc0*/  FADD.FTZ R111, -R94.reuse, R48 ;  /* 0x000000305e6f7221 */ /* 0x040fe20000010100 */
[----:B------:R-:W-:Y:S01]  /*2cd0*/  FADD.FTZ R109, -R94, R46 ;  /* 0x0000002e5e6d7221 */ /* 0x000fe20000010100 */
[----:B------:R-:W-:Y:S01]  /*2ce0*/  FFMA.FTZ R50, R102, R44, R107 ;  /* 0x0000002c66327223 */ /* 0x000fe2000001006b */
[----:B------:R-:W-:Y:S01]  /*2cf0*/  FADD.FTZ R108, R44, R108 ;  /* 0x0000006c2c6c7221 */ /* 0x000fe20000010000 */
[C---:B------:R-:W-:Y:S01]  /*2d00*/  FADD.FTZ R117, -R94.reuse, R54 ;  /* 0x000000365e757221 */ /* 0x040fe20000010100 */
        /* <DEDUP_REMOVED lines=11> */
[----:B------:R-:W-:Y:S01]  /*2dc0*/  FADD.FTZ R65, -R94, R65 ;  /* 0x000000415e417221 */ /* 0x000fe20000010100 */
[----:B------:R-:W-:Y:S01]  /*2dd0*/  MOV R46, R26 ;  /* 0x0000001a002e7202 */ /* 0x000fe20000000f00 */
[----:B------:R-:W-:Y:S01]  /*2de0*/  FMUL.FTZ R119, R119, R96 ;  /* 0x0000006077777220 */ /* 0x000fe20000410000 */
[----:B------:R-:W-:Y:S01]  /*2df0*/  MOV R44, R27 ;  /* 0x0000001b002c7202 */ /* 0x000fe20000000f00 */
        /* <DEDUP_REMOVED lines=22> */
.L_x_2174:
[----:B------:R-:W-:Y:S01]  /*2f60*/  FMUL.FTZ R52, R46, R40 ;  /* 0x000000282e347220 */ /* 0x000fe20000410000 */
[----:B------:R-:W-:Y:S01]  /*2f70*/  FADD.FTZ R56, R107, R104 ;  /* 0x000000686b387221 */ /* 0x000fe20000010000 */
[----:B------:R-:W-:Y:S01]  /*2f80*/  FMUL.FTZ R66, R44, R41 ;  /* 0x000000292c427220 */ /* 0x000fe20000410000 */
[----:B------:R-:W-:Y:S01]  /*2f90*/  FFMA.FTZ R48, R7, R104, R48 ;  /* 0x0000006807307223 */ /* 0x000fe20000010030 */
[----:B------:R-:W-:Y:S01]  /*2fa0*/  FFMA.FTZ R107, R119, R52, R50 ;  /* 0x00000034776b7223 */ /* 0x000fe20000010032 */
[----:B------:R-:W-:Y:S01]  /*2fb0*/  FADD.FTZ R108, R108, R52 ;  /* 0x000000346c6c7221 */ /* 0x000fe20000010000 */
[----:B------:R-:W-:Y:S01]  /*2fc0*/  FFMA.FTZ R52, R0, R105, RZ ;  /* 0x0000006900347223 */ /* 0x000fe200000100ff */
[----:B------:R-:W-:Y:S01]  /*2fd0*/  FADD.FTZ R50, RZ, R105 ;  /* 0x00000069ff327221 */ /* 0x000fe20000010000 */
[----:B------:R-:W-:Y:S01]  /*2fe0*/  FFMA.FTZ R64, R118, R66, R107 ;  /* 0x0000004276407223 */ /* 0x000fe2000001006b */
[----:B------:R-:W-:Y:S01]  /*2ff0*/  FADD.FTZ R66, R66, R108 ;  /* 0x0000006c42427221 */ /* 0x000fe20000010000 */
[----:B------:R-:W-:Y:S01]  /*3000*/  FFMA.FTZ R105, R6, R103, R52 ;  /* 0x0000006706697223 */ /* 0x000fe20000010034 */
[----:B------:R-:W-:Y:S01]  /*3010*/  FADD.FTZ R103, R50, R103 ;  /* 0x0000006732677221 */ /* 0x000fe20000010000 */
[----:B------:R-:W-:Y:S01]  /*3020*/  MOV R54, R28 ;  /* 0x0000001c00367202 */ /* 0x000fe20000000f00 */
[-C--:B------:R-:W-:Y:S01]  /*3030*/  FMUL.FTZ R117, R117, R96.reuse ;  /* 0x0000006075757220 */ /* 0x080fe20000410000 */
[----:B------:R-:W-:Y:S01]  /*3040*/  MOV R52, R29 ;  /* 0x0000001d00347202 */ /* 0x000fe20000000f00 */
        /* <DEDUP_REMOVED lines=14> */
[----:B------:R-:W-:-:S04]  /*3130*/  FFMA.FTZ R104, R52, R104, 1 ;  /* 0x3f80000034687423 */ /* 0x000fc80000010068 */
[----:B------:R-:W-:Y:S01]  /*3140*/  FMUL.FTZ R54, R54, R104 ;  /* 0x0000006836367220 */ /* 0x000fe20000410000 */
[----:B-1----:R-:W-:-:S04]  /*3150*/  FADD.FTZ R52, -R94, 1 ;  /* 0x3f8000005e347421 */ /* 0x002fc80000010100 */
[----:B------:R-:W-:Y:S01]  /*3160*/  FFMA.FTZ R50, R50, R52, 1 ;  /* 0x3f80000032327423 */ /* 0x000fe20000010034 */
[----:B------:R-:W-:-:S04]  /*3170*/  FMUL.FTZ R52, R29, R94 ;  /* 0x0000005e1d347220 */ /* 0x000fc80000410000 */
[----:B------:R-:W-:-:S07]  /*3180*/  FMUL.FTZ R52, R52, R50 ;  /* 0x0000003234347220 */ /* 0x000fce0000410000 */
.L_x_2175:
[----:B------:R-:W-:Y:S01]  /*3190*/  FMUL.FTZ R107, R54, R40 ;  /* 0x00000028366b7220 */ /* 0x000fe20000410000 */
[----:B------:R-:W-:Y:S01]  /*31a0*/  FADD.FTZ R50, R56, R63 ;  /* 0x0000003f38327221 */ /* 0x000fe20000010000 */
[----:B------:R-:W-:Y:S01]  /*31b0*/  FFMA.FTZ R48, R97, R63, R48 ;  /* 0x0000003f61307223 */ /* 0x000fe20000010030 */
[----:B------:R-:W-:Y:S01]  /*31c0*/  FADD.FTZ R103, R103, R62 ;  /* 0x0000003e67677221 */ /* 0x000fe20000010000 */
[----:B------:R-:W-:Y:S01]  /*31d0*/  FFMA.FTZ R63, R117, R107, R64 ;  /* 0x0000006b753f7223 */ /* 0x000fe20000010040 */
[----:B------:R-:W-:Y:S01]  /*31e0*/  FADD.FTZ R107, R66, R107 ;  /* 0x0000006b426b7221 */ /* 0x000fe20000010000 */
[----:B------:R-:W-:Y:S01]  /*31f0*/  FMUL.FTZ R66, R52, R41 ;  /* 0x0000002934427220 */ /* 0x000fe20000410000 */
[----:B------:R-:W-:Y:S01]  /*3200*/  FFMA.FTZ R105, R98, R62, R105 ;  /* 0x0000003e62697223 */ /* 0x000fe20000010069 */
[----:B------:R-:W-:Y:S01]  /*3210*/  MOV R62, R31 ;  /* 0x0000001f003e7202 */ /* 0x000fe20000000f00 */
[----:B------:R-:W-:Y:S01]  /*3220*/  FMUL.FTZ R115, R115, R96 ;  /* 0x0000006073737220 */ /* 0x000fe20000410000 */
[----:B------:R-:W-:Y:S01]  /*3230*/  FFMA.FTZ R64, R116, R66, R63 ;  /* 0x0000004274407223 */ /* 0x000fe2000001003f */
[----:B------:R-:W-:Y:S01]  /*3240*/  FADD.FTZ R66, R66, R107 ;  /* 0x0000006b42427221 */ /* 0x000fe20000010000 */
        /* <DEDUP_REMOVED lines=21> */
.L_x_2176:
[----:B------:R-:W-:Y:S01]  /*33a0*/  FMUL.FTZ R107, R63, R40 ;  /* 0x000000283f6b7220 */ /* 0x000fe20000410000 */
[----:B------:R-:W-:Y:S01]  /*33b0*/  FADD.FTZ R56, R50, R61 ;  /* 0x0000003d32387221 */ /* 0x000fe20000010000 */
[----:B------:R-:W-:Y:S01]  /*33c0*/  FFMA.FTZ R90, R99, R61, R48 ;  /* 0x0000003d635a7223 */ /* 0x000fe20000010030 */
[----:B------:R-:W-:Y:S01]  /*33d0*/  FADD.FTZ R103, R103, R60 ;  /* 0x0000003c67677221 */ /* 0x000fe20000010000 */
[----:B------:R-:W-:Y:S01]  /*33e0*/  FFMA.FTZ R61, R115, R107, R64 ;  /* 0x0000006b733d7223 */ /* 0x000fe20000010040 */
[----:B------:R-:W-:Y:S01]  /*33f0*/  FMUL.FTZ R64, R62, R41 ;  /* 0x000000293e407220 */ /* 0x000fe20000410000 */
[----:B------:R-:W-:Y:S01]  /*3400*/  FADD.FTZ R107, R66, R107 ;  /* 0x0000006b426b7221 */ /* 0x000fe20000010000 */
[----:B------:R-:W-:Y:S01]  /*3410*/  FFMA.FTZ R105, R100, R60, R105 ;  /* 0x0000003c64697223 */ /* 0x000fe20000010069 */
[----:B------:R-:W-:Y:S01]  /*3420*/  MOV R50, R32 ;  /* 0x0000002000327202 */ /* 0x000fe20000000f00 */
[----:B------:R-:W-:Y:S01]  /*3430*/  FFMA.FTZ R60, R114, R64, R61 ;  /* 0x00000040723c7223 */ /* 0x000fe2000001003d */
[----:B------:R-:W-:Y:S01]  /*3440*/  FADD.FTZ R64, R64, R107 ;  /* 0x0000006b40407221 */ /* 0x000fe20000010000 */
[----:B------:R-:W-:Y:S01]  /*3450*/  MOV R48, R33 ;  /* 0x0000002100307202 */ /* 0x000fe20000000f00 */
        /* <DEDUP_REMOVED lines=21> */
.L_x_2177:
[----:B------:R-:W-:Y:S01]  /*35b0*/  FMUL.FTZ R107, R50, R40 ;  /* 0x00000028326b7220 */ /* 0x000fe20000410000 */
[----:B------:R-:W-:Y:S01]  /*35c0*/  FADD.FTZ R61, R56, R59 ;  /* 0x0000003b383d7221 */ /* 0x000fe20000010000 */
[----:B------:R-:W-:Y:S01]  /*35d0*/  FFMA.FTZ R90, R101, R59, R90 ;  /* 0x0000003b655a7223 */ /* 0x000fe2000001005a */
[----:B------:R-:W-:Y:S01]  /*35e0*/  FMUL.FTZ R56, R48, R41 ;  /* 0x0000002930387220 */ /* 0x000fe20000410000 */
[----:B------:R-:W-:Y:S01]  /*35f0*/  FFMA.FTZ R59, R113, R107, R60 ;  /* 0x0000006b713b7223 */ /* 0x000fe2000001003c */
[----:B------:R-:W-:Y:S01]  /*3600*/  FADD.FTZ R107, R64, R107 ;  /* 0x0000006b406b7221 */ /* 0x000fe20000010000 */
[----:B------:R-:W-:Y:S01]  /*3610*/  FADD.FTZ R103, R103, R58 ;  /* 0x0000003a67677221 */ /* 0x000fe20000010000 */
[----:B------:R-:W-:Y:S01]  /*3620*/  FFMA.FTZ R105, R102, R58, R105 ;  /* 0x0000003a66697223 */ /* 0x000fe20000010069 */
        /* <DEDUP_REMOVED lines=25> */
.L_x_2178:
        /* <DEDUP_REMOVED lines=33> */
.L_x_2179:
[----:B------:R-:W-:Y:S01]  /*39d0*/  FMUL.FTZ R66, R46, R40 ;  /* 0x000000282e427220 */ /* 0x000fe20000410000 */
[----:B------:R-:W-:Y:S01]  /*39e0*/  FMUL.FTZ R59, R44, R41 ;  /* 0x000000292c3b7220 */ /* 0x000fe20000410000 */
        /* <DEDUP_REMOVED lines=31> */
.L_x_2180:
        /* <DEDUP_REMOVED lines=8> */
[-C--:B------:R-:W-:Y:S01]  /*3c60*/  FMUL.FTZ R105, R53, R96.reuse ;  /* 0x0000006035697220 */ /* 0x080fe20000410000 */
[----:B------:R-:W-:Y:S01]  /*3c70*/  FMUL.FTZ R104, R93, R96 ;  /* 0x000000605d687220 */ /* 0x000fe20000410000 */
[----:B------:R-:W-:Y:S01]  /*3c80*/  FFMA.FTZ R60, R106, R54, R63 ;  /* 0x000000366a3c7223 */ /* 0x000fe2000001003f */
[----:B------:R-:W-:Y:S01]  /*3c90*/  FADD.FTZ R62, R54, R59 ;  /* 0x0000003b363e7221 */ /* 0x000fe20000010000 */
[----:B------:R-:W-:-:S02]  /*3ca0*/  MOV R59, R8 ;  /* 0x00000008003b7202 */ /* 0x000fc40000000f00 */
[----:B------:R-:W-:Y:S01]  /*3cb0*/  MOV R54, R9 ;  /* 0x0000000900367202 */ /* 0x000fe20000000f00 */
        /* <DEDUP_REMOVED lines=14> */
[----:B-1----:R-:W-:-:S03]  /*3da0*/  FADD.FTZ R90, -R66, 1 ;  /* 0x3f800000425a7421 */ /* 0x002fc60000010100 */
[----:B------:R-:W-:Y:S01]  /*3db0*/  FMUL.FTZ R59, R59, R54 ;  /* 0x000000363b3b7220 */ /* 0x000fe20000410000 */
[----:B------:R-:W-:Y:S01]  /*3dc0*/  FFMA.FTZ R90, R53, R90, 1 ;  /* 0x3f800000355a7423 */ /* 0x000fe2000001005a */
[----:B------:R-:W-:-:S04]  /*3dd0*/  FMUL.FTZ R53, R9, R66 ;  /* 0x0000004209357220 */ /* 0x000fc80000410000 */
[----:B------:R-:W-:-:S07]  /*3de0*/  FMUL.FTZ R54, R53, R90 ;  /* 0x0000005a35367220 */ /* 0x000fce0000410000 */
.L_x_2181:
[----:B------:R-:W-:Y:S01]  /*3df0*/  FMUL.FTZ R53, R59, R40 ;  /* 0x000000283b357220 */ /* 0x000fe20000410000 */
[-C--:B------:R-:W-:Y:S01]  /*3e00*/  FMUL.FTZ R103, R55, R96.reuse ;  /* 0x0000006037677220 */ /* 0x080fe20000410000 */
[----:B------:R-:W-:Y:S01]  /*3e10*/  FMUL.FTZ R94, R91, R96 ;  /* 0x000000605b5e7220 */ /* 0x000fe20000410000 */
[----:B------:R-:W-:Y:S01]  /*3e20*/  MOV R55, R10 ;  /* 0x0000000a00377202 */ /* 0x000fe20000000f00 */
[----:B------:R-:W-:Y:S01]  /*3e30*/  FFMA.FTZ R63, R105, R53, R60 ;  /* 0x00000035693f7223 */ /* 0x000fe2000001003c */
[----:B------:R-:W-:Y:S01]  /*3e40*/  FADD.FTZ R53, R62, R53 ;  /* 0x000000353e357221 */ /* 0x000fe20000010000 */
[----:B------:R-:W-:-:S04]  /*3e50*/  FMUL.FTZ R62, R54, R41 ;  /* 0x00000029363e7220 */ /* 0x000fc80000410000 */
[----:B------:R-:W-:Y:S01]  /*3e60*/  FFMA.FTZ R60, R104, R62, R63 ;  /* 0x0000003e683c7223 */ /* 0x000fe2000001003f */
[----:B------:R-:W-:Y:S01]  /*3e70*/  FADD.FTZ R62, R62, R53 ;  /* 0x000000353e3e7221 */ /* 0x000fe20000010000 */
        /* <DEDUP_REMOVED lines=20> */
.L_x_2182:
        /* <DEDUP_REMOVED lines=29> */
.L_x_2183:
[----:B------:R-:W-:Y:S01]  /*4190*/  FMUL.FTZ R64, R60, R40 ;  /* 0x000000283c407220 */ /* 0x000fe20000410000 */
[----:B------:R-:W-:Y:S01]  /*41a0*/  FMUL.FTZ R66, R57, R41 ;  /* 0x0000002939427220 */ /* 0x000fe20000410000 */
[-C--:B------:R-:W-:Y:S01]  /*41b0*/  FMUL.FTZ R91, R121, R96.reuse ;  /* 0x00000060795b7220 */ /* 0x080fe20000410000 */
[----:B------:R-:W-:Y:S01]  /*41c0*/  FMUL.FTZ R90, R65, R96 ;  /* 0x00000060415a7220 */ /* 0x000fe20000410000 */
[----:B------:R-:W-:Y:S01]  /*41d0*/  FFMA.FTZ R67, R93, R64, R62 ;  /* 0x000000405d437223 */ /* 0x000fe2000001003e */
[----:B------:R-:W-:Y:S01]  /*41e0*/  FADD.FTZ R63, R63, R64 ;  /* 0x000000403f3f7221 */ /* 0x000fe20000010000 */
[----:B------:R-:W-:Y:S02]  /*41f0*/  MOV R62, R15 ;  /* 0x0000000f003e7202 */ /* 0x000fe40000000f00 */
[----:B------:R-:W-:Y:S01]  /*4200*/  FFMA.FTZ R64, R92, R66, R67 ;  /* 0x000000425c407223 */ /* 0x000fe20000010043 */
[----:B------:R-:W-:Y:S01]  /*4210*/  FADD.FTZ R66, R66, R63 ;  /* 0x0000003f42427221 */ /* 0x000fe20000010000 */
[----:B------:R-:W-:Y:S01]  /*4220*/  MOV R63, R14 ;  /* 0x0000000e003f7202 */ /* 0x000fe20000000f00 */
        /* <DEDUP_REMOVED lines=8> */
[----:B------:R-:W-:Y:S01]  /*42b0*/  FFMA.FTZ R65, R65, R62, 1 ;  /* 0x3f80000041417423 */ /* 0x000fe2000001003e */
[----:B------:R-:W-:-:S03]  /*42c0*/  FFMA.FTZ R62, R90, R41, R43 ;  /* 0x000000295a3e7223 */ /* 0x000fc6000001002b */
[----:B------:R-:W-:Y:S01]  /*42d0*/  FMUL.FTZ R63, R63, R65 ;  /* 0x000000413f3f7220 */ /* 0x000fe20000410000 */
[----:B------:R-:W-:-:S06]  /*42e0*/  FMUL.FTZ R67, R62, -1.4426950216293334961 ;  /* 0xbfb8aa3b3e437820 */ /* 0x000fcc0000410000 */
[----:B------:R-:W0:Y:S02]  /*42f0*/  MUFU.EX2 R67, R67 ;  /* 0x0000004300437308 */ /* 0x000e240000000800 */
[----:B0-----:R-:W-:-:S06]  /*4300*/  FADD.FTZ R67, R67, 1 ;  /* 0x3f80000043437421 */ /* 0x001fcc0000010000 */
[----:B------:R-:W0:Y:S02]  /*4310*/  MUFU.RCP R67, R67 ;  /* 0x0000004300437308 */ /* 0x000e240000001000 */
[----:B0-----:R-:W-:-:S04]  /*4320*/  FADD.FTZ R65, -R67, 1 ;  /* 0x3f80000043417421 */ /* 0x001fc80000010100 */
[----:B------:R-:W-:Y:S01]  /*4330*/  FFMA.FTZ R65, R62, R65, 1 ;  /* 0x3f8000003e417423 */ /* 0x000fe20000010041 */
[----:B------:R-:W-:-:S04]  /*4340*/  FMUL.FTZ R62, R15, R67 ;  /* 0x000000430f3e7220 */ /* 0x000fc80000410000 */
[----:B------:R-:W-:-:S07]  /*4350*/  FMUL.FTZ R62, R62, R65 ;  /* 0x000000413e3e7220 */ /* 0x000fce0000410000 */
.L_x_2184:
[----:B------:R-:W-:Y:S01]  /*4360*/  FMUL.FTZ R65, R63, R40 ;  /* 0x000000283f417220 */ /* 0x000fe20000410000 */
[----:B------:R-:W-:Y:S01]  /*4370*/  ISETP.GT.AND P5, PT, R79, 0x1e, PT ;  /* 0x0000001e4f00780c */ /* 0x000fe20003fa4270 */
[----:B------:R-:W-:Y:S01]  /*4380*/  FFMA.FTZ R52, R113, R50, R52 ;  /* 0x0000003271347223 */ /* 0x000fe20000010034 */
[----:B------:R-:W-:Y:S01]  /*4390*/  FFMA.FTZ R61, R112, R48, R61 ;  /* 0x00000030703d7223 */ /* 0x000fe2000001003d */
[----:B------:R-:W-:Y:S01]  /*43a0*/  FFMA.FTZ R67, R91, R65, R64 ;  /* 0x000000415b437223 */ /* 0x000fe20000010040 */
[----:B------:R-:W-:Y:S01]  /*43b0*/  FMUL.FTZ R64, R62, R41 ;  /* 0x000000293e407220 */ /* 0x000fe20000410000 */
[----:B------:R-:W-:Y:S01]  /*43c0*/  FADD.FTZ R65, R66, R65 ;  /* 0x0000004142417221 */ /* 0x000fe20000010000 */
[----:B------:R-:W-:Y:S01]  /*43d0*/  FADD.FTZ R45, R45, R50 ;  /* 0x000000322d2d7221 */ /* 0x000fe20000010000 */
[----:B------:R-:W-:Y:S01]  /*43e0*/  FADD.FTZ R51, R51, R48 ;  /* 0x0000003033337221 */ /* 0x000fe20000010000 */
[----:B------:R-:W-:Y:S01]  /*43f0*/  FFMA.FTZ R66, R90, R64, R67 ;  /* 0x000000405a427223 */ /* 0x000fe20000010043 */
[----:B------:R-:W-:Y:S01]  /*4400*/  FADD.FTZ R67, R64, R65 ;  /* 0x0000004140437221 */ /* 0x000fe20000010000 */
[----:B------:R-:W-:Y:S01]  /*4410*/  FFMA.FTZ R52, R111, R58, R52 ;  /* 0x0000003a6f347223 */ /* 0x000fe20000010034 */
[----:B------:R-:W-:Y:S01]  /*4420*/  FFMA.FTZ R61, R110, R56, R61 ;  /* 0x000000386e3d7223 */ /* 0x000fe2000001003d */
[----:B------:R-:W-:Y:S01]  /*4430*/  FADD.FTZ R45, R45, R58 ;  /* 0x0000003a2d2d7221 */ /* 0x000fe20000010000 */
[----:B------:R-:W0:Y:S01]  /*4440*/  SHFL.DOWN PT, R65, R66, 0x1, 0x1f ;  /* 0x08201f0042417f89 */ /* 0x000e2200000e0000 */
[----:B------:R-:W-:Y:S01]  /*4450*/  FADD.FTZ R51, R51, R56 ;  /* 0x0000003833337221 */ /* 0x000fe20000010000 */
[----:B------:R-:W-:Y:S01]  /*4460*/  FFMA.FTZ R52, R109, R46, R52 ;  /* 0x0000002e6d347223 */ /* 0x000fe20000010034 */
[----:B------:R-:W-:Y:S01]  /*4470*/  FFMA.FTZ R61, R108, R44, R61 ;  /* 0x0000002c6c3d7223 */ /* 0x000fe2000001003d */
[----:B------:R-:W1:Y:S01]  /*4480*/  SHFL.DOWN PT, R64, R67, 0x1, 0x1f ;  /* 0x08201f0043407f89 */ /* 0x000e6200000e0000 */
        /* <DEDUP_REMOVED lines=26> */
[----:B------:R-:W-:Y:S02]  /*4630*/  BSSY B0, `(.L_x_2185) ;  /* 0x0000042000007945 */ /* 0x000fe40003800000 */
        /* <DEDUP_REMOVED lines=24> */
[----:B------:R-:W0:Y:S01]  /*47c0*/  S2UR UR6, SR_CgaCtaId ;  /* 0x00000000000679c3 */ /* 0x000e220000008800 */
[----:B------:R-:W-:Y:S02]  /*47d0*/  UMOV UR5, 0x400 ;  /* 0x0000040000057882 */ /* 0x000fe40000000000 */
[----:B0-----:R-:W-:-:S09]  /*47e0*/  ULEA UR5, UR6, UR5, 0x18 ;  /* 0x0000000506057291 */ /* 0x001fd2000f8ec03f */
[----:B------:R-:W0:Y:S04]  /*47f0*/  LDS.64 R60, [UR5+0x18] ;  /* 0x00001805ff3c7984 */ /* 0x000e280008000a00 */
[----:B------:R-:W1:Y:S04]  /*4800*/  LDS.128 R52, [UR5+0x20] ;  /* 0x00002005ff347984 */ /* 0x000e680008000c00 */
[----:B------:R-:W2:Y:S04]  /*4810*/  LDS.128 R56, [UR5+0x30] ;  /* 0x00003005ff387984 */ /* 0x000ea80008000c00 */
[----:B------:R-:W3:Y:S01]  /*4820*/  LDS.128 R48, [UR5+0x40] ;  /* 0x00004005ff307984 */ /* 0x000ee20008000c00 */
[----:B0-----:R-:W-:Y:S01]  /*4830*/  FADD.FTZ R63, R66, R60 ;  /* 0x0000003c423f7221 */ /* 0x001fe20000010000 */
[----:B------:R-:W-:-:S02]  /*4840*/  FADD.FTZ R60, R67, R61 ;  /* 0x0000003d433c7221 */ /* 0x000fc40000010000 */
[----:B------:R-:W-:Y:S01]  /*4850*/  LDS.128 R64, [UR5+0x80] ;  /* 0x00008005ff407984 */ /* 0x000fe20008000c00 */
[----:B-1----:R-:W-:Y:S01]  /*4860*/  FADD.FTZ R63, R63, R52 ;  /* 0x000000343f3f7221 */ /* 0x002fe20000010000 */
[----:B------:R-:W-:-:S03]  /*4870*/  FADD.FTZ R60, R60, R53 ;  /* 0x000000353c3c7221 */ /* 0x000fc60000010000 */
[----:B------:R-:W-:Y:S01]  /*4880*/  FADD.FTZ R63, R63, R54 ;  /* 0x000000363f3f7221 */ /* 0x000fe20000010000 */
[----:B------:R-:W-:Y:S02]  /*4890*/  FADD.FTZ R60, R60, R55 ;  /* 0x000000373c3c7221 */ /* 0x000fe40000010000 */
[----:B------:R-:W0:Y:S01]  /*48a0*/  LDS.128 R52, [UR5+0x50] ;  /* 0x00005005ff347984 */ /* 0x000e220008000c00 */
[----:B--2---:R-:W-:Y:S01]  /*48b0*/  FADD.FTZ R63, R63, R56 ;  /* 0x000000383f3f7221 */ /* 0x004fe20000010000 */
[----:B------:R-:W-:-:S03]  /*48c0*/  FADD.FTZ R60, R60, R57 ;  /* 0x000000393c3c7221 */ /* 0x000fc60000010000 */
[----:B------:R-:W-:Y:S01]  /*48d0*/  FADD.FTZ R63, R63, R58 ;  /* 0x0000003a3f3f7221 */ /* 0x000fe20000010000 */
[----:B------:R-:W-:Y:S02]  /*48e0*/  FADD.FTZ R60, R60, R59 ;  /* 0x0000003b3c3c7221 */ /* 0x000fe40000010000 */
[----:B------:R-:W1:Y:S01]  /*48f0*/  LDS.128 R56, [UR5+0x60] ;  /* 0x00006005ff387984 */ /* 0x000e620008000c00 */
[----:B---3--:R-:W-:Y:S01]  /*4900*/  FADD.FTZ R121, R63, R48 ;  /* 0x000000303f797221 */ /* 0x008fe20000010000 */
[----:B------:R-:W-:Y:S02]  /*4910*/  FADD.FTZ R48, R60, R49 ;  /* 0x000000313c307221 */ /* 0x000fe40000010000 */
[----:B------:R-:W2:Y:S01]  /*4920*/  LDS.128 R60, [UR5+0x70] ;  /* 0x00007005ff3c7984 */ /* 0x000ea20008000c00 */
        /* <DEDUP_REMOVED lines=14> */
[----:B------:R-:W-:Y:S01]  /*4a10*/  FADD.FTZ R121, R121, R64 ;  /* 0x0000004079797221 */ /* 0x000fe20000010000 */
[----:B------:R-:W-:-:S03]  /*4a20*/  FADD.FTZ R48, R48, R65 ;  /* 0x0000004130307221 */ /* 0x000fc60000010000 */
[----:B------:R-:W-:Y:S01]  /*4a30*/  FADD.FTZ R66, R121, R66 ;  /* 0x0000004279427221 */ /* 0x000fe20000010000 */
[----:B------:R-:W-:-:S07]  /*4a40*/  FADD.FTZ R67, R48, R67 ;  /* 0x0000004330437221 */ /* 0x000fce0000010000 */
.L_x_2186:
[----:B------:R-:W-:Y:S05]  /*4a50*/  BSYNC B0 ;  /* 0x0000000000007941 */ /* 0x000fea0003800000 */
.L_x_2185:
        /* <DEDUP_REMOVED lines=18> */
[----:B------:R-:W-:Y:S01]  /*4b80*/  FADD.FTZ R64, R64, R55 ;  /* 0x0000003740407221 */ /* 0x000fe20000010000 */
[----:B------:R-:W1:Y:S01]  /*4b90*/  LDS.128 R60, [R72+0xa00] ;  /* 0x000a0000483c7984 */ /* 0x000e620000000c00 */
[----:B------:R-:W-:Y:S01]  /*4ba0*/  FADD.FTZ R48, R44, R49 ;  /* 0x000000312c307221 */ /* 0x000fe20000010000 */
[----:B------:R-:W-:Y:S01]  /*4bb0*/  FADD.FTZ R65, R65, R50 ;  /* 0x0000003241417221 */ /* 0x000fe20000010000 */
[----:B------:R-:W-:Y:S01]  /*4bc0*/  FADD.FTZ R64, R64, R51 ;  /* 0x0000003340407221 */ /* 0x000fe20000010000 */
[----:B------:R-:W2:Y:S04]  /*4bd0*/  LDS.128 R44, [R72+0xc00] ;  /* 0x000c0000482c7984 */ /* 0x000ea80000000c00 */
        /* <DEDUP_REMOVED lines=11> */
[----:B------:R-:W-:Y:S01]  /*4c90*/  LDS.128 R60, [R72+0x1200] ;  /* 0x00120000483c7984 */ /* 0x000fe20000000c00 */
[----:B------:R-:W-:Y:S01]  /*4ca0*/  FADD.FTZ R65, R65, R46 ;  /* 0x0000002e41417221 */ /* 0x000fe20000010000 */
[----:B---3--:R-:W-:Y:S01]  /*4cb0*/  FADD.FTZ R121, R121, R52 ;  /* 0x0000003479797221 */ /* 0x008fe20000010000 */
[----:B------:R-:W-:Y:S01]  /*4cc0*/  FADD.FTZ R64, R64, R47 ;  /* 0x0000002f40407221 */ /* 0x000fe20000010000 */
[----:B------:R-:W0:Y:S01]  /*4cd0*/  LDS.128 R48, [R72+0x1000] ;  /* 0x0010000048307984 */ /* 0x000e220000000c00 */
[----:B------:R-:W-:Y:S01]  /*4ce0*/  FADD.FTZ R52, R44, R53 ;  /* 0x000000352c347221 */ /* 0x000fe20000010000 */
[----:B------:R-:W-:Y:S01]  /*4cf0*/  FADD.FTZ R65, R65, R54 ;  /* 0x0000003641417221 */ /* 0x000fe20000010000 */
[----:B------:R-:W-:Y:S01]  /*4d00*/  FADD.FTZ R64, R64, R55 ;  /* 0x0000003740407221 */ /* 0x000fe20000010000 */
[----:B------:R-:W1:Y:S04]  /*4d10*/  LDS.128 R44, [R72+0x1400] ;  /* 0x00140000482c7984 */ /* 0x000e680000000c00 */
[----:B------:R-:W2:Y:S01]  /*4d20*/  LDS.128 R56, [R72+0x1600] ;  /* 0x0016000048387984 */ /* 0x000ea20000000c00 */
[----:B0-----:R-:W-:Y:S01]  /*4d30*/  FADD.FTZ R121, R121, R48 ;  /* 0x0000003079797221 */ /* 0x001fe20000010000 */
[----:B------:R-:W-:Y:S01]  /*4d40*/  FADD.FTZ R52, R52, R49 ;  /* 0x0000003134347221 */ /* 0x000fe20000010000 */
[----:B------:R-:W-:Y:S01]  /*4d50*/  FADD.FTZ R65, R65, R50 ;  /* 0x0000003241417221 */ /* 0x000fe20000010000 */
[----:B------:R-:W-:Y:S01]  /*4d60*/  FADD.FTZ R64, R64, R51 ;  /* 0x0000003340407221 */ /* 0x000fe20000010000 */
[----:B------:R-:W-:Y:S01]  /*4d70*/  FADD.FTZ R121, R121, R60 ;  /* 0x0000003c79797221 */ /* 0x000fe20000010000 */
        /* <DEDUP_REMOVED lines=31> */
.L_x_2188:
[----:B------:R-:W-:Y:S05]  /*4f70*/  BSYNC B0 ;  /* 0x0000000000007941 */ /* 0x000fea0003800000 */
.L_x_2187:
[----:B------:R-:W0:Y:S01]  /*4f80*/  LDC.64 R50, c[0x0][0x268] ;  /* 0x00009a00ff327b82 */ /* 0x000e220000000a00 */
[----:B------:R-:W-:Y:S01]  /*4f90*/  LEA R49, R120, R88, 0x5 ;  /* 0x0000005878317211 */ /* 0x000fe200078e28ff */
[----:B------:R-:W-:Y:S04]  /*4fa0*/  BSSY B0, `(.L_x_2189) ;  /* 0x000000e000007945 */ /* 0x000fe80003800000 */
        /* <DEDUP_REMOVED lines=13> */
.L_x_2190:
[----:B------:R-:W-:Y:S05]  /*5080*/  BSYNC B0 ;  /* 0x0000000000007941 */ /* 0x000fea0003800000 */
.L_x_2189:
        /* <DEDUP_REMOVED lines=33> */
.L_x_2193:
[----:B-1----:R-:W2:Y:S04]  /*52a0*/  LDG.E.STRONG.GPU R46, desc[UR8][R44.64] ;  /* 0x000000082c2e7981 */ /* 0x002ea8000c1ef900 */
[----:B--2---:R-:W-:Y:S01]  /*52b0*/  CCTL.IVALL ;  /* 0x00000000ff00798f */ /* 0x004fe20002000000 */
[----:B------:R-:W-:Y:S05]  /*52c0*/  YIELD ;  /* 0x0000000000007946 */ /* 0x000fea0003800000 */
[----:B------:R-:W-:-:S13]  /*52d0*/  ISETP.NE.AND P6, PT, R46, R53, PT ;  /* 0x000000352e00720c */ /* 0x000fda0003fc5270 */
[----:B------:R-:W-:Y:S05]  /*52e0*/  @P6 BRA `(.L_x_2193) ;  /* 0xfffffffc00ec6947 */ /* 0x000fea000383ffff */
.L_x_2192:
        /* <DEDUP_REMOVED lines=8> */
[----:B------:R-:W-:Y:S01]  /*5370*/  ISETP.GT.AND P6, PT, R85, RZ, PT ;  /* 0x000000ff5500720c */ /* 0x000fe20003fc4270 */
[----:B------:R-:W-:Y:S01]  /*5380*/  HFMA2.MMA R47, -RZ, RZ, 0, 0 ;  /* 0x00000000ff2f7435 */ /* 0x000fe200000001ff */
[----:B------:R-:W-:-:S11]  /*5390*/  MOV R46, R85 ;  /* 0x00000055002e7202 */ /* 0x000fd60000000f00 */
        /* <DEDUP_REMOVED lines=11> */
.L_x_2197:
        /* <DEDUP_REMOVED lines=115> */
.L_x_2196:
        /* <DEDUP_REMOVED lines=63> */
.L_x_2198:
[----:B------:R-:W-:-:S04]  /*5f70*/  LOP3.LUT P6, RZ, R89, 0x1, RZ, 0xc0, !PT ;  /* 0x0000000159ff7812 */ /* 0x000fc800078cc0ff */
[----:B------:R-:W-:-:S13]  /*5f80*/  ISETP.NE.OR P6, PT, R46, RZ, P6 ;  /* 0x000000ff2e00720c */ /* 0x000fda00037c5670 */
[----:B------:R-:W-:Y:S05]  /*5f90*/  @!P6 BRA `(.L_x_2194) ;  /* 0x00000000007ce947 */ /* 0x000fea0003800000 */
.L_x_2195:
        /* <DEDUP_REMOVED lines=31> */
.L_x_2194:
        /* <DEDUP_REMOVED lines=10> */
.L_x_2200:
[----:B------:R-:W-:Y:S05]  /*6230*/  BSYNC B0 ;  /* 0x0000000000007941 */ /* 0x000fea0003800000 */
.L_x_2199:
        /* <DEDUP_REMOVED lines=17> */
.L_x_2191:
[----:B------:R-:W0:Y:S01]  /*6350*/  S2UR UR6, SR_CgaCtaId ;  /* 0x00000000000679c3 */ /* 0x000e220000008800 */
[----:B------:R-:W-:Y:S01]  /*6360*/  UMOV UR5, 0x400 ;  /* 0x0000040000057882 */ /* 0x000fe20000000000 */
[----:B------:R-:W-:Y:S01]  /*6370*/  ISETP.NE.AND P6, PT, RZ, UR7, PT ;  /* 0x00000007ff007c0c */ /* 0x000fe2000bfc5270 */
[----:B------:R-:W-:Y:S01]  /*6380*/  ULDC.64 UR12, c[0x0][0x290] ;  /* 0x0000a400000c7ab9 */ /* 0x000fe20000000a00 */
[----:B-1----:R-:W-:-:S04]  /*6390*/  SHF.R.U32.HI R50, RZ, 0x5, R88 ;  /* 0x00000005ff327819 */ /* 0x002fc80000011658 */
[----:B------:R-:W1:Y:S01]  /*63a0*/  LDC R47, c[0x0][0x2ac] ;  /* 0x0000ab00ff2f7b82 */ /* 0x000e620000000800 */
[----:B0-----:R-:W-:Y:S01]  /*63b0*/  ULEA UR5, UR6, UR5, 0x18 ;  /* 0x0000000506057291 */ /* 0x001fe2000f8ec03f */
[----:B-1----:R-:W-:-:S08]  /*63c0*/  IMAD R50, R47, UR10, R50 ;  /* 0x0000000a2f327c24 */ /* 0x002fd0000f8e0232 */
[----:B------:R-:W-:Y:S01]  /*63d0*/  @!P5 STS.64 [UR5+0x98], R66 ;  /* 0x00009842ff00d988 */ /* 0x000fe20008000a05 */
[----:B------:R-:W-:Y:S01]  /*63e0*/  BAR.SYNC.DEFER_BLOCKING 0x0 ;  /* 0x0000000000007b1d */ /* 0x000fe20000010000 */
[----:B------:R-:W-:-:S04]  /*63f0*/  IADD3 R49, R50, 0xc0, RZ ;  /* 0x000000c032317810 */ /* 0x000fc80007ffe0ff */
[----:B------:R-:W-:Y:S01]  /*6400*/  SHF.R.S32.HI R48, RZ, 0x1f, R49 ;  /* 0x0000001fff307819 */ /* 0x000fe20000011431 */
        /* <DEDUP_REMOVED lines=23> */
.L_x_2201:
[----:B------:R-:W-:Y:S01]  /*6580*/  LOP3.LUT P5, RZ, R89, 0x200, RZ, 0xc0, !PT ;  /* 0x0000020059ff7812 */ /* 0x000fe200078ac0ff */
[----:B------:R-:W-:-:S12]  /*6590*/  BSSY B0, `(.L_x_2202) ;  /* 0x0000013000007945 */ /* 0x000fd80003800000 */
[----:B------:R-:W-:Y:S05]  /*65a0*/  @!P5 BRA `(.L_x_2203) ;  /* 0x000000000044d947 */ /* 0x000fea0003800000 */
        /* <DEDUP_REMOVED lines=11> */
[----:B------:R-:W-:Y:S02]  /*6660*/  IADD3 R45, R47, R45, RZ ;  /* 0x0000002d2f2d7210 */ /* 0x000fe40007ffe0ff */
[-C--:B------:R-:W-:Y:S01]  /*6670*/  FMUL.FTZ R16, R95, R96.reuse ;  /* 0x000000605f107220 */ /* 0x080fe20000410000 */
[----:B------:R-:W-:Y:S01]  /*6680*/  LEA R44, P5, R46, UR14, 0x2 ;  /* 0x0000000e2e2c7c11 */ /* 0x000fe2000f8a10ff */
[----:B------:R-:W-:-:S03]  /*6690*/  FMUL.FTZ R17, R17, R96 ;  /* 0x0000006011117220 */ /* 0x000fc60000410000 */
[----:B------:R-:W-:-:S05]  /*66a0*/  LEA.HI.X R45, R46, UR15, R45, 0x2, P5 ;  /* 0x0000000f2e2d7c11 */ /* 0x000fca000a8f142d */
[----:B------:R0:W-:Y:S04]  /*66b0*/  STG.E.64 desc[UR8][R44.64], R16 ;  /* 0x000000102c007986 */ /* 0x0001e8000c101b08 */
.L_x_2203:
[----:B------:R-:W-:Y:S05]  /*66c0*/  BSYNC B0 ;  /* 0x0000000000007941 */ /* 0x000fea0003800000 */
.L_x_2202:
[----:B------:R-:W-:-:S13]  /*66d0*/  ISETP.NE.AND P6, PT, RZ, UR7, PT ;  /* 0x00000007ff007c0c */ /* 0x000fda000bfc5270 */
        /* <DEDUP_REMOVED lines=19> */
.L_x_2204:
[----:B------:R-:W-:Y:S04]  /*6810*/  BSSY B0, `(.L_x_2205) ;  /* 0x0000013000007945 */ /* 0x000fe80003800000 */
[----:B------:R-:W-:Y:S05]  /*6820*/  @!P3 BRA `(.L_x_2206) ;  /* 0x000000000044b947 */ /* 0x000fea0003800000 */
        /* <DEDUP_REMOVED lines=17> */
.L_x_2206:
[----:B------:R-:W-:Y:S05]  /*6940*/  BSYNC B0 ;  /* 0x0000000000007941 */ /* 0x000fea0003800000 */
.L_x_2205:
        /* <DEDUP_REMOVED lines=19> */
.L_x_2207:
[----:B------:R-:W-:Y:S04]  /*6a80*/  BSSY B0, `(.L_x_2208) ;  /* 0x0000013000007945 */ /* 0x000fe80003800000 */
[----:B------:R-:W-:Y:S05]  /*6a90*/  @!P4 BRA `(.L_x_2209) ;  /* 0x000000000044c947 */ /* 0x000fea0003800000 */
[----:B------:R-:W-:Y:S01]  /*6aa0*/  ULDC.64 UR14, c[0x0][0x288] ;  /* 0x0000a200000e7ab9 */ /* 0x000fe20000000a00 */
[----:B-1----:R-:W-:Y:S01]  /*6ab0*/  MOV R6, R122 ;  /* 0x0000007a00067202 */ /* 0x002fe20000000f00 */
[----:B0-----:R-:W-:Y:S01]  /*6ac0*/  IMAD R17, R69, UR14, RZ ;  /* 0x0000000e45117c24 */ /* 0x001fe2000f8e02ff */
        /* <DEDUP_REMOVED lines=9> */
[----:B------:R-:W-:-:S03]  /*6b60*/  LEA R16, P5, R6, UR14, 0x2 ;  /* 0x0000000e06107c11 */ /* 0x000fc6000f8a10ff */
[-C--:B------:R-:W-:Y:S01]  /*6b70*/  FMUL.FTZ R7, R7, R96.reuse ;  /* 0x0000006007077220 */ /* 0x080fe20000410000 */
[----:B------:R-:W-:Y:S01]  /*6b80*/  LEA.HI.X R17, R6, UR15, R17, 0x2, P5 ;  /* 0x0000000f06117c11 */ /* 0x000fe2000a8f1411 */
[----:B------:R-:W-:-:S05]  /*6b90*/  FMUL.FTZ R6, R97, R96 ;  /* 0x0000006061067220 */ /* 0x000fca0000410000 */
[----:B------:R2:W-:Y:S03]  /*6ba0*/  STG.E.64 desc[UR8][R16.64], R6 ;  /* 0x0000000610007986 */ /* 0x0005e6000c101b08 */
.L_x_2209:
[----:B------:R-:W-:Y:S05]  /*6bb0*/  BSYNC B0 ;  /* 0x0000000000007941 */ /* 0x000fea0003800000 */
.L_x_2208:
[----:B------:R-:W-:Y:S05]  /*6bc0*/  @!P6 BRA `(.L_x_2210) ;  /* 0x000000000048e947 */ /* 0x000fea0003800000 */
[----:B------:R-:W-:Y:S01]  /*6bd0*/  FFMA.FTZ R0, R99, R40, R42 ;  /* 0x0000002863007223 */ /* 0x000fe2000001002a */
[----:B-12---:R-:W-:-:S03]  /*6be0*/  FFMA.FTZ R6, R100, R41, R43 ;  /* 0x0000002964067223 */ /* 0x006fc6000001002b */
        /* <DEDUP_REMOVED lines=16> */
.L_x_2210:
[----:B------:R-:W-:Y:S01]  /*6cf0*/  LOP3.LUT P5, RZ, R89, 0x100, RZ, 0xc0, !PT ;  /* 0x0000010059ff7812 */ /* 0x000fe200078ac0ff */
[----:B------:R-:W-:-:S12]  /*6d00*/  BSSY B0, `(.L_x_2211) ;  /* 0x0000015000007945 */ /* 0x000fd80003800000 */
[----:B------:R-:W-:Y:S05]  /*6d10*/  @!P5 BRA `(.L_x_2212) ;  /* 0x00000000004cd947 */ /* 0x000fea0003800000 */
[----:B012---:R-:W-:Y:S01]  /*6d20*/  IADD3 R17, R74, 0x30, RZ ;  /* 0x000000304a117810 */ /* 0x007fe20007ffe0ff */
[----:B------:R-:W-:Y:S01]  /*6d30*/  ULDC.64 UR14, c[0x0][0x288] ;  /* 0x0000a200000e7ab9 */ /* 0x000fe20000000a00 */
[----:B------:R-:W-:Y:S01]  /*6d40*/  MOV R6, R122 ;  /* 0x0000007a00067202 */ /* 0x000fe20000000f00 */
[-CC-:B------:R-:W-:Y:S01]  /*6d50*/  FFMA.FTZ R99, R99, R51.reuse, R52.reuse ;  /* 0x0000003363637223 */ /* 0x180fe20000010034 */
[----:B------:R-:W-:Y:S01]  /*6d60*/  SHF.R.S32.HI R0, RZ, 0x1f, R17 ;  /* 0x0000001fff007819 */ /* 0x000fe20000011411 */
[----:B------:R-:W-:Y:S01]  /*6d70*/  FFMA.FTZ R100, R100, R51, R52 ;  /* 0x0000003364647223 */ /* 0x000fe20000010034 */
[----:B------:R-:W-:Y:S01]  /*6d80*/  MOV R7, R125 ;  /* 0x0000007d00077202 */ /* 0x000fe20000000f00 */
[----:B------:R-:W-:Y:S02]  /*6d90*/  FFMA.FTZ R99, R40, R22, -R99 ;  /* 0x0000001628637223 */ /* 0x000fe40000010863 */
[----:B------:R-:W-:Y:S02]  /*6da0*/  IMAD R0, R0, UR14, RZ ;  /* 0x0000000e00007c24 */ /* 0x000fe4000f8e02ff */
[----:B------:R-:W-:-:S04]  /*6db0*/  IMAD.WIDE.U32 R6, R17, UR14, R6 ;  /* 0x0000000e11067c25 */ /* 0x000fc8000f8e0006 */
[----:B------:R-:W-:Y:S01]  /*6dc0*/  IMAD R17, R17, UR15, R0 ;  /* 0x0000000f11117c24 */ /* 0x000fe2000f8e0200 */
[----:B------:R-:W-:Y:S02]  /*6dd0*/  ULDC.64 UR14, c[0x0][0x210] ;  /* 0x00008400000e7ab9 */ /* 0x000fe40000000a00 */
[----:B------:R-:W-:Y:S02]  /*6de0*/  LEA R16, P5, R6, UR14, 0x2 ;  /* 0x0000000e06107c11 */ /* 0x000fe4000f8a10ff */
[----:B------:R-:W-:Y:S01]  /*6df0*/  IADD3 R17, R7, R17, RZ ;  /* 0x0000001107117210 */ /* 0x000fe20007ffe0ff */
[----:B------:R-:W-:-:S03]  /*6e00*/  FFMA.FTZ R7, R41, R23, -R100 ;  /* 0x0000001729077223 */ /* 0x000fc60000010864 */
[----:B------:R-:W-:Y:S01]  /*6e10*/  LEA.HI.X R17, R6, UR15, R17, 0x2, P5 ;  /* 0x0000000f06117c11 */ /* 0x000fe2000a8f1411 */
[-C--:B------:R-:W-:Y:S01]  /*6e20*/  FMUL.FTZ R6, R99, R96.reuse ;  /* 0x0000006063067220 */ /* 0x080fe20000410000 */
[----:B------:R-:W-:-:S05]  /*6e30*/  FMUL.FTZ R7, R7, R96 ;  /* 0x0000006007077220 */ /* 0x000fca0000410000 */
[----:B------:R3:W-:Y:S02]  /*6e40*/  STG.E.64 desc[UR8][R16.64], R6 ;  /* 0x0000000610007986 */ /* 0x0007e4000c101b08 */
.L_x_2212:
[----:B------:R-:W-:Y:S05]  /*6e50*/  BSYNC B0 ;  /* 0x0000000000007941 */ /* 0x000fea0003800000 */
.L_x_2211:
[----:B------:R-:W-:-:S13]  /*6e60*/  ISETP.NE.AND P5, PT, RZ, UR7, PT ;  /* 0x00000007ff007c0c */ /* 0x000fda000bfa5270 */
[----:B------:R-:W-:Y:S05]  /*6e70*/  @!P5 BRA `(.L_x_2213) ;  /* 0x000000000048d947 */ /* 0x000fea0003800000 */
[----:B------:R-:W-:Y:S01]  /*6e80*/  FFMA.FTZ R0, R101, R40, R42 ;  /* 0x0000002865007223 */ /* 0x000fe2000001002a */
[----:B-123--:R-:W-:-:S03]  /*6e90*/  FFMA.FTZ R6, R102, R41, R43 ;  /* 0x0000002966067223 */ /* 0x00efc6000001002b */
        /* <DEDUP_REMOVED lines=16> */
.L_x_2213:
[----:B------:R-:W-:Y:S01]  /*6fa0*/  LOP3.LUT P5, RZ, R89, 0x80, RZ, 0xc0, !PT ;  /* 0x0000008059ff7812 */ /* 0x000fe200078ac0ff */
[----:B------:R-:W-:-:S12]  /*6fb0*/  BSSY B0, `(.L_x_2214) ;  /* 0x0000014000007945 */ /* 0x000fd80003800000 */
[----:B------:R-:W-:Y:S05]  /*6fc0*/  @!P5 BRA `(.L_x_2215) ;  /* 0x000000000048d947 */ /* 0x000fea0003800000 */
[----:B0123--:R-:W-:Y:S01]  /*6fd0*/  SHF.R.S32.HI R17, RZ, 0x1f, R2 ;  /* 0x0000001fff117819 */ /* 0x00ffe20000011402 */
[----:B------:R-:W-:Y:S01]  /*6fe0*/  ULDC.64 UR14, c[0x0][0x288] ;  /* 0x0000a200000e7ab9 */ /* 0x000fe20000000a00 */
[----:B------:R-:W-:Y:S01]  /*6ff0*/  MOV R6, R122 ;  /* 0x0000007a00067202 */ /* 0x000fe20000000f00 */
[--C-:B------:R-:W-:Y:S01]  /*7000*/  FFMA.FTZ R101, R101, R51, R52.reuse ;  /* 0x0000003365657223 */ /* 0x100fe20000010034 */
[----:B------:R-:W-:Y:S01]  /*7010*/  MOV R7, R125 ;  /* 0x0000007d00077202 */ /* 0x000fe20000000f00 */
[----:B------:R-:W-:Y:S02]  /*7020*/  IMAD R17, R17, UR14, RZ ;  /* 0x0000000e11117c24 */ /* 0x000fe4000f8e02ff */
[----:B------:R-:W-:Y:S01]  /*7030*/  FFMA.FTZ R102, R102, R51, R52 ;  /* 0x0000003366667223 */ /* 0x000fe20000010034 */
[----:B------:R-:W-:Y:S01]  /*7040*/  FFMA.FTZ R101, R40, R24, -R101 ;  /* 0x0000001828657223 */ /* 0x000fe20000010865 */
        /* <DEDUP_REMOVED lines=10> */
.L_x_2215:
[----:B------:R-:W-:Y:S05]  /*70f0*/  BSYNC B0 ;  /* 0x0000000000007941 */ /* 0x000fea0003800000 */
.L_x_2214:
[----:B------:R-:W-:-:S13]  /*7100*/  ISETP.NE.AND P5, PT, RZ, UR7, PT ;  /* 0x00000007ff007c0c */ /* 0x000fda000bfa5270 */
[----:B------:R-:W-:Y:S05]  /*7110*/  @!P5 BRA `(.L_x_2216) ;  /* 0x000000000048d947 */ /* 0x000fea0003800000 */
[----:B------:R-:W-:Y:S01]  /*7120*/  FFMA.FTZ R0, R119, R40, R42 ;  /* 0x0000002877007223 */ /* 0x000fe2000001002a */
[----:B-1234-:R-:W-:-:S03]  /*7130*/  FFMA.FTZ R6, R118, R41, R43 ;  /* 0x0000002976067223 */ /* 0x01efc6000001002b */
        /* <DEDUP_REMOVED lines=16> */
.L_x_2216:
[----:B------:R-:W-:Y:S01]  /*7240*/  LOP3.LUT P5, RZ, R89, 0x40, RZ, 0xc0, !PT ;  /* 0x0000004059ff7812 */ /* 0x000fe200078ac0ff */
[----:B------:R-:W-:-:S12]  /*7250*/  BSSY B0, `(.L_x_2217) ;  /* 0x0000015000007945 */ /* 0x000fd80003800000 */
[----:B------:R-:W-:Y:S05]  /*7260*/  @!P5 BRA `(.L_x_2218) ;  /* 0x00000000004cd947 */ /* 0x000fea0003800000 */
[----:B01234-:R-:W-:Y:S01]  /*7270*/  IADD3 R17, R74, 0x50, RZ ;  /* 0x000000504a117810 */ /* 0x01ffe20007ffe0ff */
        /* <DEDUP_REMOVED lines=18> */
.L_x_2218:
[----:B------:R-:W-:Y:S05]  /*73a0*/  BSYNC B0 ;  /* 0x0000000000007941 */ /* 0x000fea0003800000 */
.L_x_2217:
[----:B------:R-:W-:-:S13]  /*73b0*/  ISETP.NE.AND P5, PT, RZ, UR7, PT ;  /* 0x00000007ff007c0c */ /* 0x000fda000bfa5270 */
[----:B------:R-:W-:Y:S05]  /*73c0*/  @!P5 BRA `(.L_x_2219) ;  /* 0x000000000048d947 */ /* 0x000fea0003800000 */
        /* <DEDUP_REMOVED lines=18> */
.L_x_2219:
        /* <DEDUP_REMOVED lines=22> */
.L_x_2221:
[----:B------:R-:W-:Y:S05]  /*7650*/  BSYNC B0 ;  /* 0x0000000000007941 */ /* 0x000fea0003800000 */
.L_x_2220:
        /* <DEDUP_REMOVED lines=20> */
.L_x_2222:
        /* <DEDUP_REMOVED lines=22> */
.L_x_2224:
[----:B------:R-:W-:Y:S05]  /*7900*/  BSYNC B0 ;  /* 0x0000000000007941 */ /* 0x000fea0003800000 */
.L_x_2223:
        /* <DEDUP_REMOVED lines=20> */
.L_x_2225:
        /* <DEDUP_REMOVED lines=22> */
.L_x_2227:
[----:B------:R-:W-:Y:S05]  /*7bb0*/  BSYNC B0 ;  /* 0x0000000000007941 */ /* 0x000fea0003800000 */
.L_x_2226:
        /* <DEDUP_REMOVED lines=20> */
.L_x_2228:
[----:B------:R-:W-:Y:S04]  /*7d00*/  BSSY B0, `(.L_x_2229) ;  /* 0x0000015000007945 */ /* 0x000fe80003800000 */
        /* <DEDUP_REMOVED lines=20> */
.L_x_2230:
[----:B------:R-:W-:Y:S05]  /*7e50*/  BSYNC B0 ;  /* 0x0000000000007941 */ /* 0x000fea0003800000 */
.L_x_2229:
        /* <DEDUP_REMOVED lines=19> */
.L_x_2231:
[----:B------:R-:W-:Y:S04]  /*7f90*/  BSSY B0, `(.L_x_2232) ;  /* 0x0000015000007945 */ /* 0x000fe80003800000 */
[----:B------:R-:W-:Y:S05]  /*7fa0*/  @!P1 BRA `(.L_x_2233) ;  /* 0x00000000004c9947 */ /* 0x000fea0003800000 */
[----:B------:R-:W-:Y:S01]  /*7fb0*/  IADD3 R19, R74, 0xa0, RZ ;  /* 0x000000a04a137810 */ /* 0x000fe20007ffe0ff */
[----:B------:R-:W-:Y:S01]  /*7fc0*/  ULDC.64 UR14, c[0x0][0x288] ;  /* 0x0000a200000e7ab9 */ /* 0x000fe20000000a00 */
[----:B01234-:R-:W-:Y:S01]  /*7fd0*/  MOV R6, R122 ;  /* 0x0000007a00067202 */ /* 0x01ffe20000000f00 */
        /* <DEDUP_REMOVED lines=16> */
.L_x_2233:
[----:B------:R-:W-:Y:S05]  /*80e0*/  BSYNC B0 ;  /* 0x0000000000007941 */ /* 0x000fea0003800000 */
.L_x_2232:
        /* <DEDUP_REMOVED lines=19> */
.L_x_2234:
        /* <DEDUP_REMOVED lines=21> */
.L_x_2236:
[----:B------:R-:W-:Y:S05]  /*8370*/  BSYNC B0 ;  /* 0x0000000000007941 */ /* 0x000fea0003800000 */
.L_x_2235:
        /* <DEDUP_REMOVED lines=19> */
.L_x_2237:
[----:B------:R-:W-:Y:S01]  /*84b0*/  ISETP.GE.U32.AND P5, PT, R49, UR12, PT ;  /* 0x0000000c31007c0c */ /* 0x000fe2000bfa6070 */
[----:B------:R-:W-:Y:S01]  /*84c0*/  BSSY B0, `(.L_x_2238) ;  /* 0x0000019000007945 */ /* 0x000fe20003800000 */
[----:B------:R-:W-:Y:S02]  /*84d0*/  IADD3 R20, R50, 0xd0, RZ ;  /* 0x000000d032147810 */ /* 0x000fe40007ffe0ff */
[----:B------:R-:W-:Y:S02]  /*84e0*/  ISETP.GE.AND.EX P5, PT, R48, UR13, PT, P5 ;  /* 0x0000000d30007c0c */ /* 0x000fe4000bfa6350 */
[----:B------:R-:W-:Y:S02]  /*84f0*/  SHF.R.S32.HI R22, RZ, 0x1f, R20 ;  /* 0x0000001fff167819 */ /* 0x000fe40000011414 */
[----:B------:R-:W-:-:S13]  /*8500*/  ISETP.LT.U32.AND P5, PT, R88, 0x200, !P5 ;  /* 0x000002005800780c */ /* 0x000fda0006fa1070 */
        /* <DEDUP_REMOVED lines=10> */
[----:B------:R-:W-:Y:S01]  /*85b0*/  FFMA.FTZ R9, R41, R9, -R104 ;  /* 0x0000000929097223 */ /* 0x000fe20000010868 */
[----:B------:R-:W-:-:S04]  /*85c0*/  IMAD.WIDE.U32 R16, R19, UR14, R6 ;  /* 0x0000000e13107c25 */ /* 0x000fc8000f8e0006 */
[-C--:B------:R-:W-:Y:S01]  /*85d0*/  FMUL.FTZ R8, R105, R96.reuse ;  /* 0x0000006069087220 */ /* 0x080fe20000410000 */
[----:B------:R-:W-:Y:S01]  /*85e0*/  FMUL.FTZ R9, R9, R96 ;  /* 0x0000006009097220 */ /* 0x000fe20000410000 */
[----:B------:R-:W-:Y:S01]  /*85f0*/  IMAD R7, R19, UR15, R0 ;  /* 0x0000000f13077c24 */ /* 0x000fe2000f8e0200 */
[----:B------:R-:W-:Y:S02]  /*8600*/  ULDC.64 UR14, c[0x0][0x210] ;  /* 0x00008400000e7ab9 */ /* 0x000fe40000000a00 */
[----:B------:R-:W-:Y:S02]  /*8610*/  LEA R6, P5, R16, UR14, 0x2 ;  /* 0x0000000e10067c11 */ /* 0x000fe4000f8a10ff */
[----:B------:R-:W-:-:S04]  /*8620*/  IADD3 R7, R17, R7, RZ ;  /* 0x0000000711077210 */ /* 0x000fc80007ffe0ff */
[----:B------:R-:W-:-:S05]  /*8630*/  LEA.HI.X R7, R16, UR15, R7, 0x2, P5 ;  /* 0x0000000f10077c11 */ /* 0x000fca000a8f1407 */
[----:B------:R0:W-:Y:S02]  /*8640*/  STG.E.64 desc[UR8][R6.64], R8 ;  /* 0x0000000806007986 */ /* 0x0001e4000c101b08 */
.L_x_2239:
[----:B------:R-:W-:Y:S05]  /*8650*/  BSYNC B0 ;  /* 0x0000000000007941 */ /* 0x000fea0003800000 */
.L_x_2238:
        /* <DEDUP_REMOVED lines=19> */
.L_x_2240:
[----:B------:R-:W-:Y:S01]  /*8790*/  ISETP.GE.U32.AND P5, PT, R20, UR12, PT ;  /* 0x0000000c14007c0c */ /* 0x000fe2000bfa6070 */
[----:B------:R-:W-:Y:S01]  /*87a0*/  BSSY B0, `(.L_x_2241) ;  /* 0x0000019000007945 */ /* 0x000fe20003800000 */
[----:B------:R-:W-:Y:S02]  /*87b0*/  IADD3 R18, R50, 0xe0, RZ ;  /* 0x000000e032127810 */ /* 0x000fe40007ffe0ff */
[----:B------:R-:W-:Y:S02]  /*87c0*/  ISETP.GE.AND.EX P5, PT, R22, UR13, PT, P5 ;  /* 0x0000000d16007c0c */ /* 0x000fe4000bfa6350 */
[----:B------:R-:W-:Y:S02]  /*87d0*/  SHF.R.S32.HI R20, RZ, 0x1f, R18 ;  /* 0x0000001fff147819 */ /* 0x000fe40000011412 */
[----:B------:R-:W-:-:S13]  /*87e0*/  ISETP.LT.U32.AND P5, PT, R88, 0x200, !P5 ;  /* 0x000002005800780c */ /* 0x000fda0006fa1070 */
        /* <DEDUP_REMOVED lines=20> */
.L_x_2242:
[----:B------:R-:W-:Y:S05]  /*8930*/  BSYNC B0 ;  /* 0x0000000000007941 */ /* 0x000fea0003800000 */
.L_x_2241:
        /* <DEDUP_REMOVED lines=19> */
.L_x_2243:
[----:B------:R-:W-:Y:S01]  /*8a70*/  ISETP.GE.U32.AND P5, PT, R18, UR12, PT ;  /* 0x0000000c12007c0c */ /* 0x000fe2000bfa6070 */
[----:B------:R-:W-:Y:S01]  /*8a80*/  BSSY B0, `(.L_x_2244) ;  /* 0x0000019000007945 */ /* 0x000fe20003800000 */
[----:B------:R-:W-:Y:S02]  /*8a90*/  IADD3 R50, R50, 0xf0, RZ ;  /* 0x000000f032327810 */ /* 0x000fe40007ffe0ff */
[----:B------:R-:W-:Y:S02]  /*8aa0*/  ISETP.GE.AND.EX P5, PT, R20, UR13, PT, P5 ;  /* 0x0000000d14007c0c */ /* 0x000fe4000bfa6350 */
[----:B01234-:R-:W-:Y:S02]  /*8ab0*/  SHF.R.S32.HI R16, RZ, 0x1f, R50 ;  /* 0x0000001fff107819 */ /* 0x01ffe40000011432 */
[----:B------:R-:W-:-:S13]  /*8ac0*/  ISETP.LT.U32.AND P5, PT, R88, 0x200, !P5 ;  /* 0x000002005800780c */ /* 0x000fda0006fa1070 */
[----:B------:R-:W-:Y:S05]  /*8ad0*/  @!P5 BRA `(.L_x_2245) ;  /* 0x00000000004cd947 */ /* 0x000fea0003800000 */
[----:B------:R-:W-:Y:S01]  /*8ae0*/  IADD3 R11, R74, 0xe0, RZ ;  /* 0x000000e04a0b7810 */ /* 0x000fe20007ffe0ff */
        /* <DEDUP_REMOVED lines=18> */
.L_x_2245:
[----:B------:R-:W-:Y:S05]  /*8c10*/  BSYNC B0 ;  /* 0x0000000000007941 */ /* 0x000fea0003800000 */
.L_x_2244:
[----:B------:R-:W-:Y:S05]  /*8c20*/  @!P6 BRA `(.L_x_2246) ;  /* 0x000000000048e947 */ /* 0x000fea0003800000 */
        /* <DEDUP_REMOVED lines=18> */
.L_x_2246:
        /* <DEDUP_REMOVED lines=8> */
[-CC-:B------:R-:W-:Y:S01]  /*8dd0*/  FFMA.FTZ R91, R91, R51.reuse, R52.reuse ;  /* 0x000000335b5b7223 */ /* 0x180fe20000010034 */
        /* <DEDUP_REMOVED lines=8> */
[----:B------:R-:W-:Y:S01]  /*8e60*/  LEA R6, P5, R122, UR12, 0x2 ;  /* 0x0000000c7a067c11 */ /* 0x000fe2000f8a10ff */
[----:B------:R-:W-:Y:S01]  /*8e70*/  FMUL.FTZ R15, R15, R96 ;  /* 0x000000600f0f7220 */ /* 0x000fe20000410000 */
[----:B------:R-:W-:-:S04]  /*8e80*/  IADD3 R7, R123, R7, RZ ;  /* 0x000000077b077210 */ /* 0x000fc80007ffe0ff */
[----:B------:R-:W-:-:S05]  /*8e90*/  LEA.HI.X R7, R122, UR13, R7, 0x2, P5 ;  /* 0x0000000d7a077c11 */ /* 0x000fca000a8f1407 */
[----:B------:R1:W-:Y:S02]  /*8ea0*/  STG.E.64 desc[UR8][R6.64], R14 ;  /* 0x0000000e06007986 */ /* 0x0003e4000c101b08 */
.L_x_2248:
[----:B------:R-:W-:Y:S05]  /*8eb0*/  BSYNC B0 ;  /* 0x0000000000007941 */ /* 0x000fea0003800000 */
.L_x_2247:
[----:B------:R-:W-:Y:S02]  /*8ec0*/  IADD3 R84, R81, R84, RZ ;  /* 0x0000005451547210 */ /* 0x000fe40007ffe0ff */
[----:B------:R-:W-:Y:S02]  /*8ed0*/  IADD3 R83, R83, 0x1, RZ ;  /* 0x0000000153537810 */ /* 0x000fe40007ffe0ff */
[----:B------:R-:W-:-:S13]  /*8ee0*/  ISETP.GE.AND P5, PT, R84, UR4, PT ;  /* 0x0000000454007c0c */ /* 0x000fda000bfa6270 */
[----:B------:R-:W-:Y:S05]  /*8ef0*/  @!P5 BRA `(.L_x_2249) ;  /* 0xffffff780000d947 */ /* 0x000fea000383ffff */
.L_x_2166:
[----:B------:R-:W2:Y:S01]  /*8f00*/  LDC R4, c[0x0][0xc] ;  /* 0x00000300ff047b82 */ /* 0x000ea20000000800 */
[----:B------:R-:W-:Y:S01]  /*8f10*/  ISETP.NE.AND P2, PT, R88, RZ, PT ;  /* 0x000000ff5800720c */ /* 0x000fe20003f45270 */
[----:B------:R-:W-:Y:S06]  /*8f20*/  BSSY B0, `(.L_x_2250) ;  /* 0x0000015000007945 */ /* 0x000fec0003800000 */
[----:B01----:R-:W0:Y:S08]  /*8f30*/  LDC R7, c[0x0][0x10] ;  /* 0x00000400ff077b82 */ /* 0x003e300000000800 */
[----:B------:R-:W1:Y:S01]  /*8f40*/  LDC.64 R2, c[0x0][0x258] ;  /* 0x00009600ff027b82 */ /* 0x000e620000000a00 */
[----:B--2---:R-:W-:-:S02]  /*8f50*/  IADD3 R0, R4, -0x1, RZ ;  /* 0xffffffff04007810 */ /* 0x004fc40007ffe0ff */
        /* <DEDUP_REMOVED lines=17> */
.L_x_2251:
[----:B------:R-:W-:Y:S05]  /*9070*/  BSYNC B0 ;  /* 0x0000000000007941 */ /* 0x000fea0003800000 */
.L_x_2250:
[----:B------:R-:W-:Y:S05]  /*9080*/  @P0 EXIT ;  /* 0x000000000000094d */ /* 0x000fea0003800000 */
[----:B------:R-:W-:Y:S05]  /*9090*/  @P2 BRA `(.L_x_2252) ;  /* 0x0000000000202947 */ /* 0x000fea0003800000 */
[----:B------:R-:W-:-:S05]  /*90a0*/  IMAD R0, R4, R7, RZ ;  /* 0x0000000704007224 */ /* 0x000fca00078e02ff */
[----:B------:R-:W-:-:S13]  /*90b0*/  ISETP.NE.AND P0, PT, R0, -0x1, PT ;  /* 0xffffffff0000780c */ /* 0x000fda0003f05270 */
[----:B------:R-:W-:Y:S05]  /*90c0*/  @!P0 BRA `(.L_x_2252) ;  /* 0x0000000000148947 */ /* 0x000fea0003800000 */
.L_x_2253:
[----:B0-----:R-:W2:Y:S04]  /*90d0*/  LDG.E.STRONG.GPU R5, desc[UR8][R2.64] ;  /* 0x0000000802057981 */ /* 0x001ea8000c1ef900 */
[----:B--2---:R-:W-:Y:S01]  /*90e0*/  CCTL.IVALL ;  /* 0x00000000ff00798f */ /* 0x004fe20002000000 */
[----:B------:R-:W-:Y:S05]  /*90f0*/  YIELD ;  /* 0x0000000000007946 */ /* 0x000fea0003800000 */
[----:B------:R-:W-:-:S13]  /*9100*/  ISETP.NE.AND P0, PT, R5, R0, PT ;  /* 0x000000000500720c */ /* 0x000fda0003f05270 */
[----:B------:R-:W-:Y:S05]  /*9110*/  @P0 BRA `(.L_x_2253) ;  /* 0xfffffffc00ec0947 */ /* 0x000fea000383ffff */
.L_x_2252:
        /* <DEDUP_REMOVED lines=24> */
.L_x_2254:
        /* <DEDUP_REMOVED lines=23> */
.L_x_2255:
        /* <DEDUP_REMOVED lines=15> */
.L_x_5242:


//--------------------- .text._Z35group_norm_nhwc_bwd_one_pass_kernelI11Fp32IOFp32WLi512ELi64ELi512EEv26Group_norm_nhwc_bwd_params --------------------------
	.section	.text._Z35group_norm_nhwc_bwd_one_pass_kernelI11Fp32IOFp32WLi512ELi64ELi512EEv26Group_norm_nhwc_bwd_params,"ax",@progbits
	.align	128
        .global         _Z35group_norm_nhwc_bwd_one_pass_kernelI11Fp32IOFp32WLi512ELi64ELi512EEv26Group_norm_nhwc_bwd_params
        .type           _Z35group_norm_nhwc_bwd_one_pass_kernelI11Fp32IOFp32WLi512ELi64ELi512EEv26Group_norm_nhwc_bwd_params,@function
        .size           _Z35group_norm_nhwc_bwd_one_pass_kernelI11Fp32IOFp32WLi512ELi64ELi512EEv26Group_norm_nhwc_bwd_params,(.L_x_5243 - _Z35group_norm_nhwc_bwd_one_pass_kernelI11Fp32IOFp32WLi512ELi64ELi512EEv26Group_norm_nhwc_bwd_params)
        .other          _Z35group_norm_nhwc_bwd_one_pass_kernelI11Fp32IOFp32WLi512ELi64ELi512EEv26Group_norm_nhwc_bwd_params,@"STO_CUDA_ENTRY STV_DEFAULT"
_Z35group_norm_nhwc_bwd_one_pass_kernelI11Fp32IOFp32WLi512ELi64ELi512EEv26Group_norm_nhwc_bwd_params:
.text._Z35group_norm_nhwc_bwd_one_pass_kernelI11Fp32IOFp32WLi512ELi64ELi512EEv26Group_norm_nhwc_bwd_params:
        /* <DEDUP_REMOVED lines=8> */
[----:B-1----:R-:W-:-:S06]  /*0080*/  UISETP.GE.AND UP0, UPT, UR12, UR4, UPT ;  /* 0x000000040c00728c */ /* 0x002fcc000bf06270 */
[----:B------:R-:W-:-:S13]  /*0090*/  PLOP3.LUT P0, PT, PT, PT, UP0, 0x80, 0x0 ;  /* 0x000000000000781c */ /* 0x000fda0003f0f008 */
[----:B--2---:R-:W-:Y:S05]  /*00a0*/  @P0 BRA `(.L_x_2256) ;  /* 0x0000013000300947 */ /* 0x004fea0003800000 */
[----:B------:R-:W0:Y:S01]  /*00b0*/  S2UR UR6, SR_CgaCtaId ;  /* 0x00000000000679c3 */ /* 0x000e220000008800 */
[----:B------:R-:W-:Y:S01]  /*00c0*/  ULDC.64 UR8, c[0x0][0x288] ;  /* 0x0000a20000087ab9 */ /* 0x000fe20000000a00 */
[----:B------:R-:W-:Y:S01]  /*00d0*/  SHF.R.S32.HI R3, RZ, 0x1f, R0 ;  /* 0x0000001fff037819 */ /* 0x000fe20000011400 */
[----:B------:R-:W-:Y:S02]  /*00e0*/  UIMAD.WIDE.U32 UR4, UR8, 0x3, URZ ;  /* 0x00000003080478a5 */ /* 0x000fe4000f8e003f */
[----:B------:R-:W-:Y:S01]  /*00f0*/  UIMAD UR11, UR9, 0x3, URZ ;  /* 0x00000003090b78a4 */ /* 0x000fe2000f8e023f */
[----:B------:R-:W-:Y:S01]  /*0100*/  LEA.HI R3, R3, R0, RZ, 0x5 ;  /* 0x0000000003037211 */ /* 0x000fe200078f28ff */
[----:B------:R-:W-:Y:S02]  /*0110*/  ULEA.HI UR8, UP0, UR9, UR8, URZ, 0x1 ;  /* 0x0000000809087291 */ /* 0x000fe4000f81083f */
[----:B------:R-:W-:Y:S01]  /*0120*/  UIADD3 UR11, UR5, UR11, URZ ;  /* 0x0000000b050b7290 */ /* 0x000fe2000fffe03f */
[----:B------:R-:W-:Y:S01]  /*0130*/  SHF.R.S32.HI R3, RZ, 0x5, R3 ;  /* 0x00000005ff037819 */ /* 0x000fe20000011403 */
[----:B------:R-:W-:-:S02]  /*0140*/  UIADD3.X UR10, URZ, UR9, URZ, UP0, !UPT ;  /* 0x000000093f0a7290 */ /* 0x000fc400087fe43f */
[----:B------:R-:W-:Y:S02]  /*0150*/  ULEA.HI UR9, UP0, UR11, UR4, URZ, 0x1 ;  /* 0x000000040b097291 */ /* 0x000fe4000f81083f */
[----:B------:R-:W-:Y:S01]  /*0160*/  USHF.R.S64 UR8, UR8, 0x1, UR10 ;  /* 0x0000000108087899 */ /* 0x000fe2000800100a */
[----:B------:R-:W-:Y:S01]  /*0170*/  UMOV UR4, 0x400 ;  /* 0x0000040000047882 */ /* 0x000fe20000000000 */
[----:B------:R-:W-:Y:S02]  /*0180*/  UIADD3.X UR11, URZ, UR11, URZ, UP0, !UPT ;  /* 0x0000000b3f0b7290 */ /* 0x000fe400087fe43f */
[----:B------:R-:W-:Y:S02]  /*0190*/  USHF.R.S32.HI UR10, URZ, 0x1, UR10 ;  /* 0x000000013f0a7899 */ /* 0x000fe4000801140a */
[----:B------:R-:W-:Y:S02]  /*01a0*/  USHF.R.S64 UR9, UR9, 0x1, UR11 ;  /* 0x0000000109097899 */ /* 0x000fe4000800100b */
[----:B0-----:R-:W-:-:S02]  /*01b0*/  ULEA UR4, UR6, UR4, 0x18 ;  /* 0x0000000406047291 */ /* 0x001fc4000f8ec03f */
[----:B------:R-:W-:Y:S02]  /*01c0*/  USHF.R.S32.HI UR11, URZ, 0x1, UR11 ;  /* 0x000000013f0b7899 */ /* 0x000fe4000801140b */
[----:B------:R-:W-:Y:S02]  /*01d0*/  USHF.L.U64.HI UR10, UR8, 0x2, UR10 ;  /* 0x00000002080a7899 */ /* 0x000fe4000801020a */
[----:B------:R-:W-:Y:S01]  /*01e0*/  LEA R2, R3, UR4, 0x3 ;  /* 0x0000000403027c11 */ /* 0x000fe2000f8e18ff */
[----:B------:R-:W-:Y:S01]  /*01f0*/  USHF.L.U64.HI UR11, UR9, 0x2, UR11 ;  /* 0x00000002090b7899 */ /* 0x000fe2000801020b */
[----:B------:R-:W-:Y:S01]  /*0200*/  ULDC.U8 UR24, c[0x0][0x2a4] ;  /* 0x0000a90000187ab9 */ /* 0x000fe20000000000 */
[----:B------:R-:W-:Y:S02]  /*0210*/  UMOV UR4, URZ ;  /* 0x0000003f00047c82 */ /* 0x000fe40008000000 */
[----:B------:R0:W-:Y:S08]  /*0220*/  STL [R1+0x278], R2 ;  /* 0x0002780201007387 */ /* 0x0001f00000100800 */
.L_x_2404:
[----:B------:R-:W-:Y:S01]  /*0230*/  ULDC UR15, c[0x0][0x2a0] ;  /* 0x0000a800000f7ab9 */ /* 0x000fe20000000800 */
[----:B0-----:R-:W-:Y:S01]  /*0240*/  IABS R5, UR12 ;  /* 0x0000000c00057c13 */ /* 0x001fe20008000000 */
[----:B-1----:R-:W1:Y:S01]  /*0250*/  S2UR UR13, SR_CTAID.X ;  /* 0x00000000000d79c3 */ /* 0x002e620000002500 */
[----:B0-2-4-:R-:W-:Y:S01]  /*0260*/  MOV R2, UR15 ;  /* 0x0000000f00027c02 */ /* 0x015fe20008000f00 */
[----:B------:R-:W-:Y:S01]  /*0270*/  UMOV UR6, URZ ;  /* 0x0000003f00067c82 */ /* 0x000fe20008000000 */
[----:B------:R-:W-:Y:S01]  /*0280*/  R2UR UR14, R5 ;  /* 0x00000000050e72ca */ /* 0x000fe200000e0000 */
[----:B------:R-:W-:Y:S01]  /*0290*/  ULDC.64 UR18, c[0x0][0x290] ;  /* 0x0000a40000127ab9 */ /* 0x000fe20000000a00 */
[----:B------:R-:W-:Y:S01]  /*02a0*/  IABS R2, R2 ;  /* 0x0000000200027213 */ /* 0x000fe20000000000 */
[----:B------:R-:W-:Y:S01]  /*02b0*/  UISETP.GE.AND UP1, UPT, UR12, URZ, UPT ;  /* 0x0000003f0c00728c */ /* 0x000fe2000bf26270 */
[----:B------:R-:W-:Y:S01]  /*02c0*/  ISETP.GT.U32.AND P5, PT, R0, 0x1ff, PT ;  /* 0x000001ff0000780c */ /* 0x000fe20003fa4070 */
[----:B------:R-:W1:Y:S01]  /*02d0*/  LDC R5, c[0x0][0x2ac] ;  /* 0x0000ab00ff057b82 */ /* 0x000e620000000800 */
[----:B------:R-:W-:Y:S01]  /*02e0*/  R2UR UR16, R2 ;  /* 0x00000000021072ca */ /* 0x000fe200000e0000 */
[----:B------:R-:W-:Y:S01]  /*02f0*/  UISETP.NE.AND UP0, UPT, UR15, URZ, UPT ;  /* 0x0000003f0f00728c */ /* 0x000fe2000bf05270 */
[----:B------:R-:W-:-:S11]  /*0300*/  LOP3.LUT R3, R3, 0xfbffffff, RZ, 0xc0, !PT ;  /* 0xfbffffff03037812 */ /* 0x000fd600078ec0ff */
[----:B------:R-:W0:Y:S08]  /*0310*/  I2F.RP R2, UR16 ;  /* 0x0000001000027d06 */ /* 0x000e300008209400 */
[----:B0-----:R-:W0:Y:S02]  /*0320*/  MUFU.RCP R2, R2 ;  /* 0x0000000200027308 */ /* 0x001e240000001000 */
[----:B0-----:R-:W-:-:S02]  /*0330*/  IADD3 R4, R2, 0xffffffe, RZ ;  /* 0x0ffffffe02047810 */ /* 0x001fc40007ffe0ff */
[----:B------:R-:W-:-:S04]  /*0340*/  SHF.R.U32.HI R2, RZ, 0x5, R0 ;  /* 0x00000005ff027819 */ /* 0x000fc80000011600 */
[----:B------:R-:W0:Y:S01]  /*0350*/  F2I.FTZ.U32.TRUNC.NTZ R4, R4 ;  /* 0x0000000400047305 */ /* 0x000e22000021f000 */
[----:B-1----:R-:W-:-:S05]  /*0360*/  IMAD R2, R5, UR13, R2 ;  /* 0x0000000d05027c24 */ /* 0x002fca000f8e0202 */
[C---:B------:R-:W-:Y:S02]  /*0370*/  IADD3 R25, R2.reuse, 0x90, RZ ;  /* 0x0000009002197810 */ /* 0x040fe40007ffe0ff */
[C---:B------:R-:W-:Y:S02]  /*0380*/  IADD3 R21, R2.reuse, 0x150, RZ ;  /* 0x0000015002157810 */ /* 0x040fe40007ffe0ff */
[----:B------:R-:W-:Y:S02]  /*0390*/  SHF.R.S32.HI R19, RZ, 0x1f, R25 ;  /* 0x0000001fff137819 */ /* 0x000fe40000011419 */
[----:B------:R-:W-:Y:S02]  /*03a0*/  IADD3 R18, R2, 0xa0, RZ ;  /* 0x000000a002127810 */ /* 0x000fe40007ffe0ff */
[----:B------:R-:W-:Y:S02]  /*03b0*/  SHF.R.S32.HI R7, RZ, 0x1f, R21 ;  /* 0x0000001fff077819 */ /* 0x000fe40000011415 */
[----:B0-----:R-:W-:-:S02]  /*03c0*/  R2UR UR7, R4 ;  /* 0x00000000040772ca */ /* 0x001fc400000e0000 */
[----:B------:R-:W-:Y:S02]  /*03d0*/  IADD3 R4, R2, 0x150, RZ ;  /* 0x0000015002047810 */ /* 0x000fe40007ffe0ff */
[----:B---3--:R-:W-:Y:S02]  /*03e0*/  SHF.R.S32.HI R13, RZ, 0x1f, R18 ;  /* 0x0000001fff0d7819 */ /* 0x008fe40000011412 */
[----:B------:R-:W-:Y:S02]  /*03f0*/  ISETP.GE.U32.AND P0, PT, R4, UR18, PT ;  /* 0x0000001204007c0c */ /* 0x000fe4000bf06070 */
[----:B------:R-:W-:Y:S02]  /*0400*/  SHF.R.S32.HI R4, RZ, 0x1f, R4 ;  /* 0x0000001fff047819 */ /* 0x000fe40000011404 */
[----:B-----5:R-:W-:Y:S02]  /*0410*/  IADD3 R16, R2, 0xb0, RZ ;  /* 0x000000b002107810 */ /* 0x020fe40007ffe0ff */
[----:B------:R-:W-:Y:S01]  /*0420*/  ISETP.GE.OR.EX P2, PT, R4, UR19, P5, P0 ;  /* 0x0000001304007c0c */ /* 0x000fe2000af46700 */
[----:B------:R-:W-:Y:S01]  /*0430*/  UIADD3 UR5, URZ, -UR7, URZ ;  /* 0x800000073f057290 */ /* 0x000fe2000fffe03f */
[----:B------:R-:W-:-:S02]  /*0440*/  ISETP.GE.U32.AND P0, PT, R25, UR18, PT ;  /* 0x0000001219007c0c */ /* 0x000fc4000bf06070 */
[----:B------:R-:W-:Y:S01]  /*0450*/  SHF.L.U32 R4, R0, 0x1, RZ ;  /* 0x0000000100047819 */ /* 0x000fe200000006ff */
[----:B------:R-:W-:Y:S01]  /*0460*/  UIMAD UR5, UR5, UR16, URZ ;  /* 0x00000010050572a4 */ /* 0x000fe2000f8e023f */
[----:B------:R-:W-:Y:S02]  /*0470*/  ISETP.GE.OR.EX P6, PT, R19, UR19, P5, P0 ;  /* 0x0000001313007c0c */ /* 0x000fe4000afc6700 */
[----:B------:R-:W-:Y:S01]  /*0480*/  LOP3.LUT R4, R4, 0x3e, RZ, 0xc0, !PT ;  /* 0x0000003e04047812 */ /* 0x000fe200078ec0ff */
[----:B------:R-:W-:Y:S01]  /*0490*/  UIMAD.WIDE.U32 UR6, UR7, UR5, UR6 ;  /* 0x00000005070672a5 */ /* 0x000fe2000f8e0006 */
[----:B------:R-:W-:Y:S02]  /*04a0*/  ISETP.GE.U32.AND P0, PT, R18, UR18, PT ;  /* 0x0000001212007c0c */ /* 0x000fe4000bf06070 */
[----:B------:R-:W-:Y:S01]  /*04b0*/  SHF.R.S32.HI R17, RZ, 0x1f, R16 ;  /* 0x0000001fff117819 */ /* 0x000fe20000011410 */
[----:B------:R-:W-:Y:S01]  /*04c0*/  UIMAD.WIDE.U32 UR6, UR7, UR14, URZ ;  /* 0x0000000e070672a5 */ /* 0x000fe2000f8e003f */
[----:B------:R-:W0:Y:S01]  /*04d0*/  @!P2 LDC.64 R10, c[0x0][0x288] ;  /* 0x0000a200ff0aab82 */ /* 0x000e220000000a00 */
[----:B------:R-:W-:-:S02]  /*04e0*/  @P2 LOP3.LUT R3, R3, 0x4000000, RZ, 0xfc, !PT ;  /* 0x0400000003032812 */ /* 0x000fc400078efcff */
[----:B------:R-:W-:Y:S01]  /*04f0*/  UIADD3 UR5, -UR7, URZ, URZ ;  /* 0x0000003f07057290 */ /* 0x000fe2000fffe13f */
[----:B------:R-:W-:Y:S02]  /*0500*/  ISETP.GE.OR.EX P4, PT, R13, UR19, P5, P0 ;  /* 0x000000130d007c0c */ /* 0x000fe4000af86700 */
[----:B------:R-:W-:Y:S01]  /*0510*/  LOP3.LUT R3, R3, 0xfffdffff, RZ, 0xc0, !PT ;  /* 0xfffdffff03037812 */ /* 0x000fe200078ec0ff */
[----:B------:R-:W-:Y:S01]  /*0520*/  UIMAD UR5, UR16, UR5, UR14 ;  /* 0x00000005100572a4 */ /* 0x000fe2000f8e020e */
[----:B------:R-:W1:Y:S01]  /*0530*/  @!P6 LDC.64 R8, c[0x0][0x288] ;  /* 0x0000a200ff08eb82 */ /* 0x000e620000000a00 */
[----:B------:R-:W-:Y:S01]  /*0540*/  ULOP3.LUT UR14, UR12, UR15, URZ, 0x3c, !UPT ;  /* 0x0000000f0c0e7292 */ /* 0x000fe2000f8e3c3f */
[----:B------:R-:W-:Y:S01]  /*0550*/  ISETP.GE.U32.AND P0, PT, R16, UR18, PT ;  /* 0x0000001210007c0c */ /* 0x000fe2000bf06070 */
[----:B------:R-:W-:Y:S01]  /*0560*/  UISETP.GT.U32.AND UP3, UPT, UR16, UR5, UPT ;  /* 0x000000051000728c */ /* 0x000fe2000bf64070 */
[----:B------:R-:W-:Y:S01]  /*0570*/  @P6 LOP3.LUT R3, R3, 0x20000, RZ, 0xfc, !PT ;  /* 0x0002000003036812 */ /* 0x000fe200078efcff */
[----:B------:R-:W-:Y:S01]  /*0580*/  UISETP.GE.AND UP4, UPT, UR14, URZ, UPT ;  /* 0x0000003f0e00728c */ /* 0x000fe2000bf86270 */
[----:B------:R-:W-:-:S02]  /*0590*/  ISETP.GE.OR.EX P3, PT, R17, UR19, P5, P0 ;  /* 0x0000001311007c0c */ /* 0x000fc4000af66700 */
[----:B------:R-:W2:Y:S01]  /*05a0*/  @!P2 LDC.64 R36, c[0x0][0x230] ;  /* 0x00008c00ff24ab82 */ /* 0x000ea20000000a00 */
[----:B------:R-:W-:Y:S02]  /*05b0*/  LOP3.LUT R3, R3, 0xfffbffff, RZ, 0xc0, !PT ;  /* 0xfffbffff03037812 */ /* 0x000fe400078ec0ff */
[----:B------:R-:W-:Y:S02]  /*05c0*/  IADD3 R58, R2, 0x60, RZ ;  /* 0x00000060023a7810 */ /* 0x000fe40007ffe0ff */
[----:B------:R-:W-:Y:S01]  /*05d0*/  @P4 LOP3.LUT R3, R3, 0x40000, RZ, 0xfc, !PT ;  /* 0x0004000003034812 */ /* 0x000fe200078efcff */
[----:B------:R-:W-:Y:S01]  /*05e0*/  @!UP3 UIADD3 UR5, UR5, -UR16, URZ ;  /* 0x800000100505b290 */ /* 0x000fe2000fffe03f */
[----:B------:R-:W-:Y:S01]  /*05f0*/  SHF.R.S32.HI R59, RZ, 0x1f, R58 ;  /* 0x0000001fff3b7819 */ /* 0x000fe2000001143a */
[----:B------:R-:W-:Y:S01]  /*0600*/  @!UP3 UIADD3 UR7, UR7, 0x1, URZ ;  /* 0x000000010707b890 */ /* 0x000fe2000fffe03f */
[----:B0-----:R-:W-:Y:S01]  /*0610*/  @!P2 IMAD R6, R7, R10, RZ ;  /* 0x0000000a0706a224 */ /* 0x001fe200078e02ff */
[----:B------:R-:W-:Y:S01]  /*0620*/  UISETP.GE.U32.AND UP2, UPT, UR5, UR16, UPT ;  /* 0x000000100500728c */ /* 0x000fe2000bf46070 */
[----:B------:R-:W0:Y:S01]  /*0630*/  @!P2 LDC.64 R34, c[0x0][0x228] ;  /* 0x00008a00ff22ab82 */ /* 0x000e220000000a00 */
[----:B------:R-:W-:Y:S01]  /*0640*/  UIADD3 UR6, UR5, -UR16, URZ ;  /* 0x8000001005067290 */ /* 0x000fe2000fffe03f */
[----:B------:R-:W-:Y:S01]  /*0650*/  @!P2 IMAD R11, R21, R11, R6 ;  /* 0x0000000b150ba224 */ /* 0x000fe200078e0206 */
[----:B------:R-:W-:Y:S01]  /*0660*/  UISETP.GT.U32.AND UP3, UPT, UR16, UR5, UPT ;  /* 0x000000051000728c */ /* 0x000fe2000bf64070 */
[----:B------:R-:W-:Y:S01]  /*0670*/  LOP3.LUT R3, R3, 0xfff7ffff, RZ, 0xc0, !PT ;  /* 0xfff7ffff03037812 */ /* 0x000fe200078ec0ff */
[----:B-1----:R-:W-:-:S02]  /*0680*/  @!P6 IMAD R22, R19, R8, RZ ;  /* 0x000000081316e224 */ /* 0x002fc400078e02ff */
[----:B------:R-:W-:Y:S01]  /*0690*/  USEL UR5, UR6, UR5, !UP3 ;  /* 0x0000000506057287 */ /* 0x000fe2000d800000 */
[----:B------:R-:W1:Y:S01]  /*06a0*/  @!P6 LDC.64 R60, c[0x0][0x230] ;  /* 0x00008c00ff3ceb82 */ /* 0x000e620000000a00 */
[----:B------:R-:W-:Y:S01]  /*06b0*/  ULOP3.LUT UR6, URZ, UR15, URZ, 0x33, !UPT ;  /* 0x0000000f3f067292 */ /* 0x000fe2000f8e333f */
[----:B------:R-:W-:Y:S01]  /*06c0*/  @P3 LOP3.LUT R3, R3, 0x80000, RZ, 0xfc, !PT ;  /* 0x0008000003033812 */ /* 0x000fe200078efcff */
[----:B------:R-:W-:Y:S01]  /*06d0*/  @!UP1 UIADD3 UR5, -UR5, URZ, URZ ;  /* 0x0000003f05059290 */ /* 0x000fe2000fffe13f */
[----:B------:R-:W-:Y:S01]  /*06e0*/  @!P6 IMAD R23, R25, R9, R22 ;  /* 0x000000091917e224 */ /* 0x000fe200078e0216 */
[----:B------:R-:W-:Y:S02]  /*06f0*/  @UP2 UIADD3 UR7, UR7, 0x1, URZ ;  /* 0x0000000107072890 */ /* 0x000fe4000fffe03f */
[----:B------:R-:W-:Y:S01]  /*0700*/  USEL UR16, UR6, UR5, !UP0 ;  /* 0x0000000506107287 */ /* 0x000fe2000c000000 */
[----:B------:R-:W3:Y:S01]  /*0710*/  @!P4 LDC.64 R14, c[0x0][0x288] ;  /* 0x0000a200ff0ecb82 */ /* 0x000ee20000000a00 */
[----:B------:R-:W-:Y:S01]  /*0720*/  @!UP4 UIADD3 UR7, -UR7, URZ, URZ ;  /* 0x0000003f0707c290 */ /* 0x000fe2000fffe13f */
[----:B------:R-:W-:-:S03]  /*0730*/  ULDC.64 UR14, c[0x0][0x298] ;  /* 0x0000a600000e7ab9 */ /* 0x000fc60000000a00 */
[----:B------:R-:W-:Y:S01]  /*0740*/  USEL UR6, UR6, UR7, !UP0 ;  /* 0x0000000706067287 */ /* 0x000fe2000c000000 */
[----:B------:R-:W-:Y:S02]  /*0750*/  MOV R31, UR16 ;  /* 0x00000010001f7c02 */ /* 0x000fe40008000f00 */
[----:B------:R-:W-:Y:S01]  /*0760*/  MOV R5, UR14 ;  /* 0x0000000e00057c02 */ /* 0x000fe20008000f00 */
[----:B------:R-:W-:Y:S01]  /*0770*/  USHF.R.S32.HI UR5, URZ, 0x1f, UR6 ;  /* 0x0000001f3f057899 */ /* 0x000fe20008011406 */
[----:B------:R-:W-:Y:S01]  /*0780*/  LEA R30, R31, R4, 0x6 ;  /* 0x000000041f1e7211 */ /* 0x000fe200078e30ff */
[----:B------:R-:W4:Y:S02]  /*0790*/  @!P6 LDC.64 R38, c[0x0][0x228] ;  /* 0x00008a00ff26eb82 */ /* 0x000f240000000a00 */
[----:B------:R-:W-:Y:S01]  /*07a0*/  UIMAD UR5, UR5, UR14, URZ ;  /* 0x0000000e050572a4 */ /* 0x000fe2000f8e023f */
[----:B------:R-:W-:-:S03]  /*07b0*/  SHF.R.S32.HI R31, RZ, 0x1f, R30 ;  /* 0x0000001fff1f7819 */ /* 0x000fc6000001141e */
[----:B------:R-:W-:Y:S02]  /*07c0*/  UIMAD UR5, UR6, UR15, UR5 ;  /* 0x0000000f060572a4 */ /* 0x000fe4000f8e0205 */
[----:B------:R-:W-:Y:S01]  /*07d0*/  IMAD.WIDE.U32 R4, R5, UR6, R30 ;  /* 0x0000000605047c25 */ /* 0x000fe2000f8e001e */
[----:B------:R-:W4:Y:S01]  /*07e0*/  @!P4 LDC.64 R42, c[0x0][0x230] ;  /* 0x00008c00ff2acb82 */ /* 0x000f220000000a00 */
[----:B------:R2:W-:Y:S01]  /*07f0*/  STL.64 [R1+0x280], R30 ;  /* 0x0002801e01007387 */ /* 0x0005e20000100a00 */
[----:B------:R-:W-:Y:S02]  /*0800*/  ULDC.64 UR6, c[0x0][0x248] ;  /* 0x0000920000067ab9 */ /* 0x000fe40000000a00 */
[----:B------:R-:W-:Y:S02]  /*0810*/  IADD3 R7, R5, UR5, RZ ;  /* 0x0000000505077c10 */ /* 0x000fe4000fffe0ff */
[----:B------:R-:W-:Y:S02]  /*0820*/  @!P2 MOV R6, R4 ;  /* 0x000000040006a202 */ /* 0x000fe40000000f00 */
[----:B------:R-:W4:Y:S03]  /*0830*/  @!P4 LDC.64 R40, c[0x0][0x228] ;  /* 0x00008a00ff28cb82 */ /* 0x000f260000000a00 */
[----:B------:R-:W-:Y:S01]  /*0840*/  @!P2 IMAD.WIDE.U32 R20, R21, R10, R6 ;  /* 0x0000000a1514a225 */ /* 0x000fe200078e0006 */
[----:B------:R-:W-:-:S02]  /*0850*/  IADD3 R10, R2, 0xc0, RZ ;  /* 0x000000c0020a7810 */ /* 0x000fc40007ffe0ff */
[----:B--2---:R-:W-:Y:S02]  /*0860*/  IADD3 R30, R2, 0x30, RZ ;  /* 0x00000030021e7810 */ /* 0x004fe40007ffe0ff */
[----:B------:R-:W-:Y:S01]  /*0870*/  @!P2 IADD3 R11, R21, R11, RZ ;  /* 0x0000000b150ba210 */ /* 0x000fe20007ffe0ff */
[----:B------:R-:W2:Y:S01]  /*0880*/  @!P3 LDC.64 R46, c[0x0][0x230] ;  /* 0x00008c00ff2ebb82 */ /* 0x000ea20000000a00 */
[C---:B------:R-:W-:Y:S02]  /*0890*/  @!P2 SHF.L.U32 R19, R20.reuse, 0x2, RZ ;  /* 0x000000021413a819 */ /* 0x040fe400000006ff */
[----:B------:R-:W-:Y:S02]  /*08a0*/  @!P2 SHF.L.U64.HI R12, R20, 0x2, R11 ;  /* 0x00000002140ca819 */ /* 0x000fe4000001020b */
[----:B------:R-:W-:Y:S02]  /*08b0*/  ISETP.GE.U32.AND P1, PT, R10, UR18, PT ;  /* 0x000000120a007c0c */ /* 0x000fe4000bf26070 */
[----:B------:R-:W-:Y:S01]  /*08c0*/  SHF.R.S32.HI R11, RZ, 0x1f, R10 ;  /* 0x0000001fff0b7819 */ /* 0x000fe2000001140a */
[----:B------:R-:W2:Y:S01]  /*08d0*/  @!P3 LDC.64 R44, c[0x0][0x228] ;  /* 0x00008a00ff2cbb82 */ /* 0x000ea20000000a00 */
[----:B------:R-:W-:-:S02]  /*08e0*/  @!P2 IADD3 R36, P0, R19, R36, RZ ;  /* 0x000000241324a210 */ /* 0x000fc40007f1e0ff */
[----:B------:R-:W-:Y:S02]  /*08f0*/  ISETP.GE.OR.EX P2, PT, R11, UR19, P5, P1 ;  /* 0x000000130b007c0c */ /* 0x000fe4000af46710 */
[C---:B------:R-:W-:Y:S01]  /*0900*/  LOP3.LUT P1, RZ, R3.reuse, 0x4000000, RZ, 0xc0, !PT ;  /* 0x0400000003ff7812 */ /* 0x040fe2000782c0ff */
[----:B------:R-:W-:Y:S01]  /*0910*/  STL [R1+0x2e4], R36 ;  /* 0x0002e42401007387 */ /* 0x000fe20000100800 */
[----:B------:R-:W-:Y:S02]  /*0920*/  @!P6 MOV R20, R4 ;  /* 0x000000040014e202 */ /* 0x000fe40000000f00 */
[----:B------:R-:W-:Y:S02]  /*0930*/  @!P6 MOV R21, R7 ;  /* 0x000000070015e202 */ /* 0x000fe40000000f00 */
[----:B------:R-:W-:Y:S02]  /*0940*/  LOP3.LUT R3, R3, 0xffefffff, RZ, 0xc0, !PT ;  /* 0xffefffff03037812 */ /* 0x000fe400078ec0ff */
[----:B------:R-:W-:Y:S01]  /*0950*/  SHF.R.S32.HI R31, RZ, 0x1f, R30 ;  /* 0x0000001fff1f7819 */ /* 0x000fe2000001141e */
[----:B------:R-:W-:-:S02]  /*0960*/  @!P6 IMAD.WIDE.U32 R20, R25, R8, R20 ;  /* 0x000000081914e225 */ /* 0x000fc400078e0014 */
[----:B------:R-:W2:Y:S01]  /*0970*/  @!P3 LDC.64 R8, c[0x0][0x288] ;  /* 0x0000a200ff08bb82 */ /* 0x000ea20000000a00 */
[----:B------:R-:W-:Y:S02]  /*0980*/  @P2 LOP3.LUT R3, R3, 0x100000, RZ, 0xfc, !PT ;  /* 0x0010000003032812 */ /* 0x000fe400078efcff */
[----:B------:R-:W-:Y:S02]  /*0990*/  @!P1 IADD3.X R37, R12, R37, RZ, P0, !PT ;  /* 0x000000250c259210 */ /* 0x000fe400007fe4ff */
[----:B0-----:R-:W-:Y:S02]  /*09a0*/  @!P1 IADD3 R34, P0, R19, R34, RZ ;  /* 0x0000002213229210 */ /* 0x001fe40007f1e0ff */
[----:B------:R-:W-:Y:S01]  /*09b0*/  @!P6 IADD3 R21, R21, R23, RZ ;  /* 0x000000171515e210 */ /* 0x000fe20007ffe0ff */
[----:B------:R-:W0:Y:S01]  /*09c0*/  @!P2 LDC.64 R50, c[0x0][0x230] ;  /* 0x00008c00ff32ab82 */ /* 0x000e220000000a00 */
[----:B------:R-:W-:Y:S01]  /*09d0*/  @!P6 SHF.L.U32 R19, R20, 0x2, RZ ;  /* 0x000000021413e819 */ /* 0x000fe200000006ff */
[----:B------:R-:W-:Y:S01]  /*09e0*/  STL [R1+0x2e0], R37 ;  /* 0x0002e02501007387 */ /* 0x000fe20000100800 */
[----:B------:R-:W-:-:S02]  /*09f0*/  @!P1 IADD3.X R35, R12, R35, RZ, P0, !PT ;  /* 0x000000230c239210 */ /* 0x000fc400007fe4ff */
[----:B------:R-:W-:Y:S01]  /*0a00*/  @!P6 SHF.L.U64.HI R22, R20, 0x2, R21 ;  /* 0x000000021416e819 */ /* 0x000fe20000010215 */
[----:B---3--:R-:W-:Y:S01]  /*0a10*/  @!P4 IMAD R20, R13, R14, RZ ;  /* 0x0000000e0d14c224 */ /* 0x008fe200078e02ff */
[C---:B-1----:R-:W-:Y:S01]  /*0a20*/  @!P6 IADD3 R60, P0, R19.reuse, R60, RZ ;  /* 0x0000003c133ce210 */ /* 0x042fe20007f1e0ff */
[----:B------:R-:W1:Y:S01]  /*0a30*/  @!P2 LDC.64 R12, c[0x0][0x288] ;  /* 0x0000a200ff0cab82 */ /* 0x000e620000000a00 */
[----:B------:R-:W-:Y:S01]  /*0a40*/  @!P4 MOV R21, R7 ;  /* 0x000000070015c202 */ /* 0x000fe20000000f00 */
[----:B------:R-:W-:Y:S01]  /*0a50*/  STL.64 [R1+0x2d8], R34 ;  /* 0x0002d82201007387 */ /* 0x000fe20000100a00 */
[----:B------:R-:W-:Y:S02]  /*0a60*/  @!P6 IADD3.X R61, R22, R61, RZ, P0, !PT ;  /* 0x0000003d163de210 */ /* 0x000fe400007fe4ff */
[----:B----4-:R-:W-:Y:S01]  /*0a70*/  @!P6 IADD3 R38, P0, R19, R38, RZ ;  /* 0x000000261326e210 */ /* 0x010fe20007f1e0ff */
[----:B------:R-:W-:Y:S01]  /*0a80*/  @!P4 IMAD R19, R18, R15, R20 ;  /* 0x0000000f1213c224 */ /* 0x000fe200078e0214 */
[----:B------:R-:W-:Y:S01]  /*0a90*/  @!P4 MOV R20, R4 ;  /* 0x000000040014c202 */ /* 0x000fe20000000f00 */
[----:B------:R-:W3:Y:S01]  /*0aa0*/  @!P2 LDC.64 R48, c[0x0][0x228] ;  /* 0x00008a00ff30ab82 */ /* 0x000ee20000000a00 */
[----:B------:R-:W-:Y:S01]  /*0ab0*/  @!P6 IADD3.X R39, R22, R39, RZ, P0, !PT ;  /* 0x000000271627e210 */ /* 0x000fe200007fe4ff */
[----:B------:R-:W-:Y:S01]  /*0ac0*/  STL.64 [R1+0x2e8], R60 ;  /* 0x0002e83c01007387 */ /* 0x000fe20000100a00 */
[----:B------:R-:W-:Y:S01]  /*0ad0*/  LOP3.LUT R3, R3, 0xffdfffff, RZ, 0xc0, !PT ;  /* 0xffdfffff03037812 */ /* 0x000fe200078ec0ff */
[----:B------:R-:W-:-:S02]  /*0ae0*/  @!P4 IMAD.WIDE.U32 R14, R18, R14, R20 ;  /* 0x0000000e120ec225 */ /* 0x000fc400078e0014 */
[----:B------:R-:W-:Y:S03]  /*0af0*/  STL.64 [R1+0x2c8], R38 ;  /* 0x0002c82601007387 */ /* 0x000fe60000100a00 */
[----:B------:R-:W-:Y:S01]  /*0b00*/  @!P4 IADD3 R15, R15, R19, RZ ;  /* 0x000000130f0fc210 */ /* 0x000fe20007ffe0ff */
[----:B--2---:R-:W-:Y:S01]  /*0b10*/  @!P3 IMAD R19, R17, R8, RZ ;  /* 0x000000081113b224 */ /* 0x004fe200078e02ff */
[C---:B------:R-:W-:Y:S02]  /*0b20*/  @!P4 SHF.L.U32 R17, R14.reuse, 0x2, RZ ;  /* 0x000000020e11c819 */ /* 0x040fe400000006ff */
[----:B------:R-:W-:Y:S01]  /*0b30*/  @!P4 SHF.L.U64.HI R18, R14, 0x2, R15 ;  /* 0x000000020e12c819 */ /* 0x000fe2000001020f */
[----:B------:R-:W-:Y:S01]  /*0b40*/  @!P3 IMAD R19, R16, R9, R19 ;  /* 0x000000091013b224 */ /* 0x000fe200078e0213 */
[----:B------:R-:W-:Y:S01]  /*0b50*/  @!P3 MOV R14, R4 ;  /* 0x00000004000eb202 */ /* 0x000fe20000000f00 */
[----:B-1----:R-:W-:Y:S01]  /*0b60*/  @!P2 IMAD R11, R11, R12, RZ ;  /* 0x0000000c0b0ba224 */ /* 0x002fe200078e02ff */
[----:B------:R-:W-:-:S02]  /*0b70*/  @!P3 MOV R15, R7 ;  /* 0x00000007000fb202 */ /* 0x000fc40000000f00 */
[C---:B------:R-:W-:Y:S01]  /*0b80*/  @!P4 IADD3 R42, P0, R17.reuse, R42, RZ ;  /* 0x0000002a112ac210 */ /* 0x040fe20007f1e0ff */
[----:B------:R-:W-:Y:S02]  /*0b90*/  @!P2 IMAD R13, R10, R13, R11 ;  /* 0x0000000d0a0da224 */ /* 0x000fe400078e020b */
[----:B------:R-:W-:Y:S01]  /*0ba0*/  @!P3 IMAD.WIDE.U32 R8, R16, R8, R14 ;  /* 0x000000081008b225 */ /* 0x000fe200078e000e */
[----:B------:R-:W-:Y:S02]  /*0bb0*/  @!P4 IADD3.X R43, R18, R43, RZ, P0, !PT ;  /* 0x0000002b122bc210 */ /* 0x000fe400007fe4ff */
[----:B------:R-:W-:Y:S02]  /*0bc0*/  @!P4 IADD3 R40, P0, R17, R40, RZ ;  /* 0x000000281128c210 */ /* 0x000fe40007f1e0ff */
[----:B------:R-:W-:Y:S01]  /*0bd0*/  @!P3 IADD3 R9, R9, R19, RZ ;  /* 0x000000130909b210 */ /* 0x000fe20007ffe0ff */
[----:B------:R-:W-:Y:S01]  /*0be0*/  STL.64 [R1+0x2c0], R42 ;  /* 0x0002c02a01007387 */ /* 0x000fe20000100a00 */
[----:B------:R-:W-:-:S02]  /*0bf0*/  @!P3 SHF.L.U32 R15, R8, 0x2, RZ ;  /* 0x00000002080fb819 */ /* 0x000fc400000006ff */
[----:B------:R-:W-:Y:S02]  /*0c00*/  @!P3 SHF.L.U64.HI R14, R8, 0x2, R9 ;  /* 0x00000002080eb819 */ /* 0x000fe40000010209 */
[----:B------:R-:W-:Y:S02]  /*0c10*/  @!P2 MOV R8, R4 ;  /* 0x000000040008a202 */ /* 0x000fe40000000f00 */
[----:B------:R-:W-:Y:S02]  /*0c20*/  @!P2 MOV R9, R7 ;  /* 0x000000070009a202 */ /* 0x000fe40000000f00 */
[----:B------:R-:W-:Y:S02]  /*0c30*/  @!P4 IADD3.X R41, R18, R41, RZ, P0, !PT ;  /* 0x000000291229c210 */ /* 0x000fe400007fe4ff */
[----:B------:R-:W-:Y:S01]  /*0c40*/  @!P3 IADD3 R46, P0, R15, R46, RZ ;  /* 0x0000002e0f2eb210 */ /* 0x000fe20007f1e0ff */
[----:B------:R-:W-:Y:S01]  /*0c50*/  @!P2 IMAD.WIDE.U32 R10, R10, R12, R8 ;  /* 0x0000000c0a0aa225 */ /* 0x000fe200078e0008 */
[----:B------:R-:W-:Y:S01]  /*0c60*/  ISETP.GE.U32.AND P4, PT, R58, UR18, PT ;  /* 0x000000123a007c0c */ /* 0x000fe2000bf86070 */
[----:B------:R-:W-:Y:S01]  /*0c70*/  STL.64 [R1+0x2b8], R40 ;  /* 0x0002b82801007387 */ /* 0x000fe20000100a00 */
[----:B------:R-:W-:-:S02]  /*0c80*/  @!P3 IADD3.X R47, R14, R47, RZ, P0, !PT ;  /* 0x0000002f0e2fb210 */ /* 0x000fc400007fe4ff */
[----:B------:R-:W-:Y:S01]  /*0c90*/  @!P3 IADD3 R44, P0, R15, R44, RZ ;  /* 0x0000002c0f2cb210 */ /* 0x000fe20007f1e0ff */
[----:B------:R-:W-:Y:S01]  /*0ca0*/  STL [R1+0x2b4], R46 ;  /* 0x0002b42e01007387 */ /* 0x000fe20000100800 */
[----:B------:R-:W-:Y:S02]  /*0cb0*/  @!P2 IADD3 R11, R11, R13, RZ ;  /* 0x0000000d0b0ba210 */ /* 0x000fe40007ffe0ff */
[----:B------:R-:W-:Y:S01]  /*0cc0*/  @!P2 SHF.L.U32 R9, R10, 0x2, RZ ;  /* 0x000000020a09a819 */ /* 0x000fe200000006ff */
[----:B------:R-:W-:Y:S01]  /*0cd0*/  STL [R1+0x2b0], R47 ;  /* 0x0002b02f01007387 */ /* 0x000fe20000100800 */
[----:B------:R-:W-:Y:S02]  /*0ce0*/  @!P3 IADD3.X R45, R14, R45, RZ, P0, !PT ;  /* 0x0000002d0e2db210 */ /* 0x000fe400007fe4ff */
[----:B------:R-:W-:Y:S02]  /*0cf0*/  @!P2 SHF.L.U64.HI R10, R10, 0x2, R11 ;  /* 0x000000020a0aa819 */ /* 0x000fe4000001020b */
[----:B0-----:R-:W-:Y:S01]  /*0d00*/  @!P2 IADD3 R50, P0, R9, R50, RZ ;  /* 0x000000320932a210 */ /* 0x001fe20007f1e0ff */
[----:B------:R0:W-:Y:S01]  /*0d10*/  STL.64 [R1+0x2a8], R44 ;  /* 0x0002a82c01007387 */ /* 0x0001e20000100a00 */
[----:B------:R-:W-:-:S02]  /*0d20*/  IADD3 R13, R2, 0xd0, RZ ;  /* 0x000000d0020d7810 */ /* 0x000fc40007ffe0ff */
[C---:B------:R-:W-:Y:S02]  /*0d30*/  @!P2 IADD3.X R51, R10.reuse, R51, RZ, P0, !PT ;  /* 0x000000330a33a210 */ /* 0x040fe400007fe4ff */
[----:B---3--:R-:W-:Y:S02]  /*0d40*/  @!P2 IADD3 R48, P0, R9, R48, RZ ;  /* 0x000000300930a210 */ /* 0x008fe40007f1e0ff */
[----:B------:R-:W-:Y:S01]  /*0d50*/  SHF.R.S32.HI R9, RZ, 0x1f, R13 ;  /* 0x0000001fff097819 */ /* 0x000fe2000001140d */
[----:B------:R-:W-:Y:S01]  /*0d60*/  STL.64 [R1+0x2d0], R50 ;  /* 0x0002d03201007387 */ /* 0x000fe20000100a00 */
[----:B------:R-:W-:Y:S02]  /*0d70*/  @!P2 IADD3.X R49, R10, R49, RZ, P0, !PT ;  /* 0x000000310a31a210 */ /* 0x000fe400007fe4ff */
[----:B------:R-:W-:Y:S02]  /*0d80*/  ISETP.GE.U32.AND P0, PT, R13, UR18, PT ;  /* 0x000000120d007c0c */ /* 0x000fe4000bf06070 */
[----:B------:R-:W-:Y:S01]  /*0d90*/  ISETP.GE.OR.EX P4, PT, R59, UR19, P5, P4 ;  /* 0x000000133b007c0c */ /* 0x000fe2000af86740 */
[----:B------:R-:W-:Y:S01]  /*0da0*/  STL.64 [R1+0x2f0], R48 ;  /* 0x0002f03001007387 */ /* 0x000fe20000100a00 */
[----:B------:R-:W-:-:S13]  /*0db0*/  ISETP.GE.OR.EX P1, PT, R9, UR19, P5, P0 ;  /* 0x0000001309007c0c */ /* 0x000fda000af26700 */
[----:B------:R-:W1:Y:S01]  /*0dc0*/  @!P1 LDC.64 R10, c[0x0][0x288] ;  /* 0x0000a200ff0a9b82 */ /* 0x000e620000000a00 */
[----:B------:R-:W-:-:S04]  /*0dd0*/  @P1 LOP3.LUT R3, R3, 0x200000, RZ, 0xfc, !PT ;  /* 0x0020000003031812 */ /* 0x000fc800078efcff */
[----:B------:R-:W-:-:S03]  /*0de0*/  LOP3.LUT R3, R3, 0xfdffffff, RZ, 0xc0, !PT ;  /* 0xfdffffff03037812 */ /* 0x000fc600078ec0ff */
[----:B------:R-:W0:Y:S01]  /*0df0*/  @!P1 LDC.64 R14, c[0x0][0x230] ;  /* 0x00008c00ff0e9b82 */ /* 0x000e220000000a00 */
[----:B-1----:R-:W-:Y:S01]  /*0e00*/  @!P1 IMAD R8, R9, R10, RZ ;  /* 0x0000000a09089224 */ /* 0x002fe200078e02ff */
[----:B------:R-:W-:-:S03]  /*0e10*/  @!P1 MOV R9, R7 ;  /* 0x0000000700099202 */ /* 0x000fc60000000f00 */
[----:B------:R-:W-:Y:S01]  /*0e20*/  @!P1 IMAD R11, R13, R11, R8 ;  /* 0x0000000b0d0b9224 */ /* 0x000fe200078e0208 */
[----:B------:R-:W-:-:S05]  /*0e30*/  @!P1 MOV R8, R4 ;  /* 0x0000000400089202 */ /* 0x000fca0000000f00 */
[----:B------:R-:W-:-:S05]  /*0e40*/  @!P1 IMAD.WIDE.U32 R8, R13, R10, R8 ;  /* 0x0000000a0d089225 */ /* 0x000fca00078e0008 */
[----:B------:R-:W-:Y:S02]  /*0e50*/  @!P1 IADD3 R11, R9, R11, RZ ;  /* 0x0000000b090b9210 */ /* 0x000fe40007ffe0ff */
[C---:B------:R-:W-:Y:S02]  /*0e60*/  @!P1 SHF.L.U32 R9, R8.reuse, 0x2, RZ ;  /* 0x0000000208099819 */ /* 0x040fe400000006ff */
[----:B------:R-:W-:Y:S02]  /*0e70*/  @!P1 SHF.L.U64.HI R8, R8, 0x2, R11 ;  /* 0x0000000208089819 */ /* 0x000fe4000001020b */
[----:B------:R-:W1:Y:S01]  /*0e80*/  @!P1 LDC.64 R10, c[0x0][0x228] ;  /* 0x00008a00ff0a9b82 */ /* 0x000e620000000a00 */
[----:B0-----:R-:W-:-:S04]  /*0e90*/  @!P1 IADD3 R44, P0, R9, R14, RZ ;  /* 0x0000000e092c9210 */ /* 0x001fc80007f1e0ff */
[----:B------:R-:W-:Y:S02]  /*0ea0*/  @!P1 IADD3.X R45, R8, R15, RZ, P0, !PT ;  /* 0x0000000f082d9210 */ /* 0x000fe400007fe4ff */
[----:B------:R-:W-:-:S03]  /*0eb0*/  IADD3 R15, R2, 0xe0, RZ ;  /* 0x000000e0020f7810 */ /* 0x000fc60007ffe0ff */
[----:B------:R-:W-:Y:S01]  /*0ec0*/  STL.64 [R1+0x2f8], R44 ;  /* 0x0002f82c01007387 */ /* 0x000fe20000100a00 */
[----:B-1----:R-:W-:-:S04]  /*0ed0*/  @!P1 IADD3 R40, P0, R9, R10, RZ ;  /* 0x0000000a09289210 */ /* 0x002fc80007f1e0ff */
[----:B------:R-:W-:Y:S01]  /*0ee0*/  @!P1 IADD3.X R41, R8, R11, RZ, P0, !PT ;  /* 0x0000000b08299210 */ /* 0x000fe200007fe4ff */
[----:B------:R-:W-:Y:S01]  /*0ef0*/  STL [R1+0x304], R40 ;  /* 0x0003042801007387 */ /* 0x000fe20000100800 */
[----:B------:R-:W-:Y:S02]  /*0f00*/  SHF.R.S32.HI R11, RZ, 0x1f, R15 ;  /* 0x0000001fff0b7819 */ /* 0x000fe4000001140f */
[----:B------:R-:W-:Y:S01]  /*0f10*/  ISETP.GE.U32.AND P0, PT, R15, UR18, PT ;  /* 0x000000120f007c0c */ /* 0x000fe2000bf06070 */
[----:B------:R-:W-:Y:S03]  /*0f20*/  STL [R1+0x300], R41 ;  /* 0x0003002901007387 */ /* 0x000fe60000100800 */
[----:B------:R-:W-:-:S13]  /*0f30*/  ISETP.GE.OR.EX P1, PT, R11, UR19, P5, P0 ;  /* 0x000000130b007c0c */ /* 0x000fda000af26700 */
[----:B------:R-:W0:Y:S01]  /*0f40*/  @!P1 LDC.64 R12, c[0x0][0x288] ;  /* 0x0000a200ff0c9b82 */ /* 0x000e220000000a00 */
[----:B------:R-:W-:-:S04]  /*0f50*/  @P1 LOP3.LUT R3, R3, 0x2000000, RZ, 0xfc, !PT ;  /* 0x0200000003031812 */ /* 0x000fc800078efcff */
[----:B------:R-:W-:-:S03]  /*0f60*/  LOP3.LUT R3, R3, 0xfeffffff, RZ, 0xc0, !PT ;  /* 0xfeffffff03037812 */ /* 0x000fc600078ec0ff */
[----:B------:R-:W1:Y:S01]  /*0f70*/  @!P1 LDC.64 R8, c[0x0][0x230] ;  /* 0x00008c00ff089b82 */ /* 0x000e620000000a00 */
[----:B0-----:R-:W-:Y:S01]  /*0f80*/  @!P1 IMAD R10, R11, R12, RZ ;  /* 0x0000000c0b0a9224 */ /* 0x001fe200078e02ff */
[----:B------:R-:W-:-:S03]  /*0f90*/  @!P1 MOV R11, R7 ;  /* 0x00000007000b9202 */ /* 0x000fc60000000f00 */
[----:B------:R-:W-:Y:S01]  /*0fa0*/  @!P1 IMAD R13, R15, R13, R10 ;  /* 0x0000000d0f0d9224 */ /* 0x000fe200078e020a */
[----:B------:R-:W-:-:S05]  /*0fb0*/  @!P1 MOV R10, R4 ;  /* 0x00000004000a9202 */ /* 0x000fca0000000f00 */
[----:B------:R-:W-:Y:S01]  /*0fc0*/  @!P1 IMAD.WIDE.U32 R10, R15, R12, R10 ;  /* 0x0000000c0f0a9225 */ /* 0x000fe200078e000a */
[----:B------:R-:W-:-:S04]  /*0fd0*/  IADD3 R15, R2, 0xf0, RZ ;  /* 0x000000f0020f7810 */ /* 0x000fc80007ffe0ff */
[----:B------:R-:W-:Y:S02]  /*0fe0*/  @!P1 IADD3 R13, R11, R13, RZ ;  /* 0x0000000d0b0d9210 */ /* 0x000fe40007ffe0ff */
[C---:B------:R-:W-:Y:S02]  /*0ff0*/  @!P1 SHF.L.U32 R11, R10.reuse, 0x2, RZ ;  /* 0x000000020a0b9819 */ /* 0x040fe400000006ff */
[----:B------:R-:W-:Y:S02]  /*1000*/  @!P1 SHF.L.U64.HI R10, R10, 0x2, R13 ;  /* 0x000000020a0a9819 */ /* 0x000fe4000001020d */
[----:B-1----:R-:W-:-:S04]  /*1010*/  @!P1 IADD3 R26, P0, R11, R8, RZ ;  /* 0x000000080b1a9210 */ /* 0x002fc80007f1e0ff */
[C---:B------:R-:W-:Y:S02]  /*1020*/  @!P1 IADD3.X R27, R10.reuse, R9, RZ, P0, !PT ;  /* 0x000000090a1b9210 */ /* 0x040fe400007fe4ff */
[----:B------:R-:W0:Y:S03]  /*1030*/  @!P1 LDC.64 R8, c[0x0][0x228] ;  /* 0x00008a00ff089b82 */ /* 0x000e260000000a00 */
[----:B------:R-:W-:Y:S01]  /*1040*/  @!P1 STL.64 [R1+0xc8], R26 ;  /* 0x0000c81a01009387 */ /* 0x000fe20000100a00 */
[----:B0-----:R-:W-:Y:S02]  /*1050*/  @!P1 IADD3 R12, P0, R11, R8, RZ ;  /* 0x000000080b0c9210 */ /* 0x001fe40007f1e0ff */
[----:B------:R-:W-:Y:S02]  /*1060*/  SHF.R.S32.HI R11, RZ, 0x1f, R15 ;  /* 0x0000001fff0b7819 */ /* 0x000fe4000001140f */
[----:B------:R-:W-:-:S02]  /*1070*/  @!P1 IADD3.X R13, R10, R9, RZ, P0, !PT ;  /* 0x000000090a0d9210 */ /* 0x000fc400007fe4ff */
[----:B------:R-:W-:-:S03]  /*1080*/  ISETP.GE.U32.AND P0, PT, R15, UR18, PT ;  /* 0x000000120f007c0c */ /* 0x000fc6000bf06070 */
[----:B------:R0:W-:Y:S01]  /*1090*/  @!P1 STL.64 [R1+0xc0], R12 ;  /* 0x0000c00c01009387 */ /* 0x0001e20000100a00 */
[----:B------:R-:W-:-:S13]  /*10a0*/  ISETP.GE.OR.EX P1, PT, R11, UR19, P5, P0 ;  /* 0x000000130b007c0c */ /* 0x000fda000af26700 */
[----:B0-----:R-:W0:Y:S01]  /*10b0*/  @!P1 LDC.64 R12, c[0x0][0x288] ;  /* 0x0000a200ff0c9b82 */ /* 0x001e220000000a00 */
[----:B------:R-:W-:-:S04]  /*10c0*/  @P1 LOP3.LUT R3, R3, 0x1000000, RZ, 0xfc, !PT ;  /* 0x0100000003031812 */ /* 0x000fc800078efcff */
[----:B------:R-:W-:-:S03]  /*10d0*/  LOP3.LUT R3, R3, 0xff7fffff, RZ, 0xc0, !PT ;  /* 0xff7fffff03037812 */ /* 0x000fc600078ec0ff */
        /* <DEDUP_REMOVED lines=9> */
[----:B-1----:R-:W-:-:S04]  /*1170*/  @!P1 IADD3 R42, P0, R11, R8, RZ ;  /* 0x000000080b2a9210 */ /* 0x002fc80007f1e0ff */
[----:B------:R-:W-:Y:S02]  /*1180*/  @!P1 IADD3.X R43, R10, R9, RZ, P0, !PT ;  /* 0x000000090a2b9210 */ /* 0x000fe400007fe4ff */
[----:B------:R-:W0:Y:S03]  /*1190*/  @!P1 LDC.64 R8, c[0x0][0x228] ;  /* 0x00008a00ff089b82 */ /* 0x000e260000000a00 */
[----:B------:R-:W-:Y:S01]  /*11a0*/  STL.64 [R1+0x308], R42 ;  /* 0x0003082a01007387 */ /* 0x000fe20000100a00 */
[----:B0-----:R-:W-:-:S04]  /*11b0*/  @!P1 IADD3 R16, P0, R11, R8, RZ ;  /* 0x000000080b109210 */ /* 0x001fc80007f1e0ff */
[----:B------:R-:W-:-:S05]  /*11c0*/  @!P1 IADD3.X R17, R10, R9, RZ, P0, !PT ;  /* 0x000000090a119210 */ /* 0x000fca00007fe4ff */
[----:B------:R0:W-:Y:S02]  /*11d0*/  @!P1 STL.64 [R1+0xd0], R16 ;  /* 0x0000d01001009387 */ /* 0x0001e40000100a00 */
[----:B0-----:R-:W-:-:S04]  /*11e0*/  IADD3 R17, R2, 0x100, RZ ;  /* 0x0000010002117810 */ /* 0x001fc80007ffe0ff */
[----:B------:R-:W-:Y:S02]  /*11f0*/  SHF.R.S32.HI R13, RZ, 0x1f, R17 ;  /* 0x0000001fff0d7819 */ /* 0x000fe40000011411 */
[----:B------:R-:W-:-:S04]  /*1200*/  ISETP.GE.U32.AND P0, PT, R17, UR18, PT ;  /* 0x0000001211007c0c */ /* 0x000fc8000bf06070 */
        /* <DEDUP_REMOVED lines=14> */
[----:B-1----:R-:W-:Y:S02]  /*12f0*/  @!P1 IADD3 R38, P0, R11, R8, RZ ;  /* 0x000000080b269210 */ /* 0x002fe40007f1e0ff */
[----:B------:R-:W-:Y:S02]  /*1300*/  SHF.R.S32.HI R13, RZ, 0x1f, R17 ;  /* 0x0000001fff0d7819 */ /* 0x000fe40000011411 */
[----:B------:R-:W-:-:S02]  /*1310*/  @!P1 IADD3.X R39, R10, R9, RZ, P0, !PT ;  /* 0x000000090a279210 */ /* 0x000fc400007fe4ff */
[----:B------:R-:W0:Y:S03]  /*1320*/  @!P1 LDC.64 R8, c[0x0][0x228] ;  /* 0x00008a00ff089b82 */ /* 0x000e260000000a00 */
[----:B------:R-:W-:Y:S01]  /*1330*/  STL.64 [R1+0x310], R38 ;  /* 0x0003102601007387 */ /* 0x000fe20000100a00 */
[----:B0-----:R-:W-:-:S04]  /*1340*/  @!P1 IADD3 R18, P0, R11, R8, RZ ;  /* 0x000000080b129210 */ /* 0x001fc80007f1e0ff */
[----:B------:R-:W-:Y:S02]  /*1350*/  @!P1 IADD3.X R19, R10, R9, RZ, P0, !PT ;  /* 0x000000090a139210 */ /* 0x000fe400007fe4ff */
[----:B------:R-:W-:-:S03]  /*1360*/  ISETP.GE.U32.AND P0, PT, R17, UR18, PT ;  /* 0x0000001211007c0c */ /* 0x000fc6000bf06070 */
[----:B------:R0:W-:Y:S01]  /*1370*/  @!P1 STL.64 [R1+0xe0], R18 ;  /* 0x0000e01201009387 */ /* 0x0001e20000100a00 */
[----:B------:R-:W-:-:S13]  /*1380*/  ISETP.GE.OR.EX P1, PT, R13, UR19, P5, P0 ;  /* 0x000000130d007c0c */ /* 0x000fda000af26700 */
[----:B------:R-:W1:Y:S01]  /*1390*/  @!P1 LDC.64 R10, c[0x0][0x288] ;  /* 0x0000a200ff0a9b82 */ /* 0x000e620000000a00 */
[----:B------:R-:W-:-:S04]  /*13a0*/  @P1 LOP3.LUT R3, R3, 0x400000, RZ, 0xfc, !PT ;  /* 0x0040000003031812 */ /* 0x000fc800078efcff */
[----:B------:R-:W-:-:S03]  /*13b0*/  LOP3.LUT R3, R3, 0xfffeffff, RZ, 0xc0, !PT ;  /* 0xfffeffff03037812 */ /* 0x000fc600078ec0ff */
[----:B------:R-:W2:Y:S01]  /*13c0*/  @!P1 LDC.64 R8, c[0x0][0x230] ;  /* 0x00008c00ff089b82 */ /* 0x000ea20000000a00 */
        /* <DEDUP_REMOVED lines=8> */
[----:B--2---:R-:W-:Y:S02]  /*1450*/  @!P1 IADD3 R50, P0, R11, R8, RZ ;  /* 0x000000080b329210 */ /* 0x004fe40007f1e0ff */
[----:B------:R-:W-:Y:S02]  /*1460*/  IADD3 R15, R2, 0x120, RZ ;  /* 0x00000120020f7810 */ /* 0x000fe40007ffe0ff */
[----:B------:R-:W-:-:S02]  /*1470*/  @!P1 IADD3.X R51, R10, R9, RZ, P0, !PT ;  /* 0x000000090a339210 */ /* 0x000fc400007fe4ff */
[----:B------:R-:W0:Y:S01]  /*1480*/  @!P1 LDC.64 R8, c[0x0][0x228] ;  /* 0x00008a00ff089b82 */ /* 0x000e220000000a00 */
[----:B------:R-:W-:Y:S02]  /*1490*/  SHF.R.S32.HI R13, RZ, 0x1f, R15 ;  /* 0x0000001fff0d7819 */ /* 0x000fe4000001140f */
[----:B------:R-:W-:Y:S01]  /*14a0*/  STL.64 [R1+0x318], R50 ;  /* 0x0003183201007387 */ /* 0x000fe20000100a00 */
[----:B0-----:R-:W-:-:S04]  /*14b0*/  @!P1 IADD3 R18, P0, R11, R8, RZ ;  /* 0x000000080b129210 */ /* 0x001fc80007f1e0ff */
[----:B------:R-:W-:Y:S02]  /*14c0*/  @!P1 IADD3.X R19, R10, R9, RZ, P0, !PT ;  /* 0x000000090a139210 */ /* 0x000fe400007fe4ff */
[----:B------:R-:W-:-:S03]  /*14d0*/  ISETP.GE.U32.AND P0, PT, R15, UR18, PT ;  /* 0x000000120f007c0c */ /* 0x000fc6000bf06070 */
[----:B------:R0:W-:Y:S01]  /*14e0*/  @!P1 STL.64 [R1+0xf8], R18 ;  /* 0x0000f81201009387 */ /* 0x0001e20000100a00 */
[----:B------:R-:W-:Y:S02]  /*14f0*/  ISETP.GE.OR.EX P1, PT, R13, UR19, P5, P0 ;  /* 0x000000130d007c0c */ /* 0x000fe4000af26700 */
[----:B0-----:R-:W-:-:S11]  /*1500*/  IADD3 R18, R2, 0x1a0, RZ ;  /* 0x000001a002127810 */ /* 0x001fd60007ffe0ff */
        /* <DEDUP_REMOVED lines=13> */
[----:B------:R-:W0:Y:S01]  /*15e0*/  @!P1 LDC.64 R8, c[0x0][0x228] ;  /* 0x00008a00ff089b82 */ /* 0x000e220000000a00 */
[----:B-1----:R-:W-:-:S04]  /*15f0*/  @!P1 IADD3 R36, P0, R13, R10, RZ ;  /* 0x0000000a0d249210 */ /* 0x002fc80007f1e0ff */
[----:B------:R-:W-:-:S05]  /*1600*/  @!P1 IADD3.X R37, R12, R11, RZ, P0, !PT ;  /* 0x0000000b0c259210 */ /* 0x000fca00007fe4ff */
[----:B------:R-:W-:Y:S01]  /*1610*/  STL.64 [R1+0x320], R36 ;  /* 0x0003202401007387 */ /* 0x000fe20000100a00 */
[----:B0-----:R-:W-:Y:S02]  /*1620*/  @!P1 IADD3 R16, P0, R13, R8, RZ ;  /* 0x000000080d109210 */ /* 0x001fe40007f1e0ff */
[----:B------:R-:W-:Y:S02]  /*1630*/  SHF.R.S32.HI R13, RZ, 0x1f, R15 ;  /* 0x0000001fff0d7819 */ /* 0x000fe4000001140f */
[----:B------:R-:W-:Y:S02]  /*1640*/  @!P1 IADD3.X R17, R12, R9, RZ, P0, !PT ;  /* 0x000000090c119210 */ /* 0x000fe400007fe4ff */
[----:B------:R-:W-:-:S03]  /*1650*/  ISETP.GE.U32.AND P0, PT, R15, UR18, PT ;  /* 0x000000120f007c0c */ /* 0x000fc6000bf06070 */
[----:B------:R0:W-:Y:S01]  /*1660*/  @!P1 STL.64 [R1+0x108], R16 ;  /* 0x0001081001009387 */ /* 0x0001e20000100a00 */
[----:B------:R-:W-:-:S13]  /*1670*/  ISETP.GE.OR.EX P1, PT, R13, UR19, P5, P0 ;  /* 0x000000130d007c0c */ /* 0x000fda000af26700 */
[----:B------:R-:W1:Y:S01]  /*1680*/  @!P1 LDC.64 R10, c[0x0][0x288] ;  /* 0x0000a200ff0a9b82 */ /* 0x000e620000000a00 */
[----:B------:R-:W-:Y:S02]  /*1690*/  @!P1 MOV R12, R4 ;  /* 0x00000004000c9202 */ /* 0x000fe40000000f00 */
[----:B------:R-:W-:-:S04]  /*16a0*/  @P1 LOP3.LUT R3, R3, 0x8000, RZ, 0xfc, !PT ;  /* 0x0000800003031812 */ /* 0x000fc800078efcff */
[----:B------:R-:W-:Y:S01]  /*16b0*/  LOP3.LUT R3, R3, 0xffffbfff, RZ, 0xc0, !PT ;  /* 0xffffbfff03037812 */ /* 0x000fe200078ec0ff */
[----:B------:R-:W2:Y:S01]  /*16c0*/  @!P1 LDC.64 R8, c[0x0][0x230] ;  /* 0x00008c00ff089b82 */ /* 0x000ea20000000a00 */
[----:B-1----:R-:W-:Y:S01]  /*16d0*/  @!P1 IMAD R14, R13, R10, RZ ;  /* 0x0000000a0d0e9224 */ /* 0x002fe200078e02ff */
[----:B------:R-:W-:-:S03]  /*16e0*/  @!P1 MOV R13, R7 ;  /* 0x00000007000d9202 */ /* 0x000fc60000000f00 */
[C---:B------:R-:W-:Y:S02]  /*16f0*/  @!P1 IMAD R14, R15.reuse, R11, R14 ;  /* 0x0000000b0f0e9224 */ /* 0x040fe400078e020e */
[----:B------:R-:W-:Y:S01]  /*1700*/  @!P1 IMAD.WIDE.U32 R10, R15, R10, R12 ;  /* 0x0000000a0f0a9225 */ /* 0x000fe200078e000c */
[----:B------:R-:W-:-:S04]  /*1710*/  IADD3 R15, R2, 0x140, RZ ;  /* 0x00000140020f7810 */ /* 0x000fc80007ffe0ff */
[----:B------:R-:W-:Y:S02]  /*1720*/  @!P1 IADD3 R13, R11, R14, RZ ;  /* 0x0000000e0b0d9210 */ /* 0x000fe40007ffe0ff */
[C---:B------:R-:W-:Y:S02]  /*1730*/  @!P1 SHF.L.U32 R11, R10.reuse, 0x2, RZ ;  /* 0x000000020a0b9819 */ /* 0x040fe400000006ff */
[----:B------:R-:W-:Y:S02]  /*1740*/  @!P1 SHF.L.U64.HI R10, R10, 0x2, R13 ;  /* 0x000000020a0a9819 */ /* 0x000fe4000001020d */
[----:B--2---:R-:W-:Y:S02]  /*1750*/  @!P1 IADD3 R46, P0, R11, R8, RZ ;  /* 0x000000080b2e9210 */ /* 0x004fe40007f1e0ff */
[----:B------:R-:W-:Y:S02]  /*1760*/  SHF.R.S32.HI R12, RZ, 0x1f, R15 ;  /* 0x0000001fff0c7819 */ /* 0x000fe4000001140f */
[----:B------:R-:W-:-:S02]  /*1770*/  @!P1 IADD3.X R47, R10, R9, RZ, P0, !PT ;  /* 0x000000090a2f9210 */ /* 0x000fc400007fe4ff */
[----:B------:R-:W1:Y:S03]  /*1780*/  @!P1 LDC.64 R8, c[0x0][0x228] ;  /* 0x00008a00ff089b82 */ /* 0x000e660000000a00 */
[----:B------:R-:W-:Y:S01]  /*1790*/  STL.64 [R1+0x328], R46 ;  /* 0x0003282e01007387 */ /* 0x000fe20000100a00 */
[----:B-1----:R-:W-:-:S04]  /*17a0*/  @!P1 IADD3 R42, P0, R11, R8, RZ ;  /* 0x000000080b2a9210 */ /* 0x002fc80007f1e0ff */
[----:B------:R-:W-:Y:S01]  /*17b0*/  @!P1 IADD3.X R43, R10, R9, RZ, P0, !PT ;  /* 0x000000090a2b9210 */ /* 0x000fe200007fe4ff */
[----:B------:R-:W-:Y:S01]  /*17c0*/  STL [R1+0x334], R42 ;  /* 0x0003342a01007387 */ /* 0x000fe20000100800 */
[----:B------:R-:W-:-:S03]  /*17d0*/  ISETP.GE.U32.AND P0, PT, R15, UR18, PT ;  /* 0x000000120f007c0c */ /* 0x000fc6000bf06070 */
[----:B------:R-:W-:Y:S01]  /*17e0*/  STL [R1+0x330], R43 ;  /* 0x0003302b01007387 */ /* 0x000fe20000100800 */
        /* <DEDUP_REMOVED lines=15> */
[----:B0-----:R-:W-:Y:S02]  /*18e0*/  SHF.R.S32.HI R16, RZ, 0x1f, R15 ;  /* 0x0000001fff107819 */ /* 0x001fe4000001140f */
[----:B------:R-:W-:-:S02]  /*18f0*/  @!P1 IADD3.X R49, R10, R9, RZ, P0, !PT ;  /* 0x000000090a319210 */ /* 0x000fc400007fe4ff */
[----:B------:R-:W0:Y:S03]  /*1900*/  @!P1 LDC.64 R8, c[0x0][0x228] ;  /* 0x00008a00ff089b82 */ /* 0x000e260000000a00 */
[----:B------:R-:W-:Y:S01]  /*1910*/  STL.64 [R1+0x338], R48 ;  /* 0x0003383001007387 */ /* 0x000fe20000100a00 */
[----:B0-----:R-:W-:-:S04]  /*1920*/  @!P1 IADD3 R34, P0, R11, R8, RZ ;  /* 0x000000080b229210 */ /* 0x001fc80007f1e0ff */
[----:B------:R-:W-:Y:S02]  /*1930*/  @!P1 IADD3.X R35, R10, R9, RZ, P0, !PT ;  /* 0x000000090a239210 */ /* 0x000fe400007fe4ff */
[----:B------:R-:W-:-:S03]  /*1940*/  ISETP.GE.U32.AND P0, PT, R15, UR18, PT ;  /* 0x000000120f007c0c */ /* 0x000fc6000bf06070 */
[----:B------:R-:W-:Y:S01]  /*1950*/  STL.64 [R1+0x340], R34 ;  /* 0x0003402201007387 */ /* 0x000fe20000100a00 */
[----:B------:R-:W-:-:S03]  /*1960*/  ISETP.GE.OR.EX P1, PT, R16, UR19, P5, P0 ;  /* 0x0000001310007c0c */ /* 0x000fc6000af26700 */
[----:B------:R0:W-:Y:S10]  /*1970*/  STL [R1+0x264], R16 ;  /* 0x0002641001007387 */ /* 0x0001f40000100800 */
[----:B------:R-:W1:Y:S01]  /*1980*/  @!P1 LDC.64 R10, c[0x0][0x288] ;  /* 0x0000a200ff0a9b82 */ /* 0x000e620000000a00 */
[----:B------:R-:W-:-:S02]  /*1990*/  @!P1 MOV R12, R4 ;  /* 0x00000004000c9202 */ /* 0x000fc40000000f00 */
[----:B------:R-:W-:Y:S02]  /*19a0*/  @!P1 MOV R13, R7 ;  /* 0x00000007000d9202 */ /* 0x000fe40000000f00 */
[----:B------:R-:W-:-:S03]  /*19b0*/  @P1 LOP3.LUT R3, R3, 0x2000, RZ, 0xfc, !PT ;  /* 0x0000200003031812 */ /* 0x000fc600078efcff */
[----:B------:R-:W2:Y:S01]  /*19c0*/  @!P1 LDC.64 R8, c[0x0][0x230] ;  /* 0x00008c00ff089b82 */ /* 0x000ea20000000a00 */
[----:B------:R-:W-:Y:S01]  /*19d0*/  LOP3.LUT R3, R3, 0xffffffdf, RZ, 0xc0, !PT ;  /* 0xffffffdf03037812 */ /* 0x000fe200078ec0ff */
[----:B-1----:R-:W-:Y:S01]  /*19e0*/  @!P1 IMAD R14, R16, R10, RZ ;  /* 0x0000000a100e9224 */ /* 0x002fe200078e02ff */
[----:B0-----:R-:W-:-:S03]  /*19f0*/  IADD3 R16, R2, 0x190, RZ ;  /* 0x0000019002107810 */ /* 0x001fc60007ffe0ff */
[C---:B------:R-:W-:Y:S01]  /*1a00*/  @!P1 IMAD R14, R15.reuse, R11, R14 ;  /* 0x0000000b0f0e9224 */ /* 0x040fe200078e020e */
[----:B------:R-:W-:Y:S01]  /*1a10*/  SHF.R.S32.HI R17, RZ, 0x1f, R16 ;  /* 0x0000001fff117819 */ /* 0x000fe20000011410 */
[----:B------:R-:W-:-:S05]  /*1a20*/  @!P1 IMAD.WIDE.U32 R10, R15, R10, R12 ;  /* 0x0000000a0f0a9225 */ /* 0x000fca00078e000c */
[----:B------:R-:W-:Y:S02]  /*1a30*/  @!P1 IADD3 R14, R11, R14, RZ ;  /* 0x0000000e0b0e9210 */ /* 0x000fe40007ffe0ff */
[C---:B------:R-:W-:Y:S02]  /*1a40*/  @!P1 SHF.L.U32 R11, R10.reuse, 0x2, RZ ;  /* 0x000000020a0b9819 */ /* 0x040fe400000006ff */
[----:B------:R-:W-:Y:S02]  /*1a50*/  @!P1 SHF.L.U64.HI R10, R10, 0x2, R14 ;  /* 0x000000020a0a9819 */ /* 0x000fe4000001020e */
[----:B--2---:R-:W-:-:S04]  /*1a60*/  @!P1 IADD3 R34, P0, R11, R8, RZ ;  /* 0x000000080b229210 */ /* 0x004fc80007f1e0ff */
[----:B------:R-:W-:Y:S02]  /*1a70*/  @!P1 IADD3.X R35, R10, R9, RZ, P0, !PT ;  /* 0x000000090a239210 */ /* 0x000fe400007fe4ff */
[----:B------:R-:W0:Y:S03]  /*1a80*/  @!P1 LDC.64 R8, c[0x0][0x228] ;  /* 0x00008a00ff089b82 */ /* 0x000e260000000a00 */
[----:B------:R-:W-:Y:S01]  /*1a90*/  STL.64 [R1+0x348], R34 ;  /* 0x0003482201007387 */ /* 0x000fe20000100a00 */
[----:B0-----:R-:W-:-:S04]  /*1aa0*/  @!P1 IADD3 R36, P0, R11, R8, RZ ;  /* 0x000000080b249210 */ /* 0x001fc80007f1e0ff */
[----:B------:R-:W-:Y:S02]  /*1ab0*/  @!P1 IADD3.X R37, R10, R9, RZ, P0, !PT ;  /* 0x000000090a259210 */ /* 0x000fe400007fe4ff */
[----:B------:R-:W-:-:S03]  /*1ac0*/  ISETP.GE.U32.AND P0, PT, R16, UR18, PT ;  /* 0x0000001210007c0c */ /* 0x000fc6000bf06070 */
[----:B------:R-:W-:Y:S01]  /*1ad0*/  STL [R1+0x350], R37 ;  /* 0x0003502501007387 */ /* 0x000fe20000100800 */
[----:B------:R-:W-:-:S03]  /*1ae0*/  ISETP.GE.AND.EX P0, PT, R17, UR19, PT, P0 ;  /* 0x0000001311007c0c */ /* 0x000fc6000bf06300 */
[----:B------:R0:W-:Y:S01]  /*1af0*/  STL [R1+0x360], R36 ;  /* 0x0003602401007387 */ /* 0x0001e20000100800 */
[----:B------:R-:W-:-:S03]  /*1b00*/  ISETP.GT.U32.OR P1, PT, R0, 0x1ff, P0 ;  /* 0x000001ff0000780c */ /* 0x000fc60000724470 */
[----:B------:R1:W-:Y:S04]  /*1b10*/  STL [R1+0x228], R16 ;  /* 0x0002281001007387 */ /* 0x0003e80000100800 */
[----:B------:R-:W-:Y:S01]  /*1b20*/  STL [R1+0x274], R17 ;  /* 0x0002741101007387 */ /* 0x000fe20000100800 */
[----:B0-----:R-:W-:-:S05]  /*1b30*/  IADD3 R36, R2, 0x40, RZ ;  /* 0x0000004002247810 */ /* 0x001fca0007ffe0ff */
[----:B------:R-:W0:Y:S01]  /*1b40*/  @!P1 LDC.64 R8, c[0x0][0x288] ;  /* 0x0000a200ff089b82 */ /* 0x000e220000000a00 */
[----:B------:R-:W-:Y:S02]  /*1b50*/  @!P1 MOV R13, R7 ;  /* 0x00000007000d9202 */ /* 0x000fe40000000f00 */
[----:B------:R-:W-:Y:S02]  /*1b60*/  @P1 LOP3.LUT R3, R3, 0x20, RZ, 0xfc, !PT ;  /* 0x0000002003031812 */ /* 0x000fe400078efcff */
[----:B------:R-:W-:Y:S02]  /*1b70*/  SHF.R.S32.HI R37, RZ, 0x1f, R36 ;  /* 0x0000001fff257819 */ /* 0x000fe40000011424 */
[----:B------:R-:W-:Y:S01]  /*1b80*/  LOP3.LUT R3, R3, 0xffffffef, RZ, 0xc0, !PT ;  /* 0xffffffef03037812 */ /* 0x000fe200078ec0ff */
[----:B------:R-:W2:Y:S01]  /*1b90*/  @!P1 LDC.64 R10, c[0x0][0x230] ;  /* 0x00008c00ff0a9b82 */ /* 0x000ea20000000a00 */
[----:B0-----:R-:W-:-:S04]  /*1ba0*/  @!P1 IMAD R12, R17, R8, RZ ;  /* 0x00000008110c9224 */ /* 0x001fc800078e02ff */
[----:B------:R-:W-:Y:S01]  /*1bb0*/  @!P1 IMAD R9, R16, R9, R12 ;  /* 0x0000000910099224 */ /* 0x000fe200078e020c */
[----:B------:R-:W-:-:S05]  /*1bc0*/  @!P1 MOV R12, R4 ;  /* 0x00000004000c9202 */ /* 0x000fca0000000f00 */
[----:B------:R-:W-:Y:S01]  /*1bd0*/  @!P1 IMAD.WIDE.U32 R12, R16, R8, R12 ;  /* 0x00000008100c9225 */ /* 0x000fe200078e000c */
[----:B-1----:R-:W-:-:S04]  /*1be0*/  SHF.R.S32.HI R16, RZ, 0x1f, R18 ;  /* 0x0000001fff107819 */ /* 0x002fc80000011412 */
[----:B------:R-:W-:Y:S02]  /*1bf0*/  @!P1 IADD3 R9, R13, R9, RZ ;  /* 0x000000090d099210 */ /* 0x000fe40007ffe0ff */
[C---:B------:R-:W-:Y:S02]  /*1c00*/  @!P1 SHF.L.U32 R13, R12.reuse, 0x2, RZ ;  /* 0x000000020c0d9819 */ /* 0x040fe400000006ff */
[----:B------:R-:W-:Y:S02]  /*1c10*/  @!P1 SHF.L.U64.HI R12, R12, 0x2, R9 ;  /* 0x000000020c0c9819 */ /* 0x000fe40000010209 */
[----:B------:R-:W0:Y:S01]  /*1c20*/  @!P1 LDC.64 R8, c[0x0][0x228] ;  /* 0x00008a00ff089b82 */ /* 0x000e220000000a00 */
[----:B--2---:R-:W-:-:S04]  /*1c30*/  @!P1 IADD3 R10, P0, R13, R10, RZ ;  /* 0x0000000a0d0a9210 */ /* 0x004fc80007f1e0ff */
[----:B------:R-:W-:-:S05]  /*1c40*/  @!P1 IADD3.X R11, R12, R11, RZ, P0, !PT ;  /* 0x0000000b0c0b9210 */ /* 0x000fca00007fe4ff */
[----:B------:R1:W-:Y:S04]  /*1c50*/  STL.64 [R1+0x358], R10 ;  /* 0x0003580a01007387 */ /* 0x0003e80000100a00 */
[----:B------:R-:W-:Y:S04]  /*1c60*/  STL [R1+0x224], R18 ;  /* 0x0002241201007387 */ /* 0x000fe80000100800 */
[----:B------:R2:W-:Y:S01]  /*1c70*/  STL [R1+0x270], R16 ;  /* 0x0002701001007387 */ /* 0x0005e20000100800 */
[----:B-1----:R-:W-:Y:S02]  /*1c80*/  IADD3 R10, R2, 0x1b0, RZ ;  /* 0x000001b0020a7810 */ /* 0x002fe40007ffe0ff */
[----:B0-----:R-:W-:-:S02]  /*1c90*/  @!P1 IADD3 R8, P0, R13, R8, RZ ;  /* 0x000000080d089210 */ /* 0x001fc40007f1e0ff */
[----:B------:R-:W-:Y:S01]  /*1ca0*/  SHF.R.S32.HI R11, RZ, 0x1f, R10 ;  /* 0x0000001fff0b7819 */ /* 0x000fe2000001140a */
[----:B------:R0:W-:Y:S01]  /*1cb0*/  STL [R1+0x220], R10 ;  /* 0x0002200a01007387 */ /* 0x0001e20000100800 */
[----:B------:R-:W-:Y:S02]  /*1cc0*/  @!P1 IADD3.X R9, R12, R9, RZ, P0, !PT ;  /* 0x000000090c099210 */ /* 0x000fe400007fe4ff */
[----:B------:R-:W-:Y:S01]  /*1cd0*/  ISETP.GE.U32.AND P0, PT, R18, UR18, PT ;  /* 0x0000001212007c0c */ /* 0x000fe2000bf06070 */
[----:B------:R1:W-:Y:S03]  /*1ce0*/  STL [R1+0x26c], R11 ;  /* 0x00026c0b01007387 */ /* 0x0003e60000100800 */
[----:B------:R-:W-:-:S04]  /*1cf0*/  ISETP.GE.AND.EX P0, PT, R16, UR19, PT, P0 ;  /* 0x0000001310007c0c */ /* 0x000fc8000bf06300 */
[----:B------:R-:W-:-:S13]  /*1d00*/  ISETP.GT.U32.OR P1, PT, R0, 0x1ff, P0 ;  /* 0x000001ff0000780c */ /* 0x000fda0000724470 */
[----:B------:R-:W2:Y:S01]  /*1d10*/  @!P1 LDC.64 R12, c[0x0][0x288] ;  /* 0x0000a200ff0c9b82 */ /* 0x000ea20000000a00 */
[----:B------:R-:W-:Y:S02]  /*1d20*/  @!P1 MOV R17, R7 ;  /* 0x0000000700119202 */ /* 0x000fe40000000f00 */
[----:B------:R-:W-:-:S04]  /*1d30*/  @P1 LOP3.LUT R3, R3, 0x10, RZ, 0xfc, !PT ;  /* 0x0000001003031812 */ /* 0x000fc800078efcff */
[----:B------:R-:W-:Y:S01]  /*1d40*/  LOP3.LUT R3, R3, 0xfffffff7, RZ, 0xc0, !PT ;  /* 0xfffffff703037812 */ /* 0x000fe200078ec0ff */
[----:B------:R-:W3:Y:S01]  /*1d50*/  @!P1 LDC.64 R14, c[0x0][0x230] ;  /* 0x00008c00ff0e9b82 */ /* 0x000ee20000000a00 */
[----:B--2---:R-:W-:-:S04]  /*1d60*/  @!P1 IMAD R16, R16, R12, RZ ;  /* 0x0000000c10109224 */ /* 0x004fc800078e02ff */
[----:B------:R-:W-:Y:S01]  /*1d70*/  @!P1 IMAD R13, R18, R13, R16 ;  /* 0x0000000d120d9224 */ /* 0x000fe200078e0210 */
[----:B------:R-:W-:-:S05]  /*1d80*/  @!P1 MOV R16, R4 ;  /* 0x0000000400109202 */ /* 0x000fca0000000f00 */
[----:B------:R-:W-:-:S05]  /*1d90*/  @!P1 IMAD.WIDE.U32 R16, R18, R12, R16 ;  /* 0x0000000c12109225 */ /* 0x000fca00078e0010 */
[----:B------:R-:W-:Y:S02]  /*1da0*/  @!P1 IADD3 R13, R17, R13, RZ ;  /* 0x0000000d110d9210 */ /* 0x000fe40007ffe0ff */
[C---:B------:R-:W-:Y:S02]  /*1db0*/  @!P1 SHF.L.U32 R17, R16.reuse, 0x2, RZ ;  /* 0x0000000210119819 */ /* 0x040fe400000006ff */
[----:B------:R-:W-:Y:S02]  /*1dc0*/  @!P1 SHF.L.U64.HI R16, R16, 0x2, R13 ;  /* 0x0000000210109819 */ /* 0x000fe4000001020d */
[----:B------:R-:W2:Y:S01]  /*1dd0*/  @!P1 LDC.64 R12, c[0x0][0x228] ;  /* 0x00008a00ff0c9b82 */ /* 0x000ea20000000a00 */
[----:B---3--:R-:W-:-:S04]  /*1de0*/  @!P1 IADD3 R14, P0, R17, R14, RZ ;  /* 0x0000000e110e9210 */ /* 0x008fc80007f1e0ff */
[----:B------:R-:W-:Y:S02]  /*1df0*/  @!P1 IADD3.X R15, R16, R15, RZ, P0, !PT ;  /* 0x0000000f100f9210 */ /* 0x000fe400007fe4ff */
[----:B--2---:R-:W-:-:S04]  /*1e00*/  @!P1 IADD3 R12, P0, R17, R12, RZ ;  /* 0x0000000c110c9210 */ /* 0x004fc80007f1e0ff */
[----:B------:R-:W-:Y:S02]  /*1e10*/  @!P1 IADD3.X R13, R16, R13, RZ, P0, !PT ;  /* 0x0000000d100d9210 */ /* 0x000fe400007fe4ff */
[----:B------:R-:W-:-:S04]  /*1e20*/  ISETP.GE.U32.AND P0, PT, R10, UR18, PT ;  /* 0x000000120a007c0c */ /* 0x000fc8000bf06070 */
        /* <DEDUP_REMOVED lines=10> */
[----:B------:R-:W-:Y:S01]  /*1ed0*/  @!P1 IMAD.WIDE.U32 R20, R10, R16, R20 ;  /* 0x000000100a149225 */ /* 0x000fe200078e0014 */
[----:B0-----:R-:W-:-:S04]  /*1ee0*/  IADD3 R10, R2, 0x1c0, RZ ;  /* 0x000001c0020a7810 */ /* 0x001fc80007ffe0ff */
[----:B------:R-:W-:Y:S01]  /*1ef0*/  @!P1 IADD3 R17, R21, R17, RZ ;  /* 0x0000001115119210 */ /* 0x000fe20007ffe0ff */
[----:B------:R0:W-:Y:S01]  /*1f00*/  STL [R1+0x21c], R10 ;  /* 0x00021c0a01007387 */ /* 0x0001e20000100800 */
[C---:B------:R-:W-:Y:S02]  /*1f10*/  @!P1 SHF.L.U32 R21, R20.reuse, 0x2, RZ ;  /* 0x0000000214159819 */ /* 0x040fe400000006ff */
[----:B------:R-:W-:Y:S02]  /*1f20*/  @!P1 SHF.L.U64.HI R20, R20, 0x2, R17 ;  /* 0x0000000214149819 */ /* 0x000fe40000010211 */
[----:B------:R-:W2:Y:S01]  /*1f30*/  @!P1 LDC.64 R16, c[0x0][0x228] ;  /* 0x00008a00ff109b82 */ /* 0x000ea20000000a00 */
[----:B---3--:R-:W-:Y:S02]  /*1f40*/  @!P1 IADD3 R18, P0, R21, R18, RZ ;  /* 0x0000001215129210 */ /* 0x008fe40007f1e0ff */
[----:B-1----:R-:W-:Y:S02]  /*1f50*/  SHF.R.S32.HI R11, RZ, 0x1f, R10 ;  /* 0x0000001fff0b7819 */ /* 0x002fe4000001140a */
[----:B------:R-:W-:-:S03]  /*1f60*/  @!P1 IADD3.X R19, R20, R19, RZ, P0, !PT ;  /* 0x0000001314139210 */ /* 0x000fc600007fe4ff */
[----:B------:R1:W-:Y:S01]  /*1f70*/  STL [R1+0x268], R11 ;  /* 0x0002680b01007387 */ /* 0x0003e20000100800 */
        /* <DEDUP_REMOVED lines=47> */
[----:B------:R-:W-:Y:S01]  /*2270*/  STL [R1+0x25c], R11 ;  /* 0x00025c0b01007387 */ /* 0x000fe20000100800 */
[----:B--2---:R-:W-:-:S04]  /*2280*/  @!P1 IADD3 R24, P0, R29, R24, RZ ;  /* 0x000000181d189210 */ /* 0x004fc80007f1e0ff */
[----:B------:R-:W-:Y:S02]  /*2290*/  @!P1 IADD3.X R25, R28, R25, RZ, P0, !PT ;  /* 0x000000191c199210 */ /* 0x000fe400007fe4ff */
[----:B------:R-:W-:-:S04]  /*22a0*/  ISETP.GE.U32.AND P0, PT, R10, UR18, PT ;  /* 0x000000120a007c0c */ /* 0x000fc8000bf06070 */
[----:B------:R-:W-:-:S04]  /*22b0*/  ISETP.GE.AND.EX P0, PT, R11, UR19, PT, P0 ;  /* 0x000000130b007c0c */ /* 0x000fc8000bf06300 */
[----:B------:R-:W-:-:S13]  /*22c0*/  ISETP.GT.U32.OR P1, PT, R0, 0x1ff, P0 ;  /* 0x000001ff0000780c */ /* 0x000fda0000724470 */
[----:B------:R-:W1:Y:S01]  /*22d0*/  @!P1 LDC.64 R28, c[0x0][0x288] ;  /* 0x0000a200ff1c9b82 */ /* 0x000e620000000a00 */
[----:B------:R-:W-:Y:S02]  /*22e0*/  @!P1 MOV R53, R7 ;  /* 0x0000000700359202 */ /* 0x000fe40000000f00 */
[----:B------:R-:W-:-:S04]  /*22f0*/  @P1 LOP3.LUT R3, R3, 0x1, RZ, 0xfc, !PT ;  /* 0x0000000103031812 */ /* 0x000fc800078efcff */
[----:B------:R-:W-:Y:S01]  /*2300*/  LOP3.LUT R3, R3, 0xffffefff, RZ, 0xc0, !PT ;  /* 0xffffefff03037812 */ /* 0x000fe200078ec0ff */
[----:B------:R-:W2:Y:S01]  /*2310*/  @!P1 LDC.64 R32, c[0x0][0x230] ;  /* 0x00008c00ff209b82 */ /* 0x000ea20000000a00 */
[----:B-1----:R-:W-:-:S04]  /*2320*/  @!P1 IMAD R52, R11, R28, RZ ;  /* 0x0000001c0b349224 */ /* 0x002fc800078e02ff */
[----:B------:R-:W-:Y:S01]  /*2330*/  @!P1 IMAD R29, R10, R29, R52 ;  /* 0x0000001d0a1d9224 */ /* 0x000fe200078e0234 */
[----:B------:R-:W-:-:S05]  /*2340*/  @!P1 MOV R52, R4 ;  /* 0x0000000400349202 */ /* 0x000fca0000000f00 */
[----:B------:R-:W-:Y:S01]  /*2350*/  @!P1 IMAD.WIDE.U32 R52, R10, R28, R52 ;  /* 0x0000001c0a349225 */ /* 0x000fe200078e0034 */
[----:B0-----:R-:W-:-:S04]  /*2360*/  SHF.R.S32.HI R10, RZ, 0x1f, R2 ;  /* 0x0000001fff0a7819 */ /* 0x001fc80000011402 */
[----:B------:R-:W-:Y:S01]  /*2370*/  @!P1 IADD3 R29, R53, R29, RZ ;  /* 0x0000001d351d9210 */ /* 0x000fe20007ffe0ff */
[----:B------:R0:W-:Y:S01]  /*2380*/  STL [R1+0x22c], R10 ;  /* 0x00022c0a01007387 */ /* 0x0001e20000100800 */
[C---:B------:R-:W-:Y:S02]  /*2390*/  @!P1 SHF.L.U32 R53, R52.reuse, 0x2, RZ ;  /* 0x0000000234359819 */ /* 0x040fe400000006ff */
[----:B------:R-:W-:Y:S02]  /*23a0*/  @!P1 SHF.L.U64.HI R52, R52, 0x2, R29 ;  /* 0x0000000234349819 */ /* 0x000fe4000001021d */
[----:B------:R-:W1:Y:S01]  /*23b0*/  @!P1 LDC.64 R28, c[0x0][0x228] ;  /* 0x00008a00ff1c9b82 */ /* 0x000e620000000a00 */
[----:B--2---:R-:W-:-:S04]  /*23c0*/  @!P1 IADD3 R32, P0, R53, R32, RZ ;  /* 0x0000002035209210 */ /* 0x004fc80007f1e0ff */
[----:B------:R-:W-:Y:S02]  /*23d0*/  @!P1 IADD3.X R33, R52, R33, RZ, P0, !PT ;  /* 0x0000002134219210 */ /* 0x000fe400007fe4ff */
[----:B-1----:R-:W-:-:S04]  /*23e0*/  @!P1 IADD3 R28, P0, R53, R28, RZ ;  /* 0x0000001c351c9210 */ /* 0x002fc80007f1e0ff */
[----:B------:R-:W-:Y:S02]  /*23f0*/  @!P1 IADD3.X R29, R52, R29, RZ, P0, !PT ;  /* 0x0000001d341d9210 */ /* 0x000fe400007fe4ff */
[----:B------:R-:W-:-:S04]  /*2400*/  ISETP.GE.U32.AND P0, PT, R2, UR18, PT ;  /* 0x0000001202007c0c */ /* 0x000fc8000bf06070 */
[----:B------:R-:W-:-:S13]  /*2410*/  ISETP.GE.OR.EX P1, PT, R10, UR19, P5, P0 ;  /* 0x000000130a007c0c */ /* 0x000fda000af26700 */
[----:B------:R-:W1:Y:S01]  /*2420*/  @!P1 LDC.64 R52, c[0x0][0x288] ;  /* 0x0000a200ff349b82 */ /* 0x000e620000000a00 */
[----:B------:R-:W-:Y:S02]  /*2430*/  @!P1 MOV R57, R7 ;  /* 0x0000000700399202 */ /* 0x000fe40000000f00 */
[----:B------:R-:W-:-:S04]  /*2440*/  @P1 LOP3.LUT R3, R3, 0x1000, RZ, 0xfc, !PT ;  /* 0x0000100003031812 */ /* 0x000fc800078efcff */
[----:B------:R-:W-:Y:S01]  /*2450*/  LOP3.LUT R3, R3, 0xfffff7ff, RZ, 0xc0, !PT ;  /* 0xfffff7ff03037812 */ /* 0x000fe200078ec0ff */
[----:B------:R-:W2:Y:S01]  /*2460*/  @!P1 LDC.64 R54, c[0x0][0x230] ;  /* 0x00008c00ff369b82 */ /* 0x000ea20000000a00 */
[----:B-1----:R-:W-:Y:S01]  /*2470*/  @!P1 IMAD R56, R10, R52, RZ ;  /* 0x000000340a389224 */ /* 0x002fe200078e02ff */
[----:B0-----:R-:W-:-:S03]  /*2480*/  IADD3 R10, R2, 0x10, RZ ;  /* 0x00000010020a7810 */ /* 0x001fc60007ffe0ff */
[----:B------:R-:W-:Y:S01]  /*2490*/  @!P1 IMAD R53, R2, R53, R56 ;  /* 0x0000003502359224 */ /* 0x000fe200078e0238 */
[----:B------:R-:W-:Y:S01]  /*24a0*/  @!P1 MOV R56, R4 ;  /* 0x0000000400389202 */ /* 0x000fe20000000f00 */
[----:B------:R0:W-:Y:S01]  /*24b0*/  STL [R1+0x1e8], R10 ;  /* 0x0001e80a01007387 */ /* 0x0001e20000100800 */
[----:B------:R-:W-:-:S03]  /*24c0*/  SHF.R.S32.HI R11, RZ, 0x1f, R10 ;  /* 0x0000001fff0b7819 */ /* 0x000fc6000001140a */
[----:B------:R-:W-:Y:S02]  /*24d0*/  @!P1 IMAD.WIDE.U32 R56, R2, R52, R56 ;  /* 0x0000003402389225 */ /* 0x000fe400078e0038 */
[----:B------:R1:W-:Y:S03]  /*24e0*/  STL [R1+0x230], R11 ;  /* 0x0002300b01007387 */ /* 0x0003e60000100800 */
[----:B------:R-:W-:Y:S02]  /*24f0*/  @!P1 IADD3 R53, R57, R53, RZ ;  /* 0x0000003539359210 */ /* 0x000fe40007ffe0ff */
[C---:B------:R-:W-:Y:S02]  /*2500*/  @!P1 SHF.L.U32 R52, R56.reuse, 0x2, RZ ;  /* 0x0000000238349819 */ /* 0x040fe400000006ff */
[----:B------:R-:W-:Y:S02]  /*2510*/  @!P1 SHF.L.U64.HI R56, R56, 0x2, R53 ;  /* 0x0000000238389819 */ /* 0x000fe40000010235 */
[----:B--2---:R-:W-:-:S04]  /*2520*/  @!P1 IADD3 R60, P0, R52, R54, RZ ;  /* 0x00000036343c9210 */ /* 0x004fc80007f1e0ff */
[----:B------:R-:W-:Y:S02]  /*2530*/  @!P1 IADD3.X R61, R56, R55, RZ, P0, !PT ;  /* 0x00000037383d9210 */ /* 0x000fe400007fe4ff */
[----:B------:R-:W2:Y:S02]  /*2540*/  @!P1 LDC.64 R54, c[0x0][0x228] ;  /* 0x00008a00ff369b82 */ /* 0x000ea40000000a00 */
[----:B--2---:R-:W-:-:S04]  /*2550*/  @!P1 IADD3 R34, P0, R52, R54, RZ ;  /* 0x0000003634229210 */ /* 0x004fc80007f1e0ff */
[----:B------:R-:W-:Y:S02]  /*2560*/  @!P1 IADD3.X R35, R56, R55, RZ, P0, !PT ;  /* 0x0000003738239210 */ /* 0x000fe400007fe4ff */
[----:B------:R-:W-:-:S04]  /*2570*/  ISETP.GE.U32.AND P0, PT, R10, UR18, PT ;  /* 0x000000120a007c0c */ /* 0x000fc8000bf06070 */
[----:B------:R-:W-:-:S13]  /*2580*/  ISETP.GE.OR.EX P1, PT, R11, UR19, P5, P0 ;  /* 0x000000130b007c0c */ /* 0x000fda000af26700 */
        /* <DEDUP_REMOVED lines=18> */
[----:B------:R1:W-:Y:S04]  /*26b0*/  STL [R1+0x234], R11 ;  /* 0x0002340b01007387 */ /* 0x0003e80000100800 */
[----:B------:R3:W-:Y:S04]  /*26c0*/  STL [R1+0x1f0], R30 ;  /* 0x0001f01e01007387 */ /* 0x0007e80000100800 */
[----:B------:R4:W-:Y:S04]  /*26d0*/  STL [R1+0x238], R31 ;  /* 0x0002381f01007387 */ /* 0x0009e80000100800 */
[----:B------:R4:W-:Y:S01]  /*26e0*/  STL [R1+0x1f4], R36 ;  /* 0x0001f42401007387 */ /* 0x0009e20000100800 */
[----:B--2---:R-:W-:-:S03]  /*26f0*/  @!P1 IADD3 R38, P0, R57, R52, RZ ;  /* 0x0000003439269210 */ /* 0x004fc60007f1e0ff */
[----:B------:R2:W-:Y:S01]  /*2700*/  STL [R1+0x23c], R37 ;  /* 0x00023c2501007387 */ /* 0x0005e20000100800 */
[----:B------:R-:W-:Y:S02]  /*2710*/  @!P1 IADD3.X R39, R56, R53, RZ, P0, !PT ;  /* 0x0000003538279210 */ /* 0x000fe400007fe4ff */
[----:B------:R-:W-:-:S04]  /*2720*/  ISETP.GE.U32.AND P0, PT, R10, UR18, PT ;  /* 0x000000120a007c0c */ /* 0x000fc8000bf06070 */
[----:B------:R-:W-:-:S13]  /*2730*/  ISETP.GE.OR.EX P1, PT, R11, UR19, P5, P0 ;  /* 0x000000130b007c0c */ /* 0x000fda000af26700 */
[----:B------:R-:W0:Y:S01]  /*2740*/  @!P1 LDC.64 R52, c[0x0][0x288] ;  /* 0x0000a200ff349b82 */ /* 0x000e220000000a00 */
[----:B------:R-:W-:Y:S02]  /*2750*/  @!P1 MOV R57, R7 ;  /* 0x0000000700399202 */ /* 0x000fe40000000f00 */
[----:B------:R-:W-:-:S04]  /*2760*/  @P1 LOP3.LUT R3, R3, 0x400, RZ, 0xfc, !PT ;  /* 0x0000040003031812 */ /* 0x000fc800078efcff */
[----:B------:R-:W-:Y:S01]  /*2770*/  LOP3.LUT R3, R3, 0xfffffdff, RZ, 0xc0, !PT ;  /* 0xfffffdff03037812 */ /* 0x000fe200078ec0ff */
[----:B------:R-:W1:Y:S01]  /*2780*/  @!P1 LDC.64 R54, c[0x0][0x230] ;  /* 0x00008c00ff369b82 */ /* 0x000e620000000a00 */
[----:B0-----:R-:W-:-:S04]  /*2790*/  @!P1 IMAD R56, R11, R52, RZ ;  /* 0x000000340b389224 */ /* 0x001fc800078e02ff */
        /* <DEDUP_REMOVED lines=25> */
[----:B------:R-:W3:Y:S01]  /*2930*/  @!P1 LDC.64 R52, c[0x0][0x228] ;  /* 0x00008a00ff349b82 */ /* 0x000ee20000000a00 */
[----:B-1----:R-:W-:-:S04]  /*2940*/  @!P1 IADD3 R50, P0, R57, R54, RZ ;  /* 0x0000003639329210 */ /* 0x002fc80007f1e0ff */
[----:B------:R-:W-:Y:S02]  /*2950*/  @!P1 IADD3.X R51, R56, R55, RZ, P0, !PT ;  /* 0x0000003738339210 */ /* 0x000fe400007fe4ff */
[----:B---3--:R-:W-:-:S04]  /*2960*/  @!P1 IADD3 R30, P0, R57, R52, RZ ;  /* 0x00000034391e9210 */ /* 0x008fc80007f1e0ff */
[----:B----4-:R-:W-:Y:S02]  /*2970*/  @!P1 IADD3.X R31, R56, R53, RZ, P0, !PT ;  /* 0x00000035381f9210 */ /* 0x010fe400007fe4ff */
        /* <DEDUP_REMOVED lines=10> */
[----:B------:R-:W-:Y:S01]  /*2a20*/  @!P1 IMAD.WIDE.U32 R56, R36, R52, R56 ;  /* 0x0000003424389225 */ /* 0x000fe200078e0038 */
[----:B------:R-:W-:-:S04]  /*2a30*/  IADD3 R36, R2, 0x50, RZ ;  /* 0x0000005002247810 */ /* 0x000fc80007ffe0ff */
[----:B------:R-:W-:Y:S01]  /*2a40*/  @!P1 IADD3 R53, R57, R53, RZ ;  /* 0x0000003539359210 */ /* 0x000fe20007ffe0ff */
[----:B------:R0:W-:Y:S01]  /*2a50*/  STL [R1+0x1f8], R36 ;  /* 0x0001f82401007387 */ /* 0x0001e20000100800 */
[C---:B------:R-:W-:Y:S02]  /*2a60*/  @!P1 SHF.L.U32 R57, R56.reuse, 0x2, RZ ;  /* 0x0000000238399819 */ /* 0x040fe400000006ff */
[----:B------:R-:W-:Y:S02]  /*2a70*/  @!P1 SHF.L.U64.HI R56, R56, 0x2, R53 ;  /* 0x0000000238389819 */ /* 0x000fe40000010235 */
[----:B------:R-:W3:Y:S01]  /*2a80*/  @!P1 LDC.64 R52, c[0x0][0x228] ;  /* 0x00008a00ff349b82 */ /* 0x000ee20000000a00 */
[----:B-1----:R-:W-:Y:S02]  /*2a90*/  @!P1 IADD3 R44, P0, R57, R54, RZ ;  /* 0x00000036392c9210 */ /* 0x002fe40007f1e0ff */
[----:B--2---:R-:W-:Y:S02]  /*2aa0*/  SHF.R.S32.HI R37, RZ, 0x1f, R36 ;  /* 0x0000001fff257819 */ /* 0x004fe40000011424 */
[----:B------:R-:W-:-:S03]  /*2ab0*/  @!P1 IADD3.X R45, R56, R55, RZ, P0, !PT ;  /* 0x00000037382d9210 */ /* 0x000fc600007fe4ff */
[----:B------:R1:W-:Y:S04]  /*2ac0*/  STL [R1+0x240], R37 ;  /* 0x0002402501007387 */ /* 0x0003e80000100800 */
[----:B------:R2:W-:Y:S04]  /*2ad0*/  STL [R1+0x1fc], R58 ;  /* 0x0001fc3a01007387 */ /* 0x0005e80000100800 */
[----:B------:R4:W-:Y:S01]  /*2ae0*/  STL [R1+0x244], R59 ;  /* 0x0002443b01007387 */ /* 0x0009e20000100800 */
[----:B---3--:R-:W-:-:S04]  /*2af0*/  @!P1 IADD3 R46, P0, R57, R52, RZ ;  /* 0x00000034392e9210 */ /* 0x008fc80007f1e0ff */
[----:B------:R-:W-:Y:S02]  /*2b00*/  @!P1 IADD3.X R47, R56, R53, RZ, P0, !PT ;  /* 0x00000035382f9210 */ /* 0x000fe400007fe4ff */
[----:B------:R-:W-:-:S04]  /*2b10*/  ISETP.GE.U32.AND P0, PT, R36, UR18, PT ;  /* 0x0000001224007c0c */ /* 0x000fc8000bf06070 */
[----:B------:R-:W-:-:S13]  /*2b20*/  ISETP.GE.OR.EX P1, PT, R37, UR19, P5, P0 ;  /* 0x0000001325007c0c */ /* 0x000fda000af26700 */
[----:B------:R-:W3:Y:S01]  /*2b30*/  @!P1 LDC.64 R52, c[0x0][0x288] ;  /* 0x0000a200ff349b82 */ /* 0x000ee20000000a00 */
[----:B------:R-:W-:Y:S02]  /*2b40*/  @!P1 MOV R57, R7 ;  /* 0x0000000700399202 */ /* 0x000fe40000000f00 */
[----:B------:R-:W-:Y:S01]  /*2b50*/  @P1 LOP3.LUT R3, R3, 0x80, RZ, 0xfc, !PT ;  /* 0x0000008003031812 */ /* 0x000fe200078efcff */
[----:B------:R-:W-:-:S03]  /*2b60*/  UIMAD.WIDE UR6, UR12, 0x8, UR6 ;  /* 0x000000080c0678a5 */ /* 0x000fc6000f8e0206 */
[----:B------:R-:W-:Y:S01]  /*2b70*/  LOP3.LUT R3, R3, 0xf7ffffff, RZ, 0xc0, !PT ;  /* 0xf7ffffff03037812 */ /* 0x000fe200078ec0ff */
[----:B------:R-:W0:Y:S03]  /*2b80*/  @!P1 LDC.64 R54, c[0x0][0x230] ;  /* 0x00008c00ff369b82 */ /* 0x000e260000000a00 */
[----:B------:R-:W-:-:S04]  /*2b90*/  @P4 LOP3.LUT R3, R3, 0x8000000, RZ, 0xfc, !PT ;  /* 0x0800000003034812 */ /* 0x000fc800078efcff */
[----:B------:R-:W-:Y:S01]  /*2ba0*/  LOP3.LUT R3, R3, 0xefffffff, RZ, 0xc0, !PT ;  /* 0xefffffff03037812 */ /* 0x000fe200078ec0ff */
[----:B---3--:R-:W-:-:S04]  /*2bb0*/  @!P1 IMAD R56, R37, R52, RZ ;  /* 0x0000003425389224 */ /* 0x008fc800078e02ff */
[----:B------:R-:W-:Y:S01]  /*2bc0*/  @!P1 IMAD R53, R36, R53, R56 ;  /* 0x0000003524359224 */ /* 0x000fe200078e0238 */
[----:B------:R-:W-:-:S05]  /*2bd0*/  @!P1 MOV R56, R4 ;  /* 0x0000000400389202 */ /* 0x000fca0000000f00 */
[----:B------:R-:W-:-:S05]  /*2be0*/  @!P1 IMAD.WIDE.U32 R56, R36, R52, R56 ;  /* 0x0000003424389225 */ /* 0x000fca00078e0038 */
[----:B------:R-:W-:Y:S02]  /*2bf0*/  @!P1 IADD3 R53, R57, R53, RZ ;  /* 0x0000003539359210 */ /* 0x000fe40007ffe0ff */
[C---:B------:R-:W-:Y:S02]  /*2c00*/  @!P1 SHF.L.U32 R57, R56.reuse, 0x2, RZ ;  /* 0x0000000238399819 */ /* 0x040fe400000006ff */
[----:B------:R-:W-:Y:S02]  /*2c10*/  @!P1 SHF.L.U64.HI R56, R56, 0x2, R53 ;  /* 0x0000000238389819 */ /* 0x000fe40000010235 */
[----:B------:R-:W3:Y:S01]  /*2c20*/  @!P1 LDC.64 R52, c[0x0][0x228] ;  /* 0x00008a00ff349b82 */ /* 0x000ee20000000a00 */
[----:B0-----:R-:W-:-:S04]  /*2c30*/  @!P1 IADD3 R48, P0, R57, R54, RZ ;  /* 0x0000003639309210 */ /* 0x001fc80007f1e0ff */
[----:B------:R-:W-:-:S03]  /*2c40*/  @!P1 IADD3.X R49, R56, R55, RZ, P0, !PT ;  /* 0x0000003738319210 */ /* 0x000fc600007fe4ff */
[----:B------:R-:W2:Y:S01]  /*2c50*/  @!P4 LDC.64 R54, c[0x0][0x230] ;  /* 0x00008c00ff36cb82 */ /* 0x000ea20000000a00 */
[----:B---3--:R-:W-:Y:S02]  /*2c60*/  @!P1 IADD3 R36, P0, R57, R52, RZ ;  /* 0x0000003439249210 */ /* 0x008fe40007f1e0ff */
[----:B------:R-:W-:Y:S02]  /*2c70*/  @!P4 MOV R57, R7 ;  /* 0x000000070039c202 */ /* 0x000fe40000000f00 */
[----:B-1----:R-:W-:-:S03]  /*2c80*/  @!P1 IADD3.X R37, R56, R53, RZ, P0, !PT ;  /* 0x0000003538259210 */ /* 0x002fc600007fe4ff */
[----:B------:R-:W0:Y:S02]  /*2c90*/  @!P4 LDC.64 R52, c[0x0][0x288] ;  /* 0x0000a200ff34cb82 */ /* 0x000e240000000a00 */
        /* <DEDUP_REMOVED lines=8> */
[----:B--2---:R-:W-:-:S04]  /*2d20*/  @!P4 IADD3 R58, P0, R57, R54, RZ ;  /* 0x00000036393ac210 */ /* 0x004fc80007f1e0ff */
[----:B----4-:R-:W-:-:S05]  /*2d30*/  @!P4 IADD3.X R59, R56, R55, RZ, P0, !PT ;  /* 0x00000037383bc210 */ /* 0x010fca00007fe4ff */
[----:B------:R0:W-:Y:S02]  /*2d40*/  @!P4 STL.64 [R1+0x58], R58 ;  /* 0x0000583a0100c387 */ /* 0x0001e40000100a00 */
[----:B0-----:R-:W-:-:S04]  /*2d50*/  @!P4 IADD3 R58, P0, R57, R52, RZ ;  /* 0x00000034393ac210 */ /* 0x001fc80007f1e0ff */
[----:B------:R-:W-:-:S05]  /*2d60*/  @!P4 IADD3.X R59, R56, R53, RZ, P0, !PT ;  /* 0x00000035383bc210 */ /* 0x000fca00007fe4ff */
[----:B------:R0:W-:Y:S02]  /*2d70*/  @!P4 STL.64 [R1+0x50], R58 ;  /* 0x0000503a0100c387 */ /* 0x0001e40000100a00 */
[----:B0-----:R-:W-:-:S04]  /*2d80*/  IADD3 R59, R2, 0x70, RZ ;  /* 0x00000070023b7810 */ /* 0x001fc80007ffe0ff */
[----:B------:R-:W-:Y:S01]  /*2d90*/  SHF.R.S32.HI R57, RZ, 0x1f, R59 ;  /* 0x0000001fff397819 */ /* 0x000fe2000001143b */
[----:B------:R-:W-:Y:S01]  /*2da0*/  STL [R1+0x200], R59 ;  /* 0x0002003b01007387 */ /* 0x000fe20000100800 */
[----:B------:R-:W-:-:S03]  /*2db0*/  ISETP.GE.U32.AND P3, PT, R59, UR18, PT ;  /* 0x000000123b007c0c */ /* 0x000fc6000bf66070 */
[----:B------:R0:W-:Y:S01]  /*2dc0*/  STL [R1+0x248], R57 ;  /* 0x0002483901007387 */ /* 0x0001e20000100800 */
[----:B------:R-:W-:-:S13]  /*2dd0*/  ISETP.GE.OR.EX P3, PT, R57, UR19, P5, P3 ;  /* 0x0000001339007c0c */ /* 0x000fda000af66730 */
[----:B------:R-:W1:Y:S01]  /*2de0*/  @!P3 LDC.64 R54, c[0x0][0x288] ;  /* 0x0000a200ff36bb82 */ /* 0x000e620000000a00 */
[----:B------:R-:W-:Y:S02]  /*2df0*/  @!P3 MOV R56, R4 ;  /* 0x000000040038b202 */ /* 0x000fe40000000f00 */
[----:B------:R-:W-:-:S04]  /*2e00*/  @P3 LOP3.LUT R3, R3, 0x10000000, RZ, 0xfc, !PT ;  /* 0x1000000003033812 */ /* 0x000fc800078efcff */
[----:B------:R-:W-:Y:S01]  /*2e10*/  LOP3.LUT R3, R3, 0xdfffffff, RZ, 0xc0, !PT ;  /* 0xdfffffff03037812 */ /* 0x000fe200078ec0ff */
[----:B------:R-:W2:Y:S01]  /*2e20*/  @!P3 LDC.64 R52, c[0x0][0x230] ;  /* 0x00008c00ff34bb82 */ /* 0x000ea20000000a00 */
[----:B-1----:R-:W-:Y:S01]  /*2e30*/  @!P3 IMAD R58, R57, R54, RZ ;  /* 0x00000036393ab224 */ /* 0x002fe200078e02ff */
[----:B0-----:R-:W-:-:S03]  /*2e40*/  @!P3 MOV R57, R7 ;  /* 0x000000070039b202 */ /* 0x001fc60000000f00 */
[C---:B------:R-:W-:Y:S02]  /*2e50*/  @!P3 IMAD R58, R59.reuse, R55, R58 ;  /* 0x000000373b3ab224 */ /* 0x040fe400078e023a */
[----:B------:R-:W-:Y:S01]  /*2e60*/  @!P3 IMAD.WIDE.U32 R54, R59, R54, R56 ;  /* 0x000000363b36b225 */ /* 0x000fe200078e0038 */
[----:B------:R-:W-:-:S04]  /*2e70*/  IADD3 R59, R2, 0x80, RZ ;  /* 0x00000080023b7810 */ /* 0x000fc80007ffe0ff */
[----:B------:R-:W-:Y:S02]  /*2e80*/  @!P3 IADD3 R58, R55, R58, RZ ;  /* 0x0000003a373ab210 */ /* 0x000fe40007ffe0ff */
[C---:B------:R-:W-:Y:S02]  /*2e90*/  @!P3 SHF.L.U32 R55, R54.reuse, 0x2, RZ ;  /* 0x000000023637b819 */ /* 0x040fe400000006ff */
[----:B------:R-:W-:Y:S02]  /*2ea0*/  @!P3 SHF.L.U64.HI R54, R54, 0x2, R58 ;  /* 0x000000023636b819 */ /* 0x000fe4000001023a */
[----:B--2---:R-:W-:Y:S02]  /*2eb0*/  @!P3 IADD3 R56, P0, R55, R52, RZ ;  /* 0x000000343738b210 */ /* 0x004fe40007f1e0ff */
[----:B------:R-:W-:Y:S02]  /*2ec0*/  ISETP.GE.U32.AND P2, PT, R59, UR18, PT ;  /* 0x000000123b007c0c */ /* 0x000fe4000bf46070 */
[----:B------:R-:W-:-:S02]  /*2ed0*/  @!P3 IADD3.X R57, R54, R53, RZ, P0, !PT ;  /* 0x000000353639b210 */ /* 0x000fc400007fe4ff */
[----:B------:R-:W0:Y:S03]  /*2ee0*/  @!P3 LDC.64 R52, c[0x0][0x228] ;  /* 0x00008a00ff34bb82 */ /* 0x000e260000000a00 */
[----:B------:R0:W-:Y:S02]  /*2ef0*/  @!P3 STL.64 [R1+0x48], R56 ;  /* 0x000048380100b387 */ /* 0x0001e40000100a00 */
[----:B0-----:R-:W-:-:S04]  /*2f00*/  @!P3 IADD3 R56, P0, R55, R52, RZ ;  /* 0x000000343738b210 */ /* 0x001fc80007f1e0ff */
[----:B------:R-:W-:-:S05]  /*2f10*/  @!P3 IADD3.X R57, R54, R53, RZ, P0, !PT ;  /* 0x000000353639b210 */ /* 0x000fca00007fe4ff */
[----:B------:R0:W-:Y:S04]  /*2f20*/  @!P3 STL.64 [R1+0x40], R56 ;  /* 0x000040380100b387 */ /* 0x0001e80000100a00 */
[----:B------:R-:W-:Y:S01]  /*2f30*/  STL [R1+0x204], R59 ;  /* 0x0002043b01007387 */ /* 0x000fe20000100800 */
[----:B0-----:R-:W-:-:S04]  /*2f40*/  SHF.R.S32.HI R56, RZ, 0x1f, R59 ;  /* 0x0000001fff387819 */ /* 0x001fc8000001143b */
[----:B------:R-:W-:Y:S01]  /*2f50*/  ISETP.GE.OR.EX P2, PT, R56, UR19, P5, P2 ;  /* 0x0000001338007c0c */ /* 0x000fe2000af46720 */
[----:B------:R0:W-:-:S12]  /*2f60*/  STL [R1+0x24c], R56 ;  /* 0x00024c3801007387 */ /* 0x0001d80000100800 */
        /* <DEDUP_REMOVED lines=25> */
[----:B------:R-:W0:Y:S01]  /*3100*/  @!P1 LDC.64 R54, c[0x0][0x288] ;  /* 0x0000a200ff369b82 */ /* 0x000e220000000a00 */
[----:B------:R-:W-:Y:S02]  /*3110*/  @!P1 MOV R57, R7 ;  /* 0x0000000700399202 */ /* 0x000fe40000000f00 */
[----:B------:R-:W-:-:S05]  /*3120*/  @P1 LOP3.LUT R3, R3, 0x40000000, RZ, 0xfc, !PT ;  /* 0x4000000003031812 */ /* 0x000fca00078efcff */
        /* <DEDUP_REMOVED lines=11> */
[----:B------:R1:W-:Y:S02]  /*31e0*/  @!P1 STL.64 [R1+0x28], R58 ;  /* 0x0000283a01009387 */ /* 0x0003e40000100a00 */
[----:B-1----:R-:W-:Y:S02]  /*31f0*/  IADD3 R59, R2, 0x180, RZ ;  /* 0x00000180023b7810 */ /* 0x002fe40007ffe0ff */
[----:B0-----:R-:W-:-:S04]  /*3200*/  @!P1 IADD3 R56, P0, R55, R52, RZ ;  /* 0x0000003437389210 */ /* 0x001fc80007f1e0ff */
[----:B------:R-:W-:Y:S02]  /*3210*/  @!P1 IADD3.X R57, R54, R53, RZ, P0, !PT ;  /* 0x0000003536399210 */ /* 0x000fe400007fe4ff */
[----:B------:R-:W-:-:S03]  /*3220*/  ISETP.GE.U32.AND P0, PT, R59, UR18, PT ;  /* 0x000000123b007c0c */ /* 0x000fc6000bf06070 */
[----:B------:R0:W-:Y:S01]  /*3230*/  @!P1 STL.64 [R1+0x20], R56 ;  /* 0x0000203801009387 */ /* 0x0001e20000100a00 */
[C---:B------:R-:W-:Y:S02]  /*3240*/  LOP3.LUT P1, RZ, R3.reuse, 0x20, RZ, 0xc0, !PT ;  /* 0x0000002003ff7812 */ /* 0x040fe4000782c0ff */
[----:B------:R-:W-:Y:S01]  /*3250*/  LOP3.LUT R3, R3, 0x7fffffff, RZ, 0xc0, !PT ;  /* 0x7fffffff03037812 */ /* 0x000fe200078ec0ff */
[----:B------:R-:W-:Y:S03]  /*3260*/  STL [R1+0x208], R59 ;  /* 0x0002083b01007387 */ /* 0x000fe60000100800 */
[----:B------:R-:W-:Y:S02]  /*3270*/  @P5 LOP3.LUT R3, R3, 0x80000000, RZ, 0xfc, !PT ;  /* 0x8000000003035812 */ /* 0x000fe400078efcff */
[----:B0-----:R-:W-:-:S04]  /*3280*/  SHF.R.S32.HI R56, RZ, 0x1f, R59 ;  /* 0x0000001fff387819 */ /* 0x001fc8000001143b */
[----:B------:R-:W-:Y:S01]  /*3290*/  ISETP.GE.OR.EX P0, PT, R56, UR19, P5, P0 ;  /* 0x0000001338007c0c */ /* 0x000fe2000af06700 */
[----:B------:R0:W-:-:S12]  /*32a0*/  STL [R1+0x250], R56 ;  /* 0x0002503801007387 */ /* 0x0001d80000100800 */
[----:B------:R-:W0:Y:S01]  /*32b0*/  @!P0 LDC.64 R54, c[0x0][0x288] ;  /* 0x0000a200ff368b82 */ /* 0x000e220000000a00 */
[----:B------:R-:W-:-:S07]  /*32c0*/  @!P0 MOV R57, R7 ;  /* 0x0000000700398202 */ /* 0x000fce0000000f00 */
[----:B------:R-:W1:Y:S01]  /*32d0*/  @!P0 LDC.64 R52, c[0x0][0x230] ;  /* 0x00008c00ff348b82 */ /* 0x000e620000000a00 */
[----:B0-----:R-:W-:-:S04]  /*32e0*/  @!P0 IMAD R56, R56, R54, RZ ;  /* 0x0000003638388224 */ /* 0x001fc800078e02ff */
[----:B------:R-:W-:Y:S01]  /*32f0*/  @!P0 IMAD R58, R59, R55, R56 ;  /* 0x000000373b3a8224 */ /* 0x000fe200078e0238 */
[----:B------:R-:W-:-:S05]  /*3300*/  @!P0 MOV R56, R4 ;  /* 0x0000000400388202 */ /* 0x000fca0000000f00 */
[----:B------:R-:W-:Y:S01]  /*3310*/  @!P0 IMAD.WIDE.U32 R54, R59, R54, R56 ;  /* 0x000000363b368225 */ /* 0x000fe200078e0038 */
[----:B------:R-:W-:-:S04]  /*3320*/  MOV R59, R37 ;  /* 0x00000025003b7202 */ /* 0x000fc80000000f00 */
[----:B------:R-:W-:Y:S02]  /*3330*/  @!P0 IADD3 R56, R55, R58, RZ ;  /* 0x0000003a37388210 */ /* 0x000fe40007ffe0ff */
[C---:B------:R-:W-:Y:S02]  /*3340*/  @!P0 SHF.L.U32 R55, R54.reuse, 0x2, RZ ;  /* 0x0000000236378819 */ /* 0x040fe400000006ff */
[----:B------:R-:W-:Y:S02]  /*3350*/  @!P0 SHF.L.U64.HI R54, R54, 0x2, R56 ;  /* 0x0000000236368819 */ /* 0x000fe40000010238 */
[----:B------:R-:W-:Y:S02]  /*3360*/  MOV R56, R30 ;  /* 0x0000001e00387202 */ /* 0x000fe40000000f00 */
[----:B-1----:R-:W-:Y:S02]  /*3370*/  @!P0 IADD3 R30, P6, R55, R52, RZ ;  /* 0x00000034371e8210 */ /* 0x002fe40007fde0ff */
[----:B------:R-:W-:-:S02]  /*3380*/  MOV R57, R31 ;  /* 0x0000001f00397202 */ /* 0x000fc40000000f00 */
[----:B------:R-:W-:Y:S02]  /*3390*/  @!P0 IADD3.X R31, R54, R53, RZ, P6, !PT ;  /* 0x00000035361f8210 */ /* 0x000fe400037fe4ff */
[----:B------:R-:W0:Y:S01]  /*33a0*/  @!P0 LDC.64 R52, c[0x0][0x228] ;  /* 0x00008a00ff348b82 */ /* 0x000e220000000a00 */
[----:B------:R-:W-:Y:S02]  /*33b0*/  MOV R58, R36 ;  /* 0x00000024003a7202 */ /* 0x000fe40000000f00 */
[----:B------:R-:W2:Y:S01]  /*33c0*/  LDL.LU R36, [R1+0x360] ;  /* 0x0003600001247983 */ /* 0x000ea20000300800 */
[----:B------:R-:W-:-:S03]  /*33d0*/  IADD3 R37, R2, 0x1f0, RZ ;  /* 0x000001f002257810 */ /* 0x000fc60007ffe0ff */
[----:B------:R0:W-:Y:S02]  /*33e0*/  @!P0 STL.64 [R1+0x18], R30 ;  /* 0x0000181e01008387 */ /* 0x0001e40000100a00 */
[----:B0-----:R-:W-:-:S04]  /*33f0*/  @!P0 IADD3 R30, P6, R55, R52, RZ ;  /* 0x00000034371e8210 */ /* 0x001fc80007fde0ff */
[----:B------:R-:W-:Y:S02]  /*3400*/  @!P0 IADD3.X R31, R54, R53, RZ, P6, !PT ;  /* 0x00000035361f8210 */ /* 0x000fe400037fe4ff */
[----:B------:R-:W-:-:S03]  /*3410*/  ISETP.GE.U32.AND P6, PT, R37, UR18, PT ;  /* 0x0000001225007c0c */ /* 0x000fc6000bfc6070 */
[----:B------:R0:W-:Y:S04]  /*3420*/  STL.64 [R1+0x288], R30 ;  /* 0x0002881e01007387 */ /* 0x0001e80000100a00 */
[----:B------:R-:W-:Y:S01]  /*3430*/  STL [R1+0x210], R37 ;  /* 0x0002102501007387 */ /* 0x000fe20000100800 */
[----:B0-----:R-:W-:Y:S02]  /*3440*/  MOV R30, R56 ;  /* 0x00000038001e7202 */ /* 0x001fe40000000f00 */
[----:B------:R-:W-:Y:S02]  /*3450*/  SHF.R.S32.HI R56, RZ, 0x1f, R37 ;  /* 0x0000001fff387819 */ /* 0x000fe40000011425 */
[----:B------:R-:W-:Y:S02]  /*3460*/  MOV R31, R57 ;  /* 0x00000039001f7202 */ /* 0x000fe40000000f00 */
[----:B------:R-:W-:Y:S01]  /*3470*/  ISETP.GE.AND.EX P6, PT, R56, UR19, PT, P6 ;  /* 0x0000001338007c0c */ /* 0x000fe2000bfc6360 */
[----:B------:R-:W-:Y:S03]  /*3480*/  STL [R1+0x258], R56 ;  /* 0x0002583801007387 */ /* 0x000fe60000100800 */
[----:B------:R-:W-:Y:S01]  /*3490*/  ISETP.GT.U32.OR P6, PT, R0, 0x1ff, P6 ;  /* 0x000001ff0000780c */ /* 0x000fe200037c4470 */
[----:B------:R0:W-:-:S12]  /*34a0*/  STL.64 [R1+0x298], R4 ;  /* 0x0002980401007387 */ /* 0x0001d80000100a00 */
[----:B------:R-:W1:Y:S01]  /*34b0*/  @!P6 LDC.64 R54, c[0x0][0x288] ;  /* 0x0000a200ff36eb82 */ /* 0x000e620000000a00 */
[----:B------:R-:W-:Y:S02]  /*34c0*/  @!P6 MOV R57, R7 ;  /* 0x000000070039e202 */ /* 0x000fe40000000f00 */
[----:B0-----:R-:W-:-:S05]  /*34d0*/  MOV R5, R11 ;  /* 0x0000000b00057202 */ /* 0x001fca0000000f00 */
[----:B------:R-:W0:Y:S01]  /*34e0*/  @!P6 LDC.64 R52, c[0x0][0x230] ;  /* 0x00008c00ff34eb82 */ /* 0x000e220000000a00 */
[----:B-1----:R-:W-:-:S04]  /*34f0*/  @!P6 IMAD R56, R56, R54, RZ ;  /* 0x000000363838e224 */ /* 0x002fc800078e02ff */
[C---:B------:R-:W-:Y:S01]  /*3500*/  @!P6 IMAD R55, R37.reuse, R55, R56 ;  /* 0x000000372537e224 */ /* 0x040fe200078e0238 */
[----:B------:R-:W-:Y:S02]  /*3510*/  @!P6 MOV R56, R4 ;  /* 0x000000040038e202 */ /* 0x000fe40000000f00 */
[----:B------:R-:W-:Y:S02]  /*3520*/  MOV R4, R10 ;  /* 0x0000000a00047202 */ /* 0x000fe40000000f00 */
[----:B------:R-:W3:Y:S01]  /*3530*/  LDL.LU.64 R10, [R1+0x358] ;  /* 0x00035800010a7983 */ /* 0x000ee20000300a00 */
[----:B------:R-:W-:Y:S01]  /*3540*/  @!P6 IMAD.WIDE.U32 R56, R37, R54, R56 ;  /* 0x000000362538e225 */ /* 0x000fe200078e0038 */
[----:B------:R-:W-:Y:S02]  /*3550*/  MOV R54, UR6 ;  /* 0x0000000600367c02 */ /* 0x000fe40008000f00 */
[----:B------:R1:W-:Y:S02]  /*3560*/  STL.64 [R1+0x290], R6 ;  /* 0x0002900601007387 */ /* 0x0003e40000100a00 */
[----:B------:R-:W-:-:S02]  /*3570*/  @!P6 IADD3 R57, R57, R55, RZ ;  /* 0x000000373939e210 */ /* 0x000fc40007ffe0ff */
[----:B------:R-:W-:Y:S01]  /*3580*/  MOV R55, UR7 ;  /* 0x0000000700377c02 */ /* 0x000fe20008000f00 */
[----:B------:R-:W4:Y:S01]  /*3590*/  LDL.LU R37, [R1+0x350] ;  /* 0x0003500001257983 */ /* 0x000f220000300800 */
[C---:B------:R-:W-:Y:S02]  /*35a0*/  @!P6 SHF.L.U64.HI R57, R56.reuse, 0x2, R57 ;  /* 0x000000023839e819 */ /* 0x040fe40000010239 */
[C---:B------:R-:W-:Y:S02]  /*35b0*/  LOP3.LUT P5, RZ, R3.reuse, 0x10, RZ, 0xc0, !PT ;  /* 0x0000001003ff7812 */ /* 0x040fe400078ac0ff */
[----:B------:R-:W2:Y:S01]  /*35c0*/  LDG.E.64 R54, desc[UR22][R54.64] ;  /* 0x0000001636367981 */ /* 0x000ea2000c1e1b00 */
[----:B------:R-:W-:Y:S02]  /*35d0*/  LOP3.LUT P2, RZ, R3, 0x8, RZ, 0xc0, !PT ;  /* 0x0000000803ff7812 */ /* 0x000fe4000784c0ff */
[----:B-1----:R-:W-:Y:S02]  /*35e0*/  MOV R6, R58 ;  /* 0x0000003a00067202 */ /* 0x002fe40000000f00 */
[----:B------:R-:W-:-:S02]  /*35f0*/  @!P6 SHF.L.U32 R58, R56, 0x2, RZ ;  /* 0x00000002383ae819 */ /* 0x000fc400000006ff */
[----:B------:R-:W-:Y:S02]  /*3600*/  MOV R7, R59 ;  /* 0x0000003b00077202 */ /* 0x000fe40000000f00 */
[----:B0-----:R-:W-:-:S04]  /*3610*/  @!P6 IADD3 R52, P4, R58, R52, RZ ;  /* 0x000000343a34e210 */ /* 0x001fc80007f9e0ff */
[----:B------:R-:W-:Y:S02]  /*3620*/  @!P6 IADD3.X R53, R57, R53, RZ, P4, !PT ;  /* 0x000000353935e210 */ /* 0x000fe400027fe4ff */
[----:B--2---:R-:W-:-:S13]  /*3630*/  R2UR UR14, R54 ;  /* 0x00000000360e72ca */ /* 0x004fda00000e0000 */
[----:B------:R-:W-:-:S05]  /*3640*/  MOV R56, UR14 ;  /* 0x0000000e00387c02 */ /* 0x000fca0008000f00 */
[----:B------:R-:W-:Y:S02]  /*3650*/  FFMA.FTZ R56, -R56, UR14, R55 ;  /* 0x0000000e38387c23 */ /* 0x000fe40008010137 */
[----:B------:R-:W0:Y:S03]  /*3660*/  @!P6 LDC.64 R54, c[0x0][0x228] ;  /* 0x00008a00ff36eb82 */ /* 0x000e260000000a00 */
[----:B------:R-:W-:-:S13]  /*3670*/  FSETP.GTU.FTZ.AND P3, PT, R56, RZ, PT ;  /* 0x000000ff3800720b */ /* 0x000fda0003f7c000 */
[----:B------:R-:W-:Y:S01]  /*3680*/  VOTEU.ANY UP0, P3 ;  /* 0x00000000003f7886 */ /* 0x000fe20001800100 */
[----:B------:R-:W-:-:S04]  /*3690*/  PLOP3.LUT P4, PT, PT, PT, UP0, 0x80, 0x0 ;  /* 0x000000000000781c */ /* 0x000fc80003f8f008 */
[----:B------:R-:W-:-:S09]  /*36a0*/  @UP0 ULDC UR5, c[0x0][0x250] ;  /* 0x0000940000050ab9 */ /* 0x000fd20000000800 */
[----:B------:R-:W-:-:S06]  /*36b0*/  @P4 FADD.FTZ R56, R56, UR5 ;  /* 0x0000000538384e21 */ /* 0x000fcc0008010000 */
[----:B------:R-:W1:Y:S01]  /*36c0*/  @P4 MUFU.RSQ R56, R56 ;  /* 0x0000003800384308 */ /* 0x000e620000001400 */
[----:B0-----:R-:W-:-:S04]  /*36d0*/  @!P6 IADD3 R54, P3, R58, R54, RZ ;  /* 0x000000363a36e210 */ /* 0x001fc80007f7e0ff */
[----:B------:R-:W-:Y:S02]  /*36e0*/  @!P6 IADD3.X R55, R57, R55, RZ, P3, !PT ;  /* 0x000000373937e210 */ /* 0x000fe40001ffe4ff */
[----:B------:R-:W-:Y:S02]  /*36f0*/  MOV R57, R35 ;  /* 0x0000002300397202 */ /* 0x000fe40000000f00 */
[----:B-1----:R-:W-:Y:S02]  /*3700*/  @P4 R2UR UR5, R56 ;  /* 0x00000000380542ca */ /* 0x002fe400000e0000 */
[----:B------:R-:W-:Y:S02]  /*3710*/  MOV R56, R34 ;  /* 0x0000002200387202 */ /* 0x000fe40000000f00 */
[----:B------:R-:W-:-:S06]  /*3720*/  CS2R R34, SRZ ;  /* 0x0000000000227805 */ /* 0x000fcc000001ff00 */
[----:B---3--:R-:W2:Y:S01]  /*3730*/  @!P1 LDG.E.64 R34, desc[UR22][R10.64] ;  /* 0x000000160a229981 */ /* 0x008ea2000c1e1b00 */
[----:B------:R-:W-:Y:S02]  /*3740*/  MOV R58, R48 ;  /* 0x00000030003a7202 */ /* 0x000fe40000000f00 */
[----:B------:R-:W-:Y:S02]  /*3750*/  MOV R59, R49 ;  /* 0x00000031003b7202 */ /* 0x000fe40000000f00 */
[----:B------:R-:W-:-:S06]  /*3760*/  CS2R R48, SRZ ;  /* 0x0000000000307805 */ /* 0x000fcc000001ff00 */
[----:B------:R0:W3:Y:S04]  /*3770*/  @!P1 LDG.E.64 R48, desc[UR22][R8.64] ;  /* 0x0000001608309981 */ /* 0x0000e8000c1e1b00 */
[----:B--2---:R1:W-:Y:S04]  /*3780*/  STL.64 [R1+0x1b0], R34 ;  /* 0x0001b02201007387 */ /* 0x0043e80000100a00 */
[----:B-1----:R-:W2:Y:S01]  /*3790*/  LDL.LU.64 R34, [R1+0x348] ;  /* 0x0003480001227983 */ /* 0x002ea20000300a00 */
[----:B0-----:R-:W-:Y:S02]  /*37a0*/  MOV R8, R42 ;  /* 0x0000002a00087202 */ /* 0x001fe40000000f00 */
[----:B------:R-:W-:-:S02]  /*37b0*/  MOV R9, R43 ;  /* 0x0000002b00097202 */ /* 0x000fc40000000f00 */
[----:B------:R-:W-:Y:S02]  /*37c0*/  CS2R R42, SRZ ;  /* 0x00000000002a7805 */ /* 0x000fe4000001ff00 */
[----:B--2---:R-:W-:Y:S02]  /*37d0*/  MOV R10, R34 ;  /* 0x00000022000a7202 */ /* 0x004fe40000000f00 */
[----:B------:R-:W-:Y:S02]  /*37e0*/  MOV R11, R35 ;  /* 0x00000023000b7202 */ /* 0x000fe40000000f00 */
[----:B------:R-:W2:Y:S04]  /*37f0*/  LDL.LU.64 R34, [R1+0x340] ;  /* 0x0003400001227983 */ /* 0x000ea80000300a00 */
[----:B---3--:R0:W-:Y:S02]  /*3800*/  STL.64 [R1+0x1a0], R48 ;  /* 0x0001a03001007387 */ /* 0x0081e40000100a00 */
[----:B0-----:R-:W-:-:S06]  /*3810*/  CS2R R48, SRZ ;  /* 0x0000000000307805 */ /* 0x001fcc000001ff00 */
[----:B------:R0:W3:Y:S02]  /*3820*/  @!P5 LDG.E.64 R48, desc[UR22][R14.64] ;  /* 0x000000160e30d981 */ /* 0x0000e4000c1e1b00 */
[----:B0-----:R-:W-:Y:S02]  /*3830*/  MOV R14, R42 ;  /* 0x0000002a000e7202 */ /* 0x001fe40000000f00 */
[----:B------:R-:W-:-:S06]  /*3840*/  MOV R15, R43 ;  /* 0x0000002b000f7202 */ /* 0x000fcc0000000f00 */
[----:B------:R0:W4:Y:S02]  /*3850*/  @!P5 LDG.E.64 R14, desc[UR22][R12.64] ;  /* 0x000000160c0ed981 */ /* 0x000124000c1e1b00 */
[----:B0-----:R-:W-:Y:S02]  /*3860*/  MOV R12, R8 ;  /* 0x00000008000c7202 */ /* 0x001fe40000000f00 */
[----:B------:R-:W-:Y:S02]  /*3870*/  MOV R13, R9 ;  /* 0x00000009000d7202 */ /* 0x000fe40000000f00 */
[----:B------:R-:W-:Y:S02]  /*3880*/  MOV R8, R6 ;  /* 0x0000000600087202 */ /* 0x000fe40000000f00 */
[----:B------:R-:W-:Y:S02]  /*3890*/  MOV R9, R7 ;  /* 0x0000000700097202 */ /* 0x000fe40000000f00 */
[----:B------:R-:W-:-:S02]  /*38a0*/  MOV R6, R50 ;  /* 0x0000003200067202 */ /* 0x000fc40000000f00 */
[----:B------:R-:W-:Y:S02]  /*38b0*/  MOV R7, R51 ;  /* 0x0000003300077202 */ /* 0x000fe40000000f00 */
[----:B------:R-:W-:-:S06]  /*38c0*/  CS2R R50, SRZ ;  /* 0x0000000000327805 */ /* 0x000fcc000001ff00 */
[----:B------:R-:W2:Y:S04]  /*38d0*/  @!P2 LDG.E.64 R50, desc[UR22][R16.64] ;  /* 0x000000161032a981 */ /* 0x000ea8000c1e1b00 */
[----:B---3--:R0:W-:Y:S04]  /*38e0*/  STL.64 [R1+0x1b8], R48 ;  /* 0x0001b83001007387 */ /* 0x0081e80000100a00 */
[----:B0-----:R-:W3:Y:S04]  /*38f0*/  LDL.LU.64 R48, [R1+0x338] ;  /* 0x0003380001307983 */ /* 0x001ee80000300a00 */
[----:B------:R0:W-:Y:S04]  /*3900*/  STL [R1+0x198], R42 ;  /* 0x0001982a01007387 */ /* 0x0001e80000100800 */
[----:B0-----:R-:W2:Y:S04]  /*3910*/  LDL.LU R42, [R1+0x334] ;  /* 0x00033400012a7983 */ /* 0x001ea80000300800 */
[----:B------:R0:W-:Y:S04]  /*3920*/  STL [R1+0x19c], R43 ;  /* 0x00019c2b01007387 */ /* 0x0001e80000100800 */
[----:B0-----:R-:W3:Y:S04]  /*3930*/  LDL.LU R43, [R1+0x330] ;  /* 0x00033000012b7983 */ /* 0x001ee80000300800 */
[----:B----4-:R0:W-:Y:S02]  /*3940*/  @!P5 STL.64 [R1+0x198], R14 ;  /* 0x0001980e0100d387 */ /* 0x0101e40000100a00 */
[----:B0-----:R-:W-:-:S02]  /*3950*/  MOV R14, R58 ;  /* 0x0000003a000e7202 */ /* 0x001fc40000000f00 */
[----:B------:R-:W-:Y:S02]  /*3960*/  MOV R15, R59 ;  /* 0x0000003b000f7202 */ /* 0x000fe40000000f00 */
[----:B------:R-:W-:Y:S02]  /*3970*/  MOV R58, R4 ;  /* 0x00000004003a7202 */ /* 0x000fe40000000f00 */
[----:B------:R-:W-:Y:S02]  /*3980*/  MOV R59, R5 ;  /* 0x00000005003b7202 */ /* 0x000fe40000000f00 */
[----:B------:R-:W-:Y:S02]  /*3990*/  MOV R4, R30 ;  /* 0x0000001e00047202 */ /* 0x000fe40000000f00 */
[----:B------:R-:W-:Y:S02]  /*39a0*/  MOV R5, R31 ;  /* 0x0000001f00057202 */ /* 0x000fe40000000f00 */
[----:B------:R-:W-:-:S02]  /*39b0*/  MOV R30, R46 ;  /* 0x0000002e001e7202 */ /* 0x000fc40000000f00 */
[----:B------:R-:W-:Y:S02]  /*39c0*/  MOV R31, R47 ;  /* 0x0000002f001f7202 */ /* 0x000fe40000000f00 */
[----:B------:R-:W-:-:S06]  /*39d0*/  CS2R R46, SRZ ;  /* 0x00000000002e7805 */ /* 0x000fcc000001ff00 */
[----:B------:R0:W4:Y:S01]  /*39e0*/  @!P2 LDG.E.64 R46, desc[UR22][R18.64] ;  /* 0x00000016122ea981 */ /* 0x000122000c1e1b00 */
[----:B------:R-:W-:Y:S02]  /*39f0*/  LOP3.LUT P3, RZ, R3, 0x4, RZ, 0xc0, !PT ;  /* 0x0000000403ff7812 */ /* 0x000fe4000786c0ff */
[----:B0-----:R-:W-:Y:S02]  /*3a00*/  MOV R18, R36 ;  /* 0x0000002400127202 */ /* 0x001fe40000000f00 */
[----:B------:R-:W-:Y:S02]  /*3a10*/  MOV R19, R37 ;  /* 0x0000002500137202 */ /* 0x000fe40000000f00 */
[----:B--2---:R-:W-:Y:S02]  /*3a20*/  MOV R16, R42 ;  /* 0x0000002a00107202 */ /* 0x004fe40000000f00 */
[----:B---3--:R-:W-:Y:S02]  /*3a30*/  MOV R17, R43 ;  /* 0x0000002b00117202 */ /* 0x008fe40000000f00 */
[----:B------:R-:W-:-:S06]  /*3a40*/  CS2R R42, SRZ ;  /* 0x00000000002a7805 */ /* 0x000fcc000001ff00 */
[----:B------:R0:W2:Y:S04]  /*3a50*/  @!P3 LDG.E.64 R42, desc[UR22][R20.64] ;  /* 0x00000016142ab981 */ /* 0x0000a8000c1e1b00 */
[----:B----4-:R1:W-:Y:S04]  /*3a60*/  STL.64 [R1+0x1c0], R46 ;  /* 0x0001c02e01007387 */ /* 0x0103e80000100a00 */
[----:B-1----:R-:W3:Y:S04]  /*3a70*/  LDL.LU.64 R46, [R1+0x328] ;  /* 0x00032800012e7983 */ /* 0x002ee80000300a00 */
[----:B------:R-:W4:Y:S04]  /*3a80*/  LDL.LU.64 R36, [R1+0x320] ;  /* 0x0003200001247983 */ /* 0x000f280000300a00 */
[----:B------:R1:W-:Y:S02]  /*3a90*/  STL.64 [R1+0x190], R50 ;  /* 0x0001903201007387 */ /* 0x0003e40000100a00 */
[----:B-1----:R-:W-:-:S06]  /*3aa0*/  CS2R R50, SRZ ;  /* 0x0000000000327805 */ /* 0x002fcc000001ff00 */
[----:B------:R1:W2:Y:S01]  /*3ab0*/  @!P3 LDG.E.64 R50, desc[UR22][R22.64] ;  /* 0x000000161632b981 */ /* 0x0002a2000c1e1b00 */
[----:B------:R-:W-:Y:S02]  /*3ac0*/  LOP3.LUT P4, RZ, R3, 0x2, RZ, 0xc0, !PT ;  /* 0x0000000203ff7812 */ /* 0x000fe4000788c0ff */
[----:B0-----:R-:W-:Y:S02]  /*3ad0*/  MOV R20, R40 ;  /* 0x0000002800147202 */ /* 0x001fe40000000f00 */
[----:B------:R-:W-:Y:S02]  /*3ae0*/  MOV R21, R41 ;  /* 0x0000002900157202 */ /* 0x000fe40000000f00 */
[----:B------:R-:W-:Y:S02]  /*3af0*/  CS2R R40, SRZ ;  /* 0x0000000000287805 */ /* 0x000fe4000001ff00 */
[----:B-1----:R-:W-:Y:S02]  /*3b00*/  MOV R22, R38 ;  /* 0x0000002600167202 */ /* 0x002fe40000000f00 */
[----:B------:R-:W-:Y:S01]  /*3b10*/  MOV R23, R39 ;  /* 0x0000002700177202 */ /* 0x000fe20000000f00 */
[----:B--2---:R0:W-:Y:S04]  /*3b20*/  STL.64 [R1+0x1c8], R50 ;  /* 0x0001c83201007387 */ /* 0x0041e80000100a00 */
[----:B0-----:R-:W2:Y:S04]  /*3b30*/  LDL.LU.64 R50, [R1+0x318] ;  /* 0x0003180001327983 */ /* 0x001ea80000300a00 */
[----:B------:R-:W2:Y:S04]  /*3b40*/  LDL.LU.64 R38, [R1+0x310] ;  /* 0x0003100001267983 */ /* 0x000ea80000300a00 */
[----:B------:R0:W-:Y:S02]  /*3b50*/  STL.64 [R1+0x188], R42 ;  /* 0x0001882a01007387 */ /* 0x0001e40000100a00 */
[----:B0-----:R-:W-:-:S06]  /*3b60*/  CS2R R42, SRZ ;  /* 0x00000000002a7805 */ /* 0x001fcc000001ff00 */
[----:B------:R0:W3:Y:S02]  /*3b70*/  @!P4 LDG.E.64 R42, desc[UR22][R26.64] ;  /* 0x000000161a2ac981 */ /* 0x0000e4000c1e1b00 */
[----:B0-----:R-:W-:Y:S02]  /*3b80*/  MOV R26, R40 ;  /* 0x00000028001a7202 */ /* 0x001fe40000000f00 */
[----:B------:R-:W-:-:S06]  /*3b90*/  MOV R27, R41 ;  /* 0x00000029001b7202 */ /* 0x000fcc0000000f00 */
[----:B------:R0:W4:Y:S01]  /*3ba0*/  @!P4 LDG.E.64 R26, desc[UR22][R24.64] ;  /* 0x00000016181ac981 */ /* 0x000122000c1e1b00 */
[----:B------:R-:W-:Y:S02]  /*3bb0*/  LOP3.LUT P1, RZ, R3, 0x1, RZ, 0xc0, !PT ;  /* 0x0000000103ff7812 */ /* 0x000fe4000782c0ff */
[----:B0-----:R-:W-:Y:S02]  /*3bc0*/  MOV R24, R20 ;  /* 0x0000001400187202 */ /* 0x001fe40000000f00 */
[----:B------:R-:W-:Y:S02]  /*3bd0*/  MOV R25, R21 ;  /* 0x0000001500197202 */ /* 0x000fe40000000f00 */
[----:B------:R-:W-:Y:S02]  /*3be0*/  MOV R20, R18 ;  /* 0x0000001200147202 */ /* 0x000fe40000000f00 */
[----:B------:R-:W-:Y:S02]  /*3bf0*/  MOV R21, R19 ;  /* 0x0000001300157202 */ /* 0x000fe40000000f00 */
[----:B------:R-:W-:-:S02]  /*3c00*/  MOV R18, R14 ;  /* 0x0000000e00127202 */ /* 0x000fc40000000f00 */
[----:B------:R-:W-:Y:S02]  /*3c10*/  MOV R19, R15 ;  /* 0x0000000f00137202 */ /* 0x000fe40000000f00 */
[----:B------:R-:W-:Y:S02]  /*3c20*/  MOV R14, R8 ;  /* 0x00000008000e7202 */ /* 0x000fe40000000f00 */
[----:B------:R-:W-:Y:S02]  /*3c30*/  MOV R15, R9 ;  /* 0x00000009000f7202 */ /* 0x000fe40000000f00 */
[----:B------:R-:W-:Y:S02]  /*3c40*/  MOV R8, R10 ;  /* 0x0000000a00087202 */ /* 0x000fe40000000f00 */
[----:B------:R-:W-:Y:S02]  /*3c50*/  MOV R9, R11 ;  /* 0x0000000b00097202 */ /* 0x000fe40000000f00 */
[----:B------:R-:W-:-:S02]  /*3c60*/  MOV R10, R56 ;  /* 0x00000038000a7202 */ /* 0x000fc40000000f00 */
[----:B------:R-:W-:Y:S02]  /*3c70*/  MOV R11, R57 ;  /* 0x00000039000b7202 */ /* 0x000fe40000000f00 */
[----:B------:R-:W-:Y:S02]  /*3c80*/  MOV R56, R44 ;  /* 0x0000002c00387202 */ /* 0x000fe40000000f00 */
[----:B------:R-:W-:Y:S02]  /*3c90*/  MOV R57, R45 ;  /* 0x0000002d00397202 */ /* 0x000fe40000000f00 */
[----:B------:R-:W-:-:S06]  /*3ca0*/  CS2R R44, SRZ ;  /* 0x00000000002c7805 */ /* 0x000fcc000001ff00 */
[----:B------:R0:W2:Y:S04]  /*3cb0*/  @!P1 LDG.E.64 R44, desc[UR22][R32.64] ;  /* 0x00000016202c9981 */ /* 0x0000a8000c1e1b00 */
[----:B---3--:R1:W-:Y:S04]  /*3cc0*/  STL.64 [R1+0x1d0], R42 ;  /* 0x0001d02a01007387 */ /* 0x0083e80000100a00 */
[----:B-1----:R-:W3:Y:S04]  /*3cd0*/  LDL.LU.64 R42, [R1+0x308] ;  /* 0x00030800012a7983 */ /* 0x002ee80000300a00 */
[----:B------:R1:W-:Y:S04]  /*3ce0*/  STL [R1+0x180], R40 ;  /* 0x0001802801007387 */ /* 0x0003e80000100800 */
[----:B-1----:R-:W3:Y:S04]  /*3cf0*/  LDL.LU R40, [R1+0x304] ;  /* 0x0003040001287983 */ /* 0x002ee80000300800 */
[----:B------:R1:W-:Y:S04]  /*3d00*/  STL [R1+0x184], R41 ;  /* 0x0001842901007387 */ /* 0x0003e80000100800 */
[----:B-1----:R-:W3:Y:S04]  /*3d10*/  LDL.LU R41, [R1+0x300] ;  /* 0x0003000001297983 */ /* 0x002ee80000300800 */
[----:B----4-:R1:W-:Y:S02]  /*3d20*/  @!P4 STL.64 [R1+0x180], R26 ;  /* 0x0001801a0100c387 */ /* 0x0103e40000100a00 */
[----:B-1----:R-:W-:-:S02]  /*3d30*/  MOV R26, R60 ;  /* 0x0000003c001a7202 */ /* 0x002fc40000000f00 */
[----:B------:R-:W-:Y:S02]  /*3d40*/  MOV R27, R61 ;  /* 0x0000003d001b7202 */ /* 0x000fe40000000f00 */
[----:B------:R-:W-:-:S06]  /*3d50*/  CS2R R60, SRZ ;  /* 0x00000000003c7805 */ /* 0x000fcc000001ff00 */
[----:B------:R-:W4:Y:S01]  /*3d60*/  @!P1 LDG.E.64 R60, desc[UR22][R28.64] ;  /* 0x000000161c3c9981 */ /* 0x000f22000c1e1b00 */
[----:B0-----:R-:W-:Y:S02]  /*3d70*/  MOV R32, R48 ;  /* 0x0000003000207202 */ /* 0x001fe40000000f00 */
[----:B------:R-:W-:Y:S01]  /*3d80*/  MOV R33, R49 ;  /* 0x0000003100217202 */ /* 0x000fe20000000f00 */
[----:B--2---:R0:W-:Y:S04]  /*3d90*/  STL.64 [R1+0x1d8], R44 ;  /* 0x0001d82c01007387 */ /* 0x0041e80000100a00 */
[----:B0-----:R-:W2:Y:S04]  /*3da0*/  LDL.LU.64 R44, [R1+0x2f8] ;  /* 0x0002f800012c7983 */ /* 0x001ea80000300a00 */
[----:B------:R-:W2:Y:S04]  /*3db0*/  LDL.LU.64 R48, [R1+0x2f0] ;  /* 0x0002f00001307983 */ /* 0x000ea80000300a00 */
[----:B----4-:R0:W-:Y:S02]  /*3dc0*/  STL.64 [R1+0x178], R60 ;  /* 0x0001783c01007387 */ /* 0x0101e40000100a00 */
[----:B0-----:R-:W-:-:S06]  /*3dd0*/  CS2R R60, SRZ ;  /* 0x00000000003c7805 */ /* 0x001fcc000001ff00 */
[----:B------:R0:W4:Y:S01]  /*3de0*/  @!P6 LDG.E.64 R60, desc[UR22][R52.64] ;  /* 0x00000016343ce981 */ /* 0x000122000c1e1b00 */
[----:B------:R-:W-:Y:S02]  /*3df0*/  MOV R28, R36 ;  /* 0x00000024001c7202 */ /* 0x000fe40000000f00 */
[----:B------:R-:W-:Y:S02]  /*3e00*/  MOV R29, R37 ;  /* 0x00000025001d7202 */ /* 0x000fe40000000f00 */
[----:B------:R-:W-:-:S06]  /*3e10*/  CS2R R36, SRZ ;  /* 0x0000000000247805 */ /* 0x000fcc000001ff00 */
[----:B0-----:R-:W-:Y:S02]  /*3e20*/  MOV R52, R36 ;  /* 0x0000002400347202 */ /* 0x001fe40000000f00 */
[----:B------:R-:W-:Y:S02]  /*3e30*/  MOV R53, R37 ;  /* 0x0000002500357202 */ /* 0x000fe40000000f00 */
[----:B------:R-:W-:-:S04]  /*3e40*/  LOP3.LUT P2, RZ, R3, 0x4000000, RZ, 0xc0, !PT ;  /* 0x0400000003ff7812 */ /* 0x000fc8000784c0ff */
[----:B------:R0:W3:Y:S04]  /*3e50*/  @!P6 LDG.E.64 R52, desc[UR22][R54.64] ;  /* 0x000000163634e981 */ /* 0x0000e8000c1e1b00 */
[----:B----4-:R1:W-:Y:S04]  /*3e60*/  STL.64 [R1+0x1e0], R60 ;  /* 0x0001e03c01007387 */ /* 0x0103e80000100a00 */
[----:B-1----:R-:W4:Y:S04]  /*3e70*/  LDL.LU.64 R60, [R1+0x2e8] ;  /* 0x0002e800013c7983 */ /* 0x002f280000300a00 */
[----:B------:R1:W-:Y:S04]  /*3e80*/  STL [R1+0x170], R36 ;  /* 0x0001702401007387 */ /* 0x0003e80000100800 */
[----:B-1----:R-:W2:Y:S04]  /*3e90*/  LDL.LU R36, [R1+0x2e4] ;  /* 0x0002e40001247983 */ /* 0x002ea80000300800 */
[----:B------:R1:W-:Y:S04]  /*3ea0*/  STL [R1+0x174], R37 ;  /* 0x0001742501007387 */ /* 0x0003e80000100800 */
[----:B-1----:R-:W2:Y:S01]  /*3eb0*/  LDL.LU R37, [R1+0x2e0] ;  /* 0x0002e00001257983 */ /* 0x002ea20000300800 */
[----:B0-----:R-:W-:-:S02]  /*3ec0*/  MOV R54, R28 ;  /* 0x0000001c00367202 */ /* 0x001fc40000000f00 */
[----:B------:R-:W-:Y:S02]  /*3ed0*/  MOV R55, R29 ;  /* 0x0000001d00377202 */ /* 0x000fe40000000f00 */
[----:B------:R-:W-:Y:S02]  /*3ee0*/  MOV R28, R16 ;  /* 0x00000010001c7202 */ /* 0x000fe40000000f00 */
[----:B------:R-:W-:Y:S02]  /*3ef0*/  MOV R29, R17 ;  /* 0x00000011001d7202 */ /* 0x000fe40000000f00 */
[----:B------:R-:W-:Y:S02]  /*3f00*/  MOV R16, R34 ;  /* 0x0000002200107202 */ /* 0x000fe40000000f00 */
[----:B------:R-:W-:Y:S02]  /*3f10*/  MOV R17, R35 ;  /* 0x0000002300117202 */ /* 0x000fe40000000f00 */
[----:B------:R-:W-:-:S06]  /*3f20*/  CS2R R34, SRZ ;  /* 0x0000000000227805 */ /* 0x000fcc000001ff00 */
[----:B--2---:R-:W2:Y:S04]  /*3f30*/  @!P2 LDG.E.64 R34, desc[UR22][R36.64] ;  /* 0x000000162422a981 */ /* 0x004ea8000c1e1b00 */
[----:B---3--:R-:W-:Y:S04]  /*3f40*/  @!P6 STL.64 [R1+0x170], R52 ;  /* 0x000170340100e387 */ /* 0x008fe80000100a00 */
[----:B--2---:R0:W-:Y:S04]  /*3f50*/  STL.64 [R1+0x1a8], R34 ;  /* 0x0001a82201007387 */ /* 0x0041e80000100a00 */
[----:B0-----:R-:W2:Y:S01]  /*3f60*/  LDL.LU.64 R34, [R1+0x2d8] ;  /* 0x0002d80001227983 */ /* 0x001ea20000300a00 */
[----:B------:R-:W-:-:S02]  /*3f70*/  MOV R52, R46 ;  /* 0x0000002e00347202 */ /* 0x000fc40000000f00 */
[----:B------:R-:W-:Y:S02]  /*3f80*/  MOV R53, R47 ;  /* 0x0000002f00357202 */ /* 0x000fe40000000f00 */
[----:B------:R-:W-:Y:S02]  /*3f90*/  CS2R R46, SRZ ;  /* 0x00000000002e7805 */ /* 0x000fe4000001ff00 */
[----:B------:R-:W-:-:S04]  /*3fa0*/  LOP3.LUT P3, RZ, R3, 0x20000, RZ, 0xc0, !PT ;  /* 0x0002000003ff7812 */ /* 0x000fc8000786c0ff */
[----:B--2---:R0:W2:Y:S02]  /*3fb0*/  @!P2 LDG.E.64 R46, desc[UR22][R34.64] ;  /* 0x00000016222ea981 */ /* 0x0040a4000c1e1b00 */
[----:B0-----:R-:W-:Y:S02]  /*3fc0*/  MOV R34, R38 ;  /* 0x0000002600227202 */ /* 0x001fe40000000f00 */
[----:B------:R-:W-:Y:S02]  /*3fd0*/  MOV R35, R39 ;  /* 0x0000002700237202 */ /* 0x000fe40000000f00 */
[----:B------:R-:W-:-:S06]  /*3fe0*/  CS2R R38, SRZ ;  /* 0x0000000000267805 */ /* 0x000fcc000001ff00 */
[----:B----4-:R0:W3:Y:S01]  /*3ff0*/  @!P3 LDG.E.64 R38, desc[UR22][R60.64] ;  /* 0x000000163c26b981 */ /* 0x0100e2000c1e1b00 */
[----:B------:R-:W-:Y:S02]  /*4000*/  MOV R36, R50 ;  /* 0x0000003200247202 */ /* 0x000fe40000000f00 */
[----:B------:R-:W-:Y:S02]  /*4010*/  MOV R37, R51 ;  /* 0x0000003300257202 */ /* 0x000fe40000000f00 */
[----:B------:R-:W4:Y:S01]  /*4020*/  LDL.LU.64 R50, [R1+0x2d0] ;  /* 0x0002d00001327983 */ /* 0x000f220000300a00 */
[----:B0-----:R-:W-:Y:S02]  /*4030*/  MOV R60, R42 ;  /* 0x0000002a003c7202 */ /* 0x001fe40000000f00 */
[----:B------:R-:W-:Y:S01]  /*4040*/  MOV R61, R43 ;  /* 0x0000002b003d7202 */ /* 0x000fe20000000f00 */
[----:B--2---:R-:W-:Y:S04]  /*4050*/  STL.64 [R1+0x168], R46 ;  /* 0x0001682e01007387 */ /* 0x004fe80000100a00 */
[----:B---3--:R0:W-:Y:S04]  /*4060*/  STL.64 [R1+0xe8], R38 ;  /* 0x0000e82601007387 */ /* 0x0081e80000100a00 */
[----:B0-----:R-:W2:Y:S04]  /*4070*/  LDL.LU.64 R38, [R1+0x2c8] ;  /* 0x0002c80001267983 */ /* 0x001ea80000300a00 */
[----:B------:R-:W3:Y:S01]  /*4080*/  LDL.LU.64 R42, [R1+0x2c0] ;  /* 0x0002c000012a7983 */ /* 0x000ee20000300a00 */
[----:B------:R-:W-:-:S02]  /*4090*/  CS2R R46, SRZ ;  /* 0x00000000002e7805 */ /* 0x000fc4000001ff00 */
[----:B------:R-:W-:-:S04]  /*40a0*/  LOP3.LUT P4, RZ, R3, 0x40000, RZ, 0xc0, !PT ;  /* 0x0004000003ff7812 */ /* 0x000fc8000788c0ff */
[----:B--2---:R0:W2:Y:S02]  /*40b0*/  @!P3 LDG.E.64 R46, desc[UR22][R38.64] ;  /* 0x00000016262eb981 */ /* 0x0040a4000c1e1b00 */
[----:B0-----:R-:W-:Y:S02]  /*40c0*/  MOV R38, R40 ;  /* 0x0000002800267202 */ /* 0x001fe40000000f00 */
[----:B------:R-:W-:Y:S02]  /*40d0*/  MOV R39, R41 ;  /* 0x0000002900277202 */ /* 0x000fe40000000f00 */
[----:B------:R-:W-:-:S06]  /*40e0*/  CS2R R40, SRZ ;  /* 0x0000000000287805 */ /* 0x000fcc000001ff00 */
[----:B---3--:R-:W3:Y:S04]  /*40f0*/  @!P4 LDG.E.64 R40, desc[UR22][R42.64] ;  /* 0x000000162a28c981 */ /* 0x008ee8000c1e1b00 */
[----:B--2---:R-:W-:Y:S04]  /*4100*/  STL.64 [R1+0x160], R46 ;  /* 0x0001602e01007387 */ /* 0x004fe80000100a00 */
[----:B---3--:R0:W-:Y:S04]  /*4110*/  STL.64 [R1+0x110], R40 ;  /* 0x0001102801007387 */ /* 0x0081e80000100a00 */
[----:B0-----:R-:W2:Y:S01]  /*4120*/  LDL.LU.64 R40, [R1+0x2b8] ;  /* 0x0002b80001287983 */ /* 0x001ea20000300a00 */
[----:B------:R-:W-:-:S06]  /*4130*/  CS2R R46, SRZ ;  /* 0x00000000002e7805 */ /* 0x000fcc000001ff00 */
[----:B------:R-:W-:Y:S02]  /*4140*/  MOV R42, R46 ;  /* 0x0000002e002a7202 */ /* 0x000fe40000000f00 */
[----:B------:R-:W-:Y:S01]  /*4150*/  MOV R43, R47 ;  /* 0x0000002f002b7202 */ /* 0x000fe20000000f00 */
[----:B------:R0:W-:Y:S04]  /*4160*/  STL [R1+0x158], R46 ;  /* 0x0001582e01007387 */ /* 0x0001e80000100800 */
[----:B0-----:R-:W3:Y:S04]  /*4170*/  LDL.LU R46, [R1+0x2b4] ;  /* 0x0002b400012e7983 */ /* 0x001ee80000300800 */
[----:B------:R0:W-:Y:S04]  /*4180*/  STL [R1+0x15c], R47 ;  /* 0x00015c2f01007387 */ /* 0x0001e80000100800 */
[----:B0-----:R-:W3:Y:S04]  /*4190*/  LDL.LU R47, [R1+0x2b0] ;  /* 0x0002b000012f7983 */ /* 0x001ee80000300800 */
[----:B--2---:R-:W2:Y:S01]  /*41a0*/  @!P4 LDG.E.64 R42, desc[UR22][R40.64] ;  /* 0x00000016282ac981 */ /* 0x004ea2000c1e1b00 */
[----:B------:R-:W-:-:S03]  /*41b0*/  LOP3.LUT P5, RZ, R3, 0x80000, RZ, 0xc0, !PT ;  /* 0x0008000003ff7812 */ /* 0x000fc600078ac0ff */
[----:B--2---:R0:W-:Y:S02]  /*41c0*/  @!P4 STL.64 [R1+0x158], R42 ;  /* 0x0001582a0100c387 */ /* 0x0041e40000100a00 */
[----:B0-----:R-:W-:Y:S02]  /*41d0*/  MOV R42, R44 ;  /* 0x0000002c002a7202 */ /* 0x001fe40000000f00 */
[----:B------:R-:W-:Y:S02]  /*41e0*/  MOV R43, R45 ;  /* 0x0000002d002b7202 */ /* 0x000fe40000000f00 */
[----:B------:R-:W-:-:S06]  /*41f0*/  CS2R R44, SRZ ;  /* 0x00000000002c7805 */ /* 0x000fcc000001ff00 */
[----:B---3--:R-:W2:Y:S01]  /*4200*/  @!P5 LDG.E.64 R44, desc[UR22][R46.64] ;  /* 0x000000162e2cd981 */ /* 0x008ea2000c1e1b00 */
[----:B------:R-:W-:-:S03]  /*4210*/  CS2R R40, SRZ ;  /* 0x0000000000287805 */ /* 0x000fc6000001ff00 */
[----:B--2---:R0:W-:Y:S04]  /*4220*/  STL.64 [R1+0x128], R44 ;  /* 0x0001282c01007387 */ /* 0x0041e80000100a00 */
[----:B0-----:R-:W2:Y:S01]  /*4230*/  LDL.LU.64 R44, [R1+0x2a8] ;  /* 0x0002a800012c7983 */ /* 0x001ea20000300a00 */
[----:B------:R-:W-:-:S03]  /*4240*/  LOP3.LUT P1, RZ, R3, 0x100000, RZ, 0xc0, !PT ;  /* 0x0010000003ff7812 */ /* 0x000fc6000782c0ff */
[----:B--2---:R-:W2:Y:S01]  /*4250*/  @!P5 LDG.E.64 R40, desc[UR22][R44.64] ;  /* 0x000000162c28d981 */ /* 0x004ea2000c1e1b00 */
[----:B------:R-:W-:Y:S02]  /*4260*/  MOV R46, R42 ;  /* 0x0000002a002e7202 */ /* 0x000fe40000000f00 */
[----:B------:R-:W-:Y:S02]  /*4270*/  MOV R47, R43 ;  /* 0x0000002b002f7202 */ /* 0x000fe40000000f00 */
[----:B------:R-:W-:-:S06]  /*4280*/  CS2R R42, SRZ ;  /* 0x00000000002a7805 */ /* 0x000fcc000001ff00 */
[----:B----4-:R-:W3:Y:S04]  /*4290*/  @!P1 LDG.E.64 R42, desc[UR22][R50.64] ;  /* 0x00000016322a9981 */ /* 0x010ee8000c1e1b00 */
[----:B--2---:R0:W-:Y:S02]  /*42a0*/  STL.64 [R1+0x150], R40 ;  /* 0x0001502801007387 */ /* 0x0041e40000100a00 */
[----:B0-----:R-:W-:-:S06]  /*42b0*/  CS2R R40, SRZ ;  /* 0x0000000000287805 */ /* 0x001fcc000001ff00 */
[----:B------:R-:W2:Y:S01]  /*42c0*/  @!P1 LDG.E.64 R40, desc[UR22][R48.64] ;  /* 0x0000001630289981 */ /* 0x000ea2000c1e1b00 */
[----:B------:R-:W-:-:S03]  /*42d0*/  LOP3.LUT P2, RZ, R3, 0x200000, RZ, 0xc0, !PT ;  /* 0x0020000003ff7812 */ /* 0x000fc6000784c0ff */
[----:B--2---:R-:W-:Y:S04]  /*42e0*/  STL.64 [R1+0x148], R40 ;  /* 0x0001482801007387 */ /* 0x004fe80000100a00 */
[----:B---3--:R0:W-:Y:S04]  /*42f0*/  STL.64 [R1+0x130], R42 ;  /* 0x0001302a01007387 */ /* 0x0081e80000100a00 */
[----:B------:R-:W2:Y:S01]  /*4300*/  LDL.LU.64 R50, [R1+0xc8] ;  /* 0x0000c80001327983 */ /* 0x000ea20000300a00 */
[----:B0-----:R-:W-:-:S06]  /*4310*/  CS2R R42, SRZ ;  /* 0x00000000002a7805 */ /* 0x001fcc000001ff00 */
[----:B------:R-:W3:Y:S01]  /*4320*/  @!P2 LDG.E.64 R42, desc[UR22][R38.64] ;  /* 0x00000016262aa981 */ /* 0x000ee2000c1e1b00 */
[----:B------:R-:W-:Y:S02]  /*4330*/  CS2R R40, SRZ ;  /* 0x0000000000287805 */ /* 0x000fe4000001ff00 */
[C---:B------:R-:W-:Y:S02]  /*4340*/  LOP3.LUT P3, RZ, R3.reuse, 0x2000000, RZ, 0xc0, !PT ;  /* 0x0200000003ff7812 */ /* 0x040fe4000786c0ff */
[----:B------:R-:W-:Y:S02]  /*4350*/  LOP3.LUT P4, RZ, R3, 0x1000000, RZ, 0xc0, !PT ;  /* 0x0100000003ff7812 */ /* 0x000fe4000788c0ff */
[----:B------:R0:W4:Y:S01]  /*4360*/  @!P2 LDG.E.64 R40, desc[UR22][R46.64] ;  /* 0x000000162e28a981 */ /* 0x000122000c1e1b00 */
[----:B------:R-:W-:Y:S02]  /*4370*/  MOV R44, R60 ;  /* 0x0000003c002c7202 */ /* 0x000fe40000000f00 */
[----:B------:R-:W-:Y:S01]  /*4380*/  MOV R45, R61 ;  /* 0x0000003d002d7202 */ /* 0x000fe20000000f00 */
[----:B------:R-:W4:Y:S04]  /*4390*/  LDL.LU.64 R38, [R1+0xc0] ;  /* 0x0000c00001267983 */ /* 0x000f280000300a00 */
[----:B------:R-:W4:Y:S01]  /*43a0*/  LDL.LU.64 R60, [R1+0xd0] ;  /* 0x0000d000013c7983 */ /* 0x000f220000300a00 */
[----:B0-----:R-:W-:-:S06]  /*43b0*/  CS2R R46, SRZ ;  /* 0x00000000002e7805 */ /* 0x001fcc000001ff00 */
[----:B--2---:R-:W2:Y:S04]  /*43c0*/  @!P3 LDG.E.64 R46, desc[UR22][R50.64] ;  /* 0x00000016322eb981 */ /* 0x004ea8000c1e1b00 */
[----:B---3--:R0:W-:Y:S02]  /*43d0*/  STL.64 [R1+0x2a0], R42 ;  /* 0x0002a02a01007387 */ /* 0x0081e40000100a00 */
[----:B0-----:R-:W-:-:S06]  /*43e0*/  CS2R R42, SRZ ;  /* 0x00000000002a7805 */ /* 0x001fcc000001ff00 */
[----:B------:R-:W3:Y:S04]  /*43f0*/  @!P4 LDG.E.64 R42, desc[UR22][R44.64] ;  /* 0x000000162c2ac981 */ /* 0x000ee8000c1e1b00 */
[----:B----4-:R0:W-:Y:S01]  /*4400*/  STL.64 [R1+0x138], R40 ;  /* 0x0001382801007387 */ /* 0x0101e20000100a00 */
[----:B------:R-:W-:Y:S02]  /*4410*/  LOP3.LUT P5, RZ, R3, 0x800000, RZ, 0xc0, !PT ;  /* 0x0080000003ff7812 */ /* 0x000fe400078ac0ff */
[----:B0-----:R-:W-:-:S06]  /*4420*/  CS2R R40, SRZ ;  /* 0x0000000000287805 */ /* 0x001fcc000001ff00 */
[----:B------:R0:W5:Y:S02]  /*4430*/  @!P3 LDG.E.64 R40, desc[UR22][R38.64] ;  /* 0x000000162628b981 */ /* 0x000164000c1e1b00 */
[----:B0-----:R-:W-:-:S06]  /*4440*/  CS2R R38, SRZ ;  /* 0x0000000000267805 */ /* 0x001fcc000001ff00 */
[----:B------:R-:W5:Y:S04]  /*4450*/  @!P4 LDG.E.64 R38, desc[UR22][R60.64] ;  /* 0x000000163c26c981 */ /* 0x000f68000c1e1b00 */
[----:B--2---:R0:W-:Y:S02]  /*4460*/  STL.64 [R1+0x140], R46 ;  /* 0x0001402e01007387 */ /* 0x0041e40000100a00 */
[----:B0-----:R-:W-:Y:S02]  /*4470*/  MOV R46, R34 ;  /* 0x00000022002e7202 */ /* 0x001fe40000000f00 */
[----:B------:R-:W-:Y:S02]  /*4480*/  MOV R47, R35 ;  /* 0x00000023002f7202 */ /* 0x000fe40000000f00 */
[----:B------:R-:W2:Y:S04]  /*4490*/  LDL.LU.64 R34, [R1+0xe0] ;  /* 0x0000e00001227983 */ /* 0x000ea80000300a00 */
[----:B------:R-:W4:Y:S04]  /*44a0*/  LDL.LU.64 R60, [R1+0xf8] ;  /* 0x0000f800013c7983 */ /* 0x000f280000300a00 */
[----:B---3--:R0:W-:Y:S02]  /*44b0*/  STL.64 [R1+0xc0], R42 ;  /* 0x0000c02a01007387 */ /* 0x0081e40000100a00 */
[----:B0-----:R-:W-:-:S06]  /*44c0*/  CS2R R42, SRZ ;  /* 0x00000000002a7805 */ /* 0x001fcc000001ff00 */
[----:B------:R0:W3:Y:S01]  /*44d0*/  @!P5 LDG.E.64 R42, desc[UR22][R46.64] ;  /* 0x000000162e2ad981 */ /* 0x0000e2000c1e1b00 */
[----:B------:R-:W-:Y:S02]  /*44e0*/  LOP3.LUT P1, RZ, R3, 0x400000, RZ, 0xc0, !PT ;  /* 0x0040000003ff7812 */ /* 0x000fe4000782c0ff */
[----:B------:R-:W-:Y:S02]  /*44f0*/  MOV R44, R36 ;  /* 0x00000024002c7202 */ /* 0x000fe40000000f00 */
[----:B------:R-:W-:Y:S02]  /*4500*/  MOV R45, R37 ;  /* 0x00000025002d7202 */ /* 0x000fe40000000f00 */
[----:B0-----:R-:W-:Y:S02]  /*4510*/  MOV R46, R54 ;  /* 0x00000036002e7202 */ /* 0x001fe40000000f00 */
[----:B------:R-:W-:Y:S02]  /*4520*/  MOV R47, R55 ;  /* 0x00000037002f7202 */ /* 0x000fe40000000f00 */
[----:B------:R-:W4:Y:S04]  /*4530*/  LDL.LU.64 R54, [R1+0x108] ;  /* 0x0001080001367983 */ /* 0x000f280000300a00 */
[----:B---3--:R0:W-:Y:S02]  /*4540*/  STL.64 [R1+0xc8], R42 ;  /* 0x0000c82a01007387 */ /* 0x0081e40000100a00 */
[----:B0-----:R-:W-:-:S06]  /*4550*/  CS2R R42, SRZ ;  /* 0x00000000002a7805 */ /* 0x001fcc000001ff00 */
[----:B------:R-:W3:Y:S01]  /*4560*/  @!P1 LDG.E.64 R42, desc[UR22][R44.64] ;  /* 0x000000162c2a9981 */ /* 0x000ee2000c1e1b00 */
[----:B------:R-:W-:Y:S02]  /*4570*/  CS2R R36, SRZ ;  /* 0x0000000000247805 */ /* 0x000fe4000001ff00 */
[----:B------:R-:W-:-:S04]  /*4580*/  LOP3.LUT P2, RZ, R3, 0x10000, RZ, 0xc0, !PT ;  /* 0x0001000003ff7812 */ /* 0x000fc8000784c0ff */
[----:B--2---:R0:W5:Y:S01]  /*4590*/  @!P5 LDG.E.64 R36, desc[UR22][R34.64] ;  /* 0x000000162224d981 */ /* 0x004162000c1e1b00 */
[----:B------:R-:W-:Y:S02]  /*45a0*/  LOP3.LUT P3, RZ, R3, 0x8000, RZ, 0xc0, !PT ;  /* 0x0000800003ff7812 */ /* 0x000fe4000786c0ff */
[----:B0-----:R-:W-:-:S06]  /*45b0*/  CS2R R34, SRZ ;  /* 0x0000000000227805 */ /* 0x001fcc000001ff00 */
[----:B----4-:R0:W5:Y:S01]  /*45c0*/  @!P1 LDG.E.64 R34, desc[UR22][R60.64] ;  /* 0x000000163c229981 */ /* 0x010162000c1e1b00 */
[----:B------:R-:W-:Y:S02]  /*45d0*/  LOP3.LUT P4, RZ, R3, 0x4000, RZ, 0xc0, !PT ;  /* 0x0000400003ff7812 */ /* 0x000fe4000788c0ff */
[----:B0-----:R-:W-:Y:S02]  /*45e0*/  MOV R60, R32 ;  /* 0x00000020003c7202 */ /* 0x001fe40000000f00 */
[----:B------:R-:W-:Y:S02]  /*45f0*/  MOV R61, R33 ;  /* 0x00000021003d7202 */ /* 0x000fe40000000f00 */
[----:B------:R-:W-:-:S06]  /*4600*/  CS2R R32, SRZ ;  /* 0x0000000000207805 */ /* 0x000fcc000001ff00 */
[----:B------:R0:W5:Y:S02]  /*4610*/  @!P2 LDG.E.64 R32, desc[UR22][R54.64] ;  /* 0x000000163620a981 */ /* 0x000164000c1e1b00 */
[----:B0-----:R-:W-:Y:S02]  /*4620*/  MOV R54, R8 ;  /* 0x0000000800367202 */ /* 0x001fe40000000f00 */
[----:B------:R-:W-:Y:S02]  /*4630*/  MOV R55, R9 ;  /* 0x0000000900377202 */ /* 0x000fe40000000f00 */
[----:B------:R-:W-:-:S06]  /*4640*/  CS2R R8, SRZ ;  /* 0x0000000000087805 */ /* 0x000fcc000001ff00 */
[----:B------:R0:W5:Y:S02]  /*4650*/  @!P3 LDG.E.64 R8, desc[UR22][R28.64] ;  /* 0x000000161c08b981 */ /* 0x000164000c1e1b00 */
[----:B0-----:R-:W-:-:S06]  /*4660*/  CS2R R28, SRZ ;  /* 0x00000000001c7805 */ /* 0x001fcc000001ff00 */
[----:B------:R-:W2:Y:S04]  /*4670*/  @!P4 LDG.E.64 R28, desc[UR22][R60.64] ;  /* 0x000000163c1cc981 */ /* 0x000ea8000c1e1b00 */
[----:B---3--:R0:W-:Y:S02]  /*4680*/  STL.64 [R1+0xd0], R42 ;  /* 0x0000d02a01007387 */ /* 0x0081e40000100a00 */
[----:B0-----:R-:W-:-:S06]  /*4690*/  CS2R R42, SRZ ;  /* 0x00000000002a7805 */ /* 0x001fcc000001ff00 */
[----:B------:R-:W3:Y:S01]  /*46a0*/  @!P2 LDG.E.64 R42, desc[UR22][R46.64] ;  /* 0x000000162e2aa981 */ /* 0x000ee2000c1e1b00 */
[C---:B------:R-:W-:Y:S02]  /*46b0*/  LOP3.LUT P6, RZ, R3.reuse, 0x2000, RZ, 0xc0, !PT ;  /* 0x0000200003ff7812 */ /* 0x040fe400078cc0ff */
[----:B------:R-:W-:Y:S01]  /*46c0*/  LOP3.LUT P5, RZ, R3, 0x1000, RZ, 0xc0, !PT ;  /* 0x0000100003ff7812 */ /* 0x000fe200078ac0ff */
[----:B---3--:R0:W-:Y:S02]  /*46d0*/  STL.64 [R1+0xd8], R42 ;  /* 0x0000d82a01007387 */ /* 0x0081e40000100a00 */
[----:B0-----:R-:W-:-:S06]  /*46e0*/  CS2R R42, SRZ ;  /* 0x00000000002a7805 */ /* 0x001fcc000001ff00 */
[----:B------:R0:W3:Y:S02]  /*46f0*/  @!P3 LDG.E.64 R42, desc[UR22][R52.64] ;  /* 0x00000016342ab981 */ /* 0x0000e4000c1e1b00 */
[----:B0-----:R-:W-:Y:S02]  /*4700*/  MOV R52, R26 ;  /* 0x0000001a00347202 */ /* 0x001fe40000000f00 */
[----:B------:R-:W-:Y:S02]  /*4710*/  MOV R53, R27 ;  /* 0x0000001b00357202 */ /* 0x000fe40000000f00 */
[----:B------:R-:W-:Y:S02]  /*4720*/  MOV R26, R10 ;  /* 0x0000000a001a7202 */ /* 0x000fe40000000f00 */
[----:B------:R-:W-:Y:S02]  /*4730*/  MOV R27, R11 ;  /* 0x0000000b001b7202 */ /* 0x000fe40000000f00 */
[----:B------:R-:W-:-:S06]  /*4740*/  CS2R R10, SRZ ;  /* 0x00000000000a7805 */ /* 0x000fcc000001ff00 */
[----:B------:R0:W5:Y:S04]  /*4750*/  @!P4 LDG.E.64 R10, desc[UR22][R16.64] ;  /* 0x00000016100ac981 */ /* 0x000168000c1e1b00 */
[----:B--2---:R1:W-:Y:S01]  /*4760*/  STL.64 [R1+0xf0], R28 ;  /* 0x0000f01c01007387 */ /* 0x0043e20000100a00 */
[----:B0-----:R-:W-:Y:S02]  /*4770*/  MOV R16, R12 ;  /* 0x0000000c00107202 */ /* 0x001fe40000000f00 */
[----:B------:R-:W-:Y:S02]  /*4780*/  MOV R17, R13 ;  /* 0x0000000d00117202 */ /* 0x000fe40000000f00 */
[----:B------:R-:W-:Y:S02]  /*4790*/  CS2R R12, SRZ ;  /* 0x00000000000c7805 */ /* 0x000fe4000001ff00 */
[----:B-1----:R-:W-:-:S04]  /*47a0*/  CS2R R28, SRZ ;  /* 0x00000000001c7805 */ /* 0x002fc8000001ff00 */
[----:B------:R0:W5:Y:S04]  /*47b0*/  @!P6 LDG.E.64 R12, desc[UR22][R20.64] ;  /* 0x00000016140ce981 */ /* 0x000168000c1e1b00 */
[----:B------:R1:W2:Y:S01]  /*47c0*/  @!P6 LDG.E.64 R28, desc[UR22][R54.64] ;  /* 0x00000016361ce981 */ /* 0x0002a2000c1e1b00 */
[----:B0-----:R-:W-:-:S06]  /*47d0*/  CS2R R20, SRZ ;  /* 0x0000000000147805 */ /* 0x001fcc000001ff00 */
[----:B------:R0:W4:Y:S01]  /*47e0*/  @!P5 LDG.E.64 R20, desc[UR22][R26.64] ;  /* 0x000000161a14d981 */ /* 0x000122000c1e1b00 */
[C---:B------:R-:W-:Y:S02]  /*47f0*/  LOP3.LUT P4, RZ, R3.reuse, 0x100, RZ, 0xc0, !PT ;  /* 0x0000010003ff7812 */ /* 0x040fe4000788c0ff */
[----:B-1----:R-:W-:Y:S02]  /*4800*/  CS2R R54, SRZ ;  /* 0x0000000000367805 */ /* 0x002fe4000001ff00 */
[C---:B------:R-:W-:Y:S02]  /*4810*/  LOP3.LUT P6, RZ, R3.reuse, 0x80, RZ, 0xc0, !PT ;  /* 0x0000008003ff7812 */ /* 0x040fe400078cc0ff */
[C---:B------:R-:W-:Y:S02]  /*4820*/  LOP3.LUT P2, RZ, R3.reuse, 0x400, RZ, 0xc0, !PT ;  /* 0x0000040003ff7812 */ /* 0x040fe4000784c0ff */
[----:B------:R-:W-:Y:S02]  /*4830*/  LOP3.LUT P1, RZ, R3, 0x800, RZ, 0xc0, !PT ;  /* 0x0000080003ff7812 */ /* 0x000fe4000782c0ff */
[----:B------:R-:W-:-:S02]  /*4840*/  CS2R R50, SRZ ;  /* 0x0000000000327805 */ /* 0x000fc4000001ff00 */
[----:B------:R-:W-:Y:S02]  /*4850*/  MOV R44, R14 ;  /* 0x0000000e002c7202 */ /* 0x000fe40000000f00 */
[----:B------:R-:W-:Y:S01]  /*4860*/  MOV R45, R15 ;  /* 0x0000000f002d7202 */ /* 0x000fe20000000f00 */
[----:B------:R-:W5:Y:S04]  /*4870*/  @!P4 LDG.E.64 R54, desc[UR22][R56.64] ;  /* 0x000000163836c981 */ /* 0x000f68000c1e1b00 */
[----:B--2---:R-:W-:Y:S04]  /*4880*/  STL.64 [R1+0xf8], R28 ;  /* 0x0000f81c01007387 */ /* 0x004fe80000100a00 */
[----:B---3--:R1:W-:Y:S01]  /*4890*/  STL.64 [R1+0xe0], R42 ;  /* 0x0000e02a01007387 */ /* 0x0083e20000100a00 */
[----:B------:R-:W-:-:S02]  /*48a0*/  LOP3.LUT P3, RZ, R3, 0x200, RZ, 0xc0, !PT ;  /* 0x0000020003ff7812 */ /* 0x000fc4000786c0ff */
[----:B------:R-:W-:Y:S02]  /*48b0*/  CS2R R60, SRZ ;  /* 0x00000000003c7805 */ /* 0x000fe4000001ff00 */
[----:B0-----:R-:W-:Y:S01]  /*48c0*/  CS2R R26, SRZ ;  /* 0x00000000001a7805 */ /* 0x001fe2000001ff00 */
[----:B------:R0:W5:Y:S04]  /*48d0*/  @!P6 LDG.E.64 R50, desc[UR22][R44.64] ;  /* 0x000000162c32e981 */ /* 0x000168000c1e1b00 */
[----:B----4-:R2:W-:Y:S04]  /*48e0*/  STL.64 [R1+0x8], R20 ;  /* 0x0000081401007387 */ /* 0x0105e80000100a00 */
[----:B-1----:R-:W3:Y:S01]  /*48f0*/  LDL.LU.64 R42, [R1+0x58] ;  /* 0x00005800012a7983 */ /* 0x002ee20000300a00 */
[----:B------:R-:W-:-:S02]  /*4900*/  CS2R R28, SRZ ;  /* 0x00000000001c7805 */ /* 0x000fc4000001ff00 */
[----:B0-----:R-:W-:Y:S01]  /*4910*/  CS2R R44, SRZ ;  /* 0x00000000002c7805 */ /* 0x001fe2000001ff00 */
[----:B------:R0:W5:Y:S04]  /*4920*/  @!P2 LDG.E.64 R60, desc[UR22][R58.64] ;  /* 0x000000163a3ca981 */ /* 0x000168000c1e1b00 */
[----:B------:R1:W5:Y:S01]  /*4930*/  @!P5 LDG.E.64 R28, desc[UR22][R52.64] ;  /* 0x00000016341cd981 */ /* 0x000362000c1e1b00 */
[----:B--2---:R-:W-:-:S03]  /*4940*/  CS2R R20, SRZ ;  /* 0x0000000000147805 */ /* 0x004fc6000001ff00 */
[----:B------:R2:W5:Y:S01]  /*4950*/  @!P1 LDG.E.64 R26, desc[UR22][R24.64] ;  /* 0x00000016181a9981 */ /* 0x000562000c1e1b00 */
[----:B0-----:R-:W-:-:S03]  /*4960*/  CS2R R58, SRZ ;  /* 0x00000000003a7805 */ /* 0x001fc6000001ff00 */
[----:B------:R0:W4:Y:S01]  /*4970*/  @!P1 LDG.E.64 R20, desc[UR22][R22.64] ;  /* 0x0000001616149981 */ /* 0x000122000c1e1b00 */
[----:B-1----:R-:W-:-:S03]  /*4980*/  CS2R R52, SRZ ;  /* 0x0000000000347805 */ /* 0x002fc6000001ff00 */
[----:B------:R-:W4:Y:S04]  /*4990*/  LDL.LU.64 R46, [R1+0x50] ;  /* 0x00005000012e7983 */ /* 0x000f280000300a00 */
[----:B------:R-:W5:Y:S01]  /*49a0*/  @!P4 LDG.E.64 R52, desc[UR22][R30.64] ;  /* 0x000000161e34c981 */ /* 0x000f62000c1e1b00 */
[----:B------:R-:W-:Y:S02]  /*49b0*/  LOP3.LUT P4, RZ, R3, 0x8000000, RZ, 0xc0, !PT ;  /* 0x0800000003ff7812 */ /* 0x000fe4000788c0ff */
[----:B--2---:R-:W-:Y:S01]  /*49c0*/  CS2R R24, SRZ ;  /* 0x0000000000187805 */ /* 0x004fe2000001ff00 */
[----:B------:R-:W5:Y:S01]  /*49d0*/  @!P3 LDG.E.64 R58, desc[UR22][R4.64] ;  /* 0x00000016043ab981 */ /* 0x000f62000c1e1b00 */
[----:B0-----:R-:W-:-:S04]  /*49e0*/  CS2R R22, SRZ ;  /* 0x0000000000167805 */ /* 0x001fc8000001ff00 */
[----:B------:R-:W5:Y:S04]  /*49f0*/  @!P2 LDG.E.64 R24, desc[UR22][R16.64] ;  /* 0x000000161018a981 */ /* 0x000f68000c1e1b00 */
[----:B------:R-:W5:Y:S04]  /*4a00*/  @!P3 LDG.E.64 R22, desc[UR22][R6.64] ;  /* 0x000000160616b981 */ /* 0x000f68000c1e1b00 */
[----:B------:R-:W2:Y:S04]  /*4a10*/  LDL.LU.64 R4, [R1+0x48] ;  /* 0x0000480001047983 */ /* 0x000ea80000300a00 */
[----:B------:R-:W2:Y:S04]  /*4a20*/  LDL.LU.64 R16, [R1+0x40] ;  /* 0x0000400001107983 */ /* 0x000ea80000300a00 */
[----:B------:R-:W2:Y:S04]  /*4a30*/  LDL.LU.64 R6, [R1+0x38] ;  /* 0x0000380001067983 */ /* 0x000ea80000300a00 */
[----:B---3--:R-:W3:Y:S01]  /*4a40*/  @!P4 LDG.E.64 R44, desc[UR22][R42.64] ;  /* 0x000000162a2cc981 */ /* 0x008ee2000c1e1b00 */
[----:B------:R-:W-:-:S02]  /*4a50*/  CS2R R56, SRZ ;  /* 0x0000000000387805 */ /* 0x000fc4000001ff00 */
[----:B------:R-:W-:Y:S02]  /*4a60*/  MOV R48, R18 ;  /* 0x0000001200307202 */ /* 0x000fe40000000f00 */
[----:B------:R-:W-:Y:S01]  /*4a70*/  MOV R49, R19 ;  /* 0x0000001300317202 */ /* 0x000fe20000000f00 */
[----:B------:R-:W3:Y:S01]  /*4a80*/  LDL.LU.64 R14, [R1+0x30] ;  /* 0x00003000010e7983 */ /* 0x000ee20000300a00 */
[----:B------:R-:W-:-:S03]  /*4a90*/  LOP3.LUT P3, RZ, R3, 0x10000000, RZ, 0xc0, !PT ;  /* 0x1000000003ff7812 */ /* 0x000fc6000786c0ff */
[----:B------:R0:W5:Y:S04]  /*4aa0*/  @!P6 LDG.E.64 R56, desc[UR22][R48.64] ;  /* 0x000000163038e981 */ /* 0x000168000c1e1b00 */
[----:B------:R-:W3:Y:S01]  /*4ab0*/  LDL.LU.64 R30, [R1+0x28] ;  /* 0x00002800011e7983 */ /* 0x000ee20000300a00 */
[----:B------:R-:W-:-:S03]  /*4ac0*/  LOP3.LUT P2, RZ, R3, 0x20000000, RZ, 0xc0, !PT ;  /* 0x2000000003ff7812 */ /* 0x000fc6000784c0ff */
[----:B------:R-:W3:Y:S01]  /*4ad0*/  LDL.LU.64 R18, [R1+0x20] ;  /* 0x0000200001127983 */ /* 0x000ee20000300a00 */
[----:B0-----:R-:W-:-:S03]  /*4ae0*/  CS2R R48, SRZ ;  /* 0x0000000000307805 */ /* 0x001fc6000001ff00 */
[----:B----4-:R0:W-:Y:S04]  /*4af0*/  STL.64 [R1], R20 ;  /* 0x0000001401007387 */ /* 0x0101e80000100a00 */
[----:B------:R1:W5:Y:S04]  /*4b00*/  @!P4 LDG.E.64 R48, desc[UR22][R46.64] ;  /* 0x000000162e30c981 */ /* 0x000368000c1e1b00 */
[----:B0-----:R-:W4:Y:S01]  /*4b10*/  LDL.LU.64 R20, [R1+0x18] ;  /* 0x0000180001147983 */ /* 0x001f220000300a00 */
[----:B-1----:R-:W-:-:S03]  /*4b20*/  CS2R R46, SRZ ;  /* 0x00000000002e7805 */ /* 0x002fc6000001ff00 */
[----:B------:R-:W5:Y:S04]  /*4b30*/  LDL.LU.64 R42, [R1+0x2a0] ;  /* 0x0002a000012a7983 */ /* 0x000f680000300a00 */
[----:B--2---:R0:W5:Y:S02]  /*4b40*/  @!P3 LDG.E.64 R46, desc[UR22][R16.64] ;  /* 0x00000016102eb981 */ /* 0x004164000c1e1b00 */
[----:B0-----:R-:W-:-:S06]  /*4b50*/  CS2R R16, SRZ ;  /* 0x0000000000107805 */ /* 0x001fcc000001ff00 */
[----:B------:R-:W2:Y:S04]  /*4b60*/  @!P2 LDG.E.64 R16, desc[UR22][R6.64] ;  /* 0x000000160610a981 */ /* 0x000ea8000c1e1b00 */
[----:B---3--:R0:W-:Y:S02]  /*4b70*/  STL.64 [R1+0x60], R44 ;  /* 0x0000602c01007387 */ /* 0x0081e40000100a00 */
[----:B0-----:R-:W-:-:S06]  /*4b80*/  CS2R R44, SRZ ;  /* 0x00000000002c7805 */ /* 0x001fcc000001ff00 */
[----:B------:R-:W3:Y:S01]  /*4b90*/  @!P3 LDG.E.64 R44, desc[UR22][R4.64] ;  /* 0x00000016042cb981 */ /* 0x000ee2000c1e1b00 */
[----:B------:R-:W-:-:S03]  /*4ba0*/  LOP3.LUT P1, RZ, R3, 0x40000000, RZ, 0xc0, !PT ;  /* 0x4000000003ff7812 */ /* 0x000fc6000782c0ff */
[----:B------:R-:W5:Y:S04]  /*4bb0*/  LDL.LU.64 R4, [R1+0x298] ;  /* 0x0002980001047983 */ /* 0x000f680000300a00 */
[----:B---3--:R0:W-:Y:S04]  /*4bc0*/  STL.64 [R1+0x50], R44 ;  /* 0x0000502c01007387 */ /* 0x0081e80000100a00 */
[----:B------:R-:W5:Y:S04]  /*4bd0*/  LDL.LU.64 R6, [R1+0x290] ;  /* 0x0002900001067983 */ /* 0x000f680000300a00 */
[----:B--2---:R1:W-:Y:S01]  /*4be0*/  STL.64 [R1+0x40], R16 ;  /* 0x0000401001007387 */ /* 0x0043e20000100a00 */
[----:B0-----:R-:W-:-:S06]  /*4bf0*/  CS2R R44, SRZ ;  /* 0x00000000002c7805 */ /* 0x001fcc000001ff00 */
[----:B------:R0:W5:Y:S01]  /*4c00*/  @!P2 LDG.E.64 R44, desc[UR22][R14.64] ;  /* 0x000000160e2ca981 */ /* 0x000162000c1e1b00 */
[----:B-1----:R-:W-:-:S06]  /*4c10*/  CS2R R16, SRZ ;  /* 0x0000000000107805 */ /* 0x002fcc000001ff00 */
[----:B------:R-:W2:Y:S01]  /*4c20*/  @!P1 LDG.E.64 R16, desc[UR22][R30.64] ;  /* 0x000000161e109981 */ /* 0x000ea2000c1e1b00 */
[----:B0-----:R-:W-:-:S06]  /*4c30*/  CS2R R14, SRZ ;  /* 0x00000000000e7805 */ /* 0x001fcc000001ff00 */
[----:B------:R0:W5:Y:S04]  /*4c40*/  @!P1 LDG.E.64 R14, desc[UR22][R18.64] ;  /* 0x00000016120e9981 */ /* 0x000168000c1e1b00 */
[----:B------:R-:W3:Y:S01]  /*4c50*/  LDL.LU.64 R30, [R1+0x288] ;  /* 0x00028800011e7983 */ /* 0x000ee20000300a00 */
[----:B0-----:R-:W-:-:S06]  /*4c60*/  CS2R R18, SRZ ;  /* 0x0000000000127805 */ /* 0x001fcc000001ff00 */
[----:B----4-:R0:W4:Y:S01]  /*4c70*/  @!P0 LDG.E.64 R18, desc[UR22][R20.64] ;  /* 0x0000001614128981 */ /* 0x010122000c1e1b00 */
[----:B------:R-:W-:Y:S01]  /*4c80*/  LOP3.LUT P5, RZ, R3, 0x80000000, RZ, 0xc0, !PT ;  /* 0x8000000003ff7812 */ /* 0x000fe200078ac0ff */
[----:B------:R-:W-:Y:S01]  /*4c90*/  UMOV UR25, 0x3f800000 ;  /* 0x3f80000000197882 */ /* 0x000fe20000000000 */
[----:B------:R-:W-:Y:S01]  /*4ca0*/  @UP0 UMOV UR25, UR5 ;  /* 0x0000000500190c82 */ /* 0x000fe20008000000 */
[----:B------:R-:W-:Y:S01]  /*4cb0*/  BSSY B0, `(.L_x_2257) ;  /* 0x0000014000007945 */ /* 0x000fe20003800000 */
[----:B0-----:R-:W-:Y:S01]  /*4cc0*/  CS2R R20, SRZ ;  /* 0x0000000000147805 */ /* 0x001fe2000001ff00 */
[----:B--2---:R0:W-:Y:S02]  /*4cd0*/  STL.64 [R1+0x30], R16 ;  /* 0x0000301001007387 */ /* 0x0041e40000100a00 */
[----:B0-----:R-:W-:-:S06]  /*4ce0*/  CS2R R16, SRZ ;  /* 0x0000000000107805 */ /* 0x001fcc000001ff00 */
[----:B---3--:R0:W5:Y:S04]  /*4cf0*/  @!P0 LDG.E.64 R16, desc[UR22][R30.64] ;  /* 0x000000161e108981 */ /* 0x008168000c1e1b00 */
[----:B------:R0:W5:Y:S04]  /*4d00*/  LDL.LU.64 R30, [R1+0x280] ;  /* 0x00028000011e7983 */ /* 0x0001680000300a00 */
[----:B----4-:R1:W-:Y:S02]  /*4d10*/  STL.64 [R1+0x20], R18 ;  /* 0x0000201201007387 */ /* 0x0103e40000100a00 */
[----:B-1----:R-:W-:Y:S01]  /*4d20*/  CS2R R18, SRZ ;  /* 0x0000000000127805 */ /* 0x002fe2000001ff00 */
[----:B0-----:R-:W-:Y:S06]  /*4d30*/  @P5 BRA `(.L_x_2258) ;  /* 0x00000000002c5947 */ /* 0x001fec0003800000 */
[----:B------:R-:W-:Y:S01]  /*4d40*/  ISETP.NE.AND P6, PT, RZ, UR24, PT ;  /* 0x00000018ff007c0c */ /* 0x000fe2000bfc5270 */
[----:B------:R-:W-:Y:S01]  /*4d50*/  ULDC.64 UR6, c[0x0][0x238] ;  /* 0x00008e0000067ab9 */ /* 0x000fe20000000a00 */
[C---:B-----5:R-:W-:Y:S02]  /*4d60*/  SHF.L.U64.HI R31, R30.reuse, 0x2, R31 ;  /* 0x000000021e1f7819 */ /* 0x060fe4000001021f */
[----:B------:R-:W-:-:S09]  /*4d70*/  SHF.L.U32 R30, R30, 0x2, RZ ;  /* 0x000000021e1e7819 */ /* 0x000fd200000006ff */
[----:B------:R-:W0:Y:S02]  /*4d80*/  @P6 LDC.64 R18, c[0x0][0x240] ;  /* 0x00009000ff126b82 */ /* 0x000e240000000a00 */
[----:B0-----:R-:W-:-:S04]  /*4d90*/  @P6 IADD3 R18, P5, R30, R18, RZ ;  /* 0x000000121e126210 */ /* 0x001fc80007fbe0ff */
[----:B------:R-:W-:-:S05]  /*4da0*/  @P6 IADD3.X R19, R31, R19, RZ, P5, !PT ;  /* 0x000000131f136210 */ /* 0x000fca0002ffe4ff */
[----:B------:R0:W5:Y:S02]  /*4db0*/  @P6 LDG.E.64 R20, desc[UR22][R18.64] ;  /* 0x0000001612146981 */ /* 0x000164000c1e1b00 */
[----:B0-----:R-:W-:-:S04]  /*4dc0*/  IADD3 R18, P5, R30, UR6, RZ ;  /* 0x000000061e127c10 */ /* 0x001fc8000ffbe0ff */
[----:B------:R-:W-:-:S06]  /*4dd0*/  IADD3.X R19, R31, UR7, RZ, P5, !PT ;  /* 0x000000071f137c10 */ /* 0x000fcc000affe4ff */
[----:B------:R-:W5:Y:S03]  /*4de0*/  LDG.E.64 R18, desc[UR22][R18.64] ;  /* 0x0000001612127981 */ /* 0x000f66000c1e1b00 */
.L_x_2258:
[----:B------:R-:W-:Y:S05]  /*4df0*/  BSYNC B0 ;  /* 0x0000000000007941 */ /* 0x000fea0003800000 */
.L_x_2257:
[----:B-----5:R-:W-:Y:S01]  /*4e00*/  FADD.FTZ R31, R28, -UR14 ;  /* 0x8000000e1c1f7e21 */ /* 0x020fe20008010000 */
[----:B------:R-:W-:Y:S01]  /*4e10*/  FADD.FTZ R30, R29, -UR14 ;  /* 0x8000000e1d1e7e21 */ /* 0x000fe20008010000 */
[----:B------:R0:W5:Y:S02]  /*4e20*/  LDL R28, [R1+0xc] ;  /* 0x00000c00011c7983 */ /* 0x0001640000100800 */
[----:B------:R-:W-:Y:S02]  /*4e30*/  FMUL.FTZ R31, R31, UR25 ;  /* 0x000000191f1f7c20 */ /* 0x000fe40008410000 */
[----:B------:R0:W5:Y:S04]  /*4e40*/  LDL R29, [R1+0x8] ;  /* 0x00000800011d7983 */ /* 0x0001680000100800 */
[----:B------:R1:W-:Y:S02]  /*4e50*/  STL [R1+0x68], R31 ;  /* 0x0000681f01007387 */ /* 0x0003e40000100800 */
[----:B-1----:R-:W-:-:S05]  /*4e60*/  FMUL.FTZ R31, R30, UR25 ;  /* 0x000000191e1f7c20 */ /* 0x002fca0008410000 */
[----:B------:R0:W-:Y:S01]  /*4e70*/  STL [R1+0x6c], R31 ;  /* 0x00006c1f01007387 */ /* 0x0001e20000100800 */
[----:B------:R-:W-:Y:S02]  /*4e80*/  ISETP.NE.AND P5, PT, RZ, UR24, PT ;  /* 0x00000018ff007c0c */ /* 0x000fe4000bfa5270 */
[----:B------:R-:W-:-:S11]  /*4e90*/  LOP3.LUT R3, R3, 0xfffffffd, RZ, 0xc0, !PT ;  /* 0xfffffffd03037812 */ /* 0x000fd600078ec0ff */
[----:B------:R-:W-:Y:S01]  /*4ea0*/  @P5 LOP3.LUT R3, R3, 0x2, RZ, 0xfc, !PT ;  /* 0x0000000203035812 */ /* 0x000fe200078efcff */
[----:B0-----:R-:W-:Y:S06]  /*4eb0*/  @!P5 BRA `(.L_x_2259) ;  /* 0x000000000054d947 */ /* 0x001fec0003800000 */
[----:B------:R-:W2:Y:S02]  /*4ec0*/  LDL R30, [R1+0x68] ;  /* 0x00006800011e7983 */ /* 0x000ea40000100800 */
[----:B--2--5:R-:W-:-:S04]  /*4ed0*/  FFMA.FTZ R29, R30, R18, R20 ;  /* 0x000000121e1d7223 */ /* 0x024fc80000010014 */
[----:B------:R-:W-:-:S06]  /*4ee0*/  FMUL.FTZ R28, R29, -1.4426950216293334961 ;  /* 0xbfb8aa3b1d1c7820 */ /* 0x000fcc0000410000 */
[----:B------:R-:W0:Y:S02]  /*4ef0*/  MUFU.EX2 R28, R28 ;  /* 0x0000001c001c7308 */ /* 0x000e240000000800 */
[----:B0-----:R-:W-:-:S06]  /*4f00*/  FADD.FTZ R28, R28, 1 ;  /* 0x3f8000001c1c7421 */ /* 0x001fcc0000010000 */
[----:B------:R-:W0:Y:S02]  /*4f10*/  MUFU.RCP R28, R28 ;  /* 0x0000001c001c7308 */ /* 0x000e240000001000 */
[----:B0-----:R-:W-:-:S04]  /*4f20*/  FADD.FTZ R30, -R28, 1 ;  /* 0x3f8000001c1e7421 */ /* 0x001fc80000010100 */
[----:B------:R-:W-:Y:S02]  /*4f30*/  FFMA.FTZ R29, R29, R30, 1 ;  /* 0x3f8000001d1d7423 */ /* 0x000fe4000001001e */
[----:B------:R-:W2:Y:S02]  /*4f40*/  LDL R30, [R1+0x8] ;  /* 0x00000800011e7983 */ /* 0x000ea40000100800 */
[----:B--2---:R-:W-:Y:S01]  /*4f50*/  FMUL.FTZ R28, R30, R28 ;  /* 0x0000001c1e1c7220 */ /* 0x004fe20000410000 */
[----:B------:R-:W-:-:S03]  /*4f60*/  FFMA.FTZ R30, R31, R19, R21 ;  /* 0x000000131f1e7223 */ /* 0x000fc60000010015 */
[----:B------:R-:W-:Y:S01]  /*4f70*/  FMUL.FTZ R29, R28, R29 ;  /* 0x0000001d1c1d7220 */ /* 0x000fe20000410000 */
[----:B------:R-:W-:-:S06]  /*4f80*/  FMUL.FTZ R28, R30, -1.4426950216293334961 ;  /* 0xbfb8aa3b1e1c7820 */ /* 0x000fcc0000410000 */
[----:B------:R-:W0:Y:S02]  /*4f90*/  MUFU.EX2 R28, R28 ;  /* 0x0000001c001c7308 */ /* 0x000e240000000800 */
[----:B0-----:R-:W-:-:S06]  /*4fa0*/  FADD.FTZ R28, R28, 1 ;  /* 0x3f8000001c1c7421 */ /* 0x001fcc0000010000 */
[----:B------:R-:W0:Y:S02]  /*4fb0*/  MUFU.RCP R28, R28 ;  /* 0x0000001c001c7308 */ /* 0x000e240000001000 */
[----:B0-----:R-:W-:-:S04]  /*4fc0*/  FADD.FTZ R31, -R28, 1 ;  /* 0x3f8000001c1f7421 */ /* 0x001fc80000010100 */
[----:B------:R-:W-:Y:S02]  /*4fd0*/  FFMA.FTZ R30, R30, R31, 1 ;  /* 0x3f8000001e1e7423 */ /* 0x000fe4000001001f */
[----:B------:R-:W2:Y:S02]  /*4fe0*/  LDL R31, [R1+0xc] ;  /* 0x00000c00011f7983 */ /* 0x000ea40000100800 */
[----:B--2---:R-:W-:-:S04]  /*4ff0*/  FMUL.FTZ R28, R31, R28 ;  /* 0x0000001c1f1c7220 */ /* 0x004fc80000410000 */
[----:B------:R-:W-:-:S07]  /*5000*/  FMUL.FTZ R28, R28, R30 ;  /* 0x0000001e1c1c7220 */ /* 0x000fce0000410000 */
.L_x_2259:
[----:B------:R-:W2:Y:S04]  /*5010*/  LDL R31, [R1+0x68] ;  /* 0x00006800011f7983 */ /* 0x000ea80000100800 */
[----:B------:R-:W-:Y:S04]  /*5020*/  STL [R1+0x280], R2 ;  /* 0x0002800201007387 */ /* 0x000fe80000100800 */
[----:B------:R0:W-:Y:S04]  /*5030*/  STL [R1+0x27c], R0 ;  /* 0x00027c0001007387 */ /* 0x0001e80000100800 */
[----:B0-----:R-:W3:Y:S01]  /*5040*/  LDL R0, [R1+0x6c] ;  /* 0x00006c0001007983 */ /* 0x001ee20000100800 */
[----:B-----5:R-:W-:Y:S01]  /*5050*/  FMUL.FTZ R30, R29, R18 ;  /* 0x000000121d1e7220 */ /* 0x020fe20000410000 */
[----:B------:R-:W-:Y:S01]  /*5060*/  FADD.FTZ R26, R26, -UR14 ;  /* 0x8000000e1a1a7e21 */ /* 0x000fe20008010000 */
[----:B------:R-:W-:-:S02]  /*5070*/  FADD.FTZ R27, R27, -UR14 ;  /* 0x8000000e1b1b7e21 */ /* 0x000fc40008010000 */
[----:B--2---:R-:W-:Y:S01]  /*5080*/  FFMA.FTZ R2, R31, R30, RZ ;  /* 0x0000001e1f027223 */ /* 0x004fe200000100ff */
[----:B------:R-:W-:Y:S01]  /*5090*/  FADD.FTZ R31, RZ, R30 ;  /* 0x0000001eff1f7221 */ /* 0x000fe20000010000 */
[----:B------:R-:W-:-:S04]  /*50a0*/  FMUL.FTZ R30, R28, R19 ;  /* 0x000000131c1e7220 */ /* 0x000fc80000410000 */
[----:B---3--:R-:W-:Y:S01]  /*50b0*/  FFMA.FTZ R0, R0, R30, R2 ;  /* 0x0000001e00007223 */ /* 0x008fe20000010002 */
[----:B------:R-:W-:Y:S01]  /*50c0*/  FADD.FTZ R30, R30, R31 ;  /* 0x0000001f1e1e7221 */ /* 0x000fe20000010000 */
[----:B------:R0:W5:Y:S04]  /*50d0*/  LDL.LU R2, [R1+0x280] ;  /* 0x0002800001027983 */ /* 0x0001680000300800 */
[----:B------:R1:W-:Y:S01]  /*50e0*/  STL [R1+0x14], R0 ;  /* 0x0000140001007387 */ /* 0x0003e20000100800 */
[----:B------:R-:W-:-:S03]  /*50f0*/  FMUL.FTZ R31, R27, UR25 ;  /* 0x000000191b1f7c20 */ /* 0x000fc60008410000 */
[----:B-1----:R0:W5:Y:S04]  /*5100*/  LDL.LU R0, [R1+0x27c] ;  /* 0x00027c0001007983 */ /* 0x0021680000300800 */
[----:B------:R1:W-:Y:S04]  /*5110*/  STL [R1+0x10], R30 ;  /* 0x0000101e01007387 */ /* 0x0003e80000100800 */
[----:B------:R0:W5:Y:S01]  /*5120*/  LDL R27, [R1+0x4] ;  /* 0x00000400011b7983 */ /* 0x0001620000100800 */
[----:B-1----:R-:W-:-:S03]  /*5130*/  FMUL.FTZ R30, R26, UR25 ;  /* 0x000000191a1e7c20 */ /* 0x002fc60008410000 */
[----:B------:R0:W5:Y:S04]  /*5140*/  LDL R26, [R1] ;  /* 0x00000000011a7983 */ /* 0x0001680000100800 */
[----:B------:R0:W-:Y:S04]  /*5150*/  STL [R1+0x78], R30 ;  /* 0x0000781e01007387 */ /* 0x0001e80000100800 */
[----:B------:R0:W-:Y:S01]  /*5160*/  STL [R1+0x84], R31 ;  /* 0x0000841f01007387 */ /* 0x0001e20000100800 */
[----:B------:R-:W-:Y:S05]  /*5170*/  @!P5 BRA `(.L_x_2260) ;  /* 0x000000000050d947 */ /* 0x000fea0003800000 */
[----:B-----5:R-:W-:-:S04]  /*5180*/  FFMA.FTZ R27, R30, R18, R20 ;  /* 0x000000121e1b7223 */ /* 0x020fc80000010014 */
[----:B------:R-:W-:-:S06]  /*5190*/  FMUL.FTZ R26, R27, -1.4426950216293334961 ;  /* 0xbfb8aa3b1b1a7820 */ /* 0x000fcc0000410000 */
[----:B------:R-:W1:Y:S02]  /*51a0*/  MUFU.EX2 R26, R26 ;  /* 0x0000001a001a7308 */ /* 0x000e640000000800 */
[----:B-1----:R-:W-:-:S06]  /*51b0*/  FADD.FTZ R26, R26, 1 ;  /* 0x3f8000001a1a7421 */ /* 0x002fcc0000010000 */
[----:B------:R-:W0:Y:S02]  /*51c0*/  MUFU.RCP R26, R26 ;  /* 0x0000001a001a7308 */ /* 0x000e240000001000 */
[----:B0-----:R-:W-:-:S04]  /*51d0*/  FADD.FTZ R30, -R26, 1 ;  /* 0x3f8000001a1e7421 */ /* 0x001fc80000010100 */
[----:B------:R-:W-:Y:S02]  /*51e0*/  FFMA.FTZ R27, R27, R30, 1 ;  /* 0x3f8000001b1b7423 */ /* 0x000fe4000001001e */
[----:B------:R-:W2:Y:S02]  /*51f0*/  LDL R30, [R1] ;  /* 0x00000000011e7983 */ /* 0x000ea40000100800 */
        /* <DEDUP_REMOVED lines=12> */
.L_x_2260:
[----:B0-----:R-:W2:Y:S04]  /*52c0*/  LDL.LU R31, [R1+0x14] ;  /* 0x00001400011f7983 */ /* 0x001ea80000300800 */
[----:B------:R-:W3:Y:S04]  /*52d0*/  LDL R30, [R1+0x68] ;  /* 0x00006800011e7983 */ /* 0x000ee80000100800 */
[----:B------:R0:W-:Y:S04]  /*52e0*/  STL [R1+0x284], R3 ;  /* 0x0002840301007387 */ /* 0x0001e80000100800 */
[----:B0-----:R-:W4:Y:S04]  /*52f0*/  LDL R3, [R1+0x78] ;  /* 0x0000780001037983 */ /* 0x001f280000100800 */
[----:B-----5:R-:W-:Y:S04]  /*5300*/  STL [R1+0x280], R2 ;  /* 0x0002800201007387 */ /* 0x020fe80000100800 */
[----:B------:R0:W-:Y:S04]  /*5310*/  STL [R1+0x27c], R0 ;  /* 0x00027c0001007387 */ /* 0x0001e80000100800 */
[----:B0-----:R-:W4:Y:S01]  /*5320*/  LDL R0, [R1+0x84] ;  /* 0x0000840001007983 */ /* 0x001f220000100800 */
[----:B--2---:R-:W-:Y:S01]  /*5330*/  MOV R2, R31 ;  /* 0x0000001f00027202 */ /* 0x004fe20000000f00 */
[----:B---3--:R-:W-:Y:S01]  /*5340*/  FFMA.FTZ R31, R30, R29, RZ ;  /* 0x0000001d1e1f7223 */ /* 0x008fe200000100ff */
[----:B------:R-:W-:Y:S01]  /*5350*/  FADD.FTZ R30, RZ, R29 ;  /* 0x0000001dff1e7221 */ /* 0x000fe20000010000 */
[----:B------:R-:W-:-:S02]  /*5360*/  FMUL.FTZ R29, R26, R18 ;  /* 0x000000121a1d7220 */ /* 0x000fc40000410000 */
[----:B----4-:R-:W-:Y:S01]  /*5370*/  FFMA.FTZ R31, R3, R26, R31 ;  /* 0x0000001a031f7223 */ /* 0x010fe2000001001f */
[----:B------:R-:W-:-:S04]  /*5380*/  FADD.FTZ R26, R30, R26 ;  /* 0x0000001a1e1a7221 */ /* 0x000fc80000010000 */
[----:B------:R0:W-:Y:S02]  /*5390*/  STL [R1+0x1c], R31 ;  /* 0x00001c1f01007387 */ /* 0x0001e40000100800 */
[----:B0-----:R-:W-:Y:S02]  /*53a0*/  MOV R31, R3 ;  /* 0x00000003001f7202 */ /* 0x001fe40000000f00 */
[----:B------:R0:W5:Y:S04]  /*53b0*/  LDL.LU R3, [R1+0x284] ;  /* 0x0002840001037983 */ /* 0x0001680000300800 */
[----:B------:R-:W2:Y:S04]  /*53c0*/  LDL.LU R30, [R1+0x10] ;  /* 0x00001000011e7983 */ /* 0x000ea80000300800 */
[----:B------:R1:W-:Y:S04]  /*53d0*/  STL [R1+0x18], R26 ;  /* 0x0000181a01007387 */ /* 0x0003e80000100800 */
[----:B-1----:R-:W3:Y:S01]  /*53e0*/  LDL R26, [R1+0x6c] ;  /* 0x00006c00011a7983 */ /* 0x002ee20000100800 */
[----:B------:R-:W-:Y:S01]  /*53f0*/  FFMA.FTZ R31, R31, R29, R2 ;  /* 0x0000001d1f1f7223 */ /* 0x000fe20000010002 */
[----:B------:R-:W-:Y:S01]  /*5400*/  FADD.FTZ R24, R24, -UR14 ;  /* 0x8000000e18187e21 */ /* 0x000fe20008010000 */
[----:B------:R-:W-:Y:S01]  /*5410*/  FADD.FTZ R25, R25, -UR14 ;  /* 0x8000000e19197e21 */ /* 0x000fe20008010000 */
[----:B------:R0:W5:Y:S01]  /*5420*/  LDL.LU R2, [R1+0x280] ;  /* 0x0002800001027983 */ /* 0x0001620000300800 */
[----:B--2---:R-:W-:Y:S01]  /*5430*/  FADD.FTZ R30, R30, R29 ;  /* 0x0000001d1e1e7221 */ /* 0x004fe20000010000 */
[----:B---3--:R-:W-:Y:S01]  /*5440*/  FFMA.FTZ R29, R26, R28, RZ ;  /* 0x0000001c1a1d7223 */ /* 0x008fe200000100ff */
[----:B------:R-:W-:-:S03]  /*5450*/  FADD.FTZ R28, RZ, R28 ;  /* 0x0000001cff1c7221 */ /* 0x000fc60000010000 */
[----:B------:R-:W-:Y:S01]  /*5460*/  FFMA.FTZ R29, R0, R27, R29 ;  /* 0x0000001b001d7223 */ /* 0x000fe2000001001d */
[----:B------:R-:W-:-:S04]  /*5470*/  FMUL.FTZ R26, R27, R19 ;  /* 0x000000131b1a7220 */ /* 0x000fc80000410000 */
[----:B------:R1:W-:Y:S01]  /*5480*/  STL [R1+0x10], R29 ;  /* 0x0000101d01007387 */ /* 0x0003e20000100800 */
[----:B------:R-:W-:-:S03]  /*5490*/  FFMA.FTZ R31, R0, R26, R31 ;  /* 0x0000001a001f7223 */ /* 0x000fc6000001001f */
[----:B------:R0:W5:Y:S01]  /*54a0*/  LDL.LU R0, [R1+0x27c] ;  /* 0x00027c0001007983 */ /* 0x0001620000300800 */
[----:B-1----:R-:W-:Y:S01]  /*54b0*/  FADD.FTZ R29, R28, R27 ;  /* 0x0000001b1c1d7221 */ /* 0x002fe20000010000 */
[----:B------:R-:W-:Y:S01]  /*54c0*/  FADD.FTZ R28, R26, R30 ;  /* 0x0000001e1a1c7221 */ /* 0x000fe20000010000 */
[----:B------:R-:W-:Y:S01]  /*54d0*/  FMUL.FTZ R30, R24, UR25 ;  /* 0x00000019181e7c20 */ /* 0x000fe20008410000 */
[----:B------:R-:W-:-:S04]  /*54e0*/  FMUL.FTZ R27, R25, UR25 ;  /* 0x00000019191b7c20 */ /* 0x000fc80008410000 */
[----:B------:R0:W-:Y:S04]  /*54f0*/  STL [R1+0x74], R30 ;  /* 0x0000741e01007387 */ /* 0x0001e80000100800 */
[----:B------:R0:W-:Y:S01]  /*5500*/  STL [R1+0x7c], R27 ;  /* 0x00007c1b01007387 */ /* 0x0001e20000100800 */
[----:B------:R-:W-:Y:S02]  /*5510*/  MOV R24, R60 ;  /* 0x0000003c00187202 */ /* 0x000fe40000000f00 */
[----:B------:R-:W-:Y:S01]  /*5520*/  MOV R25, R61 ;  /* 0x0000003d00197202 */ /* 0x000fe20000000f00 */
[----:B------:R-:W-:Y:S06]  /*5530*/  @!P5 BRA `(.L_x_2261) ;  /* 0x000000000048d947 */ /* 0x000fec0003800000 */
[----:B------:R-:W-:-:S04]  /*5540*/  FFMA.FTZ R24, R30, R18, R20 ;  /* 0x000000121e187223 */ /* 0x000fc80000010014 */
[----:B------:R-:W-:-:S06]  /*5550*/  FMUL.FTZ R25, R24, -1.4426950216293334961 ;  /* 0xbfb8aa3b18197820 */ /* 0x000fcc0000410000 */
[----:B------:R-:W1:Y:S02]  /*5560*/  MUFU.EX2 R25, R25 ;  /* 0x0000001900197308 */ /* 0x000e640000000800 */
[----:B-1----:R-:W-:-:S06]  /*5570*/  FADD.FTZ R25, R25, 1 ;  /* 0x3f80000019197421 */ /* 0x002fcc0000010000 */
[----:B------:R-:W1:Y:S02]  /*5580*/  MUFU.RCP R25, R25 ;  /* 0x0000001900197308 */ /* 0x000e640000001000 */
[----:B-1----:R-:W-:Y:S01]  /*5590*/  FADD.FTZ R26, -R25, 1 ;  /* 0x3f800000191a7421 */ /* 0x002fe20000010100 */
[----:B------:R-:W-:-:S03]  /*55a0*/  FMUL.FTZ R25, R60, R25 ;  /* 0x000000193c197220 */ /* 0x000fc60000410000 */
[----:B------:R-:W-:-:S04]  /*55b0*/  FFMA.FTZ R24, R24, R26, 1 ;  /* 0x3f80000018187423 */ /* 0x000fc8000001001a */
[----:B------:R-:W-:Y:S01]  /*55c0*/  FMUL.FTZ R24, R25, R24 ;  /* 0x0000001819187220 */ /* 0x000fe20000410000 */
[----:B------:R-:W-:-:S04]  /*55d0*/  FFMA.FTZ R25, R27, R19, R21 ;  /* 0x000000131b197223 */ /* 0x000fc80000010015 */
[----:B------:R-:W-:-:S06]  /*55e0*/  FMUL.FTZ R26, R25, -1.4426950216293334961 ;  /* 0xbfb8aa3b191a7820 */ /* 0x000fcc0000410000 */
[----:B------:R-:W1:Y:S02]  /*55f0*/  MUFU.EX2 R26, R26 ;  /* 0x0000001a001a7308 */ /* 0x000e640000000800 */
[----:B-1----:R-:W-:-:S06]  /*5600*/  FADD.FTZ R26, R26, 1 ;  /* 0x3f8000001a1a7421 */ /* 0x002fcc0000010000 */
[----:B------:R-:W0:Y:S02]  /*5610*/  MUFU.RCP R26, R26 ;  /* 0x0000001a001a7308 */ /* 0x000e240000001000 */
[----:B0-----:R-:W-:Y:S01]  /*5620*/  FADD.FTZ R27, -R26, 1 ;  /* 0x3f8000001a1b7421 */ /* 0x001fe20000010100 */
[----:B------:R-:W-:-:S03]  /*5630*/  FMUL.FTZ R26, R61, R26 ;  /* 0x0000001a3d1a7220 */ /* 0x000fc60000410000 */
[----:B------:R-:W-:-:S04]  /*5640*/  FFMA.FTZ R25, R25, R27, 1 ;  /* 0x3f80000019197423 */ /* 0x000fc8000001001b */
[----:B------:R-:W-:-:S07]  /*5650*/  FMUL.FTZ R25, R26, R25 ;  /* 0x000000191a197220 */ /* 0x000fce0000410000 */
.L_x_2261:
[----:B0-----:R-:W2:Y:S04]  /*5660*/  LDL.LU R30, [R1+0x18] ;  /* 0x00001800011e7983 */ /* 0x001ea80000300800 */
[----:B------:R-:W3:Y:S04]  /*5670*/  LDL.LU R27, [R1+0x1c] ;  /* 0x00001c00011b7983 */ /* 0x000ee80000300800 */
[----:B-----5:R0:W-:Y:S04]  /*5680*/  STL [R1+0x280], R2 ;  /* 0x0002800201007387 */ /* 0x0201e80000100800 */
[----:B0-----:R-:W3:Y:S01]  /*5690*/  LDL R2, [R1+0x74] ;  /* 0x0000740001027983 */ /* 0x001ee20000100800 */
[----:B------:R-:W-:-:S03]  /*56a0*/  FMUL.FTZ R26, R24, R18 ;  /* 0x00000012181a7220 */ /* 0x000fc60000410000 */
[----:B------:R0:W-:Y:S04]  /*56b0*/  STL [R1+0x27c], R0 ;  /* 0x00027c0001007387 */ /* 0x0001e80000100800 */
[----:B0-----:R-:W4:Y:S01]  /*56c0*/  LDL R0, [R1+0x7c] ;  /* 0x00007c0001007983 */ /* 0x001f220000100800 */
[----:B--2---:R-:W-:Y:S01]  /*56d0*/  FADD.FTZ R30, R30, R24 ;  /* 0x000000181e1e7221 */ /* 0x004fe20000010000 */
[C---:B---3--:R-:W-:Y:S01]  /*56e0*/  FFMA.FTZ R27, R2.reuse, R24, R27 ;  /* 0x00000018021b7223 */ /* 0x048fe2000001001b */
[----:B------:R-:W-:Y:S01]  /*56f0*/  FFMA.FTZ R24, R2, R26, R31 ;  /* 0x0000001a02187223 */ /* 0x000fe2000001001f */
[----:B------:R-:W-:Y:S01]  /*5700*/  FADD.FTZ R31, R29, R25 ;  /* 0x000000191d1f7221 */ /* 0x000fe20000010000 */
[----:B------:R0:W5:Y:S01]  /*5710*/  LDL.LU R2, [R1+0x280] ;  /* 0x0002800001027983 */ /* 0x0001620000300800 */
[----:B------:R-:W-:Y:S01]  /*5720*/  FADD.FTZ R28, R28, R26 ;  /* 0x0000001a1c1c7221 */ /* 0x000fe20000010000 */
[----:B------:R-:W-:-:S02]  /*5730*/  FMUL.FTZ R26, R25, R19 ;  /* 0x00000013191a7220 */ /* 0x000fc40000410000 */
[----:B------:R-:W2:Y:S01]  /*5740*/  LDL.LU R29, [R1+0x10] ;  /* 0x00001000011d7983 */ /* 0x000ea20000300800 */
[----:B------:R-:W-:Y:S01]  /*5750*/  FADD.FTZ R22, R22, -UR14 ;  /* 0x8000000e16167e21 */ /* 0x000fe20008010000 */
[----:B------:R-:W-:Y:S01]  /*5760*/  FADD.FTZ R23, R23, -UR14 ;  /* 0x8000000e17177e21 */ /* 0x000fe20008010000 */
[----:B------:R-:W-:Y:S01]  /*5770*/  FADD.FTZ R28, R26, R28 ;  /* 0x0000001c1a1c7221 */ /* 0x000fe20000010000 */
[C---:B----4-:R-:W-:Y:S02]  /*5780*/  FFMA.FTZ R24, R0.reuse, R26, R24 ;  /* 0x0000001a00187223 */ /* 0x050fe40000010018 */
[----:B------:R-:W-:Y:S01]  /*5790*/  FMUL.FTZ R26, R23, UR25 ;  /* 0x00000019171a7c20 */ /* 0x000fe20008410000 */
[----:B------:R-:W-:Y:S01]  /*57a0*/  MOV R23, R59 ;  /* 0x0000003b00177202 */ /* 0x000fe20000000f00 */
[----:B--2---:R-:W-:Y:S01]  /*57b0*/  FFMA.FTZ R29, R0, R25, R29 ;  /* 0x00000019001d7223 */ /* 0x004fe2000001001d */
[----:B------:R-:W-:Y:S01]  /*57c0*/  FMUL.FTZ R25, R22, UR25 ;  /* 0x0000001916197c20 */ /* 0x000fe20008410000 */
[----:B------:R0:W5:Y:S01]  /*57d0*/  LDL.LU R0, [R1+0x27c] ;  /* 0x00027c0001007983 */ /* 0x0001620000300800 */
[----:B------:R-:W-:-:S03]  /*57e0*/  MOV R22, R58 ;  /* 0x0000003a00167202 */ /* 0x000fc60000000f00 */
[----:B------:R0:W-:Y:S04]  /*57f0*/  STL [R1+0x80], R25 ;  /* 0x0000801901007387 */ /* 0x0001e80000100800 */
[----:B------:R0:W-:Y:S01]  /*5800*/  STL [R1+0x90], R26 ;  /* 0x0000901a01007387 */ /* 0x0001e20000100800 */
[----:B------:R-:W-:Y:S05]  /*5810*/  @!P5 BRA `(.L_x_2262) ;  /* 0x000000000048d947 */ /* 0x000fea0003800000 */
        /* <DEDUP_REMOVED lines=18> */
.L_x_2262:
[----:B-----5:R1:W-:Y:S04]  /*5940*/  STL [R1+0x27c], R0 ;  /* 0x00027c0001007387 */ /* 0x0203e80000100800 */
[----:B0-----:R-:W2:Y:S04]  /*5950*/  LDL R26, [R1+0x90] ;  /* 0x00009000011a7983 */ /* 0x001ea80000100800 */
[----:B-1----:R-:W3:Y:S01]  /*5960*/  LDL R0, [R1+0x80] ;  /* 0x0000800001007983 */ /* 0x002ee20000100800 */
[----:B------:R-:W-:Y:S01]  /*5970*/  FADD.FTZ R30, R30, R22 ;  /* 0x000000161e1e7221 */ /* 0x000fe20000010000 */
[----:B------:R-:W-:Y:S01]  /*5980*/  FADD.FTZ R54, R54, -UR14 ;  /* 0x8000000e36367e21 */ /* 0x000fe20008010000 */
[----:B------:R-:W-:Y:S01]  /*5990*/  FADD.FTZ R55, R55, -UR14 ;  /* 0x8000000e37377e21 */ /* 0x000fe20008010000 */
[----:B------:R-:W-:-:S02]  /*59a0*/  FMUL.FTZ R25, R22, R18 ;  /* 0x0000001216197220 */ /* 0x000fc40000410000 */
[----:B------:R3:W-:Y:S01]  /*59b0*/  STL [R1+0x10], R30 ;  /* 0x0000101e01007387 */ /* 0x0007e20000100800 */
[----:B------:R-:W-:Y:S01]  /*59c0*/  FMUL.FTZ R54, R54, UR25 ;  /* 0x0000001936367c20 */ /* 0x000fe20008410000 */
[----:B------:R-:W-:Y:S01]  /*59d0*/  FADD.FTZ R28, R28, R25 ;  /* 0x000000191c1c7221 */ /* 0x000fe20000010000 */
[C---:B---3--:R-:W-:Y:S01]  /*59e0*/  FFMA.FTZ R30, R0.reuse, R22, R27 ;  /* 0x00000016001e7223 */ /* 0x048fe2000001001b */
[----:B------:R-:W-:Y:S01]  /*59f0*/  FADD.FTZ R22, R31, R23 ;  /* 0x000000171f167221 */ /* 0x000fe20000010000 */
[----:B------:R-:W-:Y:S01]  /*5a00*/  FMUL.FTZ R31, R55, UR25 ;  /* 0x00000019371f7c20 */ /* 0x000fe20008410000 */
[----:B------:R-:W-:Y:S02]  /*5a10*/  FFMA.FTZ R24, R0, R25, R24 ;  /* 0x0000001900187223 */ /* 0x000fe40000010018 */
[----:B------:R0:W5:Y:S04]  /*5a20*/  LDL.LU R0, [R1+0x27c] ;  /* 0x00027c0001007983 */ /* 0x0001680000300800 */
[----:B------:R0:W-:Y:S04]  /*5a30*/  STL [R1+0x88], R54 ;  /* 0x0000883601007387 */ /* 0x0001e80000100800 */
[----:B------:R0:W-:Y:S01]  /*5a40*/  STL [R1+0x98], R31 ;  /* 0x0000981f01007387 */ /* 0x0001e20000100800 */
[----:B------:R-:W-:Y:S01]  /*5a50*/  FMUL.FTZ R25, R23, R19 ;  /* 0x0000001317197220 */ /* 0x000fe20000410000 */
[----:B--2---:R-:W-:-:S03]  /*5a60*/  FFMA.FTZ R23, R26, R23, R29 ;  /* 0x000000171a177223 */ /* 0x004fc6000001001d */
[----:B------:R-:W-:Y:S01]  /*5a70*/  FFMA.FTZ R24, R26, R25, R24 ;  /* 0x000000191a187223 */ /* 0x000fe20000010018 */
[----:B------:R-:W-:Y:S01]  /*5a80*/  FADD.FTZ R28, R25, R28 ;  /* 0x0000001c191c7221 */ /* 0x000fe20000010000 */
[----:B------:R-:W-:Y:S02]  /*5a90*/  MOV R25, R52 ;  /* 0x0000003400197202 */ /* 0x000fe40000000f00 */
[----:B------:R-:W-:Y:S01]  /*5aa0*/  MOV R26, R53 ;  /* 0x00000035001a7202 */ /* 0x000fe20000000f00 */
[----:B0-----:R-:W-:Y:S06]  /*5ab0*/  @!P5 BRA `(.L_x_2263) ;  /* 0x000000000048d947 */ /* 0x001fec0003800000 */
        /* <DEDUP_REMOVED lines=18> */
.L_x_2263:
[----:B------:R-:W2:Y:S01]  /*5be0*/  LDL.LU R27, [R1+0x10] ;  /* 0x00001000011b7983 */ /* 0x000ea20000300800 */
[----:B------:R-:W-:Y:S01]  /*5bf0*/  FADD.FTZ R56, R56, -UR14 ;  /* 0x8000000e38387e21 */ /* 0x000fe20008010000 */
[----:B------:R-:W-:Y:S01]  /*5c00*/  FADD.FTZ R57, R57, -UR14 ;  /* 0x8000000e39397e21 */ /* 0x000fe20008010000 */
[----:B------:R-:W-:Y:S01]  /*5c10*/  FMUL.FTZ R29, R25, R18 ;  /* 0x00000012191d7220 */ /* 0x000fe20000410000 */
[----:B------:R-:W-:Y:S01]  /*5c20*/  FFMA.FTZ R30, R54, R25, R30 ;  /* 0x00000019361e7223 */ /* 0x000fe2000001001e */
[----:B------:R-:W-:Y:S01]  /*5c30*/  FMUL.FTZ R56, R56, UR25 ;  /* 0x0000001938387c20 */ /* 0x000fe20008410000 */
[----:B------:R-:W-:Y:S01]  /*5c40*/  FMUL.FTZ R55, R57, UR25 ;  /* 0x0000001939377c20 */ /* 0x000fe20008410000 */
[----:B------:R-:W-:Y:S01]  /*5c50*/  FFMA.FTZ R24, R54, R29, R24 ;  /* 0x0000001d36187223 */ /* 0x000fe20000010018 */
[----:B------:R-:W-:Y:S01]  /*5c60*/  FADD.FTZ R28, R28, R29 ;  /* 0x0000001d1c1c7221 */ /* 0x000fe20000010000 */
[----:B------:R-:W-:Y:S01]  /*5c70*/  FFMA.FTZ R23, R31, R26, R23 ;  /* 0x0000001a1f177223 */ /* 0x000fe20000010017 */
[----:B------:R0:W-:Y:S01]  /*5c80*/  STL [R1+0x8c], R56 ;  /* 0x00008c3801007387 */ /* 0x0001e20000100800 */
[----:B------:R-:W-:-:S03]  /*5c90*/  FADD.FTZ R22, R22, R26 ;  /* 0x0000001a16167221 */ /* 0x000fc60000010000 */
[----:B------:R0:W-:Y:S01]  /*5ca0*/  STL [R1+0xa0], R55 ;  /* 0x0000a03701007387 */ /* 0x0001e20000100800 */
[----:B--2---:R-:W-:Y:S01]  /*5cb0*/  FADD.FTZ R27, R27, R25 ;  /* 0x000000191b1b7221 */ /* 0x004fe20000010000 */
[----:B------:R-:W-:-:S04]  /*5cc0*/  FMUL.FTZ R25, R26, R19 ;  /* 0x000000131a197220 */ /* 0x000fc80000410000 */
        /* <DEDUP_REMOVED lines=23> */
.L_x_2264:
[----:B------:R-:W2:Y:S04]  /*5e40*/  LDL.LU R54, [R1+0x60] ;  /* 0x0000600001367983 */ /* 0x000ea80000300800 */
[----:B------:R-:W3:Y:S01]  /*5e50*/  LDL.LU R29, [R1+0x64] ;  /* 0x00006400011d7983 */ /* 0x000ee20000300800 */
[----:B------:R-:W-:Y:S01]  /*5e60*/  FMUL.FTZ R26, R25, R18 ;  /* 0x00000012191a7220 */ /* 0x000fe20000410000 */
[----:B------:R-:W-:Y:S01]  /*5e70*/  FADD.FTZ R27, R27, R25 ;  /* 0x000000191b1b7221 */ /* 0x000fe20000010000 */
[C---:B------:R-:W-:Y:S01]  /*5e80*/  FFMA.FTZ R30, R56.reuse, R25, R30 ;  /* 0x00000019381e7223 */ /* 0x040fe2000001001e */
[----:B------:R-:W-:Y:S01]  /*5e90*/  FMUL.FTZ R25, R31, R19 ;  /* 0x000000131f197220 */ /* 0x000fe20000410000 */
[----:B------:R-:W-:Y:S01]  /*5ea0*/  FFMA.FTZ R24, R56, R26, R24 ;  /* 0x0000001a38187223 */ /* 0x000fe20000010018 */
[----:B------:R-:W-:Y:S01]  /*5eb0*/  FADD.FTZ R28, R28, R26 ;  /* 0x0000001a1c1c7221 */ /* 0x000fe20000010000 */
[C---:B------:R-:W-:Y:S01]  /*5ec0*/  FFMA.FTZ R23, R55.reuse, R31, R23 ;  /* 0x0000001f37177223 */ /* 0x040fe20000010017 */
[----:B------:R-:W-:Y:S01]  /*5ed0*/  FADD.FTZ R22, R22, R31 ;  /* 0x0000001f16167221 */ /* 0x000fe20000010000 */
[----:B------:R-:W-:Y:S01]  /*5ee0*/  FFMA.FTZ R24, R55, R25, R24 ;  /* 0x0000001937187223 */ /* 0x000fe20000010018 */
[----:B------:R-:W-:Y:S01]  /*5ef0*/  FADD.FTZ R28, R25, R28 ;  /* 0x0000001c191c7221 */ /* 0x000fe20000010000 */
[----:B------:R-:W-:Y:S01]  /*5f00*/  MOV R31, R49 ;  /* 0x00000031001f7202 */ /* 0x000fe20000000f00 */
[----:B--2---:R-:W-:Y:S01]  /*5f10*/  FADD.FTZ R25, R54, -UR14 ;  /* 0x8000000e36197e21 */ /* 0x004fe20008010000 */
[----:B---3--:R-:W-:-:S03]  /*5f20*/  FADD.FTZ R26, R29, -UR14 ;  /* 0x8000000e1d1a7e21 */ /* 0x008fc60008010000 */
[----:B------:R-:W-:Y:S01]  /*5f30*/  FMUL.FTZ R56, R25, UR25 ;  /* 0x0000001919387c20 */ /* 0x000fe20008410000 */
[----:B------:R-:W-:Y:S01]  /*5f40*/  MOV R25, R48 ;  /* 0x0000003000197202 */ /* 0x000fe20000000f00 */
[----:B------:R-:W-:-:S03]  /*5f50*/  FMUL.FTZ R55, R26, UR25 ;  /* 0x000000191a377c20 */ /* 0x000fc60008410000 */
[----:B------:R0:W-:Y:S04]  /*5f60*/  STL [R1+0x94], R56 ;  /* 0x0000943801007387 */ /* 0x0001e80000100800 */
[----:B------:R0:W-:Y:S01]  /*5f70*/  STL [R1+0xa8], R55 ;  /* 0x0000a83701007387 */ /* 0x0001e20000100800 */
[----:B------:R-:W-:Y:S05]  /*5f80*/  @!P5 BRA `(.L_x_2265) ;  /* 0x000000000048d947 */ /* 0x000fea0003800000 */
[----:B------:R-:W-:-:S04]  /*5f90*/  FFMA.FTZ R25, R56, R18, R20 ;  /* 0x0000001238197223 */ /* 0x000fc80000010014 */
[----:B------:R-:W-:-:S06]  /*5fa0*/  FMUL.FTZ R26, R25, -1.4426950216293334961 ;  /* 0xbfb8aa3b191a7820 */ /* 0x000fcc0000410000 */
[----:B------:R-:W1:Y:S02]  /*5fb0*/  MUFU.EX2 R26, R26 ;  /* 0x0000001a001a7308 */ /* 0x000e640000000800 */
[----:B-1----:R-:W-:-:S06]  /*5fc0*/  FADD.FTZ R26, R26, 1 ;  /* 0x3f8000001a1a7421 */ /* 0x002fcc0000010000 */
[----:B------:R-:W1:Y:S02]  /*5fd0*/  MUFU.RCP R26, R26 ;  /* 0x0000001a001a7308 */ /* 0x000e640000001000 */
[----:B-1----:R-:W-:Y:S01]  /*5fe0*/  FADD.FTZ R29, -R26, 1 ;  /* 0x3f8000001a1d7421 */ /* 0x002fe20000010100 */
[----:B------:R-:W-:-:S03]  /*5ff0*/  FMUL.FTZ R26, R48, R26 ;  /* 0x0000001a301a7220 */ /* 0x000fc60000410000 */
[----:B------:R-:W-:Y:S01]  /*6000*/  FFMA.FTZ R25, R25, R29, 1 ;  /* 0x3f80000019197423 */ /* 0x000fe2000001001d */
[----:B------:R-:W-:-:S03]  /*6010*/  FFMA.FTZ R29, R55, R19, R21 ;  /* 0x00000013371d7223 */ /* 0x000fc60000010015 */
[----:B------:R-:W-:Y:S01]  /*6020*/  FMUL.FTZ R25, R26, R25 ;  /* 0x000000191a197220 */ /* 0x000fe20000410000 */
[----:B------:R-:W-:-:S06]  /*6030*/  FMUL.FTZ R26, R29, -1.4426950216293334961 ;  /* 0xbfb8aa3b1d1a7820 */ /* 0x000fcc0000410000 */
[----:B------:R-:W1:Y:S02]  /*6040*/  MUFU.EX2 R26, R26 ;  /* 0x0000001a001a7308 */ /* 0x000e640000000800 */
[----:B-1----:R-:W-:-:S06]  /*6050*/  FADD.FTZ R26, R26, 1 ;  /* 0x3f8000001a1a7421 */ /* 0x002fcc0000010000 */
[----:B------:R-:W1:Y:S02]  /*6060*/  MUFU.RCP R26, R26 ;  /* 0x0000001a001a7308 */ /* 0x000e640000001000 */
[----:B-1----:R-:W-:Y:S01]  /*6070*/  FADD.FTZ R31, -R26, 1 ;  /* 0x3f8000001a1f7421 */ /* 0x002fe20000010100 */
[----:B------:R-:W-:-:S03]  /*6080*/  FMUL.FTZ R26, R49, R26 ;  /* 0x0000001a311a7220 */ /* 0x000fc60000410000 */
[----:B------:R-:W-:-:S04]  /*6090*/  FFMA.FTZ R31, R29, R31, 1 ;  /* 0x3f8000001d1f7423 */ /* 0x000fc8000001001f */
[----:B------:R-:W-:-:S07]  /*60a0*/  FMUL.FTZ R31, R26, R31 ;  /* 0x0000001f1a1f7220 */ /* 0x000fce0000410000 */
.L_x_2265:
        /* <DEDUP_REMOVED lines=15> */
[----:B0-----:R-:W-:Y:S01]  /*61a0*/  FMUL.FTZ R56, R25, UR25 ;  /* 0x0000001919387c20 */ /* 0x001fe20008410000 */
        /* <DEDUP_REMOVED lines=23> */
.L_x_2266:
        /* <DEDUP_REMOVED lines=8> */
[----:B------:R-:W-:Y:S01]  /*63a0*/  FADD.FTZ R22, R22, R31 ;  /* 0x0000001f16167221 */ /* 0x000fe20000010000 */
[C---:B------:R-:W-:Y:S01]  /*63b0*/  FFMA.FTZ R23, R55.reuse, R31, R23 ;  /* 0x0000001f37177223 */ /* 0x040fe20000010017 */
        /* <DEDUP_REMOVED lines=13> */
[----:B------:R-:W2:Y:S02]  /*6490*/  MUFU.EX2 R26, R26 ;  /* 0x0000001a001a7308 */ /* 0x000ea40000000800 */
[----:B--2---:R-:W-:-:S06]  /*64a0*/  FADD.FTZ R26, R26, 1 ;  /* 0x3f8000001a1a7421 */ /* 0x004fcc0000010000 */
        /* <DEDUP_REMOVED lines=14> */
.L_x_2267:
[----:B-----5:R2:W-:Y:S04]  /*6590*/  STL [R1+0x27c], R0 ;  /* 0x00027c0001007387 */ /* 0x0205e80000100800 */
[----:B--2---:R-:W2:Y:S01]  /*65a0*/  LDL R0, [R1+0xa4] ;  /* 0x0000a40001007983 */ /* 0x004ea20000100800 */
[----:B------:R-:W-:-:S03]  /*65b0*/  FMUL.FTZ R26, R25, R18 ;  /* 0x00000012191a7220 */ /* 0x000fc60000410000 */
[----:B0-----:R-:W3:Y:S01]  /*65c0*/  LDL.LU R56, [R1+0xe8] ;  /* 0x0000e80001387983 */ /* 0x001ee20000300800 */
[----:B------:R-:W-:-:S03]  /*65d0*/  FADD.FTZ R27, R27, R25 ;  /* 0x000000191b1b7221 */ /* 0x000fc60000010000 */
[----:B-1----:R-:W4:Y:S04]  /*65e0*/  LDL.LU R29, [R1+0xec] ;  /* 0x0000ec00011d7983 */ /* 0x002f280000300800 */
[----:B------:R-:W3:Y:S04]  /*65f0*/  LDL R55, [R1+0x160] ;  /* 0x0001600001377983 */ /* 0x000ee80000100800 */
[----:B------:R-:W3:Y:S01]  /*6600*/  LDL R54, [R1+0x164] ;  /* 0x0001640001367983 */ /* 0x000ee20000100800 */
[----:B--2---:R-:W-:-:S03]  /*6610*/  FFMA.FTZ R30, R0, R25, R30 ;  /* 0x00000019001e7223 */ /* 0x004fc6000001001e */
[----:B------:R0:W5:Y:S04]  /*6620*/  LDL.LU R0, [R1+0x27c] ;  /* 0x00027c0001007983 */ /* 0x0001680000300800 */
[----:B------:R-:W2:Y:S01]  /*6630*/  LDL R25, [R1+0xa4] ;  /* 0x0000a40001197983 */ /* 0x000ea20000100800 */
[----:B------:R-:W-:Y:S01]  /*6640*/  FADD.FTZ R28, R28, R26 ;  /* 0x0000001a1c1c7221 */ /* 0x000fe20000010000 */
[----:B------:R-:W-:Y:S01]  /*6650*/  FFMA.FTZ R23, R57, R31, R23 ;  /* 0x0000001f39177223 */ /* 0x000fe20000010017 */
[----:B------:R-:W-:Y:S01]  /*6660*/  FADD.FTZ R22, R22, R31 ;  /* 0x0000001f16167221 */ /* 0x000fe20000010000 */
[----:B--2---:R-:W-:Y:S01]  /*6670*/  FFMA.FTZ R24, R25, R26, R24 ;  /* 0x0000001a19187223 */ /* 0x004fe20000010018 */
[----:B------:R-:W-:Y:S01]  /*6680*/  FMUL.FTZ R25, R31, R19 ;  /* 0x000000131f197220 */ /* 0x000fe20000410000 */
[----:B----4-:R-:W-:Y:S01]  /*6690*/  FADD.FTZ R26, R29, -UR14 ;  /* 0x8000000e1d1a7e21 */ /* 0x010fe20008010000 */
[----:B---3--:R-:W-:-:S02]  /*66a0*/  MOV R31, R54 ;  /* 0x00000036001f7202 */ /* 0x008fc40000000f00 */
[----:B------:R-:W-:Y:S01]  /*66b0*/  FFMA.FTZ R24, R57, R25, R24 ;  /* 0x0000001939187223 */ /* 0x000fe20000010018 */
[----:B------:R-:W-:Y:S01]  /*66c0*/  FADD.FTZ R28, R25, R28 ;  /* 0x0000001c191c7221 */ /* 0x000fe20000010000 */
[----:B------:R-:W-:Y:S01]  /*66d0*/  FADD.FTZ R25, R56, -UR14 ;  /* 0x8000000e38197e21 */ /* 0x000fe20008010000 */
[----:B------:R-:W-:-:S03]  /*66e0*/  FMUL.FTZ R57, R26, UR25 ;  /* 0x000000191a397c20 */ /* 0x000fc60008410000 */
[----:B------:R-:W-:Y:S01]  /*66f0*/  FMUL.FTZ R29, R25, UR25 ;  /* 0x00000019191d7c20 */ /* 0x000fe20008410000 */
[----:B------:R-:W-:-:S04]  /*6700*/  MOV R25, R55 ;  /* 0x0000003700197202 */ /* 0x000fc80000000f00 */
        /* <DEDUP_REMOVED lines=21> */
.L_x_2268:
[----:B-----5:R1:W-:Y:S04]  /*6860*/  STL [R1+0x27c], R0 ;  /* 0x00027c0001007387 */ /* 0x0203e80000100800 */
[----:B-1----:R-:W2:Y:S01]  /*6870*/  LDL R0, [R1+0xac] ;  /* 0x0000ac0001007983 */ /* 0x002ea20000100800 */
[----:B------:R-:W-:-:S03]  /*6880*/  FMUL.FTZ R26, R25, R18 ;  /* 0x00000012191a7220 */ /* 0x000fc60000410000 */
[----:B------:R-:W3:Y:S01]  /*6890*/  LDL.LU R56, [R1+0x110] ;  /* 0x0001100001387983 */ /* 0x000ee20000300800 */
[----:B------:R-:W-:-:S03]  /*68a0*/  FADD.FTZ R27, R27, R25 ;  /* 0x000000191b1b7221 */ /* 0x000fc60000010000 */
[----:B0-----:R-:W4:Y:S04]  /*68b0*/  LDL.LU R29, [R1+0x114] ;  /* 0x00011400011d7983 */ /* 0x001f280000300800 */
        /* <DEDUP_REMOVED lines=39> */
.L_x_2269:
        /* <DEDUP_REMOVED lines=12> */
[----:B------:R-:W-:Y:S01]  /*6bf0*/  FADD.FTZ R22, R22, R31 ;  /* 0x0000001f16167221 */ /* 0x000fe20000010000 */
[----:B------:R-:W-:Y:S01]  /*6c00*/  FFMA.FTZ R23, R57, R31, R23 ;  /* 0x0000001f39177223 */ /* 0x000fe20000010017 */
        /* <DEDUP_REMOVED lines=31> */
.L_x_2270:
        /* <DEDUP_REMOVED lines=45> */
.L_x_2271:
        /* <DEDUP_REMOVED lines=39> */
.L_x_2272:
        /* <DEDUP_REMOVED lines=12> */
[----:B--2---:R-:W-:Y:S01]  /*7400*/  FADD.FTZ R25, R54, -UR14 ;  /* 0x8000000e36197e21 */ /* 0x004fe20008010000 */
[----:B---3--:R-:W-:-:S03]  /*7410*/  FADD.FTZ R26, R29, -UR14 ;  /* 0x8000000e1d1a7e21 */ /* 0x008fc60008010000 */
[----:B0-----:R-:W-:Y:S01]  /*7420*/  FMUL.FTZ R56, R25, UR25 ;  /* 0x0000001919387c20 */ /* 0x001fe20008410000 */
[----:B------:R-:W-:Y:S01]  /*7430*/  MOV R29, R40 ;  /* 0x00000028001d7202 */ /* 0x000fe20000000f00 */
[----:B------:R-:W-:Y:S01]  /*7440*/  FMUL.FTZ R55, R26, UR25 ;  /* 0x000000191a377c20 */ /* 0x000fe20008410000 */
[----:B------:R-:W-:Y:S02]  /*7450*/  MOV R25, R41 ;  /* 0x0000002900197202 */ /* 0x000fe40000000f00 */
        /* <DEDUP_REMOVED lines=21> */
.L_x_2273:
[----:B------:R-:W2:Y:S04]  /*75b0*/  LDL.LU R54, [R1+0xc0] ;  /* 0x0000c00001367983 */ /* 0x000ea80000300800 */
[----:B------:R-:W3:Y:S01]  /*75c0*/  LDL.LU R31, [R1+0xc4] ;  /* 0x0000c400011f7983 */ /* 0x000ee20000300800 */
[----:B------:R-:W-:Y:S01]  /*75d0*/  FMUL.FTZ R26, R29, R18 ;  /* 0x000000121d1a7220 */ /* 0x000fe20000410000 */
[----:B------:R-:W-:Y:S01]  /*75e0*/  FADD.FTZ R22, R22, R25 ;  /* 0x0000001916167221 */ /* 0x000fe20000010000 */
[----:B------:R-:W-:Y:S01]  /*75f0*/  FFMA.FTZ R23, R55, R25, R23 ;  /* 0x0000001937177223 */ /* 0x000fe20000010017 */
[C---:B------:R-:W-:Y:S01]  /*7600*/  FFMA.FTZ R30, R56.reuse, R29, R30 ;  /* 0x0000001d381e7223 */ /* 0x040fe2000001001e */
[----:B------:R-:W-:Y:S01]  /*7610*/  FFMA.FTZ R24, R56, R26, R24 ;  /* 0x0000001a38187223 */ /* 0x000fe20000010018 */
[----:B------:R-:W-:Y:S01]  /*7620*/  FADD.FTZ R28, R28, R26 ;  /* 0x0000001a1c1c7221 */ /* 0x000fe20000010000 */
[----:B------:R-:W-:Y:S01]  /*7630*/  FMUL.FTZ R26, R25, R19 ;  /* 0x00000013191a7220 */ /* 0x000fe20000410000 */
[----:B------:R-:W-:Y:S01]  /*7640*/  FADD.FTZ R27, R27, R29 ;  /* 0x0000001d1b1b7221 */ /* 0x000fe20000010000 */
[----:B------:R-:W-:-:S02]  /*7650*/  MOV R29, R38 ;  /* 0x00000026001d7202 */ /* 0x000fc40000000f00 */
[----:B------:R-:W-:Y:S01]  /*7660*/  FFMA.FTZ R24, R55, R26, R24 ;  /* 0x0000001a37187223 */ /* 0x000fe20000010018 */
[----:B------:R-:W-:Y:S01]  /*7670*/  FADD.FTZ R28, R26, R28 ;  /* 0x0000001c1a1c7221 */ /* 0x000fe20000010000 */
        /* <DEDUP_REMOVED lines=26> */
.L_x_2274:
        /* <DEDUP_REMOVED lines=39> */
.L_x_2275:
        /* <DEDUP_REMOVED lines=39> */
.L_x_2276:
        /* <DEDUP_REMOVED lines=39> */
.L_x_2277:
        /* <DEDUP_REMOVED lines=39> */
.L_x_2278:
[----:B------:R-:W2:Y:S04]  /*81e0*/  LDL.LU R54, [R1+0xf0] ;  /* 0x0000f00001367983 */ /* 0x000ea80000300800 */
[----:B------:R-:W3:Y:S01]  /*81f0*/  LDL.LU R31, [R1+0xf4] ;  /* 0x0000f400011f7983 */ /* 0x000ee20000300800 */
        /* <DEDUP_REMOVED lines=8> */
[----:B------:R-:W-:-:S02]  /*8280*/  MOV R29, R10 ;  /* 0x0000000a001d7202 */ /* 0x000fc40000000f00 */
[----:B------:R-:W-:Y:S01]  /*8290*/  FFMA.FTZ R24, R55, R26, R24 ;  /* 0x0000001a37187223 */ /* 0x000fe20000010018 */
[----:B------:R-:W-:Y:S01]  /*82a0*/  FADD.FTZ R28, R26, R28 ;  /* 0x0000001c1a1c7221 */ /* 0x000fe20000010000 */
        /* <DEDUP_REMOVED lines=12> */
[----:B------:R-:W2:Y:S02]  /*8370*/  MUFU.RCP R26, R26 ;  /* 0x0000001a001a7308 */ /* 0x000ea40000001000 */
[----:B--2---:R-:W-:Y:S01]  /*8380*/  FADD.FTZ R29, -R26, 1 ;  /* 0x3f8000001a1d7421 */ /* 0x004fe20000010100 */
[----:B------:R-:W-:-:S03]  /*8390*/  FMUL.FTZ R26, R10, R26 ;  /* 0x0000001a0a1a7220 */ /* 0x000fc60000410000 */
[----:B------:R-:W-:-:S04]  /*83a0*/  FFMA.FTZ R29, R25, R29, 1 ;  /* 0x3f800000191d7423 */ /* 0x000fc8000001001d */
[----:B------:R-:W-:Y:S01]  /*83b0*/  FMUL.FTZ R29, R26, R29 ;  /* 0x0000001d1a1d7220 */ /* 0x000fe20000410000 */
[----:B------:R-:W-:-:S04]  /*83c0*/  FFMA.FTZ R26, R57, R19, R21 ;  /* 0x00000013391a7223 */ /* 0x000fc80000010015 */
[----:B------:R-:W-:-:S06]  /*83d0*/  FMUL.FTZ R25, R26, -1.4426950216293334961 ;  /* 0xbfb8aa3b1a197820 */ /* 0x000fcc0000410000 */
[----:B------:R-:W2:Y:S02]  /*83e0*/  MUFU.EX2 R25, R25 ;  /* 0x0000001900197308 */ /* 0x000ea40000000800 */
[----:B--2---:R-:W-:-:S06]  /*83f0*/  FADD.FTZ R25, R25, 1 ;  /* 0x3f80000019197421 */ /* 0x004fcc0000010000 */
[----:B------:R-:W1:Y:S02]  /*8400*/  MUFU.RCP R25, R25 ;  /* 0x0000001900197308 */ /* 0x000e640000001000 */
[----:B-1----:R-:W-:Y:S01]  /*8410*/  FADD.FTZ R31, -R25, 1 ;  /* 0x3f800000191f7421 */ /* 0x002fe20000010100 */
[----:B------:R-:W-:-:S03]  /*8420*/  FMUL.FTZ R25, R11, R25 ;  /* 0x000000190b197220 */ /* 0x000fc60000410000 */
[----:B------:R-:W-:-:S04]  /*8430*/  FFMA.FTZ R31, R26, R31, 1 ;  /* 0x3f8000001a1f7423 */ /* 0x000fc8000001001f */
[----:B------:R-:W-:-:S07]  /*8440*/  FMUL.FTZ R25, R25, R31 ;  /* 0x0000001f19197220 */ /* 0x000fce0000410000 */
.L_x_2279:
[----:B-----5:R2:W-:Y:S04]  /*8450*/  STL [R1+0x27c], R0 ;  /* 0x00027c0001007387 */ /* 0x0205e80000100800 */
[----:B--2---:R-:W2:Y:S01]  /*8460*/  LDL R0, [R1+0xd8] ;  /* 0x0000d80001007983 */ /* 0x004ea20000100800 */
[----:B------:R-:W-:-:S03]  /*8470*/  FMUL.FTZ R26, R29, R18 ;  /* 0x000000121d1a7220 */ /* 0x000fc60000410000 */
[----:B0-----:R-:W3:Y:S01]  /*8480*/  LDL.LU R56, [R1+0x1a8] ;  /* 0x0001a80001387983 */ /* 0x001ee20000300800 */
[----:B------:R-:W-:-:S03]  /*8490*/  FADD.FTZ R27, R27, R29 ;  /* 0x0000001d1b1b7221 */ /* 0x000fc60000010000 */
[----:B------:R-:W4:Y:S04]  /*84a0*/  LDL.LU R55, [R1+0x1ac] ;  /* 0x0001ac0001377983 */ /* 0x000f280000300800 */
[----:B-1----:R-:W4:Y:S04]  /*84b0*/  LDL R31, [R1+0x168] ;  /* 0x00016800011f7983 */ /* 0x002f280000100800 */
[----:B------:R-:W4:Y:S01]  /*84c0*/  LDL R54, [R1+0x16c] ;  /* 0x00016c0001367983 */ /* 0x000f220000100800 */
        /* <DEDUP_REMOVED lines=8> */
[----:B---3--:R-:W-:Y:S01]  /*8550*/  FADD.FTZ R25, R56, -UR14 ;  /* 0x8000000e38197e21 */ /* 0x008fe20008010000 */
[----:B----4-:R-:W-:-:S02]  /*8560*/  MOV R29, R31 ;  /* 0x0000001f001d7202 */ /* 0x010fc40000000f00 */
[----:B------:R-:W-:Y:S01]  /*8570*/  FFMA.FTZ R24, R57, R26, R24 ;  /* 0x0000001a39187223 */ /* 0x000fe20000010018 */
[----:B------:R-:W-:Y:S01]  /*8580*/  FADD.FTZ R28, R26, R28 ;  /* 0x0000001c1a1c7221 */ /* 0x000fe20000010000 */
[----:B------:R-:W-:Y:S01]  /*8590*/  FADD.FTZ R26, R55, -UR14 ;  /* 0x8000000e371a7e21 */ /* 0x000fe20008010000 */
[----:B------:R-:W-:Y:S01]  /*85a0*/  FMUL.FTZ R56, R25, UR25 ;  /* 0x0000001919387c20 */ /* 0x000fe20008410000 */
[----:B------:R-:W-:Y:S02]  /*85b0*/  MOV R25, R54 ;  /* 0x0000003600197202 */ /* 0x000fe40000000f00 */
[----:B------:R-:W-:Y:S02]  /*85c0*/  FMUL.FTZ R55, R26, UR25 ;  /* 0x000000191a377c20 */ /* 0x000fe40008410000 */
        /* <DEDUP_REMOVED lines=21> */
.L_x_2280:
        /* <DEDUP_REMOVED lines=39> */
.L_x_2281:
        /* <DEDUP_REMOVED lines=39> */
.L_x_2282:
        /* <DEDUP_REMOVED lines=39> */
.L_x_2283:
        /* <DEDUP_REMOVED lines=45> */
.L_x_2284:
[----:B-----5:R1:W-:Y:S04]  /*9140*/  STL [R1+0x27c], R0 ;  /* 0x00027c0001007387 */ /* 0x0203e80000100800 */
[----:B-1----:R-:W2:Y:S01]  /*9150*/  LDL R0, [R1+0x50] ;  /* 0x0000500001007983 */ /* 0x002ea20000100800 */
[----:B------:R-:W-:-:S03]  /*9160*/  FMUL.FTZ R26, R29, R18 ;  /* 0x000000121d1a7220 */ /* 0x000fc60000410000 */
[----:B------:R-:W3:Y:S01]  /*9170*/  LDL.LU R56, [R1+0x1b8] ;  /* 0x0001b80001387983 */ /* 0x000ee20000300800 */
[----:B------:R-:W-:-:S03]  /*9180*/  FADD.FTZ R27, R27, R29 ;  /* 0x0000001d1b1b7221 */ /* 0x000fc60000010000 */
[----:B0-----:R-:W4:Y:S04]  /*9190*/  LDL.LU R55, [R1+0x1bc] ;  /* 0x0001bc0001377983 */ /* 0x001f280000300800 */
[----:B------:R-:W4:Y:S04]  /*91a0*/  LDL R31, [R1+0x198] ;  /* 0x00019800011f7983 */ /* 0x000f280000100800 */
        /* <DEDUP_REMOVED lines=38> */
.L_x_2285:
        /* <DEDUP_REMOVED lines=45> */
.L_x_2286:
[----:B-----5:R1:W-:Y:S04]  /*96e0*/  STL [R1+0x27c], R0 ;  /* 0x00027c0001007387 */ /* 0x0203e80000100800 */
[----:B-1----:R-:W2:Y:S01]  /*96f0*/  LDL R0, [R1+0x40] ;  /* 0x0000400001007983 */ /* 0x002ea20000100800 */
[----:B------:R-:W-:Y:S01]  /*9700*/  FMUL.FTZ R26, R29, R18 ;  /* 0x000000121d1a7220 */ /* 0x000fe20000410000 */
[----:B------:R-:W-:Y:S02]  /*9710*/  FADD.FTZ R57, R27, R29 ;  /* 0x0000001d1b397221 */ /* 0x000fe40000010000 */
[----:B0-----:R-:W3:Y:S04]  /*9720*/  LDL.LU R55, [R1+0x1c8] ;  /* 0x0001c80001377983 */ /* 0x001ee80000300800 */
[----:B------:R-:W4:Y:S04]  /*9730*/  LDL.LU R31, [R1+0x1cc] ;  /* 0x0001cc00011f7983 */ /* 0x000f280000300800 */
[----:B------:R-:W3:Y:S04]  /*9740*/  LDL R54, [R1+0x18c] ;  /* 0x00018c0001367983 */ /* 0x000ee80000100800 */
[----:B------:R-:W3:Y:S01]  /*9750*/  LDL R27, [R1+0x188] ;  /* 0x00018800011b7983 */ /* 0x000ee20000100800 */
[----:B--2---:R-:W-:-:S03]  /*9760*/  FFMA.FTZ R29, R0, R29, R30 ;  /* 0x0000001d001d7223 */ /* 0x004fc6000001001e */
[----:B------:R0:W5:Y:S04]  /*9770*/  LDL.LU R0, [R1+0x27c] ;  /* 0x00027c0001007983 */ /* 0x0001680000300800 */
[----:B------:R-:W2:Y:S01]  /*9780*/  LDL R30, [R1+0x40] ;  /* 0x00004000011e7983 */ /* 0x000ea20000100800 */
[----:B------:R-:W-:-:S03]  /*9790*/  FADD.FTZ R28, R28, R26 ;  /* 0x0000001a1c1c7221 */ /* 0x000fc60000010000 */
[----:B------:R1:W-:Y:S02]  /*97a0*/  STL [R1+0x10], R29 ;  /* 0x0000101d01007387 */ /* 0x0003e40000100800 */
[----:B-1----:R-:W-:Y:S01]  /*97b0*/  FADD.FTZ R29, R22, R25 ;  /* 0x00000019161d7221 */ /* 0x002fe20000010000 */
[----:B------:R-:W-:Y:S01]  /*97c0*/  FFMA.FTZ R22, R56, R25, R23 ;  /* 0x0000001938167223 */ /* 0x000fe20000010017 */
[----:B----4-:R-:W-:Y:S01]  /*97d0*/  FADD.FTZ R23, R31, -UR14 ;  /* 0x8000000e1f177e21 */ /* 0x010fe20008010000 */
[----:B---3--:R-:W-:Y:S02]  /*97e0*/  MOV R31, R27 ;  /* 0x0000001b001f7202 */ /* 0x008fe40000000f00 */
[----:B------:R-:W-:Y:S04]  /*97f0*/  STL [R1+0x18], R29 ;  /* 0x0000181d01007387 */ /* 0x000fe80000100800 */
[----:B------:R1:W-:Y:S02]  /*9800*/  STL [R1+0x20], R22 ;  /* 0x0000201601007387 */ /* 0x0003e40000100800 */
[----:B-1----:R-:W-:Y:S01]  /*9810*/  FADD.FTZ R22, R55, -UR14 ;  /* 0x8000000e37167e21 */ /* 0x002fe20008010000 */
[----:B------:R-:W-:Y:S01]  /*9820*/  FMUL.FTZ R55, R23, UR25 ;  /* 0x0000001917377c20 */ /* 0x000fe20008410000 */
[----:B--2---:R-:W-:Y:S01]  /*9830*/  FFMA.FTZ R24, R30, R26, R24 ;  /* 0x0000001a1e187223 */ /* 0x004fe20000010018 */
[----:B------:R-:W-:Y:S01]  /*9840*/  FMUL.FTZ R26, R25, R19 ;  /* 0x00000013191a7220 */ /* 0x000fe20000410000 */
[----:B------:R-:W-:-:S03]  /*9850*/  MOV R30, R54 ;  /* 0x00000036001e7202 */ /* 0x000fc60000000f00 */
[----:B------:R-:W-:Y:S01]  /*9860*/  FFMA.FTZ R24, R56, R26, R24 ;  /* 0x0000001a38187223 */ /* 0x000fe20000010018 */
[----:B------:R-:W-:Y:S01]  /*9870*/  FMUL.FTZ R56, R22, UR25 ;  /* 0x0000001916387c20 */ /* 0x000fe20008410000 */
[----:B------:R-:W-:-:S04]  /*9880*/  FADD.FTZ R28, R26, R28 ;  /* 0x0000001c1a1c7221 */ /* 0x000fc80000010000 */
        /* <DEDUP_REMOVED lines=21> */
.L_x_2287:
[----:B------:R-:W2:Y:S04]  /*99e0*/  LDL.LU R29, [R1+0x1d0] ;  /* 0x0001d000011d7983 */ /* 0x000ea80000300800 */
[----:B------:R-:W3:Y:S04]  /*99f0*/  LDL.LU R26, [R1+0x1d4] ;  /* 0x0001d400011a7983 */ /* 0x000ee80000300800 */
[----:B------:R-:W4:Y:S04]  /*9a00*/  LDL R54, [R1+0x180] ;  /* 0x0001800001367983 */ /* 0x000f280000100800 */
[----:B------:R-:W4:Y:S01]  /*9a10*/  LDL R27, [R1+0x184] ;  /* 0x00018400011b7983 */ /* 0x000f220000100800 */
[----:B------:R-:W-:Y:S01]  /*9a20*/  FMUL.FTZ R22, R31, R18 ;  /* 0x000000121f167220 */ /* 0x000fe20000410000 */
[----:B------:R-:W-:-:S03]  /*9a30*/  FMUL.FTZ R25, R30, R19 ;  /* 0x000000131e197220 */ /* 0x000fc60000410000 */
[----:B------:R-:W-:Y:S01]  /*9a40*/  FFMA.FTZ R24, R56, R22, R24 ;  /* 0x0000001638187223 */ /* 0x000fe20000010018 */
[----:B------:R-:W-:-:S03]  /*9a50*/  FADD.FTZ R23, R28, R22 ;  /* 0x000000161c177221 */ /* 0x000fc60000010000 */
[----:B------:R-:W-:Y:S01]  /*9a60*/  FFMA.FTZ R22, R55, R25, R24 ;  /* 0x0000001937167223 */ /* 0x000fe20000010018 */
[----:B------:R-:W-:Y:S01]  /*9a70*/  FADD.FTZ R23, R25, R23 ;  /* 0x0000001719177221 */ /* 0x000fe20000010000 */
[----:B--2---:R-:W-:Y:S01]  /*9a80*/  FADD.FTZ R25, R29, -UR14 ;  /* 0x8000000e1d197e21 */ /* 0x004fe20008010000 */
[----:B---3--:R-:W-:-:S03]  /*9a90*/  FADD.FTZ R24, R26, -UR14 ;  /* 0x8000000e1a187e21 */ /* 0x008fc60008010000 */
[----:B0-----:R-:W-:Y:S01]  /*9aa0*/  FMUL.FTZ R56, R25, UR25 ;  /* 0x0000001919387c20 */ /* 0x001fe20008410000 */
[----:B------:R-:W-:Y:S01]  /*9ab0*/  FMUL.FTZ R55, R24, UR25 ;  /* 0x0000001918377c20 */ /* 0x000fe20008410000 */
[----:B----4-:R-:W-:-:S03]  /*9ac0*/  MOV R29, R54 ;  /* 0x00000036001d7202 */ /* 0x010fc60000000f00 */
[----:B------:R0:W-:Y:S01]  /*9ad0*/  STL [R1+0x30], R56 ;  /* 0x0000303801007387 */ /* 0x0001e20000100800 */
[----:B------:R-:W-:-:S03]  /*9ae0*/  MOV R28, R27 ;  /* 0x0000001b001c7202 */ /* 0x000fc60000000f00 */
        /* <DEDUP_REMOVED lines=20> */
.L_x_2288:
[----:B------:R-:W2:Y:S04]  /*9c30*/  LDL.LU R26, [R1+0x1d8] ;  /* 0x0001d800011a7983 */ /* 0x000ea80000300800 */
[----:B------:R-:W3:Y:S04]  /*9c40*/  LDL.LU R25, [R1+0x1dc] ;  /* 0x0001dc0001197983 */ /* 0x000ee80000300800 */
[----:B------:R-:W4:Y:S04]  /*9c50*/  LDL R27, [R1+0x178] ;  /* 0x00017800011b7983 */ /* 0x000f280000100800 */
[----:B------:R-:W4:Y:S01]  /*9c60*/  LDL R54, [R1+0x17c] ;  /* 0x00017c0001367983 */ /* 0x000f220000100800 */
[----:B------:R-:W-:-:S04]  /*9c70*/  FMUL.FTZ R24, R29, R18 ;  /* 0x000000121d187220 */ /* 0x000fc80000410000 */
[----:B------:R-:W-:Y:S01]  /*9c80*/  FFMA.FTZ R22, R56, R24, R22 ;  /* 0x0000001838167223 */ /* 0x000fe20000010016 */
[----:B------:R-:W-:Y:S01]  /*9c90*/  FADD.FTZ R23, R23, R24 ;  /* 0x0000001817177221 */ /* 0x000fe20000010000 */
[----:B------:R-:W-:-:S04]  /*9ca0*/  FMUL.FTZ R24, R28, R19 ;  /* 0x000000131c187220 */ /* 0x000fc80000410000 */
        /* <DEDUP_REMOVED lines=29> */
.L_x_2289:
[----:B------:R-:W-:Y:S01]  /*9e80*/  FMUL.FTZ R25, R26, R18 ;  /* 0x000000121a197220 */ /* 0x000fe20000410000 */
[----:B------:R-:W2:Y:S03]  /*9e90*/  LDL.LU R27, [R1+0x1e4] ;  /* 0x0001e400011b7983 */ /* 0x000ea60000300800 */
[----:B------:R-:W-:Y:S01]  /*9ea0*/  FFMA.FTZ R22, R56, R25, R22 ;  /* 0x0000001938167223 */ /* 0x000fe20000010016 */
[----:B------:R-:W3:Y:S01]  /*9eb0*/  LDL R54, [R1+0x174] ;  /* 0x0001740001367983 */ /* 0x000ee20000100800 */
[----:B------:R-:W-:-:S03]  /*9ec0*/  FADD.FTZ R23, R23, R25 ;  /* 0x0000001917177221 */ /* 0x000fc60000010000 */
[----:B------:R-:W4:Y:S01]  /*9ed0*/  LDL.LU R25, [R1+0x1e0] ;  /* 0x0001e00001197983 */ /* 0x000f220000300800 */
[----:B0-----:R-:W-:-:S04]  /*9ee0*/  FMUL.FTZ R56, R24, R19 ;  /* 0x0000001318387220 */ /* 0x001fc80000410000 */
[----:B------:R-:W-:Y:S01]  /*9ef0*/  FFMA.FTZ R55, R55, R56, R22 ;  /* 0x0000003837377223 */ /* 0x000fe20000010016 */
[----:B------:R-:W-:Y:S01]  /*9f00*/  FADD.FTZ R56, R56, R23 ;  /* 0x0000001738387221 */ /* 0x000fe20000010000 */
[----:B--2---:R-:W-:-:S04]  /*9f10*/  FADD.FTZ R23, R27, -UR14 ;  /* 0x8000000e1b177e21 */ /* 0x004fc80008010000 */
[----:B------:R-:W-:Y:S01]  /*9f20*/  FMUL.FTZ R23, R23, UR25 ;  /* 0x0000001917177c20 */ /* 0x000fe20008410000 */
[----:B----4-:R-:W-:Y:S02]  /*9f30*/  FADD.FTZ R22, R25, -UR14 ;  /* 0x8000000e19167e21 */ /* 0x010fe40008010000 */
[----:B------:R0:W5:Y:S02]  /*9f40*/  LDL R25, [R1+0x170] ;  /* 0x0001700001197983 */ /* 0x0001640000100800 */
[----:B------:R-:W-:Y:S02]  /*9f50*/  FMUL.FTZ R22, R22, UR25 ;  /* 0x0000001916167c20 */ /* 0x000fe40008410000 */
[----:B------:R0:W-:Y:S04]  /*9f60*/  STL [R1+0x14], R23 ;  /* 0x0000141701007387 */ /* 0x0001e80000100800 */
[----:B------:R0:W-:Y:S01]  /*9f70*/  STL [R1+0x1c], R22 ;  /* 0x00001c1601007387 */ /* 0x0001e20000100800 */
[----:B---3--:R-:W-:Y:S01]  /*9f80*/  MOV R27, R54 ;  /* 0x00000036001b7202 */ /* 0x008fe20000000f00 */
[----:B------:R-:W-:Y:S06]  /*9f90*/  @!P5 BRA `(.L_x_2290) ;  /* 0x000000000050d947 */ /* 0x000fec0003800000 */
[----:B0-----:R-:W-:Y:S01]  /*9fa0*/  FFMA.FTZ R22, R22, R18, R20 ;  /* 0x0000001216167223 */ /* 0x001fe20000010014 */
[----:B------:R-:W2:Y:S03]  /*9fb0*/  LDL R27, [R1+0x14] ;  /* 0x00001400011b7983 */ /* 0x000ea60000100800 */
[----:B------:R-:W-:-:S06]  /*9fc0*/  FMUL.FTZ R23, R22, -1.4426950216293334961 ;  /* 0xbfb8aa3b16177820 */ /* 0x000fcc0000410000 */
[----:B------:R-:W0:Y:S02]  /*9fd0*/  MUFU.EX2 R23, R23 ;  /* 0x0000001700177308 */ /* 0x000e240000000800 */
[----:B0-----:R-:W-:-:S06]  /*9fe0*/  FADD.FTZ R23, R23, 1 ;  /* 0x3f80000017177421 */ /* 0x001fcc0000010000 */
[----:B------:R-:W0:Y:S02]  /*9ff0*/  MUFU.RCP R23, R23 ;  /* 0x0000001700177308 */ /* 0x000e240000001000 */
[----:B0----5:R-:W-:-:S04]  /*a000*/  FADD.FTZ R25, -R23, 1 ;  /* 0x3f80000017197421 */ /* 0x021fc80000010100 */
[----:B------:R-:W-:Y:S02]  /*a010*/  FFMA.FTZ R25, R22, R25, 1 ;  /* 0x3f80000016197423 */ /* 0x000fe40000010019 */
[----:B------:R-:W3:Y:S02]  /*a020*/  LDL R22, [R1+0x170] ;  /* 0x0001700001167983 */ /* 0x000ee40000100800 */
[----:B---3--:R-:W-:Y:S01]  /*a030*/  FMUL.FTZ R23, R22, R23 ;  /* 0x0000001716177220 */ /* 0x008fe20000410000 */
[----:B--2---:R-:W-:-:S03]  /*a040*/  FFMA.FTZ R22, R27, R19, R21 ;  /* 0x000000131b167223 */ /* 0x004fc60000010015 */
        /* <DEDUP_REMOVED lines=9> */
.L_x_2290:
[----:B0-----:R-:W2:Y:S04]  /*a0e0*/  LDL R22, [R1+0x1c] ;  /* 0x00001c0001167983 */ /* 0x001ea80000100800 */
[----:B------:R-:W-:Y:S04]  /*a0f0*/  STL [R1+0x28c], R6 ;  /* 0x00028c0601007387 */ /* 0x000fe80000100800 */
[----:B------:R-:W-:Y:S04]  /*a100*/  STL [R1+0x288], R5 ;  /* 0x0002880501007387 */ /* 0x000fe80000100800 */
[----:B------:R-:W-:Y:S04]  /*a110*/  STL [R1+0x284], R4 ;  /* 0x0002840401007387 */ /* 0x000fe80000100800 */
[----:B------:R-:W-:Y:S04]  /*a120*/  STL [R1+0x280], R3 ;  /* 0x0002800301007387 */ /* 0x000fe80000100800 */
[----:B------:R0:W-:Y:S04]  /*a130*/  STL [R1+0x27c], R2 ;  /* 0x00027c0201007387 */ /* 0x0001e80000100800 */
[----:B0-----:R-:W3:Y:S01]  /*a140*/  LDL R2, [R1+0x14] ;  /* 0x0000140001027983 */ /* 0x001ee20000100800 */
[----:B-----5:R-:W-:Y:S01]  /*a150*/  FMUL.FTZ R54, R25, R18 ;  /* 0x0000001219367220 */ /* 0x020fe20000410000 */
[----:B------:R-:W0:Y:S01]  /*a160*/  S2R R6, SR_LANEID ;  /* 0x0000000000067919 */ /* 0x000e220000000000 */
[----:B------:R-:W-:Y:S01]  /*a170*/  FMUL.FTZ R23, R27, R19 ;  /* 0x000000131b177220 */ /* 0x000fe20000410000 */
[----:B------:R-:W4:Y:S04]  /*a180*/  LDL.LU R5, [R1+0x10] ;  /* 0x0000100001057983 */ /* 0x000f280000300800 */
[----:B------:R-:W4:Y:S04]  /*a190*/  LDL R4, [R1+0x38] ;  /* 0x0000380001047983 */ /* 0x000f280000100800 */
[----:B------:R-:W4:Y:S01]  /*a1a0*/  LDL.LU R3, [R1+0x20] ;  /* 0x0000200001037983 */ /* 0x000f220000300800 */
[----:B0-----:R-:W-:Y:S01]  /*a1b0*/  ISETP.GT.AND P5, PT, R6, 0x1e, PT ;  /* 0x0000001e0600780c */ /* 0x001fe20003fa4270 */
[----:B--2---:R-:W-:Y:S01]  /*a1c0*/  FFMA.FTZ R22, R22, R54, R55 ;  /* 0x0000003616167223 */ /* 0x004fe20000010037 */
[----:B------:R-:W-:-:S02]  /*a1d0*/  FADD.FTZ R54, R56, R54 ;  /* 0x0000003638367221 */ /* 0x000fc40000010000 */
[----:B------:R-:W2:Y:S01]  /*a1e0*/  LDL.LU R56, [R1+0x18] ;  /* 0x0000180001387983 */ /* 0x000ea20000300800 */
[----:B---3--:R-:W-:-:S05]  /*a1f0*/  FFMA.FTZ R22, R2, R23, R22 ;  /* 0x0000001702167223 */ /* 0x008fca0000010016 */
[----:B------:R-:W0:Y:S01]  /*a200*/  SHFL.DOWN PT, R55, R22, 0x1, 0x1f ;  /* 0x08201f0016377f89 */ /* 0x000e2200000e0000 */
[----:B------:R-:W-:-:S05]  /*a210*/  FADD.FTZ R23, R23, R54 ;  /* 0x0000003617177221 */ /* 0x000fca0000010000 */
[----:B------:R-:W1:Y:S01]  /*a220*/  SHFL.DOWN PT, R54, R23, 0x1, 0x1f ;  /* 0x08201f0017367f89 */ /* 0x000e6200000e0000 */
[----:B0-----:R-:W-:-:S05]  /*a230*/  @!P5 FADD.FTZ R22, R22, R55 ;  /* 0x000000371616d221 */ /* 0x001fca0000010000 */
[----:B------:R-:W0:Y:S01]  /*a240*/  SHFL.DOWN PT, R55, R22, 0x2, 0x1f ;  /* 0x08401f0016377f89 */ /* 0x000e2200000e0000 */
[----:B-1----:R-:W-:Y:S01]  /*a250*/  @!P5 FADD.FTZ R23, R23, R54 ;  /* 0x000000361717d221 */ /* 0x002fe20000010000 */
[----:B------:R-:W-:-:S04]  /*a260*/  ISETP.GT.AND P5, PT, R6, 0x1d, PT ;  /* 0x0000001d0600780c */ /* 0x000fc80003fa4270 */
[----:B------:R-:W1:Y:S09]  /*a270*/  SHFL.DOWN PT, R54, R23, 0x2, 0x1f ;  /* 0x08401f0017367f89 */ /* 0x000e7200000e0000 */
        /* <DEDUP_REMOVED lines=13> */
[----:B------:R-:W-:Y:S02]  /*a350*/  ISETP.GT.AND P5, PT, R6, 0xf, PT ;  /* 0x0000000f0600780c */ /* 0x000fe40003fa4270 */
[----:B------:R1:W5:Y:S11]  /*a360*/  LDL.LU R6, [R1+0x28c] ;  /* 0x00028c0001067983 */ /* 0x0003760000300800 */
[----:B0-----:R-:W-:-:S02]  /*a370*/  @!P5 FADD.FTZ R22, R22, R55 ;  /* 0x000000371616d221 */ /* 0x001fc40000010000 */
[----:B------:R-:W3:Y:S04]  /*a380*/  LDL R55, [R1+0x34] ;  /* 0x0000340001377983 */ /* 0x000ee80000100800 */
[----:B------:R-:W0:Y:S02]  /*a390*/  SHFL.DOWN PT, R54, R23, 0x10, 0x1f ;  /* 0x0a001f0017367f89 */ /* 0x000e2400000e0000 */
[----:B0-----:R-:W-:Y:S01]  /*a3a0*/  @!P5 FADD.FTZ R23, R23, R54 ;  /* 0x000000361717d221 */ /* 0x001fe20000010000 */
[----:B------:R-:W-:Y:S01]  /*a3b0*/  FADD.FTZ R54, R57, R31 ;  /* 0x0000001f39367221 */ /* 0x000fe20000010000 */
[----:B----4-:R-:W-:Y:S01]  /*a3c0*/  FFMA.FTZ R31, R4, R31, R5 ;  /* 0x0000001f041f7223 */ /* 0x010fe20000010005 */
[----:B------:R-:W4:Y:S04]  /*a3d0*/  LDL R57, [R1+0x1c] ;  /* 0x00001c0001397983 */ /* 0x000f280000100800 */
[----:B------:R1:W5:Y:S04]  /*a3e0*/  LDL.LU R5, [R1+0x288] ;  /* 0x0002880001057983 */ /* 0x0003680000300800 */
[----:B------:R1:W5:Y:S01]  /*a3f0*/  LDL.LU R4, [R1+0x284] ;  /* 0x0002840001047983 */ /* 0x0003620000300800 */
[----:B--2---:R-:W-:Y:S01]  /*a400*/  FADD.FTZ R56, R56, R30 ;  /* 0x0000001e38387221 */ /* 0x004fe20000010000 */
[----:B---3--:R-:W-:-:S02]  /*a410*/  FFMA.FTZ R55, R55, R30, R3 ;  /* 0x0000001e37377223 */ /* 0x008fc40000010003 */
[----:B------:R1:W5:Y:S04]  /*a420*/  LDL.LU R3, [R1+0x280] ;  /* 0x0002800001037983 */ /* 0x0003680000300800 */
[----:B------:R-:W2:Y:S01]  /*a430*/  LDL R30, [R1+0x30] ;  /* 0x00003000011e7983 */ /* 0x000ea20000100800 */
[----:B------:R-:W-:Y:S01]  /*a440*/  FADD.FTZ R54, R54, R29 ;  /* 0x0000001d36367221 */ /* 0x000fe20000010000 */
[----:B--2---:R-:W-:Y:S02]  /*a450*/  FFMA.FTZ R30, R30, R29, R31 ;  /* 0x0000001d1e1e7223 */ /* 0x004fe4000001001f */
[----:B------:R-:W2:Y:S01]  /*a460*/  LDL R31, [R1+0x2c] ;  /* 0x00002c00011f7983 */ /* 0x000ea20000100800 */
[----:B------:R-:W-:-:S03]  /*a470*/  FADD.FTZ R29, R56, R28 ;  /* 0x0000001c381d7221 */ /* 0x000fc60000010000 */
[----:B------:R-:W3:Y:S01]  /*a480*/  LDL R56, [R1+0x278] ;  /* 0x0002780001387983 */ /* 0x000ee20000100800 */
[----:B--2---:R-:W-:Y:S01]  /*a490*/  FFMA.FTZ R28, R31, R28, R55 ;  /* 0x0000001c1f1c7223 */ /* 0x004fe20000010037 */
[----:B------:R-:W-:Y:S02]  /*a4a0*/  FADD.FTZ R31, R54, R26 ;  /* 0x0000001a361f7221 */ /* 0x000fe40000010000 */
[----:B------:R-:W2:Y:S04]  /*a4b0*/  LDL R55, [R1+0x24] ;  /* 0x0000240001377983 */ /* 0x000ea80000100800 */
[----:B------:R-:W4:Y:S01]  /*a4c0*/  LDL R54, [R1+0x28] ;  /* 0x0000280001367983 */ /* 0x000f220000100800 */
[----:B------:R-:W-:Y:S01]  /*a4d0*/  FADD.FTZ R29, R29, R24 ;  /* 0x000000181d1d7221 */ /* 0x000fe20000010000 */
[----:B------:R-:W0:Y:S01]  /*a4e0*/  S2UR UR7, SR_CgaCtaId ;  /* 0x00000000000779c3 */ /* 0x000e220000008800 */
[----:B------:R-:W-:-:S02]  /*a4f0*/  UMOV UR6, 0x400 ;  /* 0x0000040000067882 */ /* 0x000fc40000000000 */
[----:B------:R-:W-:Y:S01]  /*a500*/  UIADD3 UR5, UR6, 0xa0, URZ ;  /* 0x000000a006057890 */ /* 0x000fe2000fffe03f */
[----:B--2---:R-:W-:Y:S01]  /*a510*/  FFMA.FTZ R28, R55, R24, R28 ;  /* 0x00000018371c7223 */ /* 0x004fe2000001001c */
[----:B----4-:R-:W-:Y:S01]  /*a520*/  FFMA.FTZ R30, R54, R26, R30 ;  /* 0x0000001a361e7223 */ /* 0x010fe2000001001e */
[----:B------:R-:W-:-:S03]  /*a530*/  FADD.FTZ R26, R31, R25 ;  /* 0x000000191f1a7221 */ /* 0x000fc60000010000 */
[----:B------:R-:W-:Y:S01]  /*a540*/  FFMA.FTZ R24, R57, R25, R30 ;  /* 0x0000001939187223 */ /* 0x000fe2000001001e */
[----:B------:R-:W-:Y:S02]  /*a550*/  FFMA.FTZ R25, R2, R27, R28 ;  /* 0x0000001b02197223 */ /* 0x000fe4000001001c */
[----:B------:R1:W5:Y:S01]  /*a560*/  LDL.LU R2, [R1+0x27c] ;  /* 0x00027c0001027983 */ /* 0x0003620000300800 */
[----:B------:R-:W2:Y:S01]  /*a570*/  S2R R57, SR_LANEID ;  /* 0x0000000000397919 */ /* 0x000ea20000000000 */
[----:B0-----:R-:W-:Y:S01]  /*a580*/  ULEA UR5, UR7, UR5, 0x18 ;  /* 0x0000000507057291 */ /* 0x001fe2000f8ec03f */
[----:B------:R-:W-:-:S05]  /*a590*/  FADD.FTZ R27, R29, R27 ;  /* 0x0000001b1d1b7221 */ /* 0x000fca0000010000 */
[----:B------:R-:W-:-:S05]  /*a5a0*/  LEA R54, R0, UR5, 0x4 ;  /* 0x0000000500367c11 */ /* 0x000fca000f8e20ff */
[----:B------:R1:W-:Y:S01]  /*a5b0*/  STS.128 [R54], R24 ;  /* 0x0000001836007388 */ /* 0x0003e20000000c00 */
[----:B--2---:R-:W-:-:S13]  /*a5c0*/  ISETP.NE.AND P5, PT, R57, RZ, PT ;  /* 0x000000ff3900720c */ /* 0x004fda0003fa5270 */
[----:B---3--:R1:W-:Y:S01]  /*a5d0*/  @!P5 STS.64 [R56+0x10], R22 ;  /* 0x000010163800d388 */ /* 0x0083e20000000a00 */
[----:B------:R-:W-:Y:S01]  /*a5e0*/  BAR.SYNC.DEFER_BLOCKING 0x0 ;  /* 0x0000000000007b1d */ /* 0x000fe20000010000 */
[----:B------:R-:W-:-:S05]  /*a5f0*/  ISETP.NE.AND P5, PT, R0, RZ, PT ;  /* 0x000000ff0000720c */ /* 0x000fca0003fa5270 */
[----:B------:R-:W-:Y:S08]  /*a600*/  BSSY B0, `(.L_x_2291) ;  /* 0x0000029000007945 */ /* 0x000ff00003800000 */
[----:B-1----:R-:W-:Y:S05]  /*a610*/  @P5 BRA `(.L_x_2292) ;  /* 0x00000000009c5947 */ /* 0x002fea0003800000 */
        /* <DEDUP_REMOVED lines=39> */
.L_x_2292:
[----:B------:R-:W-:Y:S05]  /*a890*/  BSYNC B0 ;  /* 0x0000000000007941 */ /* 0x000fea0003800000 */
.L_x_2291:
[----:B------:R-:W-:Y:S01]  /*a8a0*/  BAR.SYNC.DEFER_BLOCKING 0x0 ;  /* 0x0000000000007b1d */ /* 0x000fe20000010000 */
[----:B------:R-:W-:Y:S02]  /*a8b0*/  ISETP.GT.U32.AND P6, PT, R0, 0x1f, PT ;  /* 0x0000001f0000780c */ /* 0x000fe40003fc4070 */
[----:B-----5:R-:W-:-:S03]  /*a8c0*/  LOP3.LUT R3, R3, 0xfffffffe, RZ, 0xc0, !PT ;  /* 0xfffffffe03037812 */ /* 0x020fc600078ec0ff */
        /* <DEDUP_REMOVED lines=78> */
.L_x_2294:
[----:B------:R-:W-:Y:S05]  /*adb0*/  BSYNC B0 ;  /* 0x0000000000007941 */ /* 0x000fea0003800000 */
.L_x_2293:
[----:B------:R-:W0:Y:S01]  /*adc0*/  LDC.64 R30, c[0x0][0x268] ;  /* 0x00009a00ff1e7b82 */ /* 0x000e220000000a00 */
[----:B------:R-:W-:Y:S01]  /*add0*/  MOV R28, UR16 ;  /* 0x00000010001c7c02 */ /* 0x000fe20008000f00 */
[----:B------:R-:W-:Y:S03]  /*ade0*/  BSSY B0, `(.L_x_2295) ;  /* 0x0000011000007945 */ /* 0x000fe60003800000 */
[----:B------:R-:W-:-:S05]  /*adf0*/  LEA R28, R28, R0, 0x5 ;  /* 0x000000001c1c7211 */ /* 0x000fca00078e28ff */
        /* <DEDUP_REMOVED lines=15> */
.L_x_2296:
[----:B------:R-:W-:Y:S05]  /*aef0*/  BSYNC B0 ;  /* 0x0000000000007941 */ /* 0x000fea0003800000 */
.L_x_2295:
[----:B------:R-:W-:Y:S02]  /*af00*/  ULDC UR16, c[0x0][0xc] ;  /* 0x0000030000107ab9 */ /* 0x000fe40000000800 */
[----:B------:R-:W-:-:S06]  /*af10*/  UISETP.GE.U32.AND UP0, UPT, UR16, 0x2, UPT ;  /* 0x000000021000788c */ /* 0x000fcc000bf06070 */
[----:B------:R-:W-:-:S13]  /*af20*/  PLOP3.LUT P6, PT, PT, PT, UP0, 0x40, 0x0 ;  /* 0x000000000000781c */ /* 0x000fda0003fce808 */
[----:B------:R-:W-:Y:S05]  /*af30*/  @P6 BRA `(.L_x_2297) ;  /* 0x0000001800906947 */ /* 0x000fea0003800000 */
[----:B------:R-:W1:Y:S01]  /*af40*/  S2UR UR14, SR_CTAID.Y ;  /* 0x00000000000e79c3 */ /* 0x000e620000002600 */
[----:B------:R-:W-:Y:S01]  /*af50*/  ULOP3.LUT UR5, UR4, 0x1, URZ, 0xc0, !UPT ;  /* 0x0000000104057892 */ /* 0x000fe2000f8ec03f */
[----:B------:R-:W-:Y:S01]  /*af60*/  ULDC UR15, c[0x0][0x10] ;  /* 0x00000400000f7ab9 */ /* 0x000fe20000000800 */
[----:B------:R-:W-:Y:S02]  /*af70*/  ULDC.64 UR18, c[0x0][0x260] ;  /* 0x0000980000127ab9 */ /* 0x000fe40000000a00 */
[----:B------:R-:W-:-:S04]  /*af80*/  UIMAD UR5, UR5, UR15, URZ ;  /* 0x0000000f050572a4 */ /* 0x000fc8000f8e023f */
[----:B------:R-:W-:Y:S02]  /*af90*/  UIMAD UR6, UR5, UR16, URZ ;  /* 0x00000010050672a4 */ /* 0x000fe4000f8e023f */
[----:B-1----:R-:W-:Y:S02]  /*afa0*/  UIADD3 UR20, UR5, UR14, URZ ;  /* 0x0000000e05147290 */ /* 0x002fe4000fffe03f */
[----:B------:R-:W-:-:S03]  /*afb0*/  USHF.L.U32 UR5, UR6, 0x1, URZ ;  /* 0x0000000106057899 */ /* 0x000fc6000800063f */
[----:B------:R-:W-:Y:S02]  /*afc0*/  ULDC.64 UR6, c[0x0][0x258] ;  /* 0x0000960000067ab9 */ /* 0x000fe40000000a00 */
[----:B------:R-:W-:Y:S02]  /*afd0*/  UIMAD.WIDE.U32 UR20, UR20, 0x4, UR6 ;  /* 0x00000004141478a5 */ /* 0x000fe4000f8e0006 */
[----:B------:R-:W-:Y:S01]  /*afe0*/  UIMAD.WIDE UR6, UR5, 0x4, UR18 ;  /* 0x00000004050678a5 */ /* 0x000fe2000f8e0212 */
[----:B------:R-:W-:Y:S11]  /*aff0*/  @P5 BRA `(.L_x_2298) ;  /* 0x0000000000805947 */ /* 0x000ff60003800000 */
[----:B0-----:R-:W0:Y:S01]  /*b000*/  S2R R27, SR_LANEID ;  /* 0x00000000001b7919 */ /* 0x001e220000000000 */
[----:B------:R-:W-:Y:S01]  /*b010*/  UIMAD UR18, UR13, UR15, UR14 ;  /* 0x0000000f0d1272a4 */ /* 0x000fe2000f8e020e */
[----:B------:R-:W-:Y:S01]  /*b020*/  VOTEU.ANY UR17, UPT, PT ;  /* 0x0000000000117886 */ /* 0x000fe200038e0100 */
[----:B------:R-:W-:Y:S02]  /*b030*/  ULOP3.LUT UP0, URZ, UR4, 0x2, URZ, 0xc0, !UPT ;  /* 0x00000002043f7892 */ /* 0x000fe4000f80c03f */
[----:B------:R-:W-:Y:S01]  /*b040*/  UIMAD.WIDE.U32 UR18, UR18, 0x8, UR6 ;  /* 0x00000008121278a5 */ /* 0x000fe2000f8e0006 */
[----:B------:R-:W-:Y:S02]  /*b050*/  UMOV UR5, 0x1 ;  /* 0x0000000100057882 */ /* 0x000fe40000000000 */
[----:B------:R-:W-:-:S03]  /*b060*/  USEL UR5, UR5, 0xffffffff, !UP0 ;  /* 0xffffffff05057887 */ /* 0x000fc6000c000000 */
[----:B------:R-:W-:Y:S01]  /*b070*/  MOV R24, UR18 ;  /* 0x0000001200187c02 */ /* 0x000fe20008000f00 */
[----:B------:R-:W-:Y:S01]  /*b080*/  UPOPC UR18, UR17 ;  /* 0x00000011001272bf */ /* 0x000fe20008000000 */
[----:B------:R-:W-:Y:S01]  /*b090*/  MOV R25, UR19 ;  /* 0x0000001300197c02 */ /* 0x000fe20008000f00 */
[----:B------:R-:W-:Y:S02]  /*b0a0*/  UFLO.U32 UR17, UR17 ;  /* 0x00000011001172bd */ /* 0x000fe400080e0000 */
[----:B------:R-:W-:Y:S02]  /*b0b0*/  UIMAD UR5, UR5, UR18, URZ ;  /* 0x00000012050572a4 */ /* 0x000fe4000f8e023f */
[----:B------:R1:W-:Y:S04]  /*b0c0*/  STG.E.64 desc[UR22][R24.64], R22 ;  /* 0x0000001618007986 */ /* 0x0003e8000c101b16 */
[----:B------:R-:W-:-:S02]  /*b0d0*/  MOV R26, UR5 ;  /* 0x00000005001a7c02 */ /* 0x000fc40008000f00 */
[----:B0-----:R-:W-:Y:S02]  /*b0e0*/  ISETP.EQ.U32.AND P6, PT, R27, UR17, PT ;  /* 0x000000111b007c0c */ /* 0x001fe4000bfc2070 */
[----:B-1----:R-:W-:Y:S02]  /*b0f0*/  MOV R24, UR20 ;  /* 0x0000001400187c02 */ /* 0x002fe40008000f00 */
[----:B------:R-:W-:-:S09]  /*b100*/  MOV R25, UR21 ;  /* 0x0000001500197c02 */ /* 0x000fd20008000f00 */
        /* <DEDUP_REMOVED lines=8> */
.L_x_2299:
[----:B------:R-:W-:Y:S02]  /*b190*/  MOV R24, UR20 ;  /* 0x0000001400187c02 */ /* 0x000fe40008000f00 */
[----:B------:R-:W-:-:S05]  /*b1a0*/  MOV R25, UR21 ;  /* 0x0000001500197c02 */ /* 0x000fca0008000f00 */
[----:B------:R-:W2:Y:S04]  /*b1b0*/  LDG.E.STRONG.GPU R24, desc[UR22][R24.64] ;  /* 0x0000001618187981 */ /* 0x000ea8000c1ef900 */
[----:B--2---:R-:W-:Y:S01]  /*b1c0*/  CCTL.IVALL ;  /* 0x00000000ff00798f */ /* 0x004fe20002000000 */
[----:B------:R-:W-:Y:S05]  /*b1d0*/  YIELD ;  /* 0x0000000000007946 */ /* 0x000fea0003800000 */
[----:B------:R-:W-:-:S13]  /*b1e0*/  ISETP.NE.AND P6, PT, R24, R26, PT ;  /* 0x0000001a1800720c */ /* 0x000fda0003fc5270 */
[----:B------:R-:W-:Y:S05]  /*b1f0*/  @P6 BRA `(.L_x_2299) ;  /* 0xfffffffc00e46947 */ /* 0x000fea000383ffff */
.L_x_2298:
        /* <DEDUP_REMOVED lines=9> */
[----:B------:R-:W-:Y:S01]  /*b290*/  ULOP3.LUT UR17, UR16, 0x3, URZ, 0xc0, !UPT ;  /* 0x0000000310117892 */ /* 0x000fe2000f8ec03f */
[----:B------:R-:W-:-:S03]  /*b2a0*/  UMOV UR5, URZ ;  /* 0x0000003f00057c82 */ /* 0x000fc60008000000 */
[----:B------:R-:W-:-:S06]  /*b2b0*/  UIADD3 UR17, -UR17, UR16, URZ ;  /* 0x0000001011117290 */ /* 0x000fcc000fffe13f */
        /* <DEDUP_REMOVED lines=11> */
[----:B------:R-:W1:Y:S01]  /*b370*/  S2UR UR18, SR_CTAID.X ;  /* 0x00000000001279c3 */ /* 0x000e620000002500 */
[----:B------:R-:W-:Y:S02]  /*b380*/  PLOP3.LUT P6, PT, PT, PT, PT, 0x8, 0x0 ;  /* 0x000000000000781c */ /* 0x000fe40003fce170 */
[----:B------:R-:W-:-:S11]  /*b390*/  LOP3.LUT R3, R3, 0xfffffffe, RZ, 0xc0, !PT ;  /* 0xfffffffe03037812 */ /* 0x000fd600078ec0ff */
[----:B------:R-:W-:-:S07]  /*b3a0*/  @P6 LOP3.LUT R3, R3, 0x1, RZ, 0xfc, !PT ;  /* 0x0000000103036812 */ /* 0x000fce00078efcff */
.L_x_2303:
[----:B0-----:R-:W-:-:S04]  /*b3b0*/  MOV R24, UR13 ;  /* 0x0000000d00187c02 */ /* 0x001fc80008000f00 */
[----:B------:R-:W-:-:S13]  /*b3c0*/  ISETP.EQ.OR P6, PT, R24, UR5, P5 ;  /* 0x0000000518007c0c */ /* 0x000fda000afc2670 */
[----:B------:R-:W-:-:S05]  /*b3d0*/  VOTEU.ALL UP0, P6 ;  /* 0x00000000003f7886 */ /* 0x000fca0003000000 */
[----:B------:R-:W-:-:S04]  /*b3e0*/  @!UP0 UIMAD UR20, UR15, UR5, UR14 ;  /* 0x000000050f1482a4 */ /* 0x000fc8000f8e020e */
[----:B------:R-:W-:-:S06]  /*b3f0*/  @!UP0 UIMAD.WIDE.U32 UR20, UR20, 0x8, UR6 ;  /* 0x00000008141488a5 */ /* 0x000fcc000f8e0006 */
[----:B------:R-:W-:Y:S02]  /*b400*/  MOV R24, UR20 ;  /* 0x0000001400187c02 */ /* 0x000fe40008000f00 */
[----:B------:R-:W-:-:S06]  /*b410*/  MOV R25, UR21 ;  /* 0x0000001500197c02 */ /* 0x000fcc0008000f00 */
[----:B------:R-:W2:Y:S01]  /*b420*/  @!P6 LDG.E.64 R24, desc[UR22][R24.64] ;  /* 0x000000161818e981 */ /* 0x000ea2000c1e1b00 */
[----:B------:R-:W-:Y:S01]  /*b430*/  UIADD3 UR20, UR5, 0x1, URZ ;  /* 0x0000000105147890 */ /* 0x000fe2000fffe03f */
[----:B-1----:R-:W-:Y:S01]  /*b440*/  UMOV UR13, UR18 ;  /* 0x00000012000d7c82 */ /* 0x002fe20008000000 */
[----:B--2---:R-:W-:Y:S01]  /*b450*/  @!P6 FADD.FTZ R22, R22, R24 ;  /* 0x000000181616e221 */ /* 0x004fe20000010000 */
[----:B------:R-:W-:Y:S01]  /*b460*/  MOV R24, UR13 ;  /* 0x0000000d00187c02 */ /* 0x000fe20008000f00 */
[----:B------:R-:W-:-:S03]  /*b470*/  @!P6 FADD.FTZ R23, R23, R25 ;  /* 0x000000191717e221 */ /* 0x000fc60000010000 */
        /* <DEDUP_REMOVED lines=8> */
[----:B--2---:R-:W-:Y:S01]  /*b500*/  @!P6 FADD.FTZ R22, R22, R26 ;  /* 0x0000001a1616e221 */ /* 0x004fe20000010000 */
[----:B------:R-:W-:-:S04]  /*b510*/  @!P6 FADD.FTZ R23, R23, R27 ;  /* 0x0000001b1717e221 */ /* 0x000fc80000010000 */
        /* <DEDUP_REMOVED lines=144> */
.L_x_2302:
[----:B------:R-:W-:-:S06]  /*be20*/  UISETP.GT.AND UP0, UPT, UR17, 0x4, UPT ;  /* 0x000000041100788c */ /* 0x000fcc000bf04270 */
[----:B------:R-:W-:-:S13]  /*be30*/  PLOP3.LUT P6, PT, PT, PT, UP0, 0x40, 0x0 ;  /* 0x000000000000781c */ /* 0x000fda0003fce808 */
[----:B------:R-:W-:Y:S05]  /*be40*/  @P6 BRA `(.L_x_2304) ;  /* 0x0000000400586947 */ /* 0x000fea0003800000 */
        /* <DEDUP_REMOVED lines=86> */
.L_x_2304:
[----:B------:R-:W-:-:S04]  /*c3b0*/  LOP3.LUT P6, RZ, R3, 0x1, RZ, 0xc0, !PT ;  /* 0x0000000103ff7812 */ /* 0x000fc800078cc0ff */
[----:B------:R-:W-:-:S13]  /*c3c0*/  ISETP.NE.OR P6, PT, RZ, UR17, P6 ;  /* 0x00000011ff007c0c */ /* 0x000fda000b7c5670 */
[----:B------:R-:W-:Y:S05]  /*c3d0*/  @!P6 BRA `(.L_x_2300) ;  /* 0x0000000000c4e947 */ /* 0x000fea0003800000 */
.L_x_2301:
[----:B------:R-:W1:Y:S01]  /*c3e0*/  S2UR UR20, SR_CTAID.X ;  /* 0x00000000001479c3 */ /* 0x000e620000002500 */
[----:B------:R-:W-:Y:S01]  /*c3f0*/  NOP ;  /* 0x0000000000007918 */ /* 0x000fe20000000000 */
.L_x_2305:
        /* <DEDUP_REMOVED lines=47> */
.L_x_2300:
[----:B------:R-:W-:-:S06]  /*c6f0*/  ULOP3.LUT UP0, UR18, UR16, 0x3, URZ, 0xc0, !UPT ;  /* 0x0000000310127892 */ /* 0x000fcc000f80c03f */
[----:B------:R-:W-:-:S13]  /*c700*/  PLOP3.LUT P6, PT, PT, PT, UP0, 0x40, 0x0 ;  /* 0x000000000000781c */ /* 0x000fda0003fce808 */
[----:B------:R-:W-:Y:S05]  /*c710*/  @P6 BRA `(.L_x_2297) ;  /* 0x0000000000986947 */ /* 0x000fea0003800000 */
[----:B0-----:R-:W-:Y:S01]  /*c720*/  MOV R24, UR13 ;  /* 0x0000000d00187c02 */ /* 0x001fe20008000f00 */
[----:B------:R-:W-:Y:S03]  /*c730*/  BSSY B0, `(.L_x_2306) ;  /* 0x000000a000007945 */ /* 0x000fe60003800000 */
[----:B------:R-:W-:-:S13]  /*c740*/  ISETP.EQ.OR P6, PT, R24, UR5, P5 ;  /* 0x0000000518007c0c */ /* 0x000fda000afc2670 */
[----:B------:R-:W-:Y:S05]  /*c750*/  @P6 BRA `(.L_x_2307) ;  /* 0x00000000001c6947 */ /* 0x000fea0003800000 */
[----:B------:R-:W-:-:S04]  /*c760*/  UIMAD UR16, UR15, UR5, UR14 ;  /* 0x000000050f1072a4 */ /* 0x000fc8000f8e020e */
[----:B------:R-:W-:-:S06]  /*c770*/  UIMAD.WIDE.U32 UR16, UR16, 0x8, UR6 ;  /* 0x00000008101078a5 */ /* 0x000fcc000f8e0006 */
[----:B------:R-:W-:Y:S02]  /*c780*/  MOV R24, UR16 ;  /* 0x0000001000187c02 */ /* 0x000fe40008000f00 */
[----:B------:R-:W-:-:S06]  /*c790*/  MOV R25, UR17 ;  /* 0x0000001100197c02 */ /* 0x000fcc0008000f00 */
[----:B------:R-:W2:Y:S02]  /*c7a0*/  LDG.E.64 R24, desc[UR22][R24.64] ;  /* 0x0000001618187981 */ /* 0x000ea4000c1e1b00 */
[----:B--2---:R-:W-:Y:S01]  /*c7b0*/  FADD.FTZ R22, R22, R24 ;  /* 0x0000001816167221 */ /* 0x004fe20000010000 */
[----:B------:R-:W-:-:S07]  /*c7c0*/  FADD.FTZ R23, R23, R25 ;  /* 0x0000001917177221 */ /* 0x000fce0000010000 */
.L_x_2307:
[----:B------:R-:W-:Y:S05]  /*c7d0*/  BSYNC B0 ;  /* 0x0000000000007941 */ /* 0x000fea0003800000 */
.L_x_2306:
[----:B------:R-:W-:-:S06]  /*c7e0*/  UISETP.NE.AND UP0, UPT, UR18, 0x1, UPT ;  /* 0x000000011200788c */ /* 0x000fcc000bf05270 */
[----:B------:R-:W-:-:S13]  /*c7f0*/  PLOP3.LUT P6, PT, PT, PT, UP0, 0x40, 0x0 ;  /* 0x000000000000781c */ /* 0x000fda0003fce808 */
[----:B------:R-:W-:Y:S05]  /*c800*/  @P6 BRA `(.L_x_2297) ;  /* 0x00000000005c6947 */ /* 0x000fea0003800000 */
[----:B------:R-:W-:Y:S01]  /*c810*/  UIADD3 UR16, UR5, 0x1, URZ ;  /* 0x0000000105107890 */ /* 0x000fe2000fffe03f */
[----:B------:R-:W-:-:S05]  /*c820*/  MOV R26, UR13 ;  /* 0x0000000d001a7c02 */ /* 0x000fca0008000f00 */
        /* <DEDUP_REMOVED lines=10> */
[----:B------:R-:W-:Y:S02]  /*c8d0*/  ISETP.EQ.OR P6, PT, R26, UR5, P5 ;  /* 0x000000051a007c0c */ /* 0x000fe4000afc2670 */
[----:B------:R-:W-:-:S04]  /*c8e0*/  MOV R24, UR18 ;  /* 0x0000001200187c02 */ /* 0x000fc80008000f00 */
[----:B------:R-:W-:-:S13]  /*c8f0*/  ISETP.EQ.OR P6, PT, R24, 0x2, P6 ;  /* 0x000000021800780c */ /* 0x000fda00037c2670 */
[----:B------:R-:W-:-:S05]  /*c900*/  VOTEU.ALL UP0, P6 ;  /* 0x00000000003f7886 */ /* 0x000fca0003000000 */
[----:B------:R-:W-:-:S04]  /*c910*/  @!UP0 UIMAD UR14, UR5, UR15, UR14 ;  /* 0x0000000f050e82a4 */ /* 0x000fc8000f8e020e */
[----:B------:R-:W-:-:S06]  /*c920*/  @!UP0 UIMAD.WIDE.U32 UR6, UR14, 0x8, UR6 ;  /* 0x000000080e0688a5 */ /* 0x000fcc000f8e0006 */
[----:B------:R-:W-:Y:S02]  /*c930*/  MOV R24, UR6 ;  /* 0x0000000600187c02 */ /* 0x000fe40008000f00 */
[----:B------:R-:W-:-:S06]  /*c940*/  MOV R25, UR7 ;  /* 0x0000000700197c02 */ /* 0x000fcc0008000f00 */
[----:B------:R-:W2:Y:S02]  /*c950*/  @!P6 LDG.E.64 R24, desc[UR22][R24.64] ;  /* 0x000000161818e981 */ /* 0x000ea4000c1e1b00 */
[----:B--2---:R-:W-:Y:S01]  /*c960*/  @!P6 FADD.FTZ R22, R22, R24 ;  /* 0x000000181616e221 */ /* 0x004fe20000010000 */
[----:B------:R-:W-:-:S07]  /*c970*/  @!P6 FADD.FTZ R23, R23, R25 ;  /* 0x000000191717e221 */ /* 0x000fce0000010000 */
.L_x_2297:
[----:B0-----:R0:W5:Y:S04]  /*c980*/  LDL R28, [R1+0x68] ;  /* 0x00006800011c7983 */ /* 0x0011680000100800 */
[----:B------:R0:W5:Y:S04]  /*c990*/  LDL R26, [R1+0x8] ;  /* 0x00000800011a7983 */ /* 0x0001680000100800 */
[----:B------:R0:W5:Y:S04]  /*c9a0*/  LDL R27, [R1+0x6c] ;  /* 0x00006c00011b7983 */ /* 0x0001680000100800 */
[----:B------:R0:W5:Y:S01]  /*c9b0*/  LDL R25, [R1+0xc] ;  /* 0x00000c0001197983 */ /* 0x0001620000100800 */
[----:B------:R-:W1:Y:S01]  /*c9c0*/  S2UR UR6, SR_CgaCtaId ;  /* 0x00000000000679c3 */ /* 0x000e620000008800 */
[----:B------:R-:W-:Y:S01]  /*c9d0*/  UMOV UR5, 0x400 ;  /* 0x0000040000057882 */ /* 0x000fe20000000000 */
[----:B------:R-:W-:Y:S01]  /*c9e0*/  ISETP.NE.AND P6, PT, RZ, UR24, PT ;  /* 0x00000018ff007c0c */ /* 0x000fe2000bfc5270 */
[----:B-1----:R-:W-:-:S03]  /*c9f0*/  ULEA UR5, UR6, UR5, 0x18 ;  /* 0x0000000506057291 */ /* 0x002fc6000f8ec03f */
[----:B------:R-:W-:-:S06]  /*ca00*/  ULDC UR6, c[0x0][0x2bc] ;  /* 0x0000af0000067ab9 */ /* 0x000fcc0000000800 */
[----:B------:R-:W-:Y:S01]  /*ca10*/  @!P5 STS.64 [UR5+0x98], R22 ;  /* 0x00009816ff00d988 */ /* 0x000fe20008000a05 */
[----:B------:R-:W-:Y:S06]  /*ca20*/  BAR.SYNC.DEFER_BLOCKING 0x0 ;  /* 0x0000000000007b1d */ /* 0x000fec0000010000 */
[----:B------:R-:W1:Y:S02]  /*ca30*/  LDS.64 R22, [UR5+0x98] ;  /* 0x00009805ff167984 */ /* 0x000e640008000a00 */
[----:B-1----:R-:W-:Y:S01]  /*ca40*/  FMUL.FTZ R22, R22, UR6 ;  /* 0x0000000616167c20 */ /* 0x002fe20008410000 */
[----:B------:R-:W-:-:S04]  /*ca50*/  FMUL.FTZ R23, R23, UR6 ;  /* 0x0000000617177c20 */ /* 0x000fc80008410000 */
[----:B------:R-:W-:Y:S02]  /*ca60*/  R2UR UR5, R22 ;  /* 0x00000000160572ca */ /* 0x000fe400000e0000 */
[----:B------:R-:W-:Y:S01]  /*ca70*/  R2UR UR6, R23 ;  /* 0x00000000170672ca */ /* 0x000fe200000e0000 */
[----:B0-----:R-:W-:-:S14]  /*ca80*/  @!P6 BRA `(.L_x_2308) ;  /* 0x000000000050e947 */ /* 0x001fdc0003800000 */
[----:B-----5:R-:W-:-:S04]  /*ca90*/  FFMA.FTZ R22, R28, R18, R20 ;  /* 0x000000121c167223 */ /* 0x020fc80000010014 */
        /* <DEDUP_REMOVED lines=9> */
[----:B------:R-:W-:-:S04]  /*cb30*/  FMUL.FTZ R23, R22, -1.4426950216293334961 ;  /* 0xbfb8aa3b16177820 */ /* 0x000fc80000410000 */
[----:B------:R0:W-:Y:S02]  /*cb40*/  STL [R1+0x8], R26 ;  /* 0x0000081a01007387 */ /* 0x0001e40000100800 */
[----:B------:R-:W1:Y:S02]  /*cb50*/  MUFU.EX2 R23, R23 ;  /* 0x0000001700177308 */ /* 0x000e640000000800 */
[----:B-1----:R-:W-:-:S06]  /*cb60*/  FADD.FTZ R23, R23, 1 ;  /* 0x3f80000017177421 */ /* 0x002fcc0000010000 */
[----:B------:R-:W1:Y:S02]  /*cb70*/  MUFU.RCP R23, R23 ;  /* 0x0000001700177308 */ /* 0x000e640000001000 */
[----:B-1----:R-:W-:Y:S01]  /*cb80*/  FMUL.FTZ R24, R25, R23 ;  /* 0x0000001719187220 */ /* 0x002fe20000410000 */
[----:B------:R-:W-:-:S04]  /*cb90*/  FADD.FTZ R23, -R23, 1 ;  /* 0x3f80000017177421 */ /* 0x000fc80000010100 */
[----:B------:R-:W-:-:S04]  /*cba0*/  FFMA.FTZ R23, R22, R23, 1 ;  /* 0x3f80000016177423 */ /* 0x000fc80000010017 */
[----:B------:R-:W-:-:S05]  /*cbb0*/  FMUL.FTZ R25, R24, R23 ;  /* 0x0000001718197220 */ /* 0x000fca0000410000 */
[----:B------:R0:W-:Y:S02]  /*cbc0*/  STL [R1+0xc], R25 ;  /* 0x00000c1901007387 */ /* 0x0001e40000100800 */
.L_x_2308:
[----:B------:R-:W-:Y:S01]  /*cbd0*/  LOP3.LUT P5, RZ, R3, 0x1000, RZ, 0xc0, !PT ;  /* 0x0000100003ff7812 */ /* 0x000fe200078ac0ff */
[----:B------:R-:W-:-:S12]  /*cbe0*/  BSSY B0, `(.L_x_2309) ;  /* 0x0000016000007945 */ /* 0x000fd80003800000 */
[----:B------:R-:W-:Y:S05]  /*cbf0*/  @P5 BRA `(.L_x_2310) ;  /* 0x0000000000505947 */ /* 0x000fea0003800000 */
[----:B------:R-:W2:Y:S01]  /*cc00*/  LDL.LU R23, [R1+0x22c] ;  /* 0x00022c0001177983 */ /* 0x000ea20000300800 */
[----:B------:R-:W-:Y:S01]  /*cc10*/  MOV R22, UR5 ;  /* 0x0000000500167c02 */ /* 0x000fe20008000f00 */
[----:B------:R-:W-:Y:S01]  /*cc20*/  ULDC.64 UR14, c[0x0][0x288] ;  /* 0x0000a200000e7ab9 */ /* 0x000fe20000000a00 */
[----:B------:R-:W-:-:S03]  /*cc30*/  MOV R24, R4 ;  /* 0x0000000400187202 */ /* 0x000fc60000000f00 */
[----:B-----5:R-:W-:-:S04]  /*cc40*/  FFMA.FTZ R22, R28, R22, UR6 ;  /* 0x000000061c167e23 */ /* 0x020fc80008010016 */
[----:B0-----:R-:W-:Y:S01]  /*cc50*/  FFMA.FTZ R26, R18, R26, -R22 ;  /* 0x0000001a121a7223 */ /* 0x001fe20000010816 */
[----:B------:R-:W-:-:S05]  /*cc60*/  MOV R22, UR5 ;  /* 0x0000000500167c02 */ /* 0x000fca0008000f00 */
[----:B------:R-:W-:-:S04]  /*cc70*/  FFMA.FTZ R22, R27, R22, UR6 ;  /* 0x000000061b167e23 */ /* 0x000fc80008010016 */
[----:B------:R-:W-:Y:S01]  /*cc80*/  FFMA.FTZ R27, R19, R25, -R22 ;  /* 0x00000019131b7223 */ /* 0x000fe20000010816 */
[----:B------:R-:W-:-:S03]  /*cc90*/  MOV R25, R7 ;  /* 0x0000000700197202 */ /* 0x000fc60000000f00 */
[----:B------:R-:W-:-:S04]  /*cca0*/  IMAD.WIDE.U32 R24, R2, UR14, R24 ;  /* 0x0000000e02187c25 */ /* 0x000fc8000f8e0018 */
[----:B--2---:R-:W-:-:S04]  /*ccb0*/  IMAD R22, R23, UR14, RZ ;  /* 0x0000000e17167c24 */ /* 0x004fc8000f8e02ff */
[----:B------:R-:W-:Y:S01]  /*ccc0*/  IMAD R22, R2, UR15, R22 ;  /* 0x0000000f02167c24 */ /* 0x000fe2000f8e0216 */
[----:B------:R-:W-:-:S04]  /*ccd0*/  ULDC.64 UR14, c[0x0][0x210] ;  /* 0x00008400000e7ab9 */ /* 0x000fc80000000a00 */
[----:B------:R-:W-:Y:S01]  /*cce0*/  IADD3 R23, R25, R22, RZ ;  /* 0x0000001619177210 */ /* 0x000fe20007ffe0ff */
[----:B------:R-:W-:Y:S01]  /*ccf0*/  FMUL.FTZ R25, R27, UR25 ;  /* 0x000000191b197c20 */ /* 0x000fe20008410000 */
[----:B------:R-:W-:-:S04]  /*cd00*/  LEA R22, P5, R24, UR14, 0x2 ;  /* 0x0000000e18167c11 */ /* 0x000fc8000f8a10ff */
[----:B------:R-:W-:Y:S01]  /*cd10*/  LEA.HI.X R23, R24, UR15, R23, 0x2, P5 ;  /* 0x0000000f18177c11 */ /* 0x000fe2000a8f1417 */
[----:B------:R-:W-:-:S05]  /*cd20*/  FMUL.FTZ R24, R26, UR25 ;  /* 0x000000191a187c20 */ /* 0x000fca0008410000 */
[----:B------:R1:W-:Y:S03]  /*cd30*/  STG.E.64 desc[UR22][R22.64], R24 ;  /* 0x0000001816007986 */ /* 0x0003e6000c101b16 */
.L_x_2310:
[----:B------:R-:W-:Y:S05]  /*cd40*/  BSYNC B0 ;  /* 0x0000000000007941 */ /* 0x000fea0003800000 */
.L_x_2309:
[----:B------:R2:W5:Y:S02]  /*cd50*/  LDL R29, [R1+0x78] ;  /* 0x00007800011d7983 */ /* 0x0005640000100800 */
[----:B-----5:R-:W3:Y:S02]  /*cd60*/  LDC R28, c[0x0][0x2ac] ;  /* 0x0000ab00ff1c7b82 */ /* 0x020ee40000000800 */
[----:B0-----:R2:W5:Y:S04]  /*cd70*/  LDL R26, [R1] ;  /* 0x00000000011a7983 */ /* 0x0015680000100800 */
[----:B------:R2:W5:Y:S04]  /*cd80*/  LDL R27, [R1+0x84] ;  /* 0x00008400011b7983 */ /* 0x0005680000100800 */
[----:B-1----:R2:W5:Y:S01]  /*cd90*/  LDL R25, [R1+0x4] ;  /* 0x0000040001197983 */ /* 0x0025620000100800 */
[----:B------:R-:W-:-:S13]  /*cda0*/  ISETP.NE.AND P5, PT, RZ, UR24, PT ;  /* 0x00000018ff007c0c */ /* 0x000fda000bfa5270 */
[----:B--2---:R-:W-:Y:S05]  /*cdb0*/  @!P5 BRA `(.L_x_2311) ;  /* 0x000000000050d947 */ /* 0x004fea0003800000 */
[----:B------:R-:W-:-:S04]  /*cdc0*/  FFMA.FTZ R22, R29, R18, R20 ;  /* 0x000000121d167223 */ /* 0x000fc80000010014 */
[----:B------:R-:W-:-:S06]  /*cdd0*/  FMUL.FTZ R23, R22, -1.4426950216293334961 ;  /* 0xbfb8aa3b16177820 */ /* 0x000fcc0000410000 */
[----:B------:R-:W0:Y:S02]  /*cde0*/  MUFU.EX2 R23, R23 ;  /* 0x0000001700177308 */ /* 0x000e240000000800 */
[----:B0-----:R-:W-:-:S06]  /*cdf0*/  FADD.FTZ R23, R23, 1 ;  /* 0x3f80000017177421 */ /* 0x001fcc0000010000 */
[----:B------:R-:W0:Y:S02]  /*ce00*/  MUFU.RCP R23, R23 ;  /* 0x0000001700177308 */ /* 0x000e240000001000 */
[----:B0----5:R-:W-:Y:S01]  /*ce10*/  FMUL.FTZ R24, R26, R23 ;  /* 0x000000171a187220 */ /* 0x021fe20000410000 */
[----:B------:R-:W-:-:S04]  /*ce20*/  FADD.FTZ R23, -R23, 1 ;  /* 0x3f80000017177421 */ /* 0x000fc80000010100 */
[----:B------:R-:W-:Y:S01]  /*ce30*/  FFMA.FTZ R23, R22, R23, 1 ;  /* 0x3f80000016177423 */ /* 0x000fe20000010017 */
[----:B------:R-:W-:-:S03]  /*ce40*/  FFMA.FTZ R22, R27, R19, R21 ;  /* 0x000000131b167223 */ /* 0x000fc60000010015 */
[----:B------:R-:W-:Y:S01]  /*ce50*/  FMUL.FTZ R26, R24, R23 ;  /* 0x00000017181a7220 */ /* 0x000fe20000410000 */
[----:B------:R-:W-:-:S04]  /*ce60*/  FMUL.FTZ R23, R22, -1.4426950216293334961 ;  /* 0xbfb8aa3b16177820 */ /* 0x000fc80000410000 */
[----:B------:R0:W-:Y:S02]  /*ce70*/  STL [R1], R26 ;  /* 0x0000001a01007387 */ /* 0x0001e40000100800 */
        /* <DEDUP_REMOVED lines=8> */
.L_x_2311:
[----:B------:R-:W-:Y:S01]  /*cf00*/  LOP3.LUT P5, RZ, R3, 0x800, RZ, 0xc0, !PT ;  /* 0x0000080003ff7812 */ /* 0x000fe200078ac0ff */
[----:B------:R-:W-:-:S12]  /*cf10*/  BSSY B0, `(.L_x_2312) ;  /* 0x0000017000007945 */ /* 0x000fd80003800000 */
[----:B------:R-:W-:Y:S05]  /*cf20*/  @P5 BRA `(.L_x_2313) ;  /* 0x0000000000545947 */ /* 0x000fea0003800000 */
[----:B------:R-:W2:Y:S01]  /*cf30*/  LDL.LU R24, [R1+0x230] ;  /* 0x0002300001187983 */ /* 0x000ea20000300800 */
[----:B------:R-:W-:Y:S01]  /*cf40*/  MOV R22, UR5 ;  /* 0x0000000500167c02 */ /* 0x000fe20008000f00 */
[----:B------:R-:W-:Y:S02]  /*cf50*/  ULDC.64 UR14, c[0x0][0x288] ;  /* 0x0000a200000e7ab9 */ /* 0x000fe40000000a00 */
[----:B------:R-:W4:Y:S02]  /*cf60*/  LDL.LU R23, [R1+0x1e8] ;  /* 0x0001e80001177983 */ /* 0x000f240000300800 */
[----:B------:R-:W-:-:S04]  /*cf70*/  FFMA.FTZ R22, R29, R22, UR6 ;  /* 0x000000061d167e23 */ /* 0x000fc80008010016 */
[----:B0----5:R-:W-:Y:S01]  /*cf80*/  FFMA.FTZ R26, R18, R26, -R22 ;  /* 0x0000001a121a7223 */ /* 0x021fe20000010816 */
[----:B------:R-:W-:-:S05]  /*cf90*/  MOV R22, UR5 ;  /* 0x0000000500167c02 */ /* 0x000fca0008000f00 */
[----:B------:R-:W-:-:S04]  /*cfa0*/  FFMA.FTZ R22, R27, R22, UR6 ;  /* 0x000000061b167e23 */ /* 0x000fc80008010016 */
[----:B------:R-:W-:Y:S01]  /*cfb0*/  FFMA.FTZ R27, R19, R25, -R22 ;  /* 0x00000019131b7223 */ /* 0x000fe20000010816 */
[----:B------:R-:W-:Y:S01]  /*cfc0*/  MOV R25, R7 ;  /* 0x0000000700197202 */ /* 0x000fe20000000f00 */
[----:B--2---:R-:W-:Y:S01]  /*cfd0*/  IMAD R22, R24, UR14, RZ ;  /* 0x0000000e18167c24 */ /* 0x004fe2000f8e02ff */
[----:B------:R-:W-:-:S03]  /*cfe0*/  MOV R24, R4 ;  /* 0x0000000400187202 */ /* 0x000fc60000000f00 */
[C---:B----4-:R-:W-:Y:S02]  /*cff0*/  IMAD R22, R23.reuse, UR15, R22 ;  /* 0x0000000f17167c24 */ /* 0x050fe4000f8e0216 */
[----:B------:R-:W-:Y:S01]  /*d000*/  IMAD.WIDE.U32 R24, R23, UR14, R24 ;  /* 0x0000000e17187c25 */ /* 0x000fe2000f8e0018 */
[----:B------:R-:W-:-:S04]  /*d010*/  ULDC.64 UR14, c[0x0][0x210] ;  /* 0x00008400000e7ab9 */ /* 0x000fc80000000a00 */
[----:B------:R-:W-:Y:S01]  /*d020*/  IADD3 R23, R25, R22, RZ ;  /* 0x0000001619177210 */ /* 0x000fe20007ffe0ff */
[----:B------:R-:W-:Y:S01]  /*d030*/  FMUL.FTZ R25, R27, UR25 ;  /* 0x000000191b197c20 */ /* 0x000fe20008410000 */
[----:B------:R-:W-:-:S04]  /*d040*/  LEA R22, P5, R24, UR14, 0x2 ;  /* 0x0000000e18167c11 */ /* 0x000fc8000f8a10ff */
[----:B------:R-:W-:Y:S01]  /*d050*/  LEA.HI.X R23, R24, UR15, R23, 0x2, P5 ;  /* 0x0000000f18177c11 */ /* 0x000fe2000a8f1417 */
[----:B------:R-:W-:-:S05]  /*d060*/  FMUL.FTZ R24, R26, UR25 ;  /* 0x000000191a187c20 */ /* 0x000fca0008410000 */
[----:B------:R1:W-:Y:S03]  /*d070*/  STG.E.64 desc[UR22][R22.64], R24 ;  /* 0x0000001816007986 */ /* 0x0003e6000c101b16 */
.L_x_2313:
[----:B------:R-:W-:Y:S05]  /*d080*/  BSYNC B0 ;  /* 0x0000000000007941 */ /* 0x000fea0003800000 */
.L_x_2312:
[----:B0----5:R0:W5:Y:S04]  /*d090*/  LDL R26, [R1+0x74] ;  /* 0x00007400011a7983 */ /* 0x0211680000100800 */
[----:B-1----:R0:W5:Y:S01]  /*d0a0*/  LDL R25, [R1+0x7c] ;  /* 0x00007c0001197983 */ /* 0x0021620000100800 */
[----:B------:R-:W-:-:S13]  /*d0b0*/  ISETP.NE.AND P5, PT, RZ, UR24, PT ;  /* 0x00000018ff007c0c */ /* 0x000fda000bfa5270 */
[----:B0-----:R-:W-:Y:S05]  /*d0c0*/  @!P5 BRA `(.L_x_2314) ;  /* 0x000000000048d947 */ /* 0x001fea0003800000 */
        /* <DEDUP_REMOVED lines=18> */
.L_x_2314:
[----:B------:R-:W-:Y:S01]  /*d1f0*/  LOP3.LUT P5, RZ, R3, 0x400, RZ, 0xc0, !PT ;  /* 0x0000040003ff7812 */ /* 0x000fe200078ac0ff */
[----:B------:R-:W-:-:S12]  /*d200*/  BSSY B0, `(.L_x_2315) ;  /* 0x0000017000007945 */ /* 0x000fd80003800000 */
[----:B------:R-:W-:Y:S05]  /*d210*/  @P5 BRA `(.L_x_2316) ;  /* 0x0000000000545947 */ /* 0x000fea0003800000 */
[----:B------:R-:W2:Y:S01]  /*d220*/  LDL.LU R24, [R1+0x234] ;  /* 0x0002340001187983 */ /* 0x000ea20000300800 */
[----:B------:R-:W-:Y:S01]  /*d230*/  MOV R22, UR5 ;  /* 0x0000000500167c02 */ /* 0x000fe20008000f00 */
[----:B------:R-:W-:Y:S02]  /*d240*/  ULDC.64 UR14, c[0x0][0x288] ;  /* 0x0000a200000e7ab9 */ /* 0x000fe40000000a00 */
[----:B------:R-:W4:Y:S02]  /*d250*/  LDL.LU R23, [R1+0x1ec] ;  /* 0x0001ec0001177983 */ /* 0x000f240000300800 */
[----:B-----5:R-:W-:-:S04]  /*d260*/  FFMA.FTZ R22, R26, R22, UR6 ;  /* 0x000000061a167e23 */ /* 0x020fc80008010016 */
[----:B------:R-:W-:Y:S01]  /*d270*/  FFMA.FTZ R60, R18, R60, -R22 ;  /* 0x0000003c123c7223 */ /* 0x000fe20000010816 */
[----:B------:R-:W-:-:S05]  /*d280*/  MOV R22, UR5 ;  /* 0x0000000500167c02 */ /* 0x000fca0008000f00 */
[----:B------:R-:W-:Y:S01]  /*d290*/  FFMA.FTZ R22, R25, R22, UR6 ;  /* 0x0000000619167e23 */ /* 0x000fe20008010016 */
[----:B------:R-:W-:-:S03]  /*d2a0*/  MOV R25, R7 ;  /* 0x0000000700197202 */ /* 0x000fc60000000f00 */
[----:B------:R-:W-:Y:S01]  /*d2b0*/  FFMA.FTZ R61, R19, R61, -R22 ;  /* 0x0000003d133d7223 */ /* 0x000fe20000010816 */
        /* <DEDUP_REMOVED lines=11> */
.L_x_2316:
[----:B------:R-:W-:Y:S05]  /*d370*/  BSYNC B0 ;  /* 0x0000000000007941 */ /* 0x000fea0003800000 */
.L_x_2315:
[----:B------:R1:W5:Y:S04]  /*d380*/  LDL R27, [R1+0x80] ;  /* 0x00008000011b7983 */ /* 0x0003680000100800 */
[----:B0----5:R1:W5:Y:S01]  /*d390*/  LDL R25, [R1+0x90] ;  /* 0x0000900001197983 */ /* 0x0213620000100800 */
[----:B------:R-:W-:Y:S01]  /*d3a0*/  ISETP.NE.AND P5, PT, RZ, UR24, PT ;  /* 0x00000018ff007c0c */ /* 0x000fe2000bfa5270 */
[----:B------:R-:W-:Y:S01]  /*d3b0*/  ULDC.64 UR14, c[0x0][0x290] ;  /* 0x0000a400000e7ab9 */ /* 0x000fe20000000a00 */
[----:B------:R-:W-:-:S05]  /*d3c0*/  SHF.R.U32.HI R26, RZ, 0x5, R0 ;  /* 0x00000005ff1a7819 */ /* 0x000fca0000011600 */
[----:B---3--:R-:W-:-:S05]  /*d3d0*/  IMAD R26, R28, UR13, R26 ;  /* 0x0000000d1c1a7c24 */ /* 0x008fca000f8e021a */
[----:B------:R-:W-:Y:S01]  /*d3e0*/  IADD3 R29, R26, 0x190, RZ ;  /* 0x000001901a1d7810 */ /* 0x000fe20007ffe0ff */
[----:B-1----:R-:W-:Y:S06]  /*d3f0*/  @!P5 BRA `(.L_x_2317) ;  /* 0x000000000048d947 */ /* 0x002fec0003800000 */
        /* <DEDUP_REMOVED lines=8> */
[----:B-----5:R-:W-:-:S03]  /*d480*/  FFMA.FTZ R22, R25, R19, R21 ;  /* 0x0000001319167223 */ /* 0x020fc60000010015 */
        /* <DEDUP_REMOVED lines=9> */
.L_x_2317:
[----:B------:R-:W-:Y:S01]  /*d520*/  LOP3.LUT P5, RZ, R3, 0x200, RZ, 0xc0, !PT ;  /* 0x0000020003ff7812 */ /* 0x000fe200078ac0ff */
[----:B------:R-:W-:-:S12]  /*d530*/  BSSY B0, `(.L_x_2318) ;  /* 0x0000017000007945 */ /* 0x000fd80003800000 */
[----:B------:R-:W-:Y:S05]  /*d540*/  @P5 BRA `(.L_x_2319) ;  /* 0x0000000000545947 */ /* 0x000fea0003800000 */
[----:B------:R-:W2:Y:S01]  /*d550*/  LDL.LU R24, [R1+0x238] ;  /* 0x0002380001187983 */ /* 0x000ea20000300800 */
[----:B------:R-:W-:Y:S01]  /*d560*/  MOV R22, UR5 ;  /* 0x0000000500167c02 */ /* 0x000fe20008000f00 */
[----:B------:R-:W-:Y:S02]  /*d570*/  ULDC.64 UR16, c[0x0][0x288] ;  /* 0x0000a20000107ab9 */ /* 0x000fe40000000a00 */
[----:B------:R-:W3:Y:S02]  /*d580*/  LDL.LU R23, [R1+0x1f0] ;  /* 0x0001f00001177983 */ /* 0x000ee40000300800 */
[----:B------:R-:W-:-:S04]  /*d590*/  FFMA.FTZ R22, R27, R22, UR6 ;  /* 0x000000061b167e23 */ /* 0x000fc80008010016 */
[----:B------:R-:W-:Y:S01]  /*d5a0*/  FFMA.FTZ R58, R18, R58, -R22 ;  /* 0x0000003a123a7223 */ /* 0x000fe20000010816 */
[----:B------:R-:W-:-:S05]  /*d5b0*/  MOV R22, UR5 ;  /* 0x0000000500167c02 */ /* 0x000fca0008000f00 */
[----:B-----5:R-:W-:Y:S01]  /*d5c0*/  FFMA.FTZ R22, R25, R22, UR6 ;  /* 0x0000000619167e23 */ /* 0x020fe20008010016 */
[----:B------:R-:W-:-:S03]  /*d5d0*/  MOV R25, R7 ;  /* 0x0000000700197202 */ /* 0x000fc60000000f00 */
[----:B------:R-:W-:Y:S01]  /*d5e0*/  FFMA.FTZ R59, R19, R59, -R22 ;  /* 0x0000003b133b7223 */ /* 0x000fe20000010816 */
[----:B--2---:R-:W-:Y:S01]  /*d5f0*/  IMAD R22, R24, UR16, RZ ;  /* 0x0000001018167c24 */ /* 0x004fe2000f8e02ff */
[----:B------:R-:W-:-:S03]  /*d600*/  MOV R24, R4 ;  /* 0x0000000400187202 */ /* 0x000fc60000000f00 */
[C---:B---3--:R-:W-:Y:S02]  /*d610*/  IMAD R22, R23.reuse, UR17, R22 ;  /* 0x0000001117167c24 */ /* 0x048fe4000f8e0216 */
        /* <DEDUP_REMOVED lines=8> */
.L_x_2319:
[----:B------:R-:W-:Y:S05]  /*d6a0*/  BSYNC B0 ;  /* 0x0000000000007941 */ /* 0x000fea0003800000 */
.L_x_2318:
[----:B------:R1:W5:Y:S04]  /*d6b0*/  LDL R27, [R1+0x88] ;  /* 0x00008800011b7983 */ /* 0x0003680000100800 */
[----:B0----5:R1:W5:Y:S01]  /*d6c0*/  LDL R25, [R1+0x98] ;  /* 0x0000980001197983 */ /* 0x0213620000100800 */
[----:B------:R-:W-:-:S13]  /*d6d0*/  ISETP.NE.AND P5, PT, RZ, UR24, PT ;  /* 0x00000018ff007c0c */ /* 0x000fda000bfa5270 */
[----:B-1----:R-:W-:Y:S05]  /*d6e0*/  @!P5 BRA `(.L_x_2320) ;  /* 0x000000000048d947 */ /* 0x002fea0003800000 */
        /* <DEDUP_REMOVED lines=18> */
.L_x_2320:
        /* <DEDUP_REMOVED lines=24> */
.L_x_2322:
[----:B------:R-:W-:Y:S05]  /*d990*/  BSYNC B0 ;  /* 0x0000000000007941 */ /* 0x000fea0003800000 */
.L_x_2321:
        /* <DEDUP_REMOVED lines=22> */
.L_x_2323:
        /* <DEDUP_REMOVED lines=24> */
.L_x_2325:
[----:B------:R-:W-:Y:S05]  /*dc80*/  BSYNC B0 ;  /* 0x0000000000007941 */ /* 0x000fea0003800000 */
.L_x_2324:
        /* <DEDUP_REMOVED lines=22> */
.L_x_2326:
[----:B------:R-:W-:Y:S04]  /*ddf0*/  BSSY B0, `(.L_x_2327) ;  /* 0x0000017000007945 */ /* 0x000fe80003800000 */
        /* <DEDUP_REMOVED lines=22> */
.L_x_2328:
[----:B------:R-:W-:Y:S05]  /*df60*/  BSYNC B0 ;  /* 0x0000000000007941 */ /* 0x000fea0003800000 */
.L_x_2327:
[----:B------:R-:W-:Y:S05]  /*df70*/  @!P5 BRA `(.L_x_2329) ;  /* 0x000000000050d947 */ /* 0x000fea0003800000 */
[----:B0-----:R-:W2:Y:S04]  /*df80*/  LDL R22, [R1+0x9c] ;  /* 0x00009c0001167983 */ /* 0x001ea80000100800 */
[----:B------:R-:W3:Y:S01]  /*df90*/  LDL R24, [R1+0xb0] ;  /* 0x0000b00001187983 */ /* 0x000ee20000100800 */
[----:B--2---:R-:W-:-:S04]  /*dfa0*/  FFMA.FTZ R22, R22, R18, R20 ;  /* 0x0000001216167223 */ /* 0x004fc80000010014 */
[----:B------:R-:W-:-:S06]  /*dfb0*/  FMUL.FTZ R23, R22, -1.4426950216293334961 ;  /* 0xbfb8aa3b16177820 */ /* 0x000fcc0000410000 */
[----:B------:R-:W0:Y:S02]  /*dfc0*/  MUFU.EX2 R23, R23 ;  /* 0x0000001700177308 */ /* 0x000e240000000800 */
[----:B0-----:R-:W-:-:S06]  /*dfd0*/  FADD.FTZ R23, R23, 1 ;  /* 0x3f80000017177421 */ /* 0x001fcc0000010000 */
[----:B------:R-:W0:Y:S02]  /*dfe0*/  MUFU.RCP R23, R23 ;  /* 0x0000001700177308 */ /* 0x000e240000001000 */
[----:B0-----:R-:W-:Y:S01]  /*dff0*/  FMUL.FTZ R46, R46, R23 ;  /* 0x000000172e2e7220 */ /* 0x001fe20000410000 */
[----:B------:R-:W-:-:S04]  /*e000*/  FADD.FTZ R23, -R23, 1 ;  /* 0x3f80000017177421 */ /* 0x000fc80000010100 */
[----:B------:R-:W-:Y:S01]  /*e010*/  FFMA.FTZ R23, R22, R23, 1 ;  /* 0x3f80000016177423 */ /* 0x000fe20000010017 */
[----:B---3--:R-:W-:-:S03]  /*e020*/  FFMA.FTZ R22, R24, R19, R21 ;  /* 0x0000001318167223 */ /* 0x008fc60000010015 */
        /* <DEDUP_REMOVED lines=9> */
.L_x_2329:
[----:B------:R-:W-:Y:S04]  /*e0c0*/  BSSY B0, `(.L_x_2330) ;  /* 0x0000019000007945 */ /* 0x000fe80003800000 */
[----:B------:R-:W-:Y:S05]  /*e0d0*/  @P3 BRA `(.L_x_2331) ;  /* 0x00000000005c3947 */ /* 0x000fea0003800000 */
[----:B------:R-:W2:Y:S01]  /*e0e0*/  LDL.LU R27, [R1+0x9c] ;  /* 0x00009c00011b7983 */ /* 0x000ea20000300800 */
[----:B0-----:R-:W-:Y:S01]  /*e0f0*/  MOV R22, UR5 ;  /* 0x0000000500167c02 */ /* 0x001fe20008000f00 */
[----:B------:R-:W-:Y:S02]  /*e100*/  ULDC.64 UR16, c[0x0][0x288] ;  /* 0x0000a20000107ab9 */ /* 0x000fe40000000a00 */
[----:B-----5:R-:W3:Y:S04]  /*e110*/  LDL.LU R25, [R1+0xb0] ;  /* 0x0000b00001197983 */ /* 0x020ee80000300800 */
[----:B------:R-:W4:Y:S04]  /*e120*/  LDL.LU R24, [R1+0x248] ;  /* 0x0002480001187983 */ /* 0x000f280000300800 */
[----:B------:R-:W4:Y:S01]  /*e130*/  LDL.LU R23, [R1+0x200] ;  /* 0x0002000001177983 */ /* 0x000f220000300800 */
[----:B--2---:R-:W-:-:S04]  /*e140*/  FFMA.FTZ R22, R27, R22, UR6 ;  /* 0x000000061b167e23 */ /* 0x004fc80008010016 */
[----:B------:R-:W-:Y:S01]  /*e150*/  FFMA.FTZ R46, R18, R46, -R22 ;  /* 0x0000002e122e7223 */ /* 0x000fe20000010816 */
[----:B------:R-:W-:-:S05]  /*e160*/  MOV R22, UR5 ;  /* 0x0000000500167c02 */ /* 0x000fca0008000f00 */
[----:B---3--:R-:W-:Y:S01]  /*e170*/  FFMA.FTZ R22, R25, R22, UR6 ;  /* 0x0000000619167e23 */ /* 0x008fe20008010016 */
[----:B------:R-:W-:-:S03]  /*e180*/  MOV R25, R7 ;  /* 0x0000000700197202 */ /* 0x000fc60000000f00 */
[----:B------:R-:W-:Y:S01]  /*e190*/  FFMA.FTZ R47, R19, R47, -R22 ;  /* 0x0000002f132f7223 */ /* 0x000fe20000010816 */
[----:B----4-:R-:W-:Y:S01]  /*e1a0*/  IMAD R22, R24, UR16, RZ ;  /* 0x0000001018167c24 */ /* 0x010fe2000f8e02ff */
        /* <DEDUP_REMOVED lines=10> */
.L_x_2331:
[----:B------:R-:W-:Y:S05]  /*e250*/  BSYNC B0 ;  /* 0x0000000000007941 */ /* 0x000fea0003800000 */
.L_x_2330:
[----:B------:R-:W-:Y:S05]  /*e260*/  @!P5 BRA `(.L_x_2332) ;  /* 0x000000000050d947 */ /* 0x000fea0003800000 */
[----:B01----:R-:W2:Y:S04]  /*e270*/  LDL R22, [R1+0xa4] ;  /* 0x0000a40001167983 */ /* 0x003ea80000100800 */
        /* <DEDUP_REMOVED lines=19> */
.L_x_2332:
[----:B------:R-:W-:Y:S04]  /*e3b0*/  BSSY B0, `(.L_x_2333) ;  /* 0x0000019000007945 */ /* 0x000fe80003800000 */
[----:B------:R-:W-:Y:S05]  /*e3c0*/  @P2 BRA `(.L_x_2334) ;  /* 0x00000000005c2947 */ /* 0x000fea0003800000 */
[----:B------:R-:W2:Y:S01]  /*e3d0*/  LDL.LU R27, [R1+0xa4] ;  /* 0x0000a400011b7983 */ /* 0x000ea20000300800 */
[----:B01----:R-:W-:Y:S01]  /*e3e0*/  MOV R22, UR5 ;  /* 0x0000000500167c02 */ /* 0x003fe20008000f00 */
        /* <DEDUP_REMOVED lines=21> */
.L_x_2334:
[----:B------:R-:W-:Y:S05]  /*e540*/  BSYNC B0 ;  /* 0x0000000000007941 */ /* 0x000fea0003800000 */
.L_x_2333:
[----:B------:R-:W-:Y:S05]  /*e550*/  @!P5 BRA `(.L_x_2335) ;  /* 0x000000000060d947 */ /* 0x000fea0003800000 */
[----:B012---:R-:W2:Y:S04]  /*e560*/  LDL R22, [R1+0xac] ;  /* 0x0000ac0001167983 */ /* 0x007ea80000100800 */
[----:B------:R-:W3:Y:S04]  /*e570*/  LDL.LU R24, [R1+0x160] ;  /* 0x0001600001187983 */ /* 0x000ee80000300800 */
[----:B------:R-:W4:Y:S04]  /*e580*/  LDL R27, [R1+0xb8] ;  /* 0x0000b800011b7983 */ /* 0x000f280000100800 */
[----:B-----5:R-:W4:Y:S01]  /*e590*/  LDL.LU R25, [R1+0x164] ;  /* 0x0001640001197983 */ /* 0x020f220000300800 */
[----:B--2---:R-:W-:-:S04]  /*e5a0*/  FFMA.FTZ R22, R22, R18, R20 ;  /* 0x0000001216167223 */ /* 0x004fc80000010014 */
[----:B------:R-:W-:-:S06]  /*e5b0*/  FMUL.FTZ R23, R22, -1.4426950216293334961 ;  /* 0xbfb8aa3b16177820 */ /* 0x000fcc0000410000 */
[----:B------:R-:W0:Y:S02]  /*e5c0*/  MUFU.EX2 R23, R23 ;  /* 0x0000001700177308 */ /* 0x000e240000000800 */
[----:B0-----:R-:W-:-:S06]  /*e5d0*/  FADD.FTZ R23, R23, 1 ;  /* 0x3f80000017177421 */ /* 0x001fcc0000010000 */
[----:B------:R-:W3:Y:S02]  /*e5e0*/  MUFU.RCP R23, R23 ;  /* 0x0000001700177308 */ /* 0x000ee40000001000 */
[----:B---3--:R-:W-:Y:S01]  /*e5f0*/  FMUL.FTZ R24, R24, R23 ;  /* 0x0000001718187220 */ /* 0x008fe20000410000 */
[----:B------:R-:W-:-:S04]  /*e600*/  FADD.FTZ R23, -R23, 1 ;  /* 0x3f80000017177421 */ /* 0x000fc80000010100 */
[----:B------:R-:W-:Y:S01]  /*e610*/  FFMA.FTZ R23, R22, R23, 1 ;  /* 0x3f80000016177423 */ /* 0x000fe20000010017 */
[----:B----4-:R-:W-:-:S03]  /*e620*/  FFMA.FTZ R22, R27, R19, R21 ;  /* 0x000000131b167223 */ /* 0x010fc60000010015 */
[----:B------:R-:W-:Y:S01]  /*e630*/  FMUL.FTZ R24, R24, R23 ;  /* 0x0000001718187220 */ /* 0x000fe20000410000 */
[----:B------:R-:W-:-:S04]  /*e640*/  FMUL.FTZ R23, R22, -1.4426950216293334961 ;  /* 0xbfb8aa3b16177820 */ /* 0x000fc80000410000 */
[----:B------:R0:W-:Y:S02]  /*e650*/  STL [R1+0x160], R24 ;  /* 0x0001601801007387 */ /* 0x0001e40000100800 */
[----:B------:R-:W1:Y:S02]  /*e660*/  MUFU.EX2 R23, R23 ;  /* 0x0000001700177308 */ /* 0x000e640000000800 */
[----:B-1----:R-:W-:-:S06]  /*e670*/  FADD.FTZ R23, R23, 1 ;  /* 0x3f80000017177421 */ /* 0x002fcc0000010000 */
[----:B------:R-:W0:Y:S02]  /*e680*/  MUFU.RCP R23, R23 ;  /* 0x0000001700177308 */ /* 0x000e240000001000 */
[----:B0-----:R-:W-:Y:S01]  /*e690*/  FMUL.FTZ R24, R25, R23 ;  /* 0x0000001719187220 */ /* 0x001fe20000410000 */
[----:B------:R-:W-:-:S04]  /*e6a0*/  FADD.FTZ R23, -R23, 1 ;  /* 0x3f80000017177421 */ /* 0x000fc80000010100 */
[----:B------:R-:W-:-:S04]  /*e6b0*/  FFMA.FTZ R23, R22, R23, 1 ;  /* 0x3f80000016177423 */ /* 0x000fc80000010017 */
[----:B------:R-:W-:-:S05]  /*e6c0*/  FMUL.FTZ R22, R24, R23 ;  /* 0x0000001718167220 */ /* 0x000fca0000410000 */
[----:B------:R3:W-:Y:S02]  /*e6d0*/  STL [R1+0x164], R22 ;  /* 0x0001641601007387 */ /* 0x0007e40000100800 */
.L_x_2335:
[----:B------:R-:W-:Y:S01]  /*e6e0*/  LOP3.LUT P2, RZ, R3, 0x20000, RZ, 0xc0, !PT ;  /* 0x0002000003ff7812 */ /* 0x000fe2000784c0ff */
[----:B------:R-:W-:-:S12]  /*e6f0*/  BSSY B0, `(.L_x_2336) ;  /* 0x000001b000007945 */ /* 0x000fd80003800000 */
[----:B------:R-:W-:Y:S05]  /*e700*/  @P2 BRA `(.L_x_2337) ;  /* 0x0000000000642947 */ /* 0x000fea0003800000 */
[----:B------:R-:W4:Y:S01]  /*e710*/  LDL.LU R27, [R1+0xac] ;  /* 0x0000ac00011b7983 */ /* 0x000f220000300800 */
[----:B0123--:R-:W-:Y:S01]  /*e720*/  MOV R22, UR5 ;  /* 0x0000000500167c02 */ /* 0x00ffe20008000f00 */
[----:B------:R-:W-:Y:S02]  /*e730*/  ULDC.64 UR16, c[0x0][0x288] ;  /* 0x0000a20000107ab9 */ /* 0x000fe40000000a00 */
[----:B-----5:R-:W2:Y:S04]  /*e740*/  LDL.LU R25, [R1+0x160] ;  /* 0x0001600001197983 */ /* 0x020ea80000300800 */
[----:B------:R-:W3:Y:S04]  /*e750*/  LDL.LU R24, [R1+0xb8] ;  /* 0x0000b80001187983 */ /* 0x000ee80000300800 */
[----:B------:R-:W3:Y:S01]  /*e760*/  LDL.LU R23, [R1+0x164] ;  /* 0x0001640001177983 */ /* 0x000ee20000300800 */
[----:B----4-:R-:W-:-:S04]  /*e770*/  FFMA.FTZ R22, R27, R22, UR6 ;  /* 0x000000061b167e23 */ /* 0x010fc80008010016 */
[----:B--2---:R-:W-:Y:S01]  /*e780*/  FFMA.FTZ R27, R18, R25, -R22 ;  /* 0x00000019121b7223 */ /* 0x004fe20000010816 */
[----:B------:R-:W-:Y:S02]  /*e790*/  MOV R22, UR5 ;  /* 0x0000000500167c02 */ /* 0x000fe40008000f00 */
[----:B------:R-:W-:-:S03]  /*e7a0*/  MOV R25, R7 ;  /* 0x0000000700197202 */ /* 0x000fc60000000f00 */
[----:B---3--:R-:W-:Y:S01]  /*e7b0*/  FFMA.FTZ R22, R24, R22, UR6 ;  /* 0x0000000618167e23 */ /* 0x008fe20008010016 */
[----:B------:R-:W-:-:S03]  /*e7c0*/  MOV R24, R4 ;  /* 0x0000000400187202 */ /* 0x000fc60000000f00 */
[----:B------:R-:W-:Y:S01]  /*e7d0*/  FFMA.FTZ R28, R19, R23, -R22 ;  /* 0x00000017131c7223 */ /* 0x000fe20000010816 */
[----:B------:R-:W-:-:S04]  /*e7e0*/  IADD3 R23, R2, 0x90, RZ ;  /* 0x0000009002177810 */ /* 0x000fc80007ffe0ff */
[----:B------:R-:W-:Y:S01]  /*e7f0*/  SHF.R.S32.HI R22, RZ, 0x1f, R23 ;  /* 0x0000001fff167819 */ /* 0x000fe20000011417 */
[----:B------:R-:W-:-:S04]  /*e800*/  IMAD.WIDE.U32 R24, R23, UR16, R24 ;  /* 0x0000001017187c25 */ /* 0x000fc8000f8e0018 */
[----:B------:R-:W-:-:S04]  /*e810*/  IMAD R22, R22, UR16, RZ ;  /* 0x0000001016167c24 */ /* 0x000fc8000f8e02ff */
        /* <DEDUP_REMOVED lines=8> */
.L_x_2337:
[----:B------:R-:W-:Y:S05]  /*e8a0*/  BSYNC B0 ;  /* 0x0000000000007941 */ /* 0x000fea0003800000 */
.L_x_2336:
[----:B------:R-:W-:Y:S05]  /*e8b0*/  @!P5 BRA `(.L_x_2338) ;  /* 0x000000000060d947 */ /* 0x000fea0003800000 */
[----:B01234-:R-:W2:Y:S04]  /*e8c0*/  LDL R22, [R1+0xbc] ;  /* 0x0000bc0001167983 */ /* 0x01fea80000100800 */
        /* <DEDUP_REMOVED lines=23> */
.L_x_2338:
[----:B------:R-:W-:Y:S01]  /*ea40*/  LOP3.LUT P2, RZ, R3, 0x40000, RZ, 0xc0, !PT ;  /* 0x0004000003ff7812 */ /* 0x000fe2000784c0ff */
[----:B------:R-:W-:-:S12]  /*ea50*/  BSSY B0, `(.L_x_2339) ;  /* 0x000001b000007945 */ /* 0x000fd80003800000 */
[----:B------:R-:W-:Y:S05]  /*ea60*/  @P2 BRA `(.L_x_2340) ;  /* 0x0000000000642947 */ /* 0x000fea0003800000 */
[----:B01234-:R-:W2:Y:S01]  /*ea70*/  LDL.LU R22, [R1+0xbc] ;  /* 0x0000bc0001167983 */ /* 0x01fea20000300800 */
[----:B------:R-:W-:Y:S01]  /*ea80*/  MOV R27, UR5 ;  /* 0x00000005001b7c02 */ /* 0x000fe20008000f00 */
[----:B------:R-:W-:Y:S02]  /*ea90*/  ULDC.64 UR16, c[0x0][0x288] ;  /* 0x0000a20000107ab9 */ /* 0x000fe40000000a00 */
[----:B------:R-:W3:Y:S04]  /*eaa0*/  LDL.LU R31, [R1+0x158] ;  /* 0x00015800011f7983 */ /* 0x000ee80000300800 */
[----:B------:R-:W4:Y:S04]  /*eab0*/  LDL.LU R30, [R1+0xe8] ;  /* 0x0000e800011e7983 */ /* 0x000f280000300800 */
[----:B------:R-:W4:Y:S01]  /*eac0*/  LDL.LU R28, [R1+0x15c] ;  /* 0x00015c00011c7983 */ /* 0x000f220000300800 */
[----:B-----5:R-:W-:-:S02]  /*ead0*/  IADD3 R25, R2, 0xa0, RZ ;  /* 0x000000a002197810 */ /* 0x020fc40007ffe0ff */
[----:B------:R-:W-:Y:S01]  /*eae0*/  MOV R23, R7 ;  /* 0x0000000700177202 */ /* 0x000fe20000000f00 */
[----:B--2---:R-:W-:Y:S01]  /*eaf0*/  FFMA.FTZ R27, R22, R27, UR6 ;  /* 0x00000006161b7e23 */ /* 0x004fe2000801001b */
[----:B------:R-:W-:-:S05]  /*eb00*/  SHF.R.S32.HI R22, RZ, 0x1f, R25 ;  /* 0x0000001fff167819 */ /* 0x000fca0000011419 */
[----:B------:R-:W-:-:S04]  /*eb10*/  IMAD R22, R22, UR16, RZ ;  /* 0x0000001016167c24 */ /* 0x000fc8000f8e02ff */
[----:B------:R-:W-:Y:S01]  /*eb20*/  IMAD R24, R25, UR17, R22 ;  /* 0x0000001119187c24 */ /* 0x000fe2000f8e0216 */
[----:B------:R-:W-:-:S05]  /*eb30*/  MOV R22, R4 ;  /* 0x0000000400167202 */ /* 0x000fca0000000f00 */
[----:B------:R-:W-:Y:S01]  /*eb40*/  IMAD.WIDE.U32 R22, R25, UR16, R22 ;  /* 0x0000001019167c25 */ /* 0x000fe2000f8e0016 */
[----:B------:R-:W-:-:S04]  /*eb50*/  ULDC.64 UR16, c[0x0][0x210] ;  /* 0x0000840000107ab9 */ /* 0x000fc80000000a00 */
[----:B------:R-:W-:Y:S02]  /*eb60*/  IADD3 R23, R23, R24, RZ ;  /* 0x0000001817177210 */ /* 0x000fe40007ffe0ff */
[----:B------:R-:W-:-:S04]  /*eb70*/  LEA R24, P2, R22, UR16, 0x2 ;  /* 0x0000001016187c11 */ /* 0x000fc8000f8410ff */
[----:B------:R-:W-:Y:S01]  /*eb80*/  LEA.HI.X R25, R22, UR17, R23, 0x2, P2 ;  /* 0x0000001116197c11 */ /* 0x000fe200090f1417 */
[----:B---3--:R-:W-:Y:S01]  /*eb90*/  FFMA.FTZ R22, R18, R31, -R27 ;  /* 0x0000001f12167223 */ /* 0x008fe2000001081b */
[----:B------:R-:W-:-:S03]  /*eba0*/  MOV R23, UR5 ;  /* 0x0000000500177c02 */ /* 0x000fc60008000f00 */
[----:B------:R-:W-:Y:S02]  /*ebb0*/  FMUL.FTZ R22, R22, UR25 ;  /* 0x0000001916167c20 */ /* 0x000fe40008410000 */
[----:B----4-:R-:W-:-:S04]  /*ebc0*/  FFMA.FTZ R23, R30, R23, UR6 ;  /* 0x000000061e177e23 */ /* 0x010fc80008010017 */
[----:B------:R-:W-:-:S04]  /*ebd0*/  FFMA.FTZ R23, R19, R28, -R23 ;  /* 0x0000001c13177223 */ /* 0x000fc80000010817 */
[----:B------:R-:W-:-:S05]  /*ebe0*/  FMUL.FTZ R23, R23, UR25 ;  /* 0x0000001917177c20 */ /* 0x000fca0008410000 */
[----:B------:R0:W-:Y:S02]  /*ebf0*/  STG.E.64 desc[UR22][R24.64], R22 ;  /* 0x0000001618007986 */ /* 0x0001e4000c101b16 */
.L_x_2340:
[----:B------:R-:W-:Y:S05]  /*ec00*/  BSYNC B0 ;  /* 0x0000000000007941 */ /* 0x000fea0003800000 */
.L_x_2339:
[----:B------:R-:W-:Y:S05]  /*ec10*/  @!P5 BRA `(.L_x_2341) ;  /* 0x000000000060d947 */ /* 0x000fea0003800000 */
[----:B01234-:R-:W2:Y:S04]  /*ec20*/  LDL R22, [R1+0xec] ;  /* 0x0000ec0001167983 */ /* 0x01fea80000100800 */
[----:B------:R-:W3:Y:S04]  /*ec30*/  LDL R23, [R1+0x100] ;  /* 0x0001000001177983 */ /* 0x000ee80000100800 */
[----:B------:R-:W4:Y:S04]  /*ec40*/  LDL.LU R28, [R1+0x150] ;  /* 0x00015000011c7983 */ /* 0x000f280000300800 */
[----:B------:R-:W4:Y:S01]  /*ec50*/  LDL.LU R27, [R1+0x154] ;  /* 0x00015400011b7983 */ /* 0x000f220000300800 */
[----:B--2---:R-:W-:Y:S01]  /*ec60*/  FFMA.FTZ R24, R22, R19, R21 ;  /* 0x0000001316187223 */ /* 0x004fe20000010015 */
[----:B---3-5:R-:W-:-:S03]  /*ec70*/  FFMA.FTZ R25, R23, R18, R20 ;  /* 0x0000001217197223 */ /* 0x028fc60000010014 */
[----:B------:R-:W-:Y:S01]  /*ec80*/  FMUL.FTZ R22, R24, -1.4426950216293334961 ;  /* 0xbfb8aa3b18167820 */ /* 0x000fe20000410000 */
[----:B------:R-:W-:-:S05]  /*ec90*/  FMUL.FTZ R23, R25, -1.4426950216293334961 ;  /* 0xbfb8aa3b19177820 */ /* 0x000fca0000410000 */
[----:B------:R-:W0:Y:S08]  /*eca0*/  MUFU.EX2 R22, R22 ;  /* 0x0000001600167308 */ /* 0x000e300000000800 */
[----:B------:R-:W1:Y:S01]  /*ecb0*/  MUFU.EX2 R23, R23 ;  /* 0x0000001700177308 */ /* 0x000e620000000800 */
[----:B0-----:R-:W-:Y:S01]  /*ecc0*/  FADD.FTZ R22, R22, 1 ;  /* 0x3f80000016167421 */ /* 0x001fe20000010000 */
[----:B-1----:R-:W-:-:S06]  /*ecd0*/  FADD.FTZ R23, R23, 1 ;  /* 0x3f80000017177421 */ /* 0x002fcc0000010000 */
[----:B------:R-:W4:Y:S08]  /*ece0*/  MUFU.RCP R22, R22 ;  /* 0x0000001600167308 */ /* 0x000f300000001000 */
[----:B------:R-:W0:Y:S01]  /*ecf0*/  MUFU.RCP R23, R23 ;  /* 0x0000001700177308 */ /* 0x000e220000001000 */
[----:B----4-:R-:W-:Y:S01]  /*ed00*/  FMUL.FTZ R27, R27, R22 ;  /* 0x000000161b1b7220 */ /* 0x010fe20000410000 */
[----:B------:R-:W-:Y:S01]  /*ed10*/  FADD.FTZ R22, -R22, 1 ;  /* 0x3f80000016167421 */ /* 0x000fe20000010100 */
[----:B0-----:R-:W-:Y:S01]  /*ed20*/  FMUL.FTZ R28, R28, R23 ;  /* 0x000000171c1c7220 */ /* 0x001fe20000410000 */
[----:B------:R-:W-:-:S02]  /*ed30*/  FADD.FTZ R23, -R23, 1 ;  /* 0x3f80000017177421 */ /* 0x000fc40000010100 */
[----:B------:R-:W-:Y:S02]  /*ed40*/  FFMA.FTZ R22, R24, R22, 1 ;  /* 0x3f80000018167423 */ /* 0x000fe40000010016 */
[----:B------:R-:W-:Y:S02]  /*ed50*/  FFMA.FTZ R23, R25, R23, 1 ;  /* 0x3f80000019177423 */ /* 0x000fe40000010017 */
[----:B------:R-:W-:Y:S02]  /*ed60*/  FMUL.FTZ R22, R27, R22 ;  /* 0x000000161b167220 */ /* 0x000fe40000410000 */
[----:B------:R-:W-:-:S03]  /*ed70*/  FMUL.FTZ R23, R28, R23 ;  /* 0x000000171c177220 */ /* 0x000fc60000410000 */
[----:B------:R0:W-:Y:S04]  /*ed80*/  STL [R1+0x154], R22 ;  /* 0x0001541601007387 */ /* 0x0001e80000100800 */
[----:B------:R0:W-:Y:S02]  /*ed90*/  STL [R1+0x150], R23 ;  /* 0x0001501701007387 */ /* 0x0001e40000100800 */
.L_x_2341:
[----:B------:R-:W-:Y:S01]  /*eda0*/  LOP3.LUT P2, RZ, R3, 0x80000, RZ, 0xc0, !PT ;  /* 0x0008000003ff7812 */ /* 0x000fe2000784c0ff */
[----:B------:R-:W-:-:S12]  /*edb0*/  BSSY B0, `(.L_x_2342) ;  /* 0x000001b000007945 */ /* 0x000fd80003800000 */
[----:B------:R-:W-:Y:S05]  /*edc0*/  @P2 BRA `(.L_x_2343) ;  /* 0x0000000000642947 */ /* 0x000fea0003800000 */
[----:B------:R-:W3:Y:S01]  /*edd0*/  LDL.LU R31, [R1+0x100] ;  /* 0x00010000011f7983 */ /* 0x000ee20000300800 */
[----:B012-45:R-:W-:Y:S01]  /*ede0*/  IADD3 R25, R2, 0xb0, RZ ;  /* 0x000000b002197810 */ /* 0x037fe20007ffe0ff */
[----:B------:R-:W-:Y:S02]  /*edf0*/  ULDC.64 UR16, c[0x0][0x288] ;  /* 0x0000a20000107ab9 */ /* 0x000fe40000000a00 */
[----:B------:R-:W2:Y:S04]  /*ee00*/  LDL.LU R30, [R1+0xec] ;  /* 0x0000ec00011e7983 */ /* 0x000ea80000300800 */
[----:B------:R-:W4:Y:S04]  /*ee10*/  LDL.LU R28, [R1+0x150] ;  /* 0x00015000011c7983 */ /* 0x000f280000300800 */
[----:B------:R-:W4:Y:S01]  /*ee20*/  LDL.LU R27, [R1+0x154] ;  /* 0x00015400011b7983 */ /* 0x000f220000300800 */
[----:B---3--:R-:W-:-:S02]  /*ee30*/  SHF.R.S32.HI R22, RZ, 0x1f, R25 ;  /* 0x0000001fff167819 */ /* 0x008fc40000011419 */
[----:B------:R-:W-:-:S03]  /*ee40*/  MOV R23, R7 ;  /* 0x0000000700177202 */ /* 0x000fc60000000f00 */
[----:B------:R-:W-:-:S04]  /*ee50*/  IMAD R22, R22, UR16, RZ ;  /* 0x0000001016167c24 */ /* 0x000fc8000f8e02ff */
[----:B------:R-:W-:Y:S01]  /*ee60*/  IMAD R24, R25, UR17, R22 ;  /* 0x0000001119187c24 */ /* 0x000fe2000f8e0216 */
[----:B------:R-:W-:-:S05]  /*ee70*/  MOV R22, R4 ;  /* 0x0000000400167202 */ /* 0x000fca0000000f00 */
        /* <DEDUP_REMOVED lines=8> */
[----:B--2---:R-:W-:Y:S02]  /*ef00*/  FFMA.FTZ R22, R30, R22, UR6 ;  /* 0x000000061e167e23 */ /* 0x004fe40008010016 */
[----:B----4-:R-:W-:Y:S02]  /*ef10*/  FFMA.FTZ R23, R18, R28, -R23 ;  /* 0x0000001c12177223 */ /* 0x010fe40000010817 */
[----:B------:R-:W-:Y:S02]  /*ef20*/  FFMA.FTZ R27, R19, R27, -R22 ;  /* 0x0000001b131b7223 */ /* 0x000fe40000010816 */
[----:B------:R-:W-:Y:S02]  /*ef30*/  FMUL.FTZ R22, R23, UR25 ;  /* 0x0000001917167c20 */ /* 0x000fe40008410000 */
[----:B------:R-:W-:-:S05]  /*ef40*/  FMUL.FTZ R23, R27, UR25 ;  /* 0x000000191b177c20 */ /* 0x000fca0008410000 */
[----:B------:R0:W-:Y:S02]  /*ef50*/  STG.E.64 desc[UR22][R24.64], R22 ;  /* 0x0000001618007986 */ /* 0x0001e4000c101b16 */
.L_x_2343:
[----:B------:R-:W-:Y:S05]  /*ef60*/  BSYNC B0 ;  /* 0x0000000000007941 */ /* 0x000fea0003800000 */
.L_x_2342:
        /* <DEDUP_REMOVED lines=25> */
.L_x_2344:
        /* <DEDUP_REMOVED lines=28> */
.L_x_2346:
[----:B------:R-:W-:Y:S05]  /*f2c0*/  BSYNC B0 ;  /* 0x0000000000007941 */ /* 0x000fea0003800000 */
.L_x_2345:
[----:B------:R0:W5:Y:S04]  /*f2d0*/  LDL R31, [R1+0x110] ;  /* 0x00011000011f7983 */ /* 0x0001680000100800 */
[----:B------:R0:W5:Y:S01]  /*f2e0*/  LDL R30, [R1+0x10c] ;  /* 0x00010c00011e7983 */ /* 0x0001620000100800 */
[----:B------:R-:W-:-:S13]  /*f2f0*/  ISETP.NE.AND P3, PT, RZ, UR24, PT ;  /* 0x00000018ff007c0c */ /* 0x000fda000bf65270 */
[----:B0-----:R-:W-:Y:S05]  /*f300*/  @!P3 BRA `(.L_x_2347) ;  /* 0x000000000048b947 */ /* 0x001fea0003800000 */
[----:B-12345:R-:W-:Y:S01]  /*f310*/  FFMA.FTZ R22, R31, R18, R20 ;  /* 0x000000121f167223 */ /* 0x03efe20000010014 */
        /* <DEDUP_REMOVED lines=17> */
.L_x_2347:
[----:B------:R-:W-:Y:S01]  /*f430*/  LOP3.LUT P2, RZ, R3, 0x200000, RZ, 0xc0, !PT ;  /* 0x0020000003ff7812 */ /* 0x000fe2000784c0ff */
[----:B------:R-:W-:-:S12]  /*f440*/  BSSY B0, `(.L_x_2348) ;  /* 0x0000017000007945 */ /* 0x000fd80003800000 */
[----:B------:R-:W-:Y:S05]  /*f450*/  @P2 BRA `(.L_x_2349) ;  /* 0x0000000000542947 */ /* 0x000fea0003800000 */
[----:B-12-4-:R-:W-:Y:S01]  /*f460*/  IADD3 R24, R2, 0xd0, RZ ;  /* 0x000000d002187810 */ /* 0x016fe20007ffe0ff */
[----:B------:R-:W-:Y:S01]  /*f470*/  ULDC.64 UR16, c[0x0][0x288] ;  /* 0x0000a20000107ab9 */ /* 0x000fe20000000a00 */
[----:B---3--:R-:W-:Y:S02]  /*f480*/  MOV R22, R4 ;  /* 0x0000000400167202 */ /* 0x008fe40000000f00 */
[----:B-----5:R-:W-:Y:S02]  /*f490*/  SHF.R.S32.HI R25, RZ, 0x1f, R24 ;  /* 0x0000001fff197819 */ /* 0x020fe40000011418 */
        /* <DEDUP_REMOVED lines=16> */
[----:B------:R0:W-:Y:S02]  /*f5a0*/  STG.E.64 desc[UR22][R24.64], R22 ;  /* 0x0000001618007986 */ /* 0x0001e4000c101b16 */
.L_x_2349:
[----:B------:R-:W-:Y:S05]  /*f5b0*/  BSYNC B0 ;  /* 0x0000000000007941 */ /* 0x000fea0003800000 */
.L_x_2348:
[----:B------:R-:W-:Y:S05]  /*f5c0*/  @!P3 BRA `(.L_x_2350) ;  /* 0x000000000050b947 */ /* 0x000fea0003800000 */
[----:B01234-:R-:W2:Y:S04]  /*f5d0*/  LDL R22, [R1+0x118] ;  /* 0x0001180001167983 */ /* 0x01fea80000100800 */
[----:B------:R-:W3:Y:S01]  /*f5e0*/  LDL R23, [R1+0x114] ;  /* 0x0001140001177983 */ /* 0x000ee20000100800 */
[----:B--2---:R-:W-:Y:S01]  /*f5f0*/  FFMA.FTZ R22, R22, R18, R20 ;  /* 0x0000001216167223 */ /* 0x004fe20000010014 */
[----:B---3--:R-:W-:-:S03]  /*f600*/  FFMA.FTZ R23, R23, R19, R21 ;  /* 0x0000001317177223 */ /* 0x008fc60000010015 */
[----:B------:R-:W-:Y:S01]  /*f610*/  FMUL.FTZ R24, R22, -1.4426950216293334961 ;  /* 0xbfb8aa3b16187820 */ /* 0x000fe20000410000 */
[----:B-----5:R-:W-:-:S05]  /*f620*/  FMUL.FTZ R25, R23, -1.4426950216293334961 ;  /* 0xbfb8aa3b17197820 */ /* 0x020fca0000410000 */
        /* <DEDUP_REMOVED lines=14> */
.L_x_2350:
[----:B------:R-:W-:Y:S01]  /*f710*/  LOP3.LUT P2, RZ, R3, 0x2000000, RZ, 0xc0, !PT ;  /* 0x0200000003ff7812 */ /* 0x000fe2000784c0ff */
[----:B------:R-:W-:-:S12]  /*f720*/  BSSY B0, `(.L_x_2351) ;  /* 0x0000019000007945 */ /* 0x000fd80003800000 */
[----:B------:R-:W-:Y:S05]  /*f730*/  @P2 BRA `(.L_x_2352) ;  /* 0x00000000005c2947 */ /* 0x000fea0003800000 */
[----:B------:R-:W3:Y:S01]  /*f740*/  LDL.LU R28, [R1+0x118] ;  /* 0x00011800011c7983 */ /* 0x000ee20000300800 */
[----:B012-4-:R-:W-:Y:S01]  /*f750*/  IADD3 R24, R2, 0xe0, RZ ;  /* 0x000000e002187810 */ /* 0x017fe20007ffe0ff */
[----:B------:R-:W-:Y:S02]  /*f760*/  ULDC.64 UR16, c[0x0][0x288] ;  /* 0x0000a20000107ab9 */ /* 0x000fe40000000a00 */
[----:B------:R-:W2:Y:S01]  /*f770*/  LDL.LU R27, [R1+0x114] ;  /* 0x00011400011b7983 */ /* 0x000ea20000300800 */
[----:B-----5:R-:W-:Y:S02]  /*f780*/  SHF.R.S32.HI R25, RZ, 0x1f, R24 ;  /* 0x0000001fff197819 */ /* 0x020fe40000011418 */
[----:B---3--:R-:W-:Y:S02]  /*f790*/  MOV R22, R4 ;  /* 0x0000000400167202 */ /* 0x008fe40000000f00 */
[----:B------:R-:W-:Y:S01]  /*f7a0*/  MOV R23, R7 ;  /* 0x0000000700177202 */ /* 0x000fe20000000f00 */
[----:B------:R-:W-:-:S02]  /*f7b0*/  IMAD R25, R25, UR16, RZ ;  /* 0x0000001019197c24 */ /* 0x000fc4000f8e02ff */
        /* <DEDUP_REMOVED lines=9> */
[----:B--2---:R-:W-:Y:S02]  /*f850*/  FFMA.FTZ R22, R27, R22, UR6 ;  /* 0x000000061b167e23 */ /* 0x004fe40008010016 */
[----:B------:R-:W-:Y:S02]  /*f860*/  FFMA.FTZ R23, R18, R40, -R23 ;  /* 0x0000002812177223 */ /* 0x000fe40000010817 */
[----:B------:R-:W-:Y:S02]  /*f870*/  FFMA.FTZ R41, R19, R41, -R22 ;  /* 0x0000002913297223 */ /* 0x000fe40000010816 */
[----:B------:R-:W-:Y:S02]  /*f880*/  FMUL.FTZ R22, R23, UR25 ;  /* 0x0000001917167c20 */ /* 0x000fe40008410000 */
[----:B------:R-:W-:-:S05]  /*f890*/  FMUL.FTZ R23, R41, UR25 ;  /* 0x0000001929177c20 */ /* 0x000fca0008410000 */
[----:B------:R0:W-:Y:S02]  /*f8a0*/  STG.E.64 desc[UR22][R24.64], R22 ;  /* 0x0000001618007986 */ /* 0x0001e4000c101b16 */
.L_x_2352:
[----:B------:R-:W-:Y:S05]  /*f8b0*/  BSYNC B0 ;  /* 0x0000000000007941 */ /* 0x000fea0003800000 */
.L_x_2351:
        /* <DEDUP_REMOVED lines=21> */
.L_x_2353:
        /* <DEDUP_REMOVED lines=26> */
.L_x_2355:
[----:B------:R-:W-:Y:S05]  /*fbb0*/  BSYNC B0 ;  /* 0x0000000000007941 */ /* 0x000fea0003800000 */
.L_x_2354:
        /* <DEDUP_REMOVED lines=21> */
.L_x_2356:
        /* <DEDUP_REMOVED lines=26> */
.L_x_2358:
[----:B------:R-:W-:Y:S05]  /*feb0*/  BSYNC B0 ;  /* 0x0000000000007941 */ /* 0x000fea0003800000 */
.L_x_2357:
[----:B-----5:R0:W5:Y:S04]  /*fec0*/  LDL R31, [R1+0x124] ;  /* 0x00012400011f7983 */ /* 0x0201680000100800 */
        /* <DEDUP_REMOVED lines=21> */
.L_x_2359:
[----:B------:R-:W-:Y:S01]  /*10020*/  LOP3.LUT P2, RZ, R3, 0x400000, RZ, 0xc0, !PT ;  /* 0x0040000003ff7812 */ /* 0x000fe2000784c0ff */
[----:B------:R-:W-:-:S12]  /*10030*/  BSSY B0, `(.L_x_2360) ;  /* 0x0000017000007945 */ /* 0x000fd80003800000 */
[----:B------:R-:W-:Y:S05]  /*10040*/  @P2 BRA `(.L_x_2361) ;  /* 0x0000000000542947 */ /* 0x000fea0003800000 */
[----:B-12-4-:R-:W-:Y:S01]  /*10050*/  IADD3 R24, R2, 0x110, RZ ;  /* 0x0000011002187810 */ /* 0x016fe20007ffe0ff */
[----:B------:R-:W-:Y:S01]  /*10060*/  ULDC.64 UR16, c[0x0][0x288] ;  /* 0x0000a20000107ab9 */ /* 0x000fe20000000a00 */
[----:B---3--:R-:W-:Y:S02]  /*10070*/  MOV R22, R4 ;  /* 0x0000000400167202 */ /* 0x008fe40000000f00 */
        /* <DEDUP_REMOVED lines=11> */
[----:B-----5:R-:W-:Y:S02]  /*10130*/  FFMA.FTZ R23, R31, R23, UR6 ;  /* 0x000000061f177e23 */ /* 0x020fe40008010017 */
[----:B------:R-:W-:Y:S02]  /*10140*/  FFMA.FTZ R22, R30, R22, UR6 ;  /* 0x000000061e167e23 */ /* 0x000fe40008010016 */
[----:B------:R-:W-:Y:S02]  /*10150*/  FFMA.FTZ R23, R18, R34, -R23 ;  /* 0x0000002212177223 */ /* 0x000fe40000010817 */
[----:B------:R-:W-:Y:S02]  /*10160*/  FFMA.FTZ R35, R19, R35, -R22 ;  /* 0x0000002313237223 */ /* 0x000fe40000010816 */
[----:B------:R-:W-:Y:S02]  /*10170*/  FMUL.FTZ R22, R23, UR25 ;  /* 0x0000001917167c20 */ /* 0x000fe40008410000 */
[----:B------:R-:W-:-:S05]  /*10180*/  FMUL.FTZ R23, R35, UR25 ;  /* 0x0000001923177c20 */ /* 0x000fca0008410000 */
[----:B------:R0:W-:Y:S02]  /*10190*/  STG.E.64 desc[UR22][R24.64], R22 ;  /* 0x0000001618007986 */ /* 0x0001e4000c101b16 */
.L_x_2361:
[----:B------:R-:W-:Y:S05]  /*101a0*/  BSYNC B0 ;  /* 0x0000000000007941 */ /* 0x000fea0003800000 */
.L_x_2360:
[----:B------:R-:W-:Y:S05]  /*101b0*/  @!P3 BRA `(.L_x_2362) ;  /* 0x000000000050b947 */ /* 0x000fea0003800000 */
[----:B01234-:R-:W2:Y:S04]  /*101c0*/  LDL R22, [R1+0x12c] ;  /* 0x00012c0001167983 */ /* 0x01fea80000100800 */
[----:B------:R-:W3:Y:S01]  /*101d0*/  LDL R23, [R1+0x128] ;  /* 0x0001280001177983 */ /* 0x000ee20000100800 */
[----:B--2---:R-:W-:Y:S01]  /*101e0*/  FFMA.FTZ R22, R22, R18, R20 ;  /* 0x0000001216167223 */ /* 0x004fe20000010014 */
[----:B---3--:R-:W-:-:S03]  /*101f0*/  FFMA.FTZ R23, R23, R19, R21 ;  /* 0x0000001317177223 */ /* 0x008fc60000010015 */
        /* <DEDUP_REMOVED lines=16> */
.L_x_2362:
[----:B------:R-:W-:Y:S01]  /*10300*/  LOP3.LUT P2, RZ, R3, 0x10000, RZ, 0xc0, !PT ;  /* 0x0001000003ff7812 */ /* 0x000fe2000784c0ff */
[----:B------:R-:W-:-:S12]  /*10310*/  BSSY B0, `(.L_x_2363) ;  /* 0x0000019000007945 */ /* 0x000fd80003800000 */
[----:B------:R-:W-:Y:S05]  /*10320*/  @P2 BRA `(.L_x_2364) ;  /* 0x00000000005c2947 */ /* 0x000fea0003800000 */
[----:B------:R-:W3:Y:S01]  /*10330*/  LDL.LU R28, [R1+0x12c] ;  /* 0x00012c00011c7983 */ /* 0x000ee20000300800 */
[----:B012-4-:R-:W-:Y:S01]  /*10340*/  IADD3 R24, R2, 0x120, RZ ;  /* 0x0000012002187810 */ /* 0x017fe20007ffe0ff */
[----:B------:R-:W-:Y:S02]  /*10350*/  ULDC.64 UR16, c[0x0][0x288] ;  /* 0x0000a20000107ab9 */ /* 0x000fe40000000a00 */
[----:B------:R-:W2:Y:S01]  /*10360*/  LDL.LU R27, [R1+0x128] ;  /* 0x00012800011b7983 */ /* 0x000ea20000300800 */
[----:B------:R-:W-:Y:S02]  /*10370*/  SHF.R.S32.HI R25, RZ, 0x1f, R24 ;  /* 0x0000001fff197819 */ /* 0x000fe40000011418 */
        /* <DEDUP_REMOVED lines=18> */
.L_x_2364:
[----:B------:R-:W-:Y:S05]  /*104a0*/  BSYNC B0 ;  /* 0x0000000000007941 */ /* 0x000fea0003800000 */
.L_x_2363:
        /* <DEDUP_REMOVED lines=21> */
.L_x_2365:
[----:B------:R-:W-:Y:S01]  /*10600*/  LOP3.LUT P2, RZ, R3, 0x8000, RZ, 0xc0, !PT ;  /* 0x0000800003ff7812 */ /* 0x000fe2000784c0ff */
[----:B------:R-:W-:-:S12]  /*10610*/  BSSY B0, `(.L_x_2366) ;  /* 0x0000019000007945 */ /* 0x000fd80003800000 */
[----:B------:R-:W-:Y:S05]  /*10620*/  @P2 BRA `(.L_x_2367) ;  /* 0x00000000005c2947 */ /* 0x000fea0003800000 */
[----:B01234-:R-:W2:Y:S01]  /*10630*/  LDL.LU R22, [R1+0xd0] ;  /* 0x0000d00001167983 */ /* 0x01fea20000300800 */
[----:B------:R-:W-:Y:S01]  /*10640*/  IADD3 R24, R2, 0x130, RZ ;  /* 0x0000013002187810 */ /* 0x000fe20007ffe0ff */
[----:B------:R-:W-:Y:S02]  /*10650*/  ULDC.64 UR16, c[0x0][0x288] ;  /* 0x0000a20000107ab9 */ /* 0x000fe40000000a00 */
[----:B-----5:R-:W3:Y:S01]  /*10660*/  LDL.LU R30, [R1+0xdc] ;  /* 0x0000dc00011e7983 */ /* 0x020ee20000300800 */
[----:B------:R-:W-:Y:S02]  /*10670*/  MOV R28, UR5 ;  /* 0x00000005001c7c02 */ /* 0x000fe40008000f00 */
[----:B------:R-:W-:Y:S02]  /*10680*/  SHF.R.S32.HI R27, RZ, 0x1f, R24 ;  /* 0x0000001fff1b7819 */ /* 0x000fe40000011418 */
[----:B------:R-:W-:Y:S02]  /*10690*/  MOV R23, R7 ;  /* 0x0000000700177202 */ /* 0x000fe40000000f00 */
[----:B------:R-:W-:Y:S01]  /*106a0*/  MOV R25, UR5 ;  /* 0x0000000500197c02 */ /* 0x000fe20008000f00 */
[----:B------:R-:W-:-:S04]  /*106b0*/  IMAD R27, R27, UR16, RZ ;  /* 0x000000101b1b7c24 */ /* 0x000fc8000f8e02ff */
[----:B------:R-:W-:Y:S02]  /*106c0*/  IMAD R27, R24, UR17, R27 ;  /* 0x00000011181b7c24 */ /* 0x000fe4000f8e021b */
[----:B--2---:R-:W-:Y:S01]  /*106d0*/  FFMA.FTZ R28, R22, R28, UR6 ;  /* 0x00000006161c7e23 */ /* 0x004fe2000801001c */
[----:B------:R-:W-:Y:S01]  /*106e0*/  MOV R22, R4 ;  /* 0x0000000400167202 */ /* 0x000fe20000000f00 */
[----:B---3--:R-:W-:-:S04]  /*106f0*/  FFMA.FTZ R25, R30, R25, UR6 ;  /* 0x000000061e197e23 */ /* 0x008fc80008010019 */
[----:B------:R-:W-:Y:S01]  /*10700*/  IMAD.WIDE.U32 R22, R24, UR16, R22 ;  /* 0x0000001018167c25 */ /* 0x000fe2000f8e0016 */
[----:B------:R-:W-:-:S03]  /*10710*/  ULDC.64 UR16, c[0x0][0x210] ;  /* 0x0000840000107ab9 */ /* 0x000fc60000000a00 */
[----:B------:R-:W-:Y:S01]  /*10720*/  FFMA.FTZ R24, R18, R8, -R28 ;  /* 0x0000000812187223 */ /* 0x000fe2000001081c */
[----:B------:R-:W-:Y:S01]  /*10730*/  FFMA.FTZ R25, R19, R9, -R25 ;  /* 0x0000000913197223 */ /* 0x000fe20000010819 */
[----:B------:R-:W-:Y:S02]  /*10740*/  LEA R8, P2, R22, UR16, 0x2 ;  /* 0x0000001016087c11 */ /* 0x000fe4000f8410ff */
[----:B------:R-:W-:Y:S01]  /*10750*/  FMUL.FTZ R24, R24, UR25 ;  /* 0x0000001918187c20 */ /* 0x000fe20008410000 */
[----:B------:R-:W-:Y:S01]  /*10760*/  IADD3 R27, R23, R27, RZ ;  /* 0x0000001b171b7210 */ /* 0x000fe20007ffe0ff */
[----:B------:R-:W-:-:S03]  /*10770*/  FMUL.FTZ R25, R25, UR25 ;  /* 0x0000001919197c20 */ /* 0x000fc60008410000 */
[----:B------:R-:W-:-:S05]  /*10780*/  LEA.HI.X R9, R22, UR17, R27, 0x2, P2 ;  /* 0x0000001116097c11 */ /* 0x000fca00090f141b */
[----:B------:R0:W-:Y:S02]  /*10790*/  STG.E.64 desc[UR22][R8.64], R24 ;  /* 0x0000001808007986 */ /* 0x0001e4000c101b16 */
.L_x_2367:
[----:B------:R-:W-:Y:S05]  /*107a0*/  BSYNC B0 ;  /* 0x0000000000007941 */ /* 0x000fea0003800000 */
.L_x_2366:
[----:B------:R-:W-:Y:S05]  /*107b0*/  @!P3 BRA `(.L_x_2368) ;  /* 0x000000000050b947 */ /* 0x000fea0003800000 */
[----:B0-----:R-:W2:Y:S04]  /*107c0*/  LDL R8, [R1+0xd8] ;  /* 0x0000d80001087983 */ /* 0x001ea80000100800 */
[----:B------:R-:W3:Y:S01]  /*107d0*/  LDL R9, [R1+0xe0] ;  /* 0x0000e00001097983 */ /* 0x000ee20000100800 */
[----:B--2---:R-:W-:Y:S01]  /*107e0*/  FFMA.FTZ R8, R8, R18, R20 ;  /* 0x0000001208087223 */ /* 0x004fe20000010014 */
[----:B---3--:R-:W-:-:S03]  /*107f0*/  FFMA.FTZ R9, R9, R19, R21 ;  /* 0x0000001309097223 */ /* 0x008fc60000010015 */
[----:B-1--4-:R-:W-:Y:S01]  /*10800*/  FMUL.FTZ R22, R8, -1.4426950216293334961 ;  /* 0xbfb8aa3b08167820 */ /* 0x012fe20000410000 */
        /* <DEDUP_REMOVED lines=15> */
.L_x_2368:
[----:B------:R-:W-:Y:S01]  /*10900*/  LOP3.LUT P2, RZ, R3, 0x4000, RZ, 0xc0, !PT ;  /* 0x0000400003ff7812 */ /* 0x000fe2000784c0ff */
[----:B------:R-:W-:-:S12]  /*10910*/  BSSY B0, `(.L_x_2369) ;  /* 0x0000019000007945 */ /* 0x000fd80003800000 */
[----:B------:R-:W-:Y:S05]  /*10920*/  @P2 BRA `(.L_x_2370) ;  /* 0x00000000005c2947 */ /* 0x000fea0003800000 */
[----:B01234-:R-:W2:Y:S01]  /*10930*/  LDL.LU R22, [R1+0xd8] ;  /* 0x0000d80001167983 */ /* 0x01fea20000300800 */
[----:B------:R-:W-:Y:S01]  /*10940*/  IADD3 R8, R2, 0x140, RZ ;  /* 0x0000014002087810 */ /* 0x000fe20007ffe0ff */
[----:B------:R-:W-:Y:S02]  /*10950*/  ULDC.64 UR16, c[0x0][0x288] ;  /* 0x0000a20000107ab9 */ /* 0x000fe40000000a00 */
[----:B------:R-:W3:Y:S01]  /*10960*/  LDL.LU R27, [R1+0xe0] ;  /* 0x0000e000011b7983 */ /* 0x000ee20000300800 */
        /* <DEDUP_REMOVED lines=8> */
[----:B---3--:R-:W-:Y:S02]  /*109f0*/  FFMA.FTZ R9, R27, R9, UR6 ;  /* 0x000000061b097e23 */ /* 0x008fe40008010009 */
[----:B------:R-:W-:Y:S02]  /*10a00*/  FFMA.FTZ R10, R18, R10, -R25 ;  /* 0x0000000a120a7223 */ /* 0x000fe40000010819 */
[----:B------:R-:W-:Y:S01]  /*10a10*/  IMAD.WIDE.U32 R22, R8, UR16, R22 ;  /* 0x0000001008167c25 */ /* 0x000fe2000f8e0016 */
[----:B------:R-:W-:-:S03]  /*10a20*/  ULDC.64 UR16, c[0x0][0x210] ;  /* 0x0000840000107ab9 */ /* 0x000fc60000000a00 */
[----:B------:R-:W-:Y:S01]  /*10a30*/  FFMA.FTZ R11, R19, R11, -R9 ;  /* 0x0000000b130b7223 */ /* 0x000fe20000010809 */
[----:B------:R-:W-:Y:S01]  /*10a40*/  FMUL.FTZ R10, R10, UR25 ;  /* 0x000000190a0a7c20 */ /* 0x000fe20008410000 */
[----:B------:R-:W-:Y:S02]  /*10a50*/  LEA R8, P2, R22, UR16, 0x2 ;  /* 0x0000001016087c11 */ /* 0x000fe4000f8410ff */
[----:B------:R-:W-:Y:S01]  /*10a60*/  FMUL.FTZ R11, R11, UR25 ;  /* 0x000000190b0b7c20 */ /* 0x000fe20008410000 */
[----:B------:R-:W-:-:S04]  /*10a70*/  IADD3 R24, R23, R24, RZ ;  /* 0x0000001817187210 */ /* 0x000fc80007ffe0ff */
[----:B------:R-:W-:-:S05]  /*10a80*/  LEA.HI.X R9, R22, UR17, R24, 0x2, P2 ;  /* 0x0000001116097c11 */ /* 0x000fca00090f1418 */
[----:B------:R0:W-:Y:S02]  /*10a90*/  STG.E.64 desc[UR22][R8.64], R10 ;  /* 0x0000000a08007986 */ /* 0x0001e4000c101b16 */
.L_x_2370:
[----:B------:R-:W-:Y:S05]  /*10aa0*/  BSYNC B0 ;  /* 0x0000000000007941 */ /* 0x000fea0003800000 */
.L_x_2369:
[----:B------:R0:W5:Y:S04]  /*10ab0*/  LDL R28, [R1+0xc0] ;  /* 0x0000c000011c7983 */ /* 0x0001680000100800 */
[----:B------:R3:W5:Y:S04]  /*10ac0*/  LDL R27, [R1+0xc4] ;  /* 0x0000c400011b7983 */ /* 0x0007680000100800 */
[----:B012-4-:R3:W5:Y:S04]  /*10ad0*/  LDL R25, [R1+0x168] ;  /* 0x0001680001197983 */ /* 0x0177680000100800 */
[----:B------:R3:W5:Y:S01]  /*10ae0*/  LDL R24, [R1+0x16c] ;  /* 0x00016c0001187983 */ /* 0x0007620000100800 */
[----:B------:R-:W-:-:S13]  /*10af0*/  ISETP.NE.AND P5, PT, RZ, UR24, PT ;  /* 0x00000018ff007c0c */ /* 0x000fda000bfa5270 */
[----:B---3--:R-:W-:Y:S05]  /*10b00*/  @!P5 BRA `(.L_x_2371) ;  /* 0x000000000050d947 */ /* 0x008fea0003800000 */
[----:B-----5:R-:W-:Y:S01]  /*10b10*/  FFMA.FTZ R9, R27, R19, R21 ;  /* 0x000000131b097223 */ /* 0x020fe20000010015 */
        /* <DEDUP_REMOVED lines=16> */
[----:B------:R0:W-:Y:S01]  /*10c20*/  STL [R1+0x16c], R24 ;  /* 0x00016c1801007387 */ /* 0x0001e20000100800 */
[----:B------:R-:W-:-:S05]  /*10c30*/  FMUL.FTZ R25, R10, R22 ;  /* 0x000000160a197220 */ /* 0x000fca0000410000 */
[----:B------:R0:W-:Y:S02]  /*10c40*/  STL [R1+0x168], R25 ;  /* 0x0001681901007387 */ /* 0x0001e40000100800 */
.L_x_2371:
[----:B------:R-:W-:Y:S01]  /*10c50*/  LOP3.LUT P2, RZ, R3, 0x4000000, RZ, 0xc0, !PT ;  /* 0x0400000003ff7812 */ /* 0x000fe2000784c0ff */
[----:B------:R-:W-:-:S12]  /*10c60*/  BSSY B0, `(.L_x_2372) ;  /* 0x0000017000007945 */ /* 0x000fd80003800000 */
[----:B------:R-:W-:Y:S05]  /*10c70*/  @P2 BRA `(.L_x_2373) ;  /* 0x0000000000542947 */ /* 0x000fea0003800000 */
[----:B------:R-:W-:Y:S01]  /*10c80*/  IADD3 R8, R2, 0x150, RZ ;  /* 0x0000015002087810 */ /* 0x000fe20007ffe0ff */
[----:B------:R-:W-:Y:S01]  /*10c90*/  ULDC.64 UR16, c[0x0][0x288] ;  /* 0x0000a20000107ab9 */ /* 0x000fe20000000a00 */
[----:B------:R-:W-:Y:S02]  /*10ca0*/  MOV R23, UR5 ;  /* 0x0000000500177c02 */ /* 0x000fe40008000f00 */
[----:B------:R-:W-:Y:S02]  /*10cb0*/  SHF.R.S32.HI R22, RZ, 0x1f, R8 ;  /* 0x0000001fff167819 */ /* 0x000fe40000011408 */
[----:B------:R-:W-:Y:S01]  /*10cc0*/  MOV R10, R4 ;  /* 0x00000004000a7202 */ /* 0x000fe20000000f00 */
[----:B-----5:R-:W-:Y:S01]  /*10cd0*/  FFMA.FTZ R23, R28, R23, UR6 ;  /* 0x000000061c177e23 */ /* 0x020fe20008010017 */
[----:B------:R-:W-:Y:S01]  /*10ce0*/  MOV R11, R7 ;  /* 0x00000007000b7202 */ /* 0x000fe20000000f00 */
[----:B------:R-:W-:Y:S01]  /*10cf0*/  IMAD R22, R22, UR16, RZ ;  /* 0x0000001016167c24 */ /* 0x000fe2000f8e02ff */
[----:B------:R-:W-:Y:S01]  /*10d00*/  MOV R9, UR5 ;  /* 0x0000000500097c02 */ /* 0x000fe20008000f00 */
[----:B------:R-:W-:Y:S01]  /*10d10*/  FFMA.FTZ R23, R18, R25, -R23 ;  /* 0x0000001912177223 */ /* 0x000fe20000010817 */
[----:B------:R-:W-:-:S04]  /*10d20*/  IMAD.WIDE.U32 R10, R8, UR16, R10 ;  /* 0x00000010080a7c25 */ /* 0x000fc8000f8e000a */
[----:B------:R-:W-:Y:S01]  /*10d30*/  FFMA.FTZ R9, R27, R9, UR6 ;  /* 0x000000061b097e23 */ /* 0x000fe20008010009 */
[----:B------:R-:W-:Y:S01]  /*10d40*/  IMAD R22, R8, UR17, R22 ;  /* 0x0000001108167c24 */ /* 0x000fe2000f8e0216 */
[----:B------:R-:W-:Y:S02]  /*10d50*/  ULDC.64 UR16, c[0x0][0x210] ;  /* 0x0000840000107ab9 */ /* 0x000fe40000000a00 */
[----:B0-----:R-:W-:Y:S01]  /*10d60*/  FFMA.FTZ R24, R19, R24, -R9 ;  /* 0x0000001813187223 */ /* 0x001fe20000010809 */
[----:B------:R-:W-:Y:S02]  /*10d70*/  LEA R8, P2, R10, UR16, 0x2 ;  /* 0x000000100a087c11 */ /* 0x000fe4000f8410ff */
[----:B------:R-:W-:Y:S01]  /*10d80*/  IADD3 R11, R11, R22, RZ ;  /* 0x000000160b0b7210 */ /* 0x000fe20007ffe0ff */
[----:B------:R-:W-:Y:S01]  /*10d90*/  FMUL.FTZ R22, R23, UR25 ;  /* 0x0000001917167c20 */ /* 0x000fe20008410000 */
[----:B------:R-:W-:Y:S02]  /*10da0*/  FMUL.FTZ R23, R24, UR25 ;  /* 0x0000001918177c20 */ /* 0x000fe40008410000 */
[----:B------:R-:W-:-:S05]  /*10db0*/  LEA.HI.X R9, R10, UR17, R11, 0x2, P2 ;  /* 0x000000110a097c11 */ /* 0x000fca00090f140b */
[----:B------:R1:W-:Y:S02]  /*10dc0*/  STG.E.64 desc[UR22][R8.64], R22 ;  /* 0x0000001608007986 */ /* 0x0003e4000c101b16 */
.L_x_2373:
[----:B------:R-:W-:Y:S05]  /*10dd0*/  BSYNC B0 ;  /* 0x0000000000007941 */ /* 0x000fea0003800000 */
.L_x_2372:
[----:B0----5:R0:W5:Y:S04]  /*10de0*/  LDL R25, [R1+0x64] ;  /* 0x0000640001197983 */ /* 0x0211680000100800 */
[----:B------:R0:W5:Y:S01]  /*10df0*/  LDL R24, [R1+0x70] ;  /* 0x0000700001187983 */ /* 0x0001620000100800 */
[C---:B-1----:R-:W-:Y:S02]  /*10e00*/  IADD3 R9, R26.reuse, 0x1a0, RZ ;  /* 0x000001a01a097810 */ /* 0x042fe40007ffe0ff */
[----:B------:R-:W-:Y:S02]  /*10e10*/  IADD3 R8, R26, 0x1b0, RZ ;  /* 0x000001b01a087810 */ /* 0x000fe40007ffe0ff */
[----:B------:R-:W-:Y:S02]  /*10e20*/  ISETP.GE.U32.AND P4, PT, R29, UR14, PT ;  /* 0x0000000e1d007c0c */ /* 0x000fe4000bf86070 */
[----:B------:R-:W-:-:S02]  /*10e30*/  SHF.R.S32.HI R29, RZ, 0x1f, R29 ;  /* 0x0000001fff1d7819 */ /* 0x000fc4000001141d */
[----:B------:R-:W-:Y:S02]  /*10e40*/  ISETP.GE.U32.AND P3, PT, R9, UR14, PT ;  /* 0x0000000e09007c0c */ /* 0x000fe4000bf66070 */
[----:B------:R-:W-:Y:S02]  /*10e50*/  ISETP.GE.U32.AND P2, PT, R8, UR14, PT ;  /* 0x0000000e08007c0c */ /* 0x000fe4000bf46070 */
[----:B------:R-:W-:Y:S02]  /*10e60*/  SHF.R.S32.HI R9, RZ, 0x1f, R9 ;  /* 0x0000001fff097819 */ /* 0x000fe40000011409 */
[----:B------:R-:W-:Y:S02]  /*10e70*/  SHF.R.S32.HI R8, RZ, 0x1f, R8 ;  /* 0x0000001fff087819 */ /* 0x000fe40000011408 */
[----:B------:R-:W-:Y:S02]  /*10e80*/  ISETP.GE.AND.EX P4, PT, R29, UR15, PT, P4 ;  /* 0x0000000f1d007c0c */ /* 0x000fe4000bf86340 */
[----:B------:R-:W-:-:S02]  /*10e90*/  ISETP.GE.AND.EX P3, PT, R9, UR15, PT, P3 ;  /* 0x0000000f09007c0c */ /* 0x000fc4000bf66330 */
[----:B------:R-:W-:Y:S02]  /*10ea0*/  ISETP.GE.AND.EX P2, PT, R8, UR15, PT, P2 ;  /* 0x0000000f08007c0c */ /* 0x000fe4000bf46320 */
[----:B------:R-:W-:Y:S01]  /*10eb0*/  ISETP.GT.U32.OR P4, PT, R0, 0x1ff, P4 ;  /* 0x000001ff0000780c */ /* 0x000fe20002784470 */
[----:B0-----:R-:W-:-:S12]  /*10ec0*/  @!P5 BRA `(.L_x_2374) ;  /* 0x000000000048d947 */ /* 0x001fd80003800000 */
        /* <DEDUP_REMOVED lines=18> */
.L_x_2374:
[----:B------:R-:W-:Y:S01]  /*10ff0*/  LOP3.LUT P5, RZ, R3, 0x2000, RZ, 0xc0, !PT ;  /* 0x0000200003ff7812 */ /* 0x000fe200078ac0ff */
[----:B------:R-:W-:-:S12]  /*11000*/  BSSY B0, `(.L_x_2375) ;  /* 0x0000017000007945 */ /* 0x000fd80003800000 */
[----:B------:R-:W-:Y:S05]  /*11010*/  @P5 BRA `(.L_x_2376) ;  /* 0x0000000000545947 */ /* 0x000fea0003800000 */
[----:B------:R-:W2:Y:S01]  /*11020*/  LDL.LU R8, [R1+0x264] ;  /* 0x0002640001087983 */ /* 0x000ea20000300800 */
[----:B------:R-:W-:Y:S01]  /*11030*/  IADD3 R9, R2, 0x160, RZ ;  /* 0x0000016002097810 */ /* 0x000fe20007ffe0ff */
[----:B------:R-:W-:Y:S01]  /*11040*/  ULDC.64 UR16, c[0x0][0x288] ;  /* 0x0000a20000107ab9 */ /* 0x000fe20000000a00 */
[----:B------:R-:W-:Y:S02]  /*11050*/  MOV R10, R4 ;  /* 0x00000004000a7202 */ /* 0x000fe40000000f00 */
[----:B------:R-:W-:Y:S02]  /*11060*/  MOV R11, R7 ;  /* 0x00000007000b7202 */ /* 0x000fe40000000f00 */
[----:B------:R-:W-:Y:S02]  /*11070*/  MOV R22, UR5 ;  /* 0x0000000500167c02 */ /* 0x000fe40008000f00 */
[----:B------:R-:W-:Y:S01]  /*11080*/  MOV R2, UR5 ;  /* 0x0000000500027c02 */ /* 0x000fe20008000f00 */
[----:B------:R-:W-:-:S04]  /*11090*/  IMAD.WIDE.U32 R10, R9, UR16, R10 ;  /* 0x00000010090a7c25 */ /* 0x000fc8000f8e000a */
[----:B-----5:R-:W-:Y:S01]  /*110a0*/  FFMA.FTZ R22, R25, R22, UR6 ;  /* 0x0000000619167e23 */ /* 0x020fe20008010016 */
[----:B------:R-:W-:-:S03]  /*110b0*/  FFMA.FTZ R2, R24, R2, UR6 ;  /* 0x0000000618027e23 */ /* 0x000fc60008010002 */
[----:B------:R-:W-:Y:S01]  /*110c0*/  FFMA.FTZ R12, R18, R12, -R22 ;  /* 0x0000000c120c7223 */ /* 0x000fe20000010816 */
[----:B------:R-:W-:-:S03]  /*110d0*/  FFMA.FTZ R13, R19, R13, -R2 ;  /* 0x0000000d130d7223 */ /* 0x000fc60000010802 */
[----:B------:R-:W-:Y:S01]  /*110e0*/  FMUL.FTZ R12, R12, UR25 ;  /* 0x000000190c0c7c20 */ /* 0x000fe20008410000 */
[----:B------:R-:W-:Y:S01]  /*110f0*/  FMUL.FTZ R13, R13, UR25 ;  /* 0x000000190d0d7c20 */ /* 0x000fe20008410000 */
[----:B--2---:R-:W-:-:S04]  /*11100*/  IMAD R8, R8, UR16, RZ ;  /* 0x0000001008087c24 */ /* 0x004fc8000f8e02ff */
[----:B------:R-:W-:Y:S01]  /*11110*/  IMAD R9, R9, UR17, R8 ;  /* 0x0000001109097c24 */ /* 0x000fe2000f8e0208 */
[----:B------:R-:W-:Y:S02]  /*11120*/  ULDC.64 UR16, c[0x0][0x210] ;  /* 0x0000840000107ab9 */ /* 0x000fe40000000a00 */
[----:B------:R-:W-:Y:S02]  /*11130*/  LEA R8, P5, R10, UR16, 0x2 ;  /* 0x000000100a087c11 */ /* 0x000fe4000f8a10ff */
[----:B------:R-:W-:-:S04]  /*11140*/  IADD3 R9, R11, R9, RZ ;  /* 0x000000090b097210 */ /* 0x000fc80007ffe0ff */
[----:B------:R-:W-:-:S05]  /*11150*/  LEA.HI.X R9, R10, UR17, R9, 0x2, P5 ;  /* 0x000000110a097c11 */ /* 0x000fca000a8f1409 */
[----:B------:R0:W-:Y:S02]  /*11160*/  STG.E.64 desc[UR22][R8.64], R12 ;  /* 0x0000000c08007986 */ /* 0x0001e4000c101b16 */
.L_x_2376:
[----:B------:R-:W-:Y:S05]  /*11170*/  BSYNC B0 ;  /* 0x0000000000007941 */ /* 0x000fea0003800000 */
.L_x_2375:
[----:B------:R1:W5:Y:S04]  /*11180*/  LDL R22, [R1+0x5c] ;  /* 0x00005c0001167983 */ /* 0x0003680000100800 */
[----:B0-----:R1:W5:Y:S01]  /*11190*/  LDL R13, [R1+0x60] ;  /* 0x00006000010d7983 */ /* 0x0013620000100800 */
[----:B------:R-:W-:-:S13]  /*111a0*/  ISETP.NE.AND P6, PT, RZ, UR24, PT ;  /* 0x00000018ff007c0c */ /* 0x000fda000bfc5270 */
[----:B-1----:R-:W-:Y:S05]  /*111b0*/  @!P6 BRA `(.L_x_2377) ;  /* 0x000000000048e947 */ /* 0x002fea0003800000 */
        /* <DEDUP_REMOVED lines=18> */
.L_x_2377:
[----:B------:R-:W-:Y:S04]  /*112e0*/  BSSY B0, `(.L_x_2378) ;  /* 0x0000017000007945 */ /* 0x000fe80003800000 */
[----:B------:R-:W-:Y:S05]  /*112f0*/  @P1 BRA `(.L_x_2379) ;  /* 0x0000000000541947 */ /* 0x000fea0003800000 */
[----:B------:R-:W2:Y:S01]  /*11300*/  LDL.LU R8, [R1+0x254] ;  /* 0x0002540001087983 */ /* 0x000ea20000300800 */
[----:B------:R-:W-:-:S03]  /*11310*/  ULDC.64 UR16, c[0x0][0x288] ;  /* 0x0000a20000107ab9 */ /* 0x000fc60000000a00 */
[----:B------:R-:W3:Y:S01]  /*11320*/  LDL.LU R12, [R1+0x20c] ;  /* 0x00020c00010c7983 */ /* 0x000ee20000300800 */
[----:B------:R-:W-:Y:S02]  /*11330*/  MOV R10, R4 ;  /* 0x00000004000a7202 */ /* 0x000fe40000000f00 */
[----:B------:R-:W-:Y:S02]  /*11340*/  MOV R11, R7 ;  /* 0x00000007000b7202 */ /* 0x000fe40000000f00 */
[----:B------:R-:W-:Y:S02]  /*11350*/  MOV R9, UR5 ;  /* 0x0000000500097c02 */ /* 0x000fe40008000f00 */
[----:B------:R-:W-:-:S03]  /*11360*/  MOV R2, UR5 ;  /* 0x0000000500027c02 */ /* 0x000fc60008000f00 */
[----:B-----5:R-:W-:Y:S02]  /*11370*/  FFMA.FTZ R9, R22, R9, UR6 ;  /* 0x0000000616097e23 */ /* 0x020fe40008010009 */
[----:B------:R-:W-:Y:S02]  /*11380*/  FFMA.FTZ R2, R13, R2, UR6 ;  /* 0x000000060d027e23 */ /* 0x000fe40008010002 */
[----:B------:R-:W-:Y:S02]  /*11390*/  FFMA.FTZ R9, R18, R14, -R9 ;  /* 0x0000000e12097223 */ /* 0x000fe40000010809 */
[----:B------:R-:W-:-:S04]  /*113a0*/  FFMA.FTZ R2, R19, R15, -R2 ;  /* 0x0000000f13027223 */ /* 0x000fc80000010802 */
[----:B------:R-:W-:Y:S01]  /*113b0*/  FMUL.FTZ R13, R2, UR25 ;  /* 0x00000019020d7c20 */ /* 0x000fe20008410000 */
[----:B--2---:R-:W-:Y:S02]  /*113c0*/  IMAD R8, R8, UR16, RZ ;  /* 0x0000001008087c24 */ /* 0x004fe4000f8e02ff */
[----:B---3--:R-:W-:-:S04]  /*113d0*/  IMAD.WIDE.U32 R10, R12, UR16, R10 ;  /* 0x000000100c0a7c25 */ /* 0x008fc8000f8e000a */
[----:B------:R-:W-:Y:S01]  /*113e0*/  IMAD R12, R12, UR17, R8 ;  /* 0x000000110c0c7c24 */ /* 0x000fe2000f8e0208 */
[----:B------:R-:W-:Y:S02]  /*113f0*/  ULDC.64 UR16, c[0x0][0x210] ;  /* 0x0000840000107ab9 */ /* 0x000fe40000000a00 */
[----:B------:R-:W-:Y:S02]  /*11400*/  LEA R8, P1, R10, UR16, 0x2 ;  /* 0x000000100a087c11 */ /* 0x000fe4000f8210ff */
[----:B------:R-:W-:Y:S01]  /*11410*/  IADD3 R11, R11, R12, RZ ;  /* 0x0000000c0b0b7210 */ /* 0x000fe20007ffe0ff */
[----:B------:R-:W-:-:S03]  /*11420*/  FMUL.FTZ R12, R9, UR25 ;  /* 0x00000019090c7c20 */ /* 0x000fc60008410000 */
[----:B------:R-:W-:-:S05]  /*11430*/  LEA.HI.X R9, R10, UR17, R11, 0x2, P1 ;  /* 0x000000110a097c11 */ /* 0x000fca00088f140b */
[----:B------:R0:W-:Y:S02]  /*11440*/  STG.E.64 desc[UR22][R8.64], R12 ;  /* 0x0000000c08007986 */ /* 0x0001e4000c101b16 */
.L_x_2379:
[----:B------:R-:W-:Y:S05]  /*11450*/  BSYNC B0 ;  /* 0x0000000000007941 */ /* 0x000fea0003800000 */
.L_x_2378:
[----:B------:R-:W-:Y:S05]  /*11460*/  @!P6 BRA `(.L_x_2380) ;  /* 0x000000000050e947 */ /* 0x000fea0003800000 */
[----:B------:R-:W2:Y:S04]  /*11470*/  LDL R2, [R1+0x54] ;  /* 0x0000540001027983 */ /* 0x000ea80000100800 */
[----:B0-----:R-:W3:Y:S01]  /*11480*/  LDL R8, [R1+0x58] ;  /* 0x0000580001087983 */ /* 0x001ee20000100800 */
        /* <DEDUP_REMOVED lines=18> */
.L_x_2380:
[----:B------:R-:W-:Y:S04]  /*115b0*/  BSSY B0, `(.L_x_2381) ;  /* 0x000001b000007945 */ /* 0x000fe80003800000 */
[----:B------:R-:W-:Y:S05]  /*115c0*/  @P0 BRA `(.L_x_2382) ;  /* 0x0000000000640947 */ /* 0x000fea0003800000 */
[----:B0-----:R-:W2:Y:S01]  /*115d0*/  LDL.LU R9, [R1+0x54] ;  /* 0x0000540001097983 */ /* 0x001ea20000300800 */
[----:B------:R-:W-:-:S03]  /*115e0*/  ULDC.64 UR16, c[0x0][0x288] ;  /* 0x0000a20000107ab9 */ /* 0x000fc60000000a00 */
[----:B------:R-:W3:Y:S04]  /*115f0*/  LDL.LU R2, [R1+0x58] ;  /* 0x0000580001027983 */ /* 0x000ee80000300800 */
[----:B------:R-:W4:Y:S04]  /*11600*/  LDL.LU R8, [R1+0x250] ;  /* 0x0002500001087983 */ /* 0x000f280000300800 */
[----:B------:R-:W4:Y:S01]  /*11610*/  LDL.LU R12, [R1+0x208] ;  /* 0x00020800010c7983 */ /* 0x000f220000300800 */
[----:B------:R-:W-:Y:S02]  /*11620*/  MOV R11, R7 ;  /* 0x00000007000b7202 */ /* 0x000fe40000000f00 */
[----:B--2---:R-:W-:-:S02]  /*11630*/  MOV R10, R9 ;  /* 0x00000009000a7202 */ /* 0x004fc40000000f00 */
[----:B------:R-:W-:Y:S02]  /*11640*/  MOV R9, UR5 ;  /* 0x0000000500097c02 */ /* 0x000fe40008000f00 */
[----:B---3-5:R-:W-:-:S03]  /*11650*/  MOV R13, R2 ;  /* 0x00000002000d7202 */ /* 0x028fc60000000f00 */
[----:B------:R-:W-:Y:S01]  /*11660*/  FFMA.FTZ R9, R10, R9, UR6 ;  /* 0x000000060a097e23 */ /* 0x000fe20008010009 */
[----:B------:R-:W-:Y:S01]  /*11670*/  MOV R10, R4 ;  /* 0x00000004000a7202 */ /* 0x000fe20000000f00 */
[----:B----4-:R-:W-:Y:S01]  /*11680*/  IMAD R8, R8, UR16, RZ ;  /* 0x0000001008087c24 */ /* 0x010fe2000f8e02ff */
[----:B------:R-:W-:-:S03]  /*11690*/  MOV R2, UR5 ;  /* 0x0000000500027c02 */ /* 0x000fc60008000f00 */
[----:B------:R-:W-:-:S04]  /*116a0*/  IMAD.WIDE.U32 R10, R12, UR16, R10 ;  /* 0x000000100c0a7c25 */ /* 0x000fc8000f8e000a */
[----:B------:R-:W-:Y:S01]  /*116b0*/  FFMA.FTZ R2, R13, R2, UR6 ;  /* 0x000000060d027e23 */ /* 0x000fe20008010002 */
[----:B------:R-:W-:Y:S01]  /*116c0*/  IMAD R12, R12, UR17, R8 ;  /* 0x000000110c0c7c24 */ /* 0x000fe2000f8e0208 */
[----:B------:R-:W-:Y:S01]  /*116d0*/  ULDC.64 UR16, c[0x0][0x210] ;  /* 0x0000840000107ab9 */ /* 0x000fe20000000a00 */
[----:B------:R-:W-:Y:S01]  /*116e0*/  FFMA.FTZ R9, R18, R16, -R9 ;  /* 0x0000001012097223 */ /* 0x000fe20000010809 */
[----:B------:R-:W-:Y:S01]  /*116f0*/  LEA R8, P0, R10, UR16, 0x2 ;  /* 0x000000100a087c11 */ /* 0x000fe2000f8010ff */
[----:B------:R-:W-:Y:S01]  /*11700*/  FFMA.FTZ R2, R19, R17, -R2 ;  /* 0x0000001113027223 */ /* 0x000fe20000010802 */
[----:B------:R-:W-:Y:S01]  /*11710*/  IADD3 R11, R11, R12, RZ ;  /* 0x0000000c0b0b7210 */ /* 0x000fe20007ffe0ff */
[----:B------:R-:W-:Y:S02]  /*11720*/  FMUL.FTZ R12, R9, UR25 ;  /* 0x00000019090c7c20 */ /* 0x000fe40008410000 */
[----:B------:R-:W-:Y:S01]  /*11730*/  FMUL.FTZ R13, R2, UR25 ;  /* 0x00000019020d7c20 */ /* 0x000fe20008410000 */
[----:B------:R-:W-:-:S05]  /*11740*/  LEA.HI.X R9, R10, UR17, R11, 0x2, P0 ;  /* 0x000000110a097c11 */ /* 0x000fca00080f140b */
[----:B------:R1:W-:Y:S02]  /*11750*/  STG.E.64 desc[UR22][R8.64], R12 ;  /* 0x0000000c08007986 */ /* 0x0003e4000c101b16 */
.L_x_2382:
[----:B------:R-:W-:Y:S05]  /*11760*/  BSYNC B0 ;  /* 0x0000000000007941 */ /* 0x000fea0003800000 */
.L_x_2381:
[----:B------:R-:W-:Y:S05]  /*11770*/  @!P6 BRA `(.L_x_2383) ;  /* 0x000000000060e947 */ /* 0x000fea0003800000 */
[----:B------:R-:W2:Y:S04]  /*11780*/  LDL R2, [R1+0x4c] ;  /* 0x00004c0001027983 */ /* 0x000ea80000100800 */
[----:B01----:R-:W3:Y:S04]  /*11790*/  LDL R8, [R1+0x50] ;  /* 0x0000500001087983 */ /* 0x003ee80000100800 */
[----:B-----5:R-:W4:Y:S04]  /*117a0*/  LDL.LU R22, [R1+0x1a0] ;  /* 0x0001a00001167983 */ /* 0x020f280000300800 */
[----:B------:R-:W4:Y:S01]  /*117b0*/  LDL.LU R17, [R1+0x1a4] ;  /* 0x0001a40001117983 */ /* 0x000f220000300800 */
        /* <DEDUP_REMOVED lines=11> */
[----:B----4-:R-:W-:-:S03]  /*11870*/  FMUL.FTZ R10, R17, R10 ;  /* 0x0000000a110a7220 */ /* 0x010fc60000410000 */
[----:B------:R-:W-:Y:S01]  /*11880*/  FFMA.FTZ R9, R9, R2, 1 ;  /* 0x3f80000009097423 */ /* 0x000fe20000010002 */
[----:B-1----:R-:W-:Y:S01]  /*11890*/  FADD.FTZ R8, -R12, 1 ;  /* 0x3f8000000c087421 */ /* 0x002fe20000010100 */
[----:B------:R-:W-:-:S03]  /*118a0*/  FMUL.FTZ R12, R22, R12 ;  /* 0x0000000c160c7220 */ /* 0x000fc60000410000 */
[----:B------:R-:W-:Y:S01]  /*118b0*/  FFMA.FTZ R11, R11, R8, 1 ;  /* 0x3f8000000b0b7423 */ /* 0x000fe20000010008 */
[----:B------:R-:W-:-:S03]  /*118c0*/  FMUL.FTZ R2, R10, R9 ;  /* 0x000000090a027220 */ /* 0x000fc60000410000 */
[----:B------:R-:W-:Y:S02]  /*118d0*/  FMUL.FTZ R8, R12, R11 ;  /* 0x0000000b0c087220 */ /* 0x000fe40000410000 */
[----:B------:R2:W-:Y:S04]  /*118e0*/  STL [R1+0x1a4], R2 ;  /* 0x0001a40201007387 */ /* 0x0005e80000100800 */
[----:B------:R2:W-:Y:S02]  /*118f0*/  STL [R1+0x1a0], R8 ;  /* 0x0001a00801007387 */ /* 0x0005e40000100800 */
.L_x_2383:
[----:B------:R-:W-:Y:S04]  /*11900*/  BSSY B0, `(.L_x_2384) ;  /* 0x000001e000007945 */ /* 0x000fe80003800000 */
[----:B------:R-:W-:Y:S05]  /*11910*/  @P4 BRA `(.L_x_2385) ;  /* 0x0000000000704947 */ /* 0x000fea0003800000 */
[----:B012---:R-:W2:Y:S01]  /*11920*/  LDL.LU R8, [R1+0x50] ;  /* 0x0000500001087983 */ /* 0x007ea20000300800 */
[----:B------:R-:W-:-:S03]  /*11930*/  ULDC.64 UR16, c[0x0][0x288] ;  /* 0x0000a20000107ab9 */ /* 0x000fc60000000a00 */
[----:B------:R-:W3:Y:S04]  /*11940*/  LDL.LU R11, [R1+0x4c] ;  /* 0x00004c00010b7983 */ /* 0x000ee80000300800 */
[----:B------:R-:W4:Y:S04]  /*11950*/  LDL.LU R10, [R1+0x1a0] ;  /* 0x0001a000010a7983 */ /* 0x000f280000300800 */
[----:B------:R-:W2:Y:S04]  /*11960*/  LDL.LU R2, [R1+0x1a4] ;  /* 0x0001a40001027983 */ /* 0x000ea80000300800 */
[----:B------:R-:W2:Y:S04]  /*11970*/  LDL.LU R9, [R1+0x274] ;  /* 0x0002740001097983 */ /* 0x000ea80000300800 */
[----:B-----5:R-:W2:Y:S01]  /*11980*/  LDL.LU R13, [R1+0x228] ;  /* 0x00022800010d7983 */ /* 0x020ea20000300800 */
[----:B---3--:R-:W-:-:S02]  /*11990*/  MOV R15, R11 ;  /* 0x0000000b000f7202 */ /* 0x008fc40000000f00 */
[----:B------:R-:W-:Y:S02]  /*119a0*/  MOV R11, UR5 ;  /* 0x00000005000b7c02 */ /* 0x000fe40008000f00 */
[----:B----4-:R-:W-:-:S03]  /*119b0*/  MOV R14, R10 ;  /* 0x0000000a000e7202 */ /* 0x010fc60000000f00 */
[----:B--2---:R-:W-:Y:S01]  /*119c0*/  FFMA.FTZ R11, R8, R11, UR6 ;  /* 0x00000006080b7e23 */ /* 0x004fe2000801000b */
[----:B------:R-:W-:Y:S02]  /*119d0*/  MOV R8, R4 ;  /* 0x0000000400087202 */ /* 0x000fe40000000f00 */
[----:B------:R-:W-:Y:S01]  /*119e0*/  MOV R12, R2 ;  /* 0x00000002000c7202 */ /* 0x000fe20000000f00 */
[----:B------:R-:W-:Y:S01]  /*119f0*/  FFMA.FTZ R11, R18, R14, -R11 ;  /* 0x0000000e120b7223 */ /* 0x000fe2000001080b */
[----:B------:R-:W-:Y:S01]  /*11a00*/  IMAD R10, R9, UR16, RZ ;  /* 0x00000010090a7c24 */ /* 0x000fe2000f8e02ff */
[----:B------:R-:W-:Y:S02]  /*11a10*/  MOV R9, R7 ;  /* 0x0000000700097202 */ /* 0x000fe40000000f00 */
[----:B------:R-:W-:Y:S01]  /*11a20*/  MOV R2, UR5 ;  /* 0x0000000500027c02 */ /* 0x000fe20008000f00 */
[----:B------:R-:W-:-:S04]  /*11a30*/  IMAD.WIDE.U32 R8, R13, UR16, R8 ;  /* 0x000000100d087c25 */ /* 0x000fc8000f8e0008 */
[----:B------:R-:W-:Y:S01]  /*11a40*/  FFMA.FTZ R2, R15, R2, UR6 ;  /* 0x000000060f027e23 */ /* 0x000fe20008010002 */
[----:B------:R-:W-:Y:S01]  /*11a50*/  IMAD R13, R13, UR17, R10 ;  /* 0x000000110d0d7c24 */ /* 0x000fe2000f8e020a */
[----:B------:R-:W-:Y:S02]  /*11a60*/  ULDC.64 UR16, c[0x0][0x210] ;  /* 0x0000840000107ab9 */ /* 0x000fe40000000a00 */
[----:B------:R-:W-:Y:S01]  /*11a70*/  FFMA.FTZ R2, R19, R12, -R2 ;  /* 0x0000000c13027223 */ /* 0x000fe20000010802 */
[----:B------:R-:W-:Y:S01]  /*11a80*/  LEA R10, P0, R8, UR16, 0x2 ;  /* 0x00000010080a7c11 */ /* 0x000fe2000f8010ff */
[----:B------:R-:W-:Y:S01]  /*11a90*/  FMUL.FTZ R12, R11, UR25 ;  /* 0x000000190b0c7c20 */ /* 0x000fe20008410000 */
[----:B------:R-:W-:-:S04]  /*11aa0*/  IADD3 R13, R9, R13, RZ ;  /* 0x0000000d090d7210 */ /* 0x000fc80007ffe0ff */
[----:B------:R-:W-:Y:S01]  /*11ab0*/  LEA.HI.X R11, R8, UR17, R13, 0x2, P0 ;  /* 0x00000011080b7c11 */ /* 0x000fe200080f140d */
[----:B------:R-:W-:-:S05]  /*11ac0*/  FMUL.FTZ R13, R2, UR25 ;  /* 0x00000019020d7c20 */ /* 0x000fca0008410000 */
[----:B------:R3:W-:Y:S02]  /*11ad0*/  STG.E.64 desc[UR22][R10.64], R12 ;  /* 0x0000000c0a007986 */ /* 0x0007e4000c101b16 */
.L_x_2385:
[----:B------:R-:W-:Y:S05]  /*11ae0*/  BSYNC B0 ;  /* 0x0000000000007941 */ /* 0x000fea0003800000 */
.L_x_2384:
[----:B-----5:R4:W5:Y:S04]  /*11af0*/  LDL R24, [R1+0x48] ;  /* 0x0000480001187983 */ /* 0x0209680000100800 */
[----:B------:R4:W5:Y:S04]  /*11b00*/  LDL R23, [R1+0x44] ;  /* 0x0000440001177983 */ /* 0x0009680000100800 */
[----:B------:R4:W5:Y:S04]  /*11b10*/  LDL R22, [R1+0x198] ;  /* 0x0001980001167983 */ /* 0x0009680000100800 */
[----:B------:R4:W5:Y:S01]  /*11b20*/  LDL R16, [R1+0x19c] ;  /* 0x00019c0001107983 */ /* 0x0009620000100800 */
[----:B--2---:R-:W-:-:S02]  /*11b30*/  IADD3 R2, R26, 0x1c0, RZ ;  /* 0x000001c01a027810 */ /* 0x004fc40007ffe0ff */
[C---:B01----:R-:W-:Y:S02]  /*11b40*/  IADD3 R8, R26.reuse, 0x1d0, RZ ;  /* 0x000001d01a087810 */ /* 0x043fe40007ffe0ff */
[C---:B------:R-:W-:Y:S02]  /*11b50*/  IADD3 R9, R26.reuse, 0x1e0, RZ ;  /* 0x000001e01a097810 */ /* 0x040fe40007ffe0ff */
[----:B---3--:R-:W-:Y:S02]  /*11b60*/  IADD3 R10, R26, 0x1f0, RZ ;  /* 0x000001f01a0a7810 */ /* 0x008fe40007ffe0ff */
[----:B------:R-:W-:Y:S02]  /*11b70*/  ISETP.GE.U32.AND P0, PT, R2, UR14, PT ;  /* 0x0000000e02007c0c */ /* 0x000fe4000bf06070 */
[----:B------:R-:W-:Y:S02]  /*11b80*/  ISETP.GE.U32.AND P1, PT, R8, UR14, PT ;  /* 0x0000000e08007c0c */ /* 0x000fe4000bf26070 */
[----:B------:R-:W-:-:S02]  /*11b90*/  ISETP.GE.U32.AND P4, PT, R9, UR14, PT ;  /* 0x0000000e09007c0c */ /* 0x000fc4000bf86070 */
[----:B------:R-:W-:Y:S02]  /*11ba0*/  ISETP.GE.U32.AND P5, PT, R10, UR14, PT ;  /* 0x0000000e0a007c0c */ /* 0x000fe4000bfa6070 */
[----:B------:R-:W-:Y:S02]  /*11bb0*/  SHF.R.S32.HI R2, RZ, 0x1f, R2 ;  /* 0x0000001fff027819 */ /* 0x000fe40000011402 */
[----:B------:R-:W-:Y:S02]  /*11bc0*/  SHF.R.S32.HI R8, RZ, 0x1f, R8 ;  /* 0x0000001fff087819 */ /* 0x000fe40000011408 */
[----:B------:R-:W-:Y:S02]  /*11bd0*/  SHF.R.S32.HI R9, RZ, 0x1f, R9 ;  /* 0x0000001fff097819 */ /* 0x000fe40000011409 */
[----:B------:R-:W-:Y:S02]  /*11be0*/  SHF.R.S32.HI R10, RZ, 0x1f, R10 ;  /* 0x0000001fff0a7819 */ /* 0x000fe4000001140a */
[----:B------:R-:W-:-:S02]  /*11bf0*/  ISETP.GE.AND.EX P0, PT, R2, UR15, PT, P0 ;  /* 0x0000000f02007c0c */ /* 0x000fc4000bf06300 */
[----:B------:R-:W-:Y:S02]  /*11c00*/  ISETP.GE.AND.EX P1, PT, R8, UR15, PT, P1 ;  /* 0x0000000f08007c0c */ /* 0x000fe4000bf26310 */
[----:B------:R-:W-:Y:S02]  /*11c10*/  ISETP.GE.AND.EX P4, PT, R9, UR15, PT, P4 ;  /* 0x0000000f09007c0c */ /* 0x000fe4000bf86340 */
[----:B------:R-:W-:Y:S02]  /*11c20*/  ISETP.GE.AND.EX P5, PT, R10, UR15, PT, P5 ;  /* 0x0000000f0a007c0c */ /* 0x000fe4000bfa6350 */
[C---:B------:R-:W-:Y:S02]  /*11c30*/  ISETP.GT.U32.OR P3, PT, R0.reuse, 0x1ff, P3 ;  /* 0x000001ff0000780c */ /* 0x040fe40001f64470 */
[C---:B------:R-:W-:Y:S02]  /*11c40*/  ISETP.GT.U32.OR P2, PT, R0.reuse, 0x1ff, P2 ;  /* 0x000001ff0000780c */ /* 0x040fe40001744470 */
[----:B------:R-:W-:-:S02]  /*11c50*/  ISETP.GT.U32.OR P0, PT, R0, 0x1ff, P0 ;  /* 0x000001ff0000780c */ /* 0x000fc40000704470 */
[C---:B------:R-:W-:Y:S02]  /*11c60*/  ISETP.GT.U32.OR P1, PT, R0.reuse, 0x1ff, P1 ;  /* 0x000001ff0000780c */ /* 0x040fe40000f24470 */
[C---:B------:R-:W-:Y:S02]  /*11c70*/  ISETP.GT.U32.OR P4, PT, R0.reuse, 0x1ff, P4 ;  /* 0x000001ff0000780c */ /* 0x040fe40002784470 */
[----:B------:R-:W-:Y:S01]  /*11c80*/  ISETP.GT.U32.OR P5, PT, R0, 0x1ff, P5 ;  /* 0x000001ff0000780c */ /* 0x000fe20002fa4470 */
[----:B----4-:R-:W-:-:S12]  /*11c90*/  @!P6 BRA `(.L_x_2386) ;  /* 0x000000000050e947 */ /* 0x010fd80003800000 */
        /* <DEDUP_REMOVED lines=20> */
.L_x_2386:
[----:B------:R-:W-:Y:S04]  /*11de0*/  BSSY B0, `(.L_x_2387) ;  /* 0x0000017000007945 */ /* 0x000fe80003800000 */
[----:B------:R-:W-:Y:S05]  /*11df0*/  @P3 BRA `(.L_x_2388) ;  /* 0x0000000000543947 */ /* 0x000fea0003800000 */
[----:B------:R-:W2:Y:S01]  /*11e00*/  LDL.LU R2, [R1+0x270] ;  /* 0x0002700001027983 */ /* 0x000ea20000300800 */
[----:B------:R-:W-:-:S03]  /*11e10*/  ULDC.64 UR14, c[0x0][0x288] ;  /* 0x0000a200000e7ab9 */ /* 0x000fc60000000a00 */
[----:B------:R-:W3:Y:S01]  /*11e20*/  LDL.LU R12, [R1+0x224] ;  /* 0x00022400010c7983 */ /* 0x000ee20000300800 */
[----:B------:R-:W-:Y:S02]  /*11e30*/  MOV R11, UR5 ;  /* 0x00000005000b7c02 */ /* 0x000fe40008000f00 */
[----:B------:R-:W-:Y:S02]  /*11e40*/  MOV R8, R4 ;  /* 0x0000000400087202 */ /* 0x000fe40000000f00 */
[----:B------:R-:W-:Y:S01]  /*11e50*/  MOV R9, R7 ;  /* 0x0000000700097202 */ /* 0x000fe20000000f00 */
[----:B-----5:R-:W-:Y:S01]  /*11e60*/  FFMA.FTZ R11, R24, R11, UR6 ;  /* 0x00000006180b7e23 */ /* 0x020fe2000801000b */
[----:B------:R-:W-:-:S03]  /*11e70*/  MOV R10, UR5 ;  /* 0x00000005000a7c02 */ /* 0x000fc60008000f00 */
[----:B------:R-:W-:Y:S01]  /*11e80*/  FFMA.FTZ R11, R18, R22, -R11 ;  /* 0x00000016120b7223 */ /* 0x000fe2000001080b */
[----:B--2---:R-:W-:Y:S02]  /*11e90*/  IMAD R2, R2, UR14, RZ ;  /* 0x0000000e02027c24 */ /* 0x004fe4000f8e02ff */
[----:B---3--:R-:W-:-:S04]  /*11ea0*/  IMAD.WIDE.U32 R8, R12, UR14, R8 ;  /* 0x0000000e0c087c25 */ /* 0x008fc8000f8e0008 */
[----:B------:R-:W-:Y:S02]  /*11eb0*/  IMAD R13, R12, UR15, R2 ;  /* 0x0000000f0c0d7c24 */ /* 0x000fe4000f8e0202 */
[----:B------:R-:W-:Y:S01]  /*11ec0*/  FFMA.FTZ R2, R23, R10, UR6 ;  /* 0x0000000617027e23 */ /* 0x000fe2000801000a */
[----:B------:R-:W-:Y:S01]  /*11ed0*/  ULDC.64 UR14, c[0x0][0x210] ;  /* 0x00008400000e7ab9 */ /* 0x000fe20000000a00 */
[----:B------:R-:W-:Y:S01]  /*11ee0*/  FMUL.FTZ R12, R11, UR25 ;  /* 0x000000190b0c7c20 */ /* 0x000fe20008410000 */
[----:B------:R-:W-:Y:S01]  /*11ef0*/  LEA R10, P3, R8, UR14, 0x2 ;  /* 0x0000000e080a7c11 */ /* 0x000fe2000f8610ff */
[----:B------:R-:W-:Y:S01]  /*11f00*/  FFMA.FTZ R2, R19, R16, -R2 ;  /* 0x0000001013027223 */ /* 0x000fe20000010802 */
[----:B------:R-:W-:-:S04]  /*11f10*/  IADD3 R13, R9, R13, RZ ;  /* 0x0000000d090d7210 */ /* 0x000fc80007ffe0ff */
[----:B------:R-:W-:Y:S01]  /*11f20*/  LEA.HI.X R11, R8, UR15, R13, 0x2, P3 ;  /* 0x0000000f080b7c11 */ /* 0x000fe200098f140d */
[----:B------:R-:W-:-:S05]  /*11f30*/  FMUL.FTZ R13, R2, UR25 ;  /* 0x00000019020d7c20 */ /* 0x000fca0008410000 */
[----:B------:R1:W-:Y:S02]  /*11f40*/  STG.E.64 desc[UR22][R10.64], R12 ;  /* 0x0000000c0a007986 */ /* 0x0003e4000c101b16 */
.L_x_2388:
[----:B------:R-:W-:Y:S05]  /*11f50*/  BSYNC B0 ;  /* 0x0000000000007941 */ /* 0x000fea0003800000 */
.L_x_2387:
[----:B------:R-:W-:Y:S05]  /*11f60*/  @!P6 BRA `(.L_x_2389) ;  /* 0x000000000060e947 */ /* 0x000fea0003800000 */
[----:B------:R-:W2:Y:S04]  /*11f70*/  LDL R2, [R1+0x40] ;  /* 0x0000400001027983 */ /* 0x000ea80000100800 */
[----:B------:R-:W3:Y:S04]  /*11f80*/  LDL R8, [R1+0x3c] ;  /* 0x00003c0001087983 */ /* 0x000ee80000100800 */
[----:B-1----:R-:W4:Y:S04]  /*11f90*/  LDL.LU R13, [R1+0x190] ;  /* 0x00019000010d7983 */ /* 0x002f280000300800 */
[----:B------:R-:W4:Y:S01]  /*11fa0*/  LDL.LU R14, [R1+0x194] ;  /* 0x00019400010e7983 */ /* 0x000f220000300800 */
[----:B--2---:R-:W-:Y:S01]  /*11fb0*/  FFMA.FTZ R2, R2, R18, R20 ;  /* 0x0000001202027223 */ /* 0x004fe20000010014 */
[----:B---3--:R-:W-:-:S03]  /*11fc0*/  FFMA.FTZ R8, R8, R19, R21 ;  /* 0x0000001308087223 */ /* 0x008fc60000010015 */
        /* <DEDUP_REMOVED lines=9> */
[----:B----4-:R-:W-:-:S03]  /*12060*/  FMUL.FTZ R13, R13, R10 ;  /* 0x0000000a0d0d7220 */ /* 0x010fc60000410000 */
[----:B------:R-:W-:Y:S01]  /*12070*/  FFMA.FTZ R2, R2, R15, 1 ;  /* 0x3f80000002027423 */ /* 0x000fe2000001000f */
[----:B--2---:R-:W-:Y:S01]  /*12080*/  FADD.FTZ R17, -R12, 1 ;  /* 0x3f8000000c117421 */ /* 0x004fe20000010100 */
[----:B------:R-:W-:-:S03]  /*12090*/  FMUL.FTZ R14, R14, R12 ;  /* 0x0000000c0e0e7220 */ /* 0x000fc60000410000 */
[----:B------:R-:W-:Y:S01]  /*120a0*/  FFMA.FTZ R17, R8, R17, 1 ;  /* 0x3f80000008117423 */ /* 0x000fe20000010011 */
[----:B------:R-:W-:-:S03]  /*120b0*/  FMUL.FTZ R8, R13, R2 ;  /* 0x000000020d087220 */ /* 0x000fc60000410000 */
[----:B------:R-:W-:-:S05]  /*120c0*/  FMUL.FTZ R2, R14, R17 ;  /* 0x000000110e027220 */ /* 0x000fca0000410000 */
[----:B------:R2:W-:Y:S04]  /*120d0*/  STL [R1+0x194], R2 ;  /* 0x0001940201007387 */ /* 0x0005e80000100800 */
[----:B------:R2:W-:Y:S02]  /*120e0*/  STL [R1+0x190], R8 ;  /* 0x0001900801007387 */ /* 0x0005e40000100800 */
.L_x_2389:
[----:B------:R-:W-:Y:S04]  /*120f0*/  BSSY B0, `(.L_x_2390) ;  /* 0x000001e000007945 */ /* 0x000fe80003800000 */
[----:B------:R-:W-:Y:S05]  /*12100*/  @P2 BRA `(.L_x_2391) ;  /* 0x0000000000702947 */ /* 0x000fea0003800000 */
[----:B--2---:R-:W2:Y:S01]  /*12110*/  LDL.LU R8, [R1+0x40] ;  /* 0x0000400001087983 */ /* 0x004ea20000300800 */
[----:B------:R-:W-:-:S03]  /*12120*/  ULDC.64 UR14, c[0x0][0x288] ;  /* 0x0000a200000e7ab9 */ /* 0x000fc60000000a00 */
[----:B-1----:R-:W3:Y:S04]  /*12130*/  LDL.LU R11, [R1+0x3c] ;  /* 0x00003c00010b7983 */ /* 0x002ee80000300800 */
[----:B------:R-:W4:Y:S04]  /*12140*/  LDL.LU R10, [R1+0x190] ;  /* 0x00019000010a7983 */ /* 0x000f280000300800 */
[----:B------:R-:W2:Y:S04]  /*12150*/  LDL.LU R9, [R1+0x194] ;  /* 0x0001940001097983 */ /* 0x000ea80000300800 */
[----:B------:R-:W2:Y:S04]  /*12160*/  LDL.LU R2, [R1+0x26c] ;  /* 0x00026c0001027983 */ /* 0x000ea80000300800 */
[----:B------:R-:W2:Y:S01]  /*12170*/  LDL.LU R13, [R1+0x220] ;  /* 0x00022000010d7983 */ /* 0x000ea20000300800 */
[----:B---3--:R-:W-:-:S02]  /*12180*/  MOV R15, R11 ;  /* 0x0000000b000f7202 */ /* 0x008fc40000000f00 */
[----:B------:R-:W-:Y:S02]  /*12190*/  MOV R11, UR5 ;  /* 0x00000005000b7c02 */ /* 0x000fe40008000f00 */
[----:B----4-:R-:W-:Y:S02]  /*121a0*/  MOV R14, R10 ;  /* 0x0000000a000e7202 */ /* 0x010fe40000000f00 */
[----:B------:R-:W-:Y:S01]  /*121b0*/  MOV R10, UR5 ;  /* 0x00000005000a7c02 */ /* 0x000fe20008000f00 */
[----:B--2---:R-:W-:Y:S01]  /*121c0*/  FFMA.FTZ R11, R8, R11, UR6 ;  /* 0x00000006080b7e23 */ /* 0x004fe2000801000b */
[----:B------:R-:W-:Y:S02]  /*121d0*/  MOV R12, R9 ;  /* 0x00000009000c7202 */ /* 0x000fe40000000f00 */
[----:B------:R-:W-:Y:S01]  /*121e0*/  MOV R8, R4 ;  /* 0x0000000400087202 */ /* 0x000fe20000000f00 */
[----:B------:R-:W-:Y:S01]  /*121f0*/  FFMA.FTZ R11, R18, R14, -R11 ;  /* 0x0000000e120b7223 */ /* 0x000fe2000001080b */
[----:B------:R-:W-:Y:S01]  /*12200*/  MOV R9, R7 ;  /* 0x0000000700097202 */ /* 0x000fe20000000f00 */
[----:B------:R-:W-:-:S02]  /*12210*/  IMAD R2, R2, UR14, RZ ;  /* 0x0000000e02027c24 */ /* 0x000fc4000f8e02ff */
[----:B------:R-:W-:-:S04]  /*12220*/  IMAD.WIDE.U32 R8, R13, UR14, R8 ;  /* 0x0000000e0d087c25 */ /* 0x000fc8000f8e0008 */
[----:B------:R-:W-:Y:S02]  /*12230*/  IMAD R13, R13, UR15, R2 ;  /* 0x0000000f0d0d7c24 */ /* 0x000fe4000f8e0202 */
[----:B------:R-:W-:Y:S01]  /*12240*/  FFMA.FTZ R2, R15, R10, UR6 ;  /* 0x000000060f027e23 */ /* 0x000fe2000801000a */
[----:B------:R-:W-:Y:S02]  /*12250*/  ULDC.64 UR14, c[0x0][0x210] ;  /* 0x00008400000e7ab9 */ /* 0x000fe40000000a00 */
[----:B------:R-:W-:Y:S01]  /*12260*/  LEA R10, P2, R8, UR14, 0x2 ;  /* 0x0000000e080a7c11 */ /* 0x000fe2000f8410ff */
[----:B------:R-:W-:Y:S01]  /*12270*/  FFMA.FTZ R2, R19, R12, -R2 ;  /* 0x0000000c13027223 */ /* 0x000fe20000010802 */
[----:B------:R-:W-:Y:S01]  /*12280*/  IADD3 R13, R9, R13, RZ ;  /* 0x0000000d090d7210 */ /* 0x000fe20007ffe0ff */
[----:B------:R-:W-:-:S03]  /*12290*/  FMUL.FTZ R12, R11, UR25 ;  /* 0x000000190b0c7c20 */ /* 0x000fc60008410000 */
[----:B------:R-:W-:Y:S01]  /*122a0*/  LEA.HI.X R11, R8, UR15, R13, 0x2, P2 ;  /* 0x0000000f080b7c11 */ /* 0x000fe200090f140d */
[----:B------:R-:W-:-:S05]  /*122b0*/  FMUL.FTZ R13, R2, UR25 ;  /* 0x00000019020d7c20 */ /* 0x000fca0008410000 */
[----:B------:R3:W-:Y:S02]  /*122c0*/  STG.E.64 desc[UR22][R10.64], R12 ;  /* 0x0000000c0a007986 */ /* 0x0007e4000c101b16 */
.L_x_2391:
[----:B------:R-:W-:Y:S05]  /*122d0*/  BSYNC B0 ;  /* 0x0000000000007941 */ /* 0x000fea0003800000 */
.L_x_2390:
[----:B------:R-:W-:Y:S05]  /*122e0*/  @!P6 BRA `(.L_x_2392) ;  /* 0x000000000060e947 */ /* 0x000fea0003800000 */
[----:B--2---:R-:W2:Y:S04]  /*122f0*/  LDL R2, [R1+0x38] ;  /* 0x0000380001027983 */ /* 0x004ea80000100800 */
[----:B------:R-:W4:Y:S04]  /*12300*/  LDL R8, [R1+0x34] ;  /* 0x0000340001087983 */ /* 0x000f280000100800 */
[----:B-1-3--:R-:W3:Y:S04]  /*12310*/  LDL.LU R13, [R1+0x188] ;  /* 0x00018800010d7983 */ /* 0x00aee80000300800 */
[----:B------:R-:W3:Y:S01]  /*12320*/  LDL.LU R14, [R1+0x18c] ;  /* 0x00018c00010e7983 */ /* 0x000ee20000300800 */
[----:B--2---:R-:W-:Y:S01]  /*12330*/  FFMA.FTZ R2, R2, R18, R20 ;  /* 0x0000001202027223 */ /* 0x004fe20000010014 */
[----:B----4-:R-:W-:-:S03]  /*12340*/  FFMA.FTZ R8, R8, R19, R21 ;  /* 0x0000001308087223 */ /* 0x010fc60000010015 */
        /* <DEDUP_REMOVED lines=9> */
[----:B---3--:R-:W-:-:S03]  /*123e0*/  FMUL.FTZ R13, R13, R10 ;  /* 0x0000000a0d0d7220 */ /* 0x008fc60000410000 */
        /* <DEDUP_REMOVED lines=8> */
.L_x_2392:
[----:B------:R-:W-:Y:S04]  /*12470*/  BSSY B0, `(.L_x_2393) ;  /* 0x000001e000007945 */ /* 0x000fe80003800000 */
[----:B------:R-:W-:Y:S05]  /*12480*/  @P0 BRA `(.L_x_2394) ;  /* 0x0000000000700947 */ /* 0x000fea0003800000 */
[----:B--2-4-:R-:W2:Y:S01]  /*12490*/  LDL.LU R8, [R1+0x38] ;  /* 0x0000380001087983 */ /* 0x014ea20000300800 */
[----:B------:R-:W-:-:S03]  /*124a0*/  ULDC.64 UR14, c[0x0][0x288] ;  /* 0x0000a200000e7ab9 */ /* 0x000fc60000000a00 */
[----:B-1-3--:R-:W3:Y:S04]  /*124b0*/  LDL.LU R11, [R1+0x34] ;  /* 0x00003400010b7983 */ /* 0x00aee80000300800 */
        /* <DEDUP_REMOVED lines=25> */
.L_x_2394:
[----:B------:R-:W-:Y:S05]  /*12650*/  BSYNC B0 ;  /* 0x0000000000007941 */ /* 0x000fea0003800000 */
.L_x_2393:
[----:B------:R-:W-:Y:S05]  /*12660*/  @!P6 BRA `(.L_x_2395) ;  /* 0x000000000060e947 */ /* 0x000fea0003800000 */
[----:B--2-4-:R-:W2:Y:S04]  /*12670*/  LDL R2, [R1+0x30] ;  /* 0x0000300001027983 */ /* 0x014ea80000100800 */
        /* <DEDUP_REMOVED lines=23> */
.L_x_2395:
[----:B------:R-:W-:Y:S04]  /*127f0*/  BSSY B0, `(.L_x_2396) ;  /* 0x000001e000007945 */ /* 0x000fe80003800000 */
[----:B------:R-:W-:Y:S05]  /*12800*/  @P1 BRA `(.L_x_2397) ;  /* 0x0000000000701947 */ /* 0x000fea0003800000 */
[----:B-12-4-:R-:W2:Y:S01]  /*12810*/  LDL.LU R8, [R1+0x30] ;  /* 0x0000300001087983 */ /* 0x016ea20000300800 */
[----:B------:R-:W-:-:S03]  /*12820*/  ULDC.64 UR14, c[0x0][0x288] ;  /* 0x0000a200000e7ab9 */ /* 0x000fc60000000a00 */
[----:B---3--:R-:W3:Y:S04]  /*12830*/  LDL.LU R11, [R1+0x2c] ;  /* 0x00002c00010b7983 */ /* 0x008ee80000300800 */
        /* <DEDUP_REMOVED lines=25> */
.L_x_2397:
[----:B------:R-:W-:Y:S05]  /*129d0*/  BSYNC B0 ;  /* 0x0000000000007941 */ /* 0x000fea0003800000 */
.L_x_2396:
[----:B------:R-:W-:Y:S05]  /*129e0*/  @!P6 BRA `(.L_x_2398) ;  /* 0x000000000060e947 */ /* 0x000fea0003800000 */
[----:B-12-4-:R-:W2:Y:S04]  /*129f0*/  LDL R2, [R1+0x28] ;  /* 0x0000280001027983 */ /* 0x016ea80000100800 */
[----:B------:R-:W4:Y:S04]  /*12a00*/  LDL R8, [R1+0x24] ;  /* 0x0000240001087983 */ /* 0x000f280000100800 */
[----:B---3--:R-:W3:Y:S04]  /*12a10*/  LDL.LU R13, [R1+0x178] ;  /* 0x00017800010d7983 */ /* 0x008ee80000300800 */
        /* <DEDUP_REMOVED lines=21> */
.L_x_2398:
[----:B------:R-:W-:Y:S04]  /*12b70*/  BSSY B0, `(.L_x_2399) ;  /* 0x000001e000007945 */ /* 0x000fe80003800000 */
[----:B------:R-:W-:Y:S05]  /*12b80*/  @P4 BRA `(.L_x_2400) ;  /* 0x0000000000704947 */ /* 0x000fea0003800000 */
[----:B-12-4-:R-:W2:Y:S01]  /*12b90*/  LDL.LU R8, [R1+0x28] ;  /* 0x0000280001087983 */ /* 0x016ea20000300800 */
[----:B---3--:R-:W-:Y:S01]  /*12ba0*/  MOV R13, UR5 ;  /* 0x00000005000d7c02 */ /* 0x008fe20008000f00 */
[----:B------:R-:W-:Y:S02]  /*12bb0*/  ULDC.64 UR14, c[0x0][0x288] ;  /* 0x0000a200000e7ab9 */ /* 0x000fe40000000a00 */
[----:B------:R-:W0:Y:S04]  /*12bc0*/  LDL.LU R11, [R1+0x24] ;  /* 0x00002400010b7983 */ /* 0x000e280000300800 */
[----:B------:R-:W3:Y:S04]  /*12bd0*/  LDL.LU R10, [R1+0x178] ;  /* 0x00017800010a7983 */ /* 0x000ee80000300800 */
[----:B------:R-:W4:Y:S04]  /*12be0*/  LDL.LU R9, [R1+0x17c] ;  /* 0x00017c0001097983 */ /* 0x000f280000300800 */
[----:B------:R-:W4:Y:S04]  /*12bf0*/  LDL.LU R2, [R1+0x25c] ;  /* 0x00025c0001027983 */ /* 0x000f280000300800 */
[----:B------:R-:W4:Y:S01]  /*12c00*/  LDL.LU R17, [R1+0x214] ;  /* 0x0002140001117983 */ /* 0x000f220000300800 */
[----:B------:R-:W-:Y:S01]  /*12c10*/  MOV R12, UR5 ;  /* 0x00000005000c7c02 */ /* 0x000fe20008000f00 */
[----:B--2---:R-:W-:Y:S01]  /*12c20*/  FFMA.FTZ R13, R8, R13, UR6 ;  /* 0x00000006080d7e23 */ /* 0x004fe2000801000d */
[----:B------:R-:W-:-:S02]  /*12c30*/  MOV R8, R4 ;  /* 0x0000000400087202 */ /* 0x000fc40000000f00 */
[----:B0----5:R-:W-:Y:S02]  /*12c40*/  MOV R16, R11 ;  /* 0x0000000b00107202 */ /* 0x021fe40000000f00 */
[----:B---3--:R-:W-:Y:S02]  /*12c50*/  MOV R15, R10 ;  /* 0x0000000a000f7202 */ /* 0x008fe40000000f00 */
[----:B----4-:R-:W-:-:S03]  /*12c60*/  MOV R14, R9 ;  /* 0x00000009000e7202 */ /* 0x010fc60000000f00 */
[----:B------:R-:W-:Y:S01]  /*12c70*/  FFMA.FTZ R13, R18, R15, -R13 ;  /* 0x0000000f120d7223 */ /* 0x000fe2000001080d */
[----:B------:R-:W-:Y:S01]  /*12c80*/  MOV R9, R7 ;  /* 0x0000000700097202 */ /* 0x000fe20000000f00 */
[----:B------:R-:W-:Y:S02]  /*12c90*/  IMAD R2, R2, UR14, RZ ;  /* 0x0000000e02027c24 */ /* 0x000fe4000f8e02ff */
[----:B------:R-:W-:-:S04]  /*12ca0*/  IMAD.WIDE.U32 R10, R17, UR14, R8 ;  /* 0x0000000e110a7c25 */ /* 0x000fc8000f8e0008 */
[----:B------:R-:W-:Y:S02]  /*12cb0*/  IMAD R9, R17, UR15, R2 ;  /* 0x0000000f11097c24 */ /* 0x000fe4000f8e0202 */
[----:B------:R-:W-:Y:S01]  /*12cc0*/  FFMA.FTZ R2, R16, R12, UR6 ;  /* 0x0000000610027e23 */ /* 0x000fe2000801000c */
[----:B------:R-:W-:Y:S01]  /*12cd0*/  ULDC.64 UR14, c[0x0][0x210] ;  /* 0x00008400000e7ab9 */ /* 0x000fe20000000a00 */
[----:B------:R-:W-:Y:S01]  /*12ce0*/  FMUL.FTZ R12, R13, UR25 ;  /* 0x000000190d0c7c20 */ /* 0x000fe20008410000 */
[----:B------:R-:W-:Y:S01]  /*12cf0*/  LEA R8, P0, R10, UR14, 0x2 ;  /* 0x0000000e0a087c11 */ /* 0x000fe2000f8010ff */
[----:B------:R-:W-:Y:S01]  /*12d00*/  FFMA.FTZ R2, R19, R14, -R2 ;  /* 0x0000000e13027223 */ /* 0x000fe20000010802 */
[----:B------:R-:W-:-:S03]  /*12d10*/  IADD3 R9, R11, R9, RZ ;  /* 0x000000090b097210 */ /* 0x000fc60007ffe0ff */
[----:B------:R-:W-:Y:S01]  /*12d20*/  FMUL.FTZ R13, R2, UR25 ;  /* 0x00000019020d7c20 */ /* 0x000fe20008410000 */
[----:B------:R-:W-:-:S05]  /*12d30*/  LEA.HI.X R9, R10, UR15, R9, 0x2, P0 ;  /* 0x0000000f0a097c11 */ /* 0x000fca00080f1409 */
[----:B------:R0:W-:Y:S02]  /*12d40*/  STG.E.64 desc[UR22][R8.64], R12 ;  /* 0x0000000c08007986 */ /* 0x0001e4000c101b16 */
.L_x_2400:
[----:B------:R-:W-:Y:S05]  /*12d50*/  BSYNC B0 ;  /* 0x0000000000007941 */ /* 0x000fea0003800000 */
.L_x_2399:
[----:B------:R-:W-:Y:S05]  /*12d60*/  @!P6 BRA `(.L_x_2401) ;  /* 0x000000000060e947 */ /* 0x000fea0003800000 */
[----:B012-4-:R-:W2:Y:S04]  /*12d70*/  LDL R8, [R1+0x14] ;  /* 0x0000140001087983 */ /* 0x017ea80000100800 */
[----:B------:R-:W4:Y:S04]  /*12d80*/  LDL R2, [R1+0x1c] ;  /* 0x00001c0001027983 */ /* 0x000f280000100800 */
[----:B---3--:R-:W3:Y:S04]  /*12d90*/  LDL.LU R11, [R1+0x170] ;  /* 0x00017000010b7983 */ /* 0x008ee80000300800 */
[----:B------:R-:W3:Y:S01]  /*12da0*/  LDL.LU R12, [R1+0x174] ;  /* 0x00017400010c7983 */ /* 0x000ee20000300800 */
[----:B--2---:R-:W-:Y:S01]  /*12db0*/  FFMA.FTZ R21, R8, R19, R21 ;  /* 0x0000001308157223 */ /* 0x004fe20000010015 */
[----:B----4-:R-:W-:-:S03]  /*12dc0*/  FFMA.FTZ R20, R2, R18, R20 ;  /* 0x0000001202147223 */ /* 0x010fc60000010014 */
[----:B------:R-:W-:Y:S01]  /*12dd0*/  FMUL.FTZ R9, R21, -1.4426950216293334961 ;  /* 0xbfb8aa3b15097820 */ /* 0x000fe20000410000 */
[----:B------:R-:W-:-:S05]  /*12de0*/  FMUL.FTZ R2, R20, -1.4426950216293334961 ;  /* 0xbfb8aa3b14027820 */ /* 0x000fca0000410000 */
[----:B------:R-:W0:Y:S08]  /*12df0*/  MUFU.EX2 R9, R9 ;  /* 0x0000000900097308 */ /* 0x000e300000000800 */
[----:B------:R-:W1:Y:S01]  /*12e00*/  MUFU.EX2 R2, R2 ;  /* 0x0000000200027308 */ /* 0x000e620000000800 */
[----:B0-----:R-:W-:Y:S01]  /*12e10*/  FADD.FTZ R10, R9, 1 ;  /* 0x3f800000090a7421 */ /* 0x001fe20000010000 */
[----:B-1----:R-:W-:-:S06]  /*12e20*/  FADD.FTZ R8, R2, 1 ;  /* 0x3f80000002087421 */ /* 0x002fcc0000010000 */
[----:B------:R-:W0:Y:S08]  /*12e30*/  MUFU.RCP R10, R10 ;  /* 0x0000000a000a7308 */ /* 0x000e300000001000 */
[----:B------:R-:W1:Y:S01]  /*12e40*/  MUFU.RCP R8, R8 ;  /* 0x0000000800087308 */ /* 0x000e620000001000 */
[----:B0-----:R-:W-:Y:S01]  /*12e50*/  FADD.FTZ R14, -R10, 1 ;  /* 0x3f8000000a0e7421 */ /* 0x001fe20000010100 */
[----:B---3--:R-:W-:-:S03]  /*12e60*/  FMUL.FTZ R12, R12, R10 ;  /* 0x0000000a0c0c7220 */ /* 0x008fc60000410000 */
        /* <DEDUP_REMOVED lines=8> */
.L_x_2401:
[----:B------:R-:W-:Y:S04]  /*12ef0*/  BSSY B0, `(.L_x_2402) ;  /* 0x000001e000007945 */ /* 0x000fe80003800000 */
[----:B------:R-:W-:Y:S05]  /*12f00*/  @P5 BRA `(.L_x_2403) ;  /* 0x0000000000705947 */ /* 0x000fea0003800000 */
[----:B-1-3--:R-:W3:Y:S01]  /*12f10*/  LDL.LU R11, [R1+0x1c] ;  /* 0x00001c00010b7983 */ /* 0x00aee20000300800 */
[----:B------:R-:W-:-:S03]  /*12f20*/  ULDC.64 UR14, c[0x0][0x288] ;  /* 0x0000a200000e7ab9 */ /* 0x000fc60000000a00 */
[----:B------:R-:W3:Y:S04]  /*12f30*/  LDL.LU R10, [R1+0x14] ;  /* 0x00001400010a7983 */ /* 0x000ee80000300800 */
[----:B0-----:R-:W3:Y:S04]  /*12f40*/  LDL.LU R9, [R1+0x170] ;  /* 0x0001700001097983 */ /* 0x001ee80000300800 */
[----:B--2-4-:R-:W2:Y:S04]  /*12f50*/  LDL.LU R8, [R1+0x174] ;  /* 0x0001740001087983 */ /* 0x014ea80000300800 */
[----:B------:R-:W4:Y:S04]  /*12f60*/  LDL.LU R2, [R1+0x258] ;  /* 0x0002580001027983 */ /* 0x000f280000300800 */
[----:B------:R-:W4:Y:S01]  /*12f70*/  LDL.LU R13, [R1+0x210] ;  /* 0x00021000010d7983 */ /* 0x000f220000300800 */
[----:B------:R-:W-:-:S02]  /*12f80*/  MOV R5, R7 ;  /* 0x0000000700057202 */ /* 0x000fc40000000f00 */
[----:B---3--:R-:W-:Y:S02]  /*12f90*/  MOV R14, R11 ;  /* 0x0000000b000e7202 */ /* 0x008fe40000000f00 */
[----:B------:R-:W-:Y:S02]  /*12fa0*/  MOV R12, R10 ;  /* 0x0000000a000c7202 */ /* 0x000fe40000000f00 */
[----:B------:R-:W-:Y:S02]  /*12fb0*/  MOV R11, R9 ;  /* 0x00000009000b7202 */ /* 0x000fe40000000f00 */
[----:B------:R-:W-:Y:S02]  /*12fc0*/  MOV R9, UR5 ;  /* 0x0000000500097c02 */ /* 0x000fe40008000f00 */
[----:B--2---:R-:W-:Y:S02]  /*12fd0*/  MOV R10, R8 ;  /* 0x00000008000a7202 */ /* 0x004fe40000000f00 */
[----:B------:R-:W-:Y:S01]  /*12fe0*/  MOV R8, UR5 ;  /* 0x0000000500087c02 */ /* 0x000fe20008000f00 */
[----:B----4-:R-:W-:-:S02]  /*12ff0*/  IMAD R2, R2, UR14, RZ ;  /* 0x0000000e02027c24 */ /* 0x010fc4000f8e02ff */
[----:B------:R-:W-:Y:S01]  /*13000*/  FFMA.FTZ R9, R14, R9, UR6 ;  /* 0x000000060e097e23 */ /* 0x000fe20008010009 */
[----:B------:R-:W-:-:S04]  /*13010*/  IMAD.WIDE.U32 R6, R13, UR14, R4 ;  /* 0x0000000e0d067c25 */ /* 0x000fc8000f8e0004 */
[----:B------:R-:W-:Y:S02]  /*13020*/  IMAD R5, R13, UR15, R2 ;  /* 0x0000000f0d057c24 */ /* 0x000fe4000f8e0202 */
[----:B------:R-:W-:Y:S01]  /*13030*/  FFMA.FTZ R2, R12, R8, UR6 ;  /* 0x000000060c027e23 */ /* 0x000fe20008010008 */
        /* <DEDUP_REMOVED lines=9> */
.L_x_2403:
[----:B------:R-:W-:Y:S05]  /*130d0*/  BSYNC B0 ;  /* 0x0000000000007941 */ /* 0x000fea0003800000 */
.L_x_2402:
[----:B------:R-:W-:Y:S01]  /*130e0*/  ULDC UR6, c[0x0][0x2a0] ;  /* 0x0000a80000067ab9 */ /* 0x000fe20000000800 */
[----:B------:R-:W-:Y:S01]  /*130f0*/  ULDC UR7, c[0x0][0x270] ;  /* 0x00009c0000077ab9 */ /* 0x000fe20000000800 */
[----:B------:R-:W-:Y:S01]  /*13100*/  ULDC UR5, c[0x0][0x10] ;  /* 0x0000040000057ab9 */ /* 0x000fe20000000800 */
[----:B------:R-:W-:Y:S02]  /*13110*/  UIMAD UR6, UR6, UR7, URZ ;  /* 0x00000007060672a4 */ /* 0x000fe4000f8e023f */
[----:B------:R-:W-:Y:S02]  /*13120*/  UIADD3 UR12, UR5, UR12, URZ ;  /* 0x0000000c050c7290 */ /* 0x000fe4000fffe03f */
[----:B------:R-:W-:Y:S02]  /*13130*/  UIADD3 UR4, UR4, 0x1, URZ ;  /* 0x0000000104047890 */ /* 0x000fe4000fffe03f */
[----:B------:R-:W-:-:S06]  /*13140*/  UISETP.GE.AND UP0, UPT, UR12, UR6, UPT ;  /* 0x000000060c00728c */ /* 0x000fcc000bf06270 */
[----:B------:R-:W-:-:S13]  /*13150*/  PLOP3.LUT P0, PT, PT, PT, UP0, 0x80, 0x0 ;  /* 0x000000000000781c */ /* 0x000fda0003f0f008 */
[----:B------:R-:W-:Y:S05]  /*13160*/  @!P0 BRA `(.L_x_2404) ;  /* 0xfffffed000308947 */ /* 0x000fea000383ffff */
.L_x_2256:
[----:B------:R-:W3:Y:S01]  /*13170*/  LDC R6, c[0x0][0xc] ;  /* 0x00000300ff067b82 */ /* 0x000ee20000000800 */
[----:B------:R-:W-:Y:S01]  /*13180*/  ISETP.NE.AND P1, PT, R0, RZ, PT ;  /* 0x000000ff0000720c */ /* 0x000fe20003f25270 */
[----:B------:R-:W-:Y:S06]  /*13190*/  BSSY B0, `(.L_x_2405) ;  /* 0x0000011000007945 */ /* 0x000fec0003800000 */
[----:B------:R-:W3:Y:S08]  /*131a0*/  LDC R7, c[0x0][0x10] ;  /* 0x00000400ff077b82 */ /* 0x000ef00000000800 */
[----:B012-4-:R-:W0:Y:S01]  /*131b0*/  LDC.64 R2, c[0x0][0x258] ;  /* 0x00009600ff027b82 */ /* 0x017e220000000a00 */
[----:B---3--:R-:W-:-:S02]  /*131c0*/  ISETP.NE.AND P0, PT, R6, 0x1, PT ;  /* 0x000000010600780c */ /* 0x008fc40003f05270 */
[----:B------:R-:W-:-:S04]  /*131d0*/  SHF.L.U32 R4, R7, 0x1, RZ ;  /* 0x0000000107047819 */ /* 0x000fc800000006ff */
        /* <DEDUP_REMOVED lines=12> */
.L_x_2406:
[----:B------:R-:W-:Y:S05]  /*132a0*/  BSYNC B0 ;  /* 0x0000000000007941 */ /* 0x000fea0003800000 */
.L_x_2405:
[----:B------:R-:W1:Y:S01]  /*132b0*/  S2UR UR4, SR_CTAID.X ;  /* 0x00000000000479c3 */ /* 0x000e620000002500 */
[----:B------:R-:W-:Y:S02]  /*132c0*/  IADD3 R4, R6, -0x1, RZ ;  /* 0xffffffff06047810 */ /* 0x000fe40007ffe0ff */
[----:B0-----:R-:W-:-:S05]  /*132d0*/  IADD3 R5, R7, -0x1, RZ ;  /* 0xffffffff07057810 */ /* 0x001fca0007ffe0ff */
[----:B------:R-:W0:Y:S01]  /*132e0*/  S2UR UR5, SR_CTAID.Y ;  /* 0x00000000000579c3 */ /* 0x000e220000002600 */
[----:B-1----:R-:W-:-:S04]  /*132f0*/  ISETP.NE.AND P0, PT, R4, UR4, PT ;  /* 0x0000000404007c0c */ /* 0x002fc8000bf05270 */
[----:B0-----:R-:W-:-:S13]  /*13300*/  ISETP.NE.OR P0, PT, R5, UR5, P0 ;  /* 0x0000000505007c0c */ /* 0x001fda0008705670 */
[----:B------:R-:W-:Y:S05]  /*13310*/  @P0 EXIT ;  /* 0x000000000000094d */ /* 0x000fea0003800000 */
[----:B------:R-:W-:Y:S05]  /*13320*/  @P1 BRA `(.L_x_2407) ;  /* 0x0000000000201947 */ /* 0x000fea0003800000 */
[----:B------:R-:W-:-:S05]  /*13330*/  IMAD R4, R6, R7, RZ ;  /* 0x0000000706047224 */ /* 0x000fca00078e02ff */
[----:B------:R-:W-:-:S13]  /*13340*/  ISETP.NE.AND P0, PT, R4, -0x1, PT ;  /* 0xffffffff0400780c */ /* 0x000fda0003f05270 */
[----:B------:R-:W-:Y:S05]  /*13350*/  @!P0 BRA `(.L_x_2407) ;  /* 0x0000000000148947 */ /* 0x000fea0003800000 */
.L_x_2408:
[----:B------:R-:W2:Y:S04]  /*13360*/  LDG.E.STRONG.GPU R5, desc[UR22][R2.64] ;  /* 0x0000001602057981 */ /* 0x000ea8000c1ef900 */
[----:B--2---:R-:W-:Y:S01]  /*13370*/  CCTL.IVALL ;  /* 0x00000000ff00798f */ /* 0x004fe20002000000 */
[----:B------:R-:W-:Y:S05]  /*13380*/  YIELD ;  /* 0x0000000000007946 */ /* 0x000fea0003800000 */
[----:B------:R-:W-:-:S13]  /*13390*/  ISETP.NE.AND P0, PT, R5, R4, PT ;  /* 0x000000040500720c */ /* 0x000fda0003f05270 */
[----:B------:R-:W-:Y:S05]  /*133a0*/  @P0 BRA `(.L_x_2408) ;  /* 0xfffffffc00ec0947 */ /* 0x000fea000383ffff */
.L_x_2407:
[----:B------:R-:W-:Y:S05]  /*133b0*/  WARPSYNC.ALL ;  /* 0x0000000000007948 */ /* 0x000fea0003800000 */
[----:B-----5:R-:W0:Y:S01]  /*133c0*/  LDC.64 R22, c[0x0][0x288] ;  /* 0x0000a200ff167b82 */ /* 0x020e220000000a00 */
        /* <DEDUP_REMOVED lines=23> */
.L_x_2409:
        /* <DEDUP_REMOVED lines=23> */
.L_x_2410:
        /* <DEDUP_REMOVED lines=13> */
.L_x_5243:


//--------------------- .text._Z35group_norm_nhwc_bwd_one_pass_kernelI11Fp32IOBf16WLi64ELi64ELi512EEv26Group_norm_nhwc_bwd_params --------------------------
	.section	.text._Z35group_norm_nhwc_bwd_one_pass_kernelI11Fp32IOBf16WLi64ELi64ELi512EEv26Group_norm_nhwc_bwd_params,"ax",@progbits
	.align	128
        .global         _Z35group_norm_nhwc_bwd_one_pass_kernelI11Fp32IOBf16WLi64ELi64ELi512EEv26Group_norm_nhwc_bwd_params
        .type           _Z35group_norm_nhwc_bwd_one_pass_kernelI11Fp32IOBf16WLi64ELi64ELi512EEv26Group_norm_nhwc_bwd_params,@function
        .size           _Z35group_norm_nhwc_bwd_one_pass_kernelI11Fp32IOBf16WLi64ELi64ELi512EEv26Group_norm_nhwc_bwd_params,(.L_x_5244 - _Z35group_norm_nhwc_bwd_one_pass_kernelI11Fp32IOBf16WLi64ELi64ELi512EEv26Group_norm_nhwc_bwd_params)
        .other          _Z35group_norm_nhwc_bwd_one_pass_kernelI11Fp32IOBf16WLi64ELi64ELi512EEv26Group_norm_nhwc_bwd_params,@"STO_CUDA_ENTRY STV_DEFAULT"
_Z35group_norm_nhwc_bwd_one_pass_kernelI11Fp32IOBf16WLi64ELi64ELi512EEv26Group_norm_nhwc_bwd_params:
.text._Z35group_norm_nhwc_bwd_one_pass_kernelI11Fp32IOBf16WLi64ELi64ELi512EEv26Group_norm_nhwc_bwd_params:
        /* <DEDUP_REMOVED lines=11> */
[----:B------:R-:W0:Y:S01]  /*00b0*/  LDC.64 R4, c[0x0][0x288] ;  /* 0x0000a200ff047b82 */ /* 0x000e220000000a00 */
[----:B------:R-:W1:Y:S01]  /*00c0*/  S2R R37, SR_LANEID ;  /* 0x0000000000257919 */ /* 0x000e620000000000 */
[----:B------:R-:W-:Y:S01]  /*00d0*/  SHF.R.U32.HI R32, RZ, 0x5, R44 ;  /* 0x00000005ff207819 */ /* 0x000fe2000001162c */
[----:B------:R-:W-:Y:S01]  /*00e0*/  ULDC.64 UR10, c[0x0][0x290] ;  /* 0x0000a400000a7ab9 */ /* 0x000fe20000000a00 */
[----:B------:R-:W-:Y:S01]  /*00f0*/  ISETP.GE.U32.AND P2, PT, R44, 0x200, PT ;  /* 0x000002002c00780c */ /* 0x000fe20003f46070 */
[----:B------:R-:W-:Y:S01]  /*0100*/  UMOV UR5, 0x400 ;  /* 0x0000040000057882 */ /* 0x000fe20000000000 */
[----:B------:R-:W-:Y:S01]  /*0110*/  HFMA2.MMA R42, -RZ, RZ, 0, 0 ;  /* 0x00000000ff2a7435 */ /* 0x000fe200000001ff */
[----:B------:R-:W-:Y:S01]  /*0120*/  MOV R43, R39 ;  /* 0x00000027002b7202 */ /* 0x000fe20000000f00 */
[----:B------:R-:W2:Y:S08]  /*0130*/  LDC R7, c[0x0][0x2ac] ;  /* 0x0000ab00ff077b82 */ /* 0x000eb00000000800 */
[----:B------:R-:W3:Y:S01]  /*0140*/  S2UR UR6, SR_CgaCtaId ;  /* 0x00000000000679c3 */ /* 0x000ee20000008800 */
[----:B0-----:R-:W-:Y:S01]  /*0150*/  IMAD.WIDE.U32 R2, R4, 0x3, RZ ;  /* 0x0000000304027825 */ /* 0x001fe200078e00ff */
[----:B------:R-:W-:-:S06]  /*0160*/  LEA R9, R5, R5, 0x1 ;  /* 0x0000000505097211 */ /* 0x000fcc00078e08ff */
[----:B------:R-:W0:Y:S01]  /*0170*/  LDC R38, c[0x0][0x10] ;  /* 0x00000400ff267b82 */ /* 0x000e220000000800 */
[----:B------:R-:W-:Y:S02]  /*0180*/  LEA.HI R33, P3, R5, R4, RZ, 0x1 ;  /* 0x0000000405217211 */ /* 0x000fe400078708ff */
[----:B------:R-:W-:Y:S02]  /*0190*/  IADD3 R9, R3, R9, RZ ;  /* 0x0000000903097210 */ /* 0x000fe40007ffe0ff */
[----:B------:R-:W-:Y:S01]  /*01a0*/  IADD3.X R8, RZ, R5, RZ, P3, !PT ;  /* 0x00000005ff087210 */ /* 0x000fe20001ffe4ff */
[----:B--2---:R-:W-:Y:S01]  /*01b0*/  IMAD R32, R7, UR7, R32 ;  /* 0x0000000707207c24 */ /* 0x004fe2000f8e0220 */
[----:B------:R-:W-:Y:S02]  /*01c0*/  LEA.HI R34, P4, R9, R2, RZ, 0x1 ;  /* 0x0000000209227211 */ /* 0x000fe400078908ff */
[----:B------:R-:W-:Y:S02]  /*01d0*/  SHF.R.S32.HI R5, RZ, 0x1f, R44 ;  /* 0x0000001fff057819 */ /* 0x000fe4000001142c */
[----:B------:R-:W-:-:S02]  /*01e0*/  ISETP.LT.U32.AND P1, PT, R32, UR10, PT ;  /* 0x0000000a20007c0c */ /* 0x000fc4000bf21070 */
[----:B------:R-:W-:Y:S01]  /*01f0*/  SHF.R.S32.HI R0, RZ, 0x1f, R32 ;  /* 0x0000001fff007819 */ /* 0x000fe20000011420 */
[----:B---3--:R-:W-:Y:S01]  /*0200*/  ULEA UR5, UR6, UR5, 0x18 ;  /* 0x0000000506057291 */ /* 0x008fe2000f8ec03f */
[----:B------:R-:W-:Y:S02]  /*0210*/  IADD3.X R9, RZ, R9, RZ, P4, !PT ;  /* 0x00000009ff097210 */ /* 0x000fe400027fe4ff */
[----:B------:R-:W-:Y:S02]  /*0220*/  IADD3 R6, R32, 0x10, RZ ;  /* 0x0000001020067810 */ /* 0x000fe40007ffe0ff */
[----:B------:R-:W-:Y:S02]  /*0230*/  LEA.HI R5, R5, R44, RZ, 0x5 ;  /* 0x0000002c05057211 */ /* 0x000fe400078f28ff */
[----:B------:R-:W-:Y:S02]  /*0240*/  ISETP.LT.AND.EX P1, PT, R0, UR11, !P2, P1 ;  /* 0x0000000b00007c0c */ /* 0x000fe4000d721310 */
[----:B------:R-:W-:-:S02]  /*0250*/  SHF.R.S64 R33, R33, 0x1, R8 ;  /* 0x0000000121217819 */ /* 0x000fc40000001008 */
[----:B------:R-:W-:Y:S02]  /*0260*/  SHF.R.S64 R34, R34, 0x1, R9 ;  /* 0x0000000122227819 */ /* 0x000fe40000001009 */
[----:B------:R-:W-:Y:S01]  /*0270*/  ISETP.LT.U32.AND P0, PT, R6, UR10, PT ;  /* 0x0000000a06007c0c */ /* 0x000fe2000bf01070 */
[----:B------:R-:W-:Y:S01]  /*0280*/  ULDC.U8 UR10, c[0x0][0x2a4] ;  /* 0x0000a900000a7ab9 */ /* 0x000fe20000000000 */
[----:B------:R-:W-:Y:S02]  /*0290*/  SHF.R.S32.HI R3, RZ, 0x1f, R6 ;  /* 0x0000001fff037819 */ /* 0x000fe40000011406 */
[----:B------:R-:W-:Y:S02]  /*02a0*/  SHF.R.S32.HI R4, RZ, 0x5, R5 ;  /* 0x00000005ff047819 */ /* 0x000fe40000011405 */
[C---:B------:R-:W-:Y:S02]  /*02b0*/  IADD3 R0, R32.reuse, 0x20, RZ ;  /* 0x0000002020007810 */ /* 0x040fe40007ffe0ff */
[----:B------:R-:W-:-:S02]  /*02c0*/  IADD3 R2, R32, 0x30, RZ ;  /* 0x0000003020027810 */ /* 0x000fc40007ffe0ff */
[----:B------:R-:W-:Y:S02]  /*02d0*/  SHF.R.S32.HI R8, RZ, 0x1, R8 ;  /* 0x00000001ff087819 */ /* 0x000fe40000011408 */
[----:B------:R-:W-:Y:S02]  /*02e0*/  SHF.R.S32.HI R9, RZ, 0x1, R9 ;  /* 0x00000001ff097819 */ /* 0x000fe40000011409 */
[----:B------:R-:W-:Y:S02]  /*02f0*/  ISETP.LT.AND.EX P2, PT, R3, UR11, !P2, P0 ;  /* 0x0000000b03007c0c */ /* 0x000fe4000d741300 */
[----:B------:R-:W-:Y:S02]  /*0300*/  LEA R4, R4, UR5, 0x3 ;  /* 0x0000000504047c11 */ /* 0x000fe4000f8e18ff */
[----:B------:R-:W-:Y:S02]  /*0310*/  SHF.R.S32.HI R5, RZ, 0x1f, R0 ;  /* 0x0000001fff057819 */ /* 0x000fe40000011400 */
[----:B------:R-:W-:-:S02]  /*0320*/  SHF.R.S32.HI R7, RZ, 0x1f, R2 ;  /* 0x0000001fff077819 */ /* 0x000fc40000011402 */
[----:B------:R-:W-:Y:S02]  /*0330*/  SHF.L.U64.HI R35, R33, 0x2, R8 ;  /* 0x0000000221237819 */ /* 0x000fe40000010208 */
[----:B01----:R-:W-:-:S07]  /*0340*/  SHF.L.U64.HI R36, R34, 0x2, R9 ;  /* 0x0000000222247819 */ /* 0x003fce0000010209 */
.L_x_2446:
[----:B0--3--:R-:W0:Y:S01]  /*0350*/  LDC R14, c[0x0][0x2a0] ;  /* 0x0000a800ff0e7b82 */ /* 0x009e220000000800 */
[----:B------:R-:W-:Y:S01]  /*0360*/  ISETP.GE.AND P0, PT, R43, RZ, PT ;  /* 0x000000ff2b00720c */ /* 0x000fe20003f06270 */
[----:B------:R-:W-:Y:S01]  /*0370*/  ULDC.64 UR14, c[0x0][0x290] ;  /* 0x0000a400000e7ab9 */ /* 0x000fe20000000a00 */
[----:B------:R-:W-:-:S05]  /*0380*/  ULDC.64 UR12, c[0x0][0x298] ;  /* 0x0000a600000c7ab9 */ /* 0x000fca0000000a00 */
[----:B-1----:R-:W1:Y:S08]  /*0390*/  LDC.64 R20, c[0x0][0x248] ;  /* 0x00009200ff147b82 */ /* 0x002e700000000a00 */
[----:B--2---:R-:W2:Y:S01]  /*03a0*/  @P1 LDC.64 R18, c[0x0][0x230] ;  /* 0x00008c00ff121b82 */ /* 0x004ea20000000a00 */
        /* <DEDUP_REMOVED lines=13> */
[----:B------:R-:W-:Y:S01]  /*0480*/  IMAD.HI.U32 R9, R9, R13, R8 ;  /* 0x0000000d09097227 */ /* 0x000fe200078e0008 */
[----:B------:R-:W-:Y:S02]  /*0490*/  LOP3.LUT R8, R43, R14, RZ, 0x3c, !PT ;  /* 0x0000000e2b087212 */ /* 0x000fe400078e3cff */
[----:B------:R-:W-:Y:S02]  /*04a0*/  SHF.L.U32 R13, R44, 0x1, RZ ;  /* 0x000000012c0d7819 */ /* 0x000fe400000006ff */
[----:B------:R-:W-:Y:S01]  /*04b0*/  ISETP.GE.AND P3, PT, R8, RZ, PT ;  /* 0x000000ff0800720c */ /* 0x000fe20003f66270 */
[----:B------:R-:W-:Y:S01]  /*04c0*/  IMAD.HI.U32 R9, R9, R12, RZ ;  /* 0x0000000c09097227 */ /* 0x000fe200078e00ff */
[----:B------:R-:W-:Y:S02]  /*04d0*/  LOP3.LUT R28, R13, 0x3e, RZ, 0xc0, !PT ;  /* 0x0000003e0d1c7812 */ /* 0x000fe400078ec0ff */
[----:B------:R-:W-:Y:S02]  /*04e0*/  SHF.R.S32.HI R13, RZ, 0x1f, R32 ;  /* 0x0000001fff0d7819 */ /* 0x000fe40000011420 */
        /* <DEDUP_REMOVED lines=14> */
[----:B------:R-:W-:Y:S01]  /*05d0*/  SEL R57, R11, R10, !P4 ;  /* 0x0000000a0b397207 */ /* 0x000fe20006000000 */
[----:B------:R-:W2:Y:S01]  /*05e0*/  @P1 LDC.64 R8, c[0x0][0x288] ;  /* 0x0000a200ff081b82 */ /* 0x000ea20000000a00 */
        /* <DEDUP_REMOVED lines=10> */
[C---:B------:R-:W-:Y:S02]  /*0690*/  ISETP.LT.U32.AND P0, PT, R44.reuse, 0x200, !P0 ;  /* 0x000002002c00780c */ /* 0x040fe40004701070 */
[----:B------:R-:W-:Y:S01]  /*06a0*/  ISETP.GE.AND.EX P3, PT, R7, UR15, PT, P3 ;  /* 0x0000000f07007c0c */ /* 0x000fe2000bf66330 */
[----:B------:R-:W-:Y:S01]  /*06b0*/  IMAD R61, R11, UR13, R10 ;  /* 0x0000000d0b3d7c24 */ /* 0x000fe2000f8e020a */
[----:B------:R-:W-:Y:S01]  /*06c0*/  @P1 MOV R60, R58 ;  /* 0x0000003a003c1202 */ /* 0x000fe20000000f00 */
[----:B------:R-:W3:Y:S01]  /*06d0*/  @P2 LDC.64 R10, c[0x0][0x288] ;  /* 0x0000a200ff0a2b82 */ /* 0x000ee20000000a00 */
[----:B------:R-:W-:Y:S01]  /*06e0*/  ISETP.LT.U32.AND P3, PT, R44, 0x200, !P3 ;  /* 0x000002002c00780c */ /* 0x000fe20005f61070 */
[----:B--2---:R-:W-:Y:S01]  /*06f0*/  @P1 IMAD R12, R13, R8, RZ ;  /* 0x000000080d0c1224 */ /* 0x004fe200078e02ff */
[----:B------:R-:W-:-:S02]  /*0700*/  IADD3 R61, R59, R61, RZ ;  /* 0x0000003d3b3d7210 */ /* 0x000fc40007ffe0ff */
[----:B------:R-:W-:Y:S01]  /*0710*/  @P2 MOV R40, R58 ;  /* 0x0000003a00282202 */ /* 0x000fe20000000f00 */
[C---:B------:R-:W-:Y:S01]  /*0720*/  @P1 IMAD R13, R32.reuse, R9, R12 ;  /* 0x00000009200d1224 */ /* 0x040fe200078e020c */
[----:B------:R-:W-:Y:S01]  /*0730*/  @P2 MOV R41, R61 ;  /* 0x0000003d00292202 */ /* 0x000fe20000000f00 */
[----:B------:R-:W-:Y:S01]  /*0740*/  @P1 IMAD.WIDE.U32 R14, R32, R8, R60 ;  /* 0x00000008200e1225 */ /* 0x000fe200078e003c */
[----:B------:R-:W2:Y:S04]  /*0750*/  @P0 LDC.64 R20, c[0x0][0x228] ;  /* 0x00008a00ff140b82 */ /* 0x000ea80000000a00 */
[----:B------:R-:W-:Y:S02]  /*0760*/  @P1 IADD3 R15, R15, R13, RZ ;  /* 0x0000000d0f0f1210 */ /* 0x000fe40007ffe0ff */
[----:B------:R-:W-:-:S02]  /*0770*/  @P1 SHF.L.U32 R23, R14, 0x2, RZ ;  /* 0x000000020e171819 */ /* 0x000fc400000006ff */
[----:B------:R-:W1:Y:S01]  /*0780*/  @P0 LDC.64 R8, c[0x0][0x288] ;  /* 0x0000a200ff080b82 */ /* 0x000e620000000a00 */
[----:B------:R-:W-:Y:S02]  /*0790*/  @P1 SHF.L.U64.HI R22, R14, 0x2, R15 ;  /* 0x000000020e161819 */ /* 0x000fe4000001020f */
[C---:B------:R-:W-:Y:S02]  /*07a0*/  @P1 IADD3 R30, P4, R23.reuse, R18, RZ ;  /* 0x00000012171e1210 */ /* 0x040fe40007f9e0ff */
[----:B0-----:R-:W-:Y:S01]  /*07b0*/  @P1 IADD3 R26, P5, R23, R26, RZ ;  /* 0x0000001a171a1210 */ /* 0x001fe20007fbe0ff */
[-C--:B---3--:R-:W-:Y:S02]  /*07c0*/  @P2 IMAD R18, R3, R10.reuse, RZ ;  /* 0x0000000a03122224 */ /* 0x088fe400078e02ff */
[----:B------:R-:W0:Y:S01]  /*07d0*/  @P3 LDC.64 R12, c[0x0][0x288] ;  /* 0x0000a200ff0c3b82 */ /* 0x000e220000000a00 */
[----:B------:R-:W-:Y:S01]  /*07e0*/  @P2 IMAD.WIDE.U32 R40, R6, R10, R40 ;  /* 0x0000000a06282225 */ /* 0x000fe200078e0028 */
[----:B------:R-:W-:-:S02]  /*07f0*/  @P1 IADD3.X R31, R22, R19, RZ, P4, !PT ;  /* 0x00000013161f1210 */ /* 0x000fc400027fe4ff */
[----:B------:R-:W-:Y:S01]  /*0800*/  @P1 IADD3.X R27, R22, R27, RZ, P5, !PT ;  /* 0x0000001b161b1210 */ /* 0x000fe20002ffe4ff */
[----:B------:R-:W-:-:S03]  /*0810*/  @P2 IMAD R11, R6, R11, R18 ;  /* 0x0000000b060b2224 */ /* 0x000fc600078e0212 */
[----:B------:R-:W3:Y:S02]  /*0820*/  @P2 LDC.64 R14, c[0x0][0x230] ;  /* 0x00008c00ff0e2b82 */ /* 0x000ee40000000a00 */
[----:B------:R-:W-:-:S06]  /*0830*/  @P2 IADD3 R41, R41, R11, RZ ;  /* 0x0000000b29292210 */ /* 0x000fcc0007ffe0ff */
[----:B------:R-:W2:Y:S01]  /*0840*/  @P0 LDC.64 R18, c[0x0][0x230] ;  /* 0x00008c00ff120b82 */ /* 0x000ea20000000a00 */
[C---:B------:R-:W-:Y:S01]  /*0850*/  @P2 SHF.L.U32 R47, R40.reuse, 0x2, RZ ;  /* 0x00000002282f2819 */ /* 0x040fe200000006ff */
[----:B-1----:R-:W-:Y:S01]  /*0860*/  @P0 IMAD R45, R5, R8, RZ ;  /* 0x00000008052d0224 */ /* 0x002fe200078e02ff */
[----:B------:R-:W-:-:S05]  /*0870*/  @P2 SHF.L.U64.HI R48, R40, 0x2, R41 ;  /* 0x0000000228302819 */ /* 0x000fca0000010229 */
[----:B------:R-:W1:Y:S01]  /*0880*/  @P3 LDC.64 R22, c[0x0][0x230] ;  /* 0x00008c00ff163b82 */ /* 0x000e620000000a00 */
[----:B------:R-:W-:Y:S02]  /*0890*/  @P0 MOV R40, R58 ;  /* 0x0000003a00280202 */ /* 0x000fe40000000f00 */
[----:B------:R-:W-:-:S05]  /*08a0*/  @P0 MOV R41, R61 ;  /* 0x0000003d00290202 */ /* 0x000fca0000000f00 */
[----:B------:R-:W1:Y:S01]  /*08b0*/  @P3 LDC.64 R10, c[0x0][0x228] ;  /* 0x00008a00ff0a3b82 */ /* 0x000e620000000a00 */
[C---:B------:R-:W-:Y:S02]  /*08c0*/  @P0 IMAD R45, R0.reuse, R9, R45 ;  /* 0x00000009002d0224 */ /* 0x040fe400078e022d */
[----:B------:R-:W-:Y:S01]  /*08d0*/  @P0 IMAD.WIDE.U32 R8, R0, R8, R40 ;  /* 0x0000000800080225 */ /* 0x000fe200078e0028 */
[----:B------:R-:W-:Y:S02]  /*08e0*/  @P3 MOV R40, R58 ;  /* 0x0000003a00283202 */ /* 0x000fe40000000f00 */
[----:B------:R-:W-:Y:S01]  /*08f0*/  @P3 MOV R41, R61 ;  /* 0x0000003d00293202 */ /* 0x000fe20000000f00 */
[----:B0-----:R-:W-:Y:S01]  /*0900*/  @P3 IMAD R49, R7, R12, RZ ;  /* 0x0000000c07313224 */ /* 0x001fe200078e02ff */
[----:B------:R-:W-:-:S03]  /*0910*/  @P2 IADD3 R46, P5, R47, R16, RZ ;  /* 0x000000102f2e2210 */ /* 0x000fc60007fbe0ff */
[C---:B------:R-:W-:Y:S02]  /*0920*/  @P3 IMAD R49, R2.reuse, R13, R49 ;  /* 0x0000000d02313224 */ /* 0x040fe400078e0231 */
[----:B------:R-:W-:Y:S01]  /*0930*/  @P3 IMAD.WIDE.U32 R12, R2, R12, R40 ;  /* 0x0000000c020c3225 */ /* 0x000fe200078e0028 */
[----:B------:R-:W-:Y:S02]  /*0940*/  @P0 IADD3 R45, R9, R45, RZ ;  /* 0x0000002d092d0210 */ /* 0x000fe40007ffe0ff */
[----:B------:R-:W-:Y:S02]  /*0950*/  @P0 SHF.L.U32 R41, R8, 0x2, RZ ;  /* 0x0000000208290819 */ /* 0x000fe400000006ff */
[----:B---3--:R-:W-:Y:S02]  /*0960*/  @P2 IADD3 R50, P4, R47, R14, RZ ;  /* 0x0000000e2f322210 */ /* 0x008fe40007f9e0ff */
[----:B------:R-:W-:Y:S02]  /*0970*/  @P2 IADD3.X R47, R48, R17, RZ, P5, !PT ;  /* 0x00000011302f2210 */ /* 0x000fe40002ffe4ff */
[----:B------:R-:W-:-:S02]  /*0980*/  @P3 IADD3 R9, R13, R49, RZ ;  /* 0x000000310d093210 */ /* 0x000fc40007ffe0ff */
[----:B------:R-:W-:Y:S02]  /*0990*/  @P3 SHF.L.U32 R53, R12, 0x2, RZ ;  /* 0x000000020c353819 */ /* 0x000fe400000006ff */
[----:B------:R-:W-:Y:S02]  /*09a0*/  @P0 SHF.L.U64.HI R8, R8, 0x2, R45 ;  /* 0x0000000208080819 */ /* 0x000fe4000001022d */
[C---:B--2---:R-:W-:Y:S02]  /*09b0*/  @P0 IADD3 R54, P5, R41.reuse, R18, RZ ;  /* 0x0000001229360210 */ /* 0x044fe40007fbe0ff */
[----:B------:R-:W-:Y:S02]  /*09c0*/  @P2 IADD3.X R51, R48, R15, RZ, P4, !PT ;  /* 0x0000000f30332210 */ /* 0x000fe400027fe4ff */
[----:B------:R-:W-:Y:S02]  /*09d0*/  @P0 IADD3 R40, P6, R41, R20, RZ ;  /* 0x0000001429280210 */ /* 0x000fe40007fde0ff */
[----:B------:R-:W-:-:S02]  /*09e0*/  @P3 SHF.L.U64.HI R12, R12, 0x2, R9 ;  /* 0x000000020c0c3819 */ /* 0x000fc40000010209 */
[C---:B-1----:R-:W-:Y:S02]  /*09f0*/  @P3 IADD3 R48, P4, R53.reuse, R22, RZ ;  /* 0x0000001635303210 */ /* 0x042fe40007f9e0ff */
[C---:B------:R-:W-:Y:S02]  /*0a00*/  @P0 IADD3.X R55, R8.reuse, R19, RZ, P5, !PT ;  /* 0x0000001308370210 */ /* 0x040fe40002ffe4ff */
[----:B------:R-:W-:Y:S02]  /*0a10*/  @P3 IADD3 R52, P5, R53, R10, RZ ;  /* 0x0000000a35343210 */ /* 0x000fe40007fbe0ff */
[----:B------:R-:W-:Y:S02]  /*0a20*/  CS2R R16, SRZ ;  /* 0x0000000000107805 */ /* 0x000fe4000001ff00 */
[----:B------:R-:W-:Y:S02]  /*0a30*/  @P0 IADD3.X R41, R8, R21, RZ, P6, !PT ;  /* 0x0000001508290210 */ /* 0x000fe400037fe4ff */
[----:B------:R-:W-:-:S02]  /*0a40*/  CS2R R20, SRZ ;  /* 0x0000000000147805 */ /* 0x000fc4000001ff00 */
[C---:B------:R-:W-:Y:S02]  /*0a50*/  @P3 IADD3.X R49, R12.reuse, R23, RZ, P4, !PT ;  /* 0x000000170c313210 */ /* 0x040fe400027fe4ff */
[----:B------:R-:W-:Y:S02]  /*0a60*/  CS2R R22, SRZ ;  /* 0x0000000000167805 */ /* 0x000fe4000001ff00 */
[----:B------:R-:W-:Y:S02]  /*0a70*/  CS2R R14, SRZ ;  /* 0x00000000000e7805 */ /* 0x000fe4000001ff00 */
[----:B------:R-:W-:Y:S01]  /*0a80*/  @P3 IADD3.X R53, R12, R11, RZ, P5, !PT ;  /* 0x0000000b0c353210 */ /* 0x000fe20002ffe4ff */
[----:B------:R-:W5:Y:S04]  /*0a90*/  @P2 LDG.E.64 R20, desc[UR8][R50.64] ;  /* 0x0000000832142981 */ /* 0x000f68000c1e1b00 */
[----:B------:R-:W5:Y:S04]  /*0aa0*/  @P1 LDG.E.64 R22, desc[UR8][R30.64] ;  /* 0x000000081e161981 */ /* 0x000f68000c1e1b00 */
[----:B------:R-:W5:Y:S04]  /*0ab0*/  @P3 LDG.E.64 R16, desc[UR8][R48.64] ;  /* 0x0000000830103981 */ /* 0x000f68000c1e1b00 */
[----:B------:R-:W5:Y:S01]  /*0ac0*/  @P3 LDG.E.64 R14, desc[UR8][R52.64] ;  /* 0x00000008340e3981 */ /* 0x000f62000c1e1b00 */
[----:B------:R-:W-:-:S02]  /*0ad0*/  MOV R9, RZ ;  /* 0x000000ff00097202 */ /* 0x000fc40000000f00 */
[----:B------:R-:W-:Y:S02]  /*0ae0*/  MOV R8, RZ ;  /* 0x000000ff00087202 */ /* 0x000fe40000000f00 */
[----:B------:R-:W-:Y:S02]  /*0af0*/  CS2R R18, SRZ ;  /* 0x0000000000127805 */ /* 0x000fe4000001ff00 */
[----:B------:R-:W-:Y:S02]  /*0b00*/  CS2R R12, SRZ ;  /* 0x00000000000c7805 */ /* 0x000fe4000001ff00 */
[----:B------:R4:W5:Y:S04]  /*0b10*/  @P1 LDG.E.64 R8, desc[UR8][R26.64] ;  /* 0x000000081a081981 */ /* 0x000968000c1e1b00 */
[----:B------:R-:W5:Y:S04]  /*0b20*/  @P0 LDG.E.64 R18, desc[UR8][R54.64] ;  /* 0x0000000836120981 */ /* 0x000f68000c1e1b00 */
[----:B------:R0:W5:Y:S01]  /*0b30*/  @P0 LDG.E.64 R12, desc[UR8][R40.64] ;  /* 0x00000008280c0981 */ /* 0x000162000c1e1b00 */
[----:B----4-:R-:W-:-:S05]  /*0b40*/  FFMA.FTZ R26, -R24, R24, R25 ;  /* 0x00000018181a7223 */ /* 0x010fca0000010119 */
[----:B------:R-:W-:-:S13]  /*0b50*/  FSETP.GTU.FTZ.AND P0, PT, R26, RZ, PT ;  /* 0x000000ff1a00720b */ /* 0x000fda0003f1c000 */
[----:B------:R-:W1:Y:S01]  /*0b60*/  @P0 LDC R25, c[0x0][0x250] ;  /* 0x00009400ff190b82 */ /* 0x000e620000000800 */
[----:B------:R-:W-:Y:S02]  /*0b70*/  MOV R45, 0x3f800000 ;  /* 0x3f800000002d7802 */ /* 0x000fe40000000f00 */
[----:B------:R-:W-:Y:S01]  /*0b80*/  CS2R R10, SRZ ;  /* 0x00000000000a7805 */ /* 0x000fe2000001ff00 */
[----:B------:R-:W-:Y:S01]  /*0b90*/  BSSY B0, `(.L_x_2412) ;  /* 0x0000019000007945 */ /* 0x000fe20003800000 */
[----:B0-----:R-:W-:-:S04]  /*0ba0*/  CS2R R40, SRZ ;  /* 0x0000000000287805 */ /* 0x001fc8000001ff00 */
[----:B------:R0:W5:Y:S01]  /*0bb0*/  @P2 LDG.E.64 R10, desc[UR8][R46.64] ;  /* 0x000000082e0a2981 */ /* 0x000162000c1e1b00 */
[----:B-1----:R-:W-:-:S04]  /*0bc0*/  @P0 FADD.FTZ R25, R26, R25 ;  /* 0x000000191a190221 */ /* 0x002fc80000010000 */
[----:B------:R1:W2:Y:S01]  /*0bd0*/  @P0 MUFU.RSQ R45, R25 ;  /* 0x00000019002d0308 */ /* 0x0002a20000001400 */
[----:B------:R-:W-:Y:S02]  /*0be0*/  ISETP.GT.U32.AND P0, PT, R44, 0x1ff, PT ;  /* 0x000001ff2c00780c */ /* 0x000fe40003f04070 */
[----:B0-----:R-:W-:-:S11]  /*0bf0*/  CS2R R46, SRZ ;  /* 0x00000000002e7805 */ /* 0x001fd6000001ff00 */
        /* <DEDUP_REMOVED lines=8> */
[----:B------:R-:W3:Y:S04]  /*0c80*/  LDG.E.U16 R46, desc[UR8][R28.64] ;  /* 0x000000081c2e7981 */ /* 0x000ee8000c1e1500 */
[----:B------:R-:W4:Y:S01]  /*0c90*/  LDG.E.U16 R47, desc[UR8][R28.64+0x2] ;  /* 0x000002081c2f7981 */ /* 0x000f22000c1e1500 */
[----:B0-----:R-:W-:-:S04]  /*0ca0*/  @P0 IADD3 R26, P4, R25, R26, RZ ;  /* 0x0000001a191a0210 */ /* 0x001fc80007f9e0ff */
[----:B------:R-:W-:-:S05]  /*0cb0*/  @P0 IADD3.X R27, R30, R27, RZ, P4, !PT ;  /* 0x0000001b1e1b0210 */ /* 0x000fca00027fe4ff */
[----:B------:R-:W2:Y:S04]  /*0cc0*/  @P0 LDG.E.U16 R30, desc[UR8][R26.64] ;  /* 0x000000081a1e0981 */ /* 0x000ea8000c1e1500 */
[----:B------:R-:W2:Y:S01]  /*0cd0*/  @P0 LDG.E.U16 R25, desc[UR8][R26.64+0x2] ;  /* 0x000002081a190981 */ /* 0x000ea2000c1e1500 */
[----:B---3--:R-:W-:Y:S02]  /*0ce0*/  SHF.L.U32 R46, R46, 0x10, RZ ;  /* 0x000000102e2e7819 */ /* 0x008fe400000006ff */
[----:B----4-:R-:W-:Y:S02]  /*0cf0*/  SHF.L.U32 R47, R47, 0x10, RZ ;  /* 0x000000102f2f7819 */ /* 0x010fe400000006ff */
[----:B--2---:R-:W-:Y:S02]  /*0d00*/  @P0 SHF.L.U32 R41, R30, 0x10, RZ ;  /* 0x000000101e290819 */ /* 0x004fe400000006ff */
[----:B------:R-:W-:-:S07]  /*0d10*/  @P0 SHF.L.U32 R40, R25, 0x10, RZ ;  /* 0x0000001019280819 */ /* 0x000fce00000006ff */
.L_x_2413:
[----:B------:R-:W-:Y:S05]  /*0d20*/  BSYNC B0 ;  /* 0x0000000000007941 */ /* 0x000fea0003800000 */
.L_x_2412:
[----:B------:R-:W-:Y:S01]  /*0d30*/  ISETP.NE.AND P4, PT, RZ, UR10, PT ;  /* 0x0000000aff007c0c */ /* 0x000fe2000bf85270 */
[C---:B-----5:R-:W-:Y:S01]  /*0d40*/  FADD.FTZ R52, -R24.reuse, R22 ;  /* 0x0000001618347221 */ /* 0x060fe20000010100 */
[C---:B------:R-:W-:Y:S01]  /*0d50*/  FADD.FTZ R28, -R24.reuse, R23 ;  /* 0x00000017181c7221 */ /* 0x040fe20000010100 */
[C---:B------:R-:W-:Y:S01]  /*0d60*/  FADD.FTZ R26, -R24.reuse, R21 ;  /* 0x00000015181a7221 */ /* 0x040fe20000010100 */
[----:B------:R-:W-:Y:S01]  /*0d70*/  FADD.FTZ R48, -R24, R20 ;  /* 0x0000001418307221 */ /* 0x000fe20000010100 */
[----:B------:R-:W-:Y:S01]  /*0d80*/  MOV R23, R8 ;  /* 0x0000000800177202 */ /* 0x000fe20000000f00 */
[----:B--2---:R-:W-:Y:S01]  /*0d90*/  FMUL.FTZ R52, R52, R45 ;  /* 0x0000002d34347220 */ /* 0x004fe20000410000 */
        /* <DEDUP_REMOVED lines=22> */
.L_x_2414:
[----:B------:R-:W-:Y:S01]  /*0f00*/  FMUL.FTZ R25, R23, R46 ;  /* 0x0000002e17197220 */ /* 0x000fe20000410000 */
        /* <DEDUP_REMOVED lines=25> */
.L_x_2415:
        /* <DEDUP_REMOVED lines=8> */
[----:B------:R-:W-:Y:S01]  /*1120*/  FMUL.FTZ R50, R50, R45 ;  /* 0x0000002d32327220 */ /* 0x000fe20000410000 */
        /* <DEDUP_REMOVED lines=22> */
.L_x_2416:
        /* <DEDUP_REMOVED lines=28> */
[----:B------:R-:W-:-:S04]  /*1450*/  FFMA.FTZ R16, R16, R31, 1 ;  /* 0x3f80000010107423 */ /* 0x000fc8000001001f */
[----:B------:R-:W-:Y:S01]  /*1460*/  FMUL.FTZ R25, R25, R16 ;  /* 0x0000001019197220 */ /* 0x000fe20000410000 */
[----:B------:R-:W-:-:S07]  /*1470*/  FMUL.FTZ R16, R29, R56 ;  /* 0x000000381d107220 */ /* 0x000fce0000410000 */
.L_x_2417:
        /* <DEDUP_REMOVED lines=22> */
[----:B------:R-:W-:Y:S01]  /*15e0*/  FADD.FTZ R26, R26, R19 ;  /* 0x000000131a1a7221 */ /* 0x000fe20000010000 */
[----:B------:R-:W-:Y:S01]  /*15f0*/  FFMA.FTZ R23, R50, R19, R23 ;  /* 0x0000001332177223 */ /* 0x000fe20000010017 */
[----:B------:R-:W-:Y:S01]  /*1600*/  ISETP.NE.AND P3, PT, R44, RZ, PT ;  /* 0x000000ff2c00720c */ /* 0x000fe20003f65270 */
[----:B------:R-:W-:Y:S01]  /*1610*/  FADD.FTZ R21, R21, R18 ;  /* 0x0000001215157221 */ /* 0x000fe20000010000 */
        /* <DEDUP_REMOVED lines=27> */
[----:B------:R-:W-:Y:S01]  /*17d0*/  FADD.FTZ R27, R21, R16 ;  /* 0x00000010151b7221 */ /* 0x000fe20000010000 */
[----:B-1----:R-:W-:Y:S01]  /*17e0*/  @!P0 FADD.FTZ R17, R17, R24 ;  /* 0x0000001811118221 */ /* 0x002fe20000010000 */
[----:B------:R-:W-:Y:S01]  /*17f0*/  ISETP.NE.AND P0, PT, R37, RZ, PT ;  /* 0x000000ff2500720c */ /* 0x000fe20003f05270 */
[----:B------:R-:W-:Y:S01]  /*1800*/  FFMA.FTZ R24, R54, R25, R23 ;  /* 0x0000001936187223 */ /* 0x000fe20000010017 */
[----:B------:R-:W-:Y:S01]  /*1810*/  FFMA.FTZ R25, R55, R16, R22 ;  /* 0x0000001037197223 */ /* 0x000fe20000010016 */
[----:B------:R-:W-:-:S04]  /*1820*/  MOV R16, R28 ;  /* 0x0000001c00107202 */ /* 0x000fc80000000f00 */
[----:B------:R0:W-:Y:S06]  /*1830*/  STS.128 [R56], R24 ;  /* 0x0000001838007388 */ /* 0x0001ec0000000c00 */
        /* <DEDUP_REMOVED lines=9> */
[----:B------:R-:W-:Y:S02]  /*18d0*/  FADD.FTZ R20, R16, R21 ;  /* 0x0000001510147221 */ /* 0x000fe40000010000 */
[----:B------:R-:W0:Y:S01]  /*18e0*/  LDS.128 R16, [UR5+0x30] ;  /* 0x00003005ff107984 */ /* 0x000e220008000c00 */
        /* <DEDUP_REMOVED lines=31> */
.L_x_2419:
[----:B------:R-:W-:Y:S05]  /*1ae0*/  BSYNC B0 ;  /* 0x0000000000007941 */ /* 0x000fea0003800000 */
.L_x_2418:
        /* <DEDUP_REMOVED lines=13> */
[----:B------:R-:W-:-:S02]  /*1bc0*/  FADD.FTZ R28, R28, R23 ;  /* 0x000000171c1c7221 */ /* 0x000fc40000010000 */
[----:B------:R-:W1:Y:S01]  /*1bd0*/  LDS.128 R20, [R56+0x800] ;  /* 0x0008000038147984 */ /* 0x000e620000000c00 */
[----:B0-----:R-:W-:Y:S01]  /*1be0*/  FADD.FTZ R19, R19, R24 ;  /* 0x0000001813137221 */ /* 0x001fe20000010000 */
[----:B------:R-:W-:Y:S01]  /*1bf0*/  FADD.FTZ R18, R18, R25 ;  /* 0x0000001912127221 */ /* 0x000fe20000010000 */
[----:B------:R-:W-:Y:S01]  /*1c00*/  FADD.FTZ R29, R29, R26 ;  /* 0x0000001a1d1d7221 */ /* 0x000fe20000010000 */
[----:B------:R-:W-:Y:S02]  /*1c10*/  FADD.FTZ R28, R28, R27 ;  /* 0x0000001b1c1c7221 */ /* 0x000fe40000010000 */
[----:B------:R-:W0:Y:S01]  /*1c20*/  LDS.128 R24, [R56+0xa00] ;  /* 0x000a000038187984 */ /* 0x000e220000000c00 */
[----:B-1----:R-:W-:Y:S01]  /*1c30*/  FADD.FTZ R19, R19, R20 ;  /* 0x0000001413137221 */ /* 0x002fe20000010000 */
        /* <DEDUP_REMOVED lines=42> */
[----:B------:R-:W-:Y:S01]  /*1ee0*/  FADD.FTZ R18, R28, R23 ;  /* 0x000000171c127221 */ /* 0x000fe20000010000 */
[----:B0-----:R-:W-:Y:S01]  /*1ef0*/  FADD.FTZ R19, R19, R24 ;  /* 0x0000001813137221 */ /* 0x001fe20000010000 */
[----:B------:R-:W-:Y:S01]  /*1f00*/  FADD.FTZ R24, R20, R25 ;  /* 0x0000001914187221 */ /* 0x000fe20000010000 */
[----:B------:R-:W-:Y:S01]  /*1f10*/  FADD.FTZ R25, R29, R26 ;  /* 0x0000001a1d197221 */ /* 0x000fe20000010000 */
[----:B------:R-:W0:Y:S01]  /*1f20*/  LDS.128 R20, [R56+0x1c00] ;  /* 0x001c000038147984 */ /* 0x000e220000000c00 */
[----:B------:R-:W-:-:S03]  /*1f30*/  FADD.FTZ R18, R18, R27 ;  /* 0x0000001b12127221 */ /* 0x000fc60000010000 */
[----:B------:R-:W1:Y:S01]  /*1f40*/  LDS.128 R28, [R56+0x1e00] ;  /* 0x001e0000381c7984 */ /* 0x000e620000000c00 */
[----:B0-----:R-:W-:Y:S01]  /*1f50*/  FADD.FTZ R19, R19, R20 ;  /* 0x0000001413137221 */ /* 0x001fe20000010000 */
[----:B------:R-:W-:Y:S01]  /*1f60*/  FADD.FTZ R20, R24, R21 ;  /* 0x0000001518147221 */ /* 0x000fe20000010000 */
[----:B------:R-:W-:Y:S01]  /*1f70*/  FADD.FTZ R21, R25, R22 ;  /* 0x0000001619157221 */ /* 0x000fe20000010000 */
[----:B------:R-:W-:Y:S01]  /*1f80*/  FADD.FTZ R18, R18, R23 ;  /* 0x0000001712127221 */ /* 0x000fe20000010000 */
[----:B-1----:R-:W-:Y:S01]  /*1f90*/  FADD.FTZ R24, R19, R28 ;  /* 0x0000001c13187221 */ /* 0x002fe20000010000 */
[----:B------:R-:W-:Y:S01]  /*1fa0*/  FADD.FTZ R25, R20, R29 ;  /* 0x0000001d14197221 */ /* 0x000fe20000010000 */
[----:B------:R-:W-:Y:S01]  /*1fb0*/  FADD.FTZ R26, R21, R30 ;  /* 0x0000001e151a7221 */ /* 0x000fe20000010000 */
[----:B------:R-:W-:-:S07]  /*1fc0*/  FADD.FTZ R27, R18, R31 ;  /* 0x0000001f121b7221 */ /* 0x000fce0000010000 */
.L_x_2421:
[----:B------:R-:W-:Y:S05]  /*1fd0*/  BSYNC B0 ;  /* 0x0000000000007941 */ /* 0x000fea0003800000 */
.L_x_2420:
        /* <DEDUP_REMOVED lines=10> */
[----:B0-----:R-:W-:Y:S02]  /*2080*/  LEA R56, P6, R34, R20, 0x2 ;  /* 0x0000001422387211 */ /* 0x001fe400078c10ff */
[C---:B------:R-:W-:Y:S02]  /*2090*/  IADD3.X R31, R21.reuse, R35, RZ, P5, !PT ;  /* 0x00000023151f7210 */ /* 0x040fe40002ffe4ff */
[----:B------:R-:W-:-:S03]  /*20a0*/  IADD3.X R57, R21, R36, RZ, P6, !PT ;  /* 0x0000002415397210 */ /* 0x000fc600037fe4ff */
[----:B------:R2:W-:Y:S01]  /*20b0*/  REDG.E.ADD.F32.FTZ.RN.STRONG.GPU desc[UR8][R30.64], R25 ;  /* 0x000000191e0079a6 */ /* 0x0005e2000c10f388 */
[----:B-1----:R-:W-:-:S04]  /*20c0*/  LEA R22, P5, R18, R20, 0x2 ;  /* 0x0000001412167211 */ /* 0x002fc800078a10ff */
[----:B------:R-:W-:-:S05]  /*20d0*/  LEA.HI.X R23, R18, R21, R19, 0x2, P5 ;  /* 0x0000001512177211 */ /* 0x000fca00028f1413 */
[----:B------:R2:W-:Y:S04]  /*20e0*/  REDG.E.ADD.F32.FTZ.RN.STRONG.GPU desc[UR8][R22.64], R26 ;  /* 0x0000001a160079a6 */ /* 0x0005e8000c10f388 */
[----:B------:R2:W-:Y:S02]  /*20f0*/  REDG.E.ADD.F32.FTZ.RN.STRONG.GPU desc[UR8][R56.64], R27 ;  /* 0x0000001b380079a6 */ /* 0x0005e4000c10f388 */
.L_x_2423:
[----:B------:R-:W-:Y:S05]  /*2100*/  BSYNC B0 ;  /* 0x0000000000007941 */ /* 0x000fea0003800000 */
.L_x_2422:
[----:B------:R-:W-:Y:S05]  /*2110*/  @!P0 BRA `(.L_x_2424) ;  /* 0x0000001000888947 */ /* 0x000fea0003800000 */
[----:B------:R-:W1:Y:S01]  /*2120*/  LDC.64 R18, c[0x0][0x258] ;  /* 0x00009600ff127b82 */ /* 0x000e620000000a00 */
[----:B--2---:R-:W-:-:S05]  /*2130*/  LOP3.LUT R21, R42, 0x1, RZ, 0xc0, !PT ;  /* 0x000000012a157812 */ /* 0x004fca00078ec0ff */
[----:B------:R-:W-:Y:S02]  /*2140*/  IMAD R21, R21, R38, RZ ;  /* 0x0000002615157224 */ /* 0x000fe400078e02ff */
[----:B0-----:R-:W0:Y:S02]  /*2150*/  LDC.64 R26, c[0x0][0x260] ;  /* 0x00009800ff1a7b82 */ /* 0x001e240000000a00 */
[C---:B------:R-:W-:Y:S01]  /*2160*/  IMAD R20, R21.reuse, R28, RZ ;  /* 0x0000001c15147224 */ /* 0x040fe200078e02ff */
[----:B------:R-:W-:-:S04]  /*2170*/  IADD3 R21, R21, R39, RZ ;  /* 0x0000002715157210 */ /* 0x000fc80007ffe0ff */
[----:B------:R-:W-:Y:S01]  /*2180*/  SHF.L.U32 R23, R20, 0x1, RZ ;  /* 0x0000000114177819 */ /* 0x000fe200000006ff */
[----:B-1----:R-:W-:-:S04]  /*2190*/  IMAD.WIDE.U32 R18, R21, 0x4, R18 ;  /* 0x0000000415127825 */ /* 0x002fc800078e0012 */
[----:B0-----:R-:W-:Y:S01]  /*21a0*/  IMAD.WIDE R26, R23, 0x4, R26 ;  /* 0x00000004171a7825 */ /* 0x001fe200078e021a */
[----:B------:R-:W-:Y:S06]  /*21b0*/  @P3 BRA `(.L_x_2425) ;  /* 0x0000000000683947 */ /* 0x000fec0003800000 */
[----:B------:R-:W0:Y:S01]  /*21c0*/  S2R R37, SR_LANEID ;  /* 0x0000000000257919 */ /* 0x000e220000000000 */
[----:B------:R-:W1:Y:S01]  /*21d0*/  S2UR UR11, SR_CTAID.Y ;  /* 0x00000000000b79c3 */ /* 0x000e620000002600 */
        /* <DEDUP_REMOVED lines=9> */
[----:B-1----:R-:W-:-:S05]  /*2270*/  MOV R39, UR11 ;  /* 0x0000000b00277c02 */ /* 0x002fca0008000f00 */
[----:B------:R-:W-:Y:S01]  /*2280*/  IMAD R21, R38, UR7, R39 ;  /* 0x0000000726157c24 */ /* 0x000fe2000f8e0227 */
[----:B0-----:R-:W-:-:S03]  /*2290*/  ISETP.EQ.U32.AND P5, PT, R37, UR6, PT ;  /* 0x0000000625007c0c */ /* 0x001fc6000bfa2070 */
[----:B------:R-:W-:-:S05]  /*22a0*/  IMAD.WIDE.U32 R20, R21, 0x8, R26 ;  /* 0x0000000815147825 */ /* 0x000fca00078e001a */
[----:B------:R0:W-:Y:S05]  /*22b0*/  STG.E.64 desc[UR8][R20.64], R16 ;  /* 0x0000001014007986 */ /* 0x0001ea000c101b08 */
[----:B------:R-:W-:Y:S06]  /*22c0*/  @P5 MEMBAR.ALL.GPU ;  /* 0x0000000000005992 */ /* 0x000fec000000a000 */
[----:B------:R-:W-:-:S00]  /*22d0*/  @P5 ERRBAR ;  /* 0x00000000000059ab */ /* 0x000fc00000000000 */
[----:B------:R-:W-:Y:S06]  /*22e0*/  @P5 CGAERRBAR ;  /* 0x00000000000055ab */ /* 0x000fec0000000000 */
[----:B------:R0:W-:Y:S01]  /*22f0*/  @P5 REDG.E.ADD.S32.STRONG.GPU desc[UR8][R18.64], R23 ;  /* 0x000000171200598e */ /* 0x0001e2000c10e388 */
[----:B------:R-:W-:Y:S05]  /*2300*/  @!P0 BRA `(.L_x_2425) ;  /* 0x0000000000148947 */ /* 0x000fea0003800000 */
.L_x_2426:
[----:B0-----:R-:W2:Y:S04]  /*2310*/  LDG.E.STRONG.GPU R20, desc[UR8][R18.64] ;  /* 0x0000000812147981 */ /* 0x001ea8000c1ef900 */
[----:B--2---:R-:W-:Y:S01]  /*2320*/  CCTL.IVALL ;  /* 0x00000000ff00798f */ /* 0x004fe20002000000 */
[----:B------:R-:W-:Y:S05]  /*2330*/  YIELD ;  /* 0x0000000000007946 */ /* 0x000fea0003800000 */
[----:B------:R-:W-:-:S13]  /*2340*/  ISETP.NE.AND P0, PT, R20, R25, PT ;  /* 0x000000191400720c */ /* 0x000fda0003f05270 */
[----:B------:R-:W-:Y:S05]  /*2350*/  @P0 BRA `(.L_x_2426) ;  /* 0xfffffffc00ec0947 */ /* 0x000fea000383ffff */
.L_x_2425:
        /* <DEDUP_REMOVED lines=17> */
.L_x_2430:
[C---:B------:R-:W-:Y:S02]  /*2470*/  ISETP.EQ.OR P5, PT, R25.reuse, UR7, P3 ;  /* 0x0000000719007c0c */ /* 0x040fe40009fa2670 */
[----:B------:R-:W-:-:S04]  /*2480*/  IADD3 R21, R25, 0x1, RZ ;  /* 0x0000000119157810 */ /* 0x000fc80007ffe0ff */
[----:B------:R-:W-:-:S07]  /*2490*/  ISETP.EQ.OR P6, PT, R21, UR7, P3 ;  /* 0x0000000715007c0c */ /* 0x000fce0009fc2670 */
        /* <DEDUP_REMOVED lines=112> */
.L_x_2429:
        /* <DEDUP_REMOVED lines=12> */
[C---:B------:R-:W-:Y:S02]  /*2c60*/  IADD3 R23, R25.reuse, 0x3, RZ ;  /* 0x0000000319177810 */ /* 0x040fe40007ffe0ff */
[----:B------:R-:W-:Y:S02]  /*2c70*/  ISETP.EQ.OR P0, PT, R22, UR7, P3 ;  /* 0x0000000716007c0c */ /* 0x000fe40009f02670 */
[----:B------:R-:W-:Y:S01]  /*2c80*/  IADD3 R25, R25, 0x4, RZ ;  /* 0x0000000419197810 */ /* 0x000fe20007ffe0ff */
[----:B--2---:R-:W-:Y:S01]  /*2c90*/  @!P6 FADD.FTZ R16, R16, R18 ;  /* 0x000000121010e221 */ /* 0x004fe20000010000 */
[----:B------:R-:W-:Y:S01]  /*2ca0*/  @!P6 FADD.FTZ R17, R17, R19 ;  /* 0x000000131111e221 */ /* 0x000fe20000010000 */
[----:B------:R-:W-:-:S08]  /*2cb0*/  ISETP.EQ.OR P6, PT, R23, UR7, P3 ;  /* 0x0000000717007c0c */ /* 0x000fd00009fc2670 */
[----:B------:R-:W-:-:S04]  /*2cc0*/  @!P0 IMAD R19, R38, R22, R39 ;  /* 0x0000001626138224 */ /* 0x000fc800078e0227 */
[----:B------:R-:W-:-:S04]  /*2cd0*/  @!P0 IMAD.WIDE.U32 R18, R19, 0x8, R26 ;  /* 0x0000000813128825 */ /* 0x000fc800078e001a */
[----:B---3--:R-:W-:Y:S01]  /*2ce0*/  @!P5 FADD.FTZ R16, R16, R20 ;  /* 0x000000141010d221 */ /* 0x008fe20000010000 */
        /* <DEDUP_REMOVED lines=40> */
.L_x_2431:
[----:B------:R-:W-:-:S13]  /*2f70*/  ISETP.NE.OR P0, PT, R24, RZ, P0 ;  /* 0x000000ff1800720c */ /* 0x000fda0000705670 */
[----:B------:R-:W-:Y:S05]  /*2f80*/  @!P0 BRA `(.L_x_2427) ;  /* 0x00000000007c8947 */ /* 0x000fea0003800000 */
.L_x_2428:
[----:B------:R-:W-:-:S13]  /*2f90*/  ISETP.EQ.OR P6, PT, R25, UR7, P3 ;  /* 0x0000000719007c0c */ /* 0x000fda0009fc2670 */
[----:B------:R-:W-:-:S04]  /*2fa0*/  @!P6 IMAD R19, R38, R25, R39 ;  /* 0x000000192613e224 */ /* 0x000fc800078e0227 */
[----:B------:R-:W-:-:S06]  /*2fb0*/  @!P6 IMAD.WIDE.U32 R18, R19, 0x8, R26 ;  /* 0x000000081312e825 */ /* 0x000fcc00078e001a */
[----:B------:R-:W2:Y:S01]  /*2fc0*/  @!P6 LDG.E.64 R18, desc[UR8][R18.64] ;  /* 0x000000081212e981 */ /* 0x000ea2000c1e1b00 */
[C---:B------:R-:W-:Y:S02]  /*2fd0*/  IADD3 R21, R25.reuse, 0x1, RZ ;  /* 0x0000000119157810 */ /* 0x040fe40007ffe0ff */
[----:B------:R-:W-:Y:S02]  /*2fe0*/  IADD3 R23, R25, 0x2, RZ ;  /* 0x0000000219177810 */ /* 0x000fe40007ffe0ff */
[----:B------:R-:W-:Y:S02]  /*2ff0*/  ISETP.EQ.OR P0, PT, R21, UR7, P3 ;  /* 0x0000000715007c0c */ /* 0x000fe40009f02670 */
[----:B------:R-:W-:Y:S02]  /*3000*/  ISETP.EQ.OR P5, PT, R23, UR7, P3 ;  /* 0x0000000717007c0c */ /* 0x000fe40009fa2670 */
[----:B------:R-:W-:-:S09]  /*3010*/  IADD3 R22, R25, 0x3, RZ ;  /* 0x0000000319167810 */ /* 0x000fd20007ffe0ff */
[C-C-:B------:R-:W-:Y:S02]  /*3020*/  @!P0 IMAD R21, R38.reuse, R21, R39.reuse ;  /* 0x0000001526158224 */ /* 0x140fe400078e0227 */
[----:B------:R-:W-:Y:S02]  /*3030*/  @!P5 IMAD R23, R38, R23, R39 ;  /* 0x000000172617d224 */ /* 0x000fe400078e0227 */
[----:B--2---:R-:W-:Y:S01]  /*3040*/  @!P6 FADD.FTZ R16, R16, R18 ;  /* 0x000000121010e221 */ /* 0x004fe20000010000 */
        /* <DEDUP_REMOVED lines=19> */
.L_x_2427:
        /* <DEDUP_REMOVED lines=8> */
[----:B------:R-:W2:Y:S02]  /*3200*/  LDG.E.64 R18, desc[UR8][R18.64] ;  /* 0x0000000812127981 */ /* 0x000ea4000c1e1b00 */
[----:B--2---:R-:W-:Y:S01]  /*3210*/  FADD.FTZ R16, R16, R18 ;  /* 0x0000001210107221 */ /* 0x004fe20000010000 */
[----:B------:R-:W-:-:S07]  /*3220*/  FADD.FTZ R17, R17, R19 ;  /* 0x0000001311117221 */ /* 0x000fce0000010000 */
.L_x_2433:
[----:B------:R-:W-:Y:S05]  /*3230*/  BSYNC B0 ;  /* 0x0000000000007941 */ /* 0x000fea0003800000 */
.L_x_2432:
        /* <DEDUP_REMOVED lines=16> */
.L_x_2424:
[----:B------:R-:W1:Y:S01]  /*3340*/  S2UR UR6, SR_CgaCtaId ;  /* 0x00000000000679c3 */ /* 0x000e620000008800 */
[----:B------:R-:W-:Y:S01]  /*3350*/  UMOV UR5, 0x400 ;  /* 0x0000040000057882 */ /* 0x000fe20000000000 */
[----:B------:R-:W-:Y:S02]  /*3360*/  ULDC.64 UR12, c[0x0][0x290] ;  /* 0x0000a400000c7ab9 */ /* 0x000fe40000000a00 */
[----:B------:R-:W-:-:S04]  /*3370*/  ISETP.GE.U32.AND P0, PT, R0, UR12, PT ;  /* 0x0000000c00007c0c */ /* 0x000fc8000bf06070 */
[----:B------:R-:W-:-:S04]  /*3380*/  ISETP.GE.AND.EX P0, PT, R5, UR13, PT, P0 ;  /* 0x0000000d05007c0c */ /* 0x000fc8000bf06300 */
[----:B------:R-:W-:Y:S01]  /*3390*/  ISETP.LT.U32.AND P0, PT, R44, 0x200, !P0 ;  /* 0x000002002c00780c */ /* 0x000fe20004701070 */
[----:B-1----:R-:W-:-:S09]  /*33a0*/  ULEA UR5, UR6, UR5, 0x18 ;  /* 0x0000000506057291 */ /* 0x002fd2000f8ec03f */
[----:B------:R-:W-:Y:S01]  /*33b0*/  @!P3 STS.64 [UR5+0x98], R16 ;  /* 0x00009810ff00b988 */ /* 0x000fe20008000a05 */
[----:B------:R-:W-:Y:S01]  /*33c0*/  BAR.SYNC.DEFER_BLOCKING 0x0 ;  /* 0x0000000000007b1d */ /* 0x000fe20000010000 */
[----:B------:R-:W-:-:S04]  /*33d0*/  ISETP.GE.U32.AND P3, PT, R2, UR12, PT ;  /* 0x0000000c02007c0c */ /* 0x000fc8000bf66070 */
[----:B------:R-:W-:-:S04]  /*33e0*/  ISETP.GE.AND.EX P3, PT, R7, UR13, PT, P3 ;  /* 0x0000000d07007c0c */ /* 0x000fc8000bf66330 */
[----:B------:R-:W-:Y:S01]  /*33f0*/  ISETP.LT.U32.AND P3, PT, R44, 0x200, !P3 ;  /* 0x000002002c00780c */ /* 0x000fe20005f61070 */
[----:B0-----:R-:W2:Y:S01]  /*3400*/  LDS.64 R18, [UR5+0x98] ;  /* 0x00009805ff127984 */ /* 0x001ea20008000a00 */
[----:B------:R-:W-:Y:S02]  /*3410*/  ULDC UR5, c[0x0][0x2bc] ;  /* 0x0000af0000057ab9 */ /* 0x000fe40000000800 */
[----:B--2---:R-:W-:Y:S01]  /*3420*/  FMUL.FTZ R20, R18, UR5 ;  /* 0x0000000512147c20 */ /* 0x004fe20008410000 */
[----:B------:R-:W-:Y:S01]  /*3430*/  FMUL.FTZ R21, R19, UR5 ;  /* 0x0000000513157c20 */ /* 0x000fe20008410000 */
[----:B------:R-:W-:Y:S07]  /*3440*/  @!P4 BRA `(.L_x_2434) ;  /* 0x000000000048c947 */ /* 0x000fee0003800000 */
        /* <DEDUP_REMOVED lines=18> */
.L_x_2434:
[----:B------:R-:W-:Y:S04]  /*3570*/  BSSY B0, `(.L_x_2435) ;  /* 0x0000014000007945 */ /* 0x000fe80003800000 */
[----:B------:R-:W-:Y:S05]  /*3580*/  @!P1 BRA `(.L_x_2436) ;  /* 0x0000000000489947 */ /* 0x000fea0003800000 */
[----:B------:R-:W-:Y:S01]  /*3590*/  SHF.R.S32.HI R23, RZ, 0x1f, R32 ;  /* 0x0000001fff177819 */ /* 0x000fe20000011420 */
[----:B------:R-:W-:Y:S01]  /*35a0*/  ULDC.64 UR12, c[0x0][0x288] ;  /* 0x0000a200000c7ab9 */ /* 0x000fe20000000a00 */
[----:B------:R-:W-:Y:S01]  /*35b0*/  MOV R16, R58 ;  /* 0x0000003a00107202 */ /* 0x000fe20000000f00 */
        /* <DEDUP_REMOVED lines=15> */
.L_x_2436:
[----:B------:R-:W-:Y:S05]  /*36b0*/  BSYNC B0 ;  /* 0x0000000000007941 */ /* 0x000fea0003800000 */
.L_x_2435:
        /* <DEDUP_REMOVED lines=19> */
.L_x_2437:
[----:B------:R-:W-:Y:S04]  /*37f0*/  BSSY B0, `(.L_x_2438) ;  /* 0x0000013000007945 */ /* 0x000fe80003800000 */
[----:B------:R-:W-:Y:S05]  /*3800*/  @!P2 BRA `(.L_x_2439) ;  /* 0x000000000044a947 */ /* 0x000fea0003800000 */
[----:B------:R-:W-:Y:S01]  /*3810*/  ULDC.64 UR12, c[0x0][0x288] ;  /* 0x0000a200000c7ab9 */ /* 0x000fe20000000a00 */
[----:B------:R-:W-:Y:S01]  /*3820*/  MOV R16, R58 ;  /* 0x0000003a00107202 */ /* 0x000fe20000000f00 */
        /* <DEDUP_REMOVED lines=10> */
[----:B------:R-:W-:Y:S01]  /*38d0*/  FMUL.FTZ R8, R8, R45 ;  /* 0x0000002d08087220 */ /* 0x000fe20000410000 */
[----:B------:R-:W-:Y:S01]  /*38e0*/  IADD3 R19, R17, R19, RZ ;  /* 0x0000001311137210 */ /* 0x000fe20007ffe0ff */
[----:B------:R-:W-:-:S03]  /*38f0*/  FMUL.FTZ R9, R18, R45 ;  /* 0x0000002d12097220 */ /* 0x000fc60000410000 */
[----:B------:R-:W-:-:S05]  /*3900*/  LEA.HI.X R11, R16, UR13, R19, 0x2, P5 ;  /* 0x0000000d100b7c11 */ /* 0x000fca000a8f1413 */
[----:B------:R1:W-:Y:S02]  /*3910*/  STG.E.64 desc[UR8][R10.64], R8 ;  /* 0x000000080a007986 */ /* 0x0003e4000c101b08 */
.L_x_2439:
[----:B------:R-:W-:Y:S05]  /*3920*/  BSYNC B0 ;  /* 0x0000000000007941 */ /* 0x000fea0003800000 */
.L_x_2438:
[----:B------:R-:W-:Y:S05]  /*3930*/  @!P4 BRA `(.L_x_2440) ;  /* 0x000000000048c947 */ /* 0x000fea0003800000 */
        /* <DEDUP_REMOVED lines=18> */
.L_x_2440:
[----:B------:R-:W-:Y:S04]  /*3a60*/  BSSY B0, `(.L_x_2441) ;  /* 0x0000013000007945 */ /* 0x000fe80003800000 */
[----:B------:R-:W-:Y:S05]  /*3a70*/  @!P0 BRA `(.L_x_2442) ;  /* 0x0000000000448947 */ /* 0x000fea0003800000 */
[----:B------:R-:W-:Y:S01]  /*3a80*/  ULDC.64 UR12, c[0x0][0x288] ;  /* 0x0000a200000c7ab9 */ /* 0x000fe20000000a00 */
[----:B-1----:R-:W-:Y:S01]  /*3a90*/  MOV R10, R58 ;  /* 0x0000003a000a7202 */ /* 0x002fe20000000f00 */
[----:B------:R-:W-:Y:S01]  /*3aa0*/  IMAD R17, R5, UR12, RZ ;  /* 0x0000000c05117c24 */ /* 0x000fe2000f8e02ff */
[----:B------:R-:W-:Y:S01]  /*3ab0*/  MOV R11, R61 ;  /* 0x0000003d000b7202 */ /* 0x000fe20000000f00 */
[-CC-:B0-----:R-:W-:Y:S01]  /*3ac0*/  FFMA.FTZ R9, R50, R20.reuse, R21.reuse ;  /* 0x0000001432097223 */ /* 0x181fe20000010015 */
        /* <DEDUP_REMOVED lines=12> */
.L_x_2442:
[----:B------:R-:W-:Y:S05]  /*3b90*/  BSYNC B0 ;  /* 0x0000000000007941 */ /* 0x000fea0003800000 */
.L_x_2441:
[----:B------:R-:W-:Y:S05]  /*3ba0*/  @!P4 BRA `(.L_x_2443) ;  /* 0x000000000048c947 */ /* 0x000fea0003800000 */
[----:B------:R-:W-:Y:S01]  /*3bb0*/  FFMA.FTZ R41, R54, R46, R41 ;  /* 0x0000002e36297223 */ /* 0x000fe20000010029 */
[----:B------:R-:W-:-:S03]  /*3bc0*/  FFMA.FTZ R40, R55, R47, R40 ;  /* 0x0000002f37287223 */ /* 0x000fc60000010028 */
[----:B012---:R-:W-:Y:S01]  /*3bd0*/  FMUL.FTZ R8, R41, -1.4426950216293334961 ;  /* 0xbfb8aa3b29087820 */ /* 0x007fe20000410000 */
        /* <DEDUP_REMOVED lines=15> */
.L_x_2443:
[----:B------:R-:W-:Y:S04]  /*3cd0*/  BSSY B0, `(.L_x_2444) ;  /* 0x0000013000007945 */ /* 0x000fe80003800000 */
[----:B------:R-:W-:Y:S05]  /*3ce0*/  @!P3 BRA `(.L_x_2445) ;  /* 0x000000000044b947 */ /* 0x000fea0003800000 */
[----:B------:R-:W-:Y:S01]  /*3cf0*/  ULDC.64 UR12, c[0x0][0x288] ;  /* 0x0000a200000c7ab9 */ /* 0x000fe20000000a00 */
[----:B012---:R-:W-:Y:S01]  /*3d00*/  MOV R8, R58 ;  /* 0x0000003a00087202 */ /* 0x007fe20000000f00 */
        /* <DEDUP_REMOVED lines=15> */
.L_x_2445:
[----:B------:R-:W-:Y:S05]  /*3e00*/  BSYNC B0 ;  /* 0x0000000000007941 */ /* 0x000fea0003800000 */
.L_x_2444:
[----:B------:R-:W-:Y:S02]  /*3e10*/  IADD3 R43, R38, R43, RZ ;  /* 0x0000002b262b7210 */ /* 0x000fe40007ffe0ff */
[----:B------:R-:W-:Y:S02]  /*3e20*/  IADD3 R42, R42, 0x1, RZ ;  /* 0x000000012a2a7810 */ /* 0x000fe40007ffe0ff */
[----:B------:R-:W-:-:S13]  /*3e30*/  ISETP.GE.AND P0, PT, R43, UR4, PT ;  /* 0x000000042b007c0c */ /* 0x000fda000bf06270 */
[----:B------:R-:W-:Y:S05]  /*3e40*/  @!P0 BRA `(.L_x_2446) ;  /* 0xffffffc400408947 */ /* 0x000fea000383ffff */
.L_x_2411:
[----:B------:R-:W4:Y:S01]  /*3e50*/  LDC R6, c[0x0][0xc] ;  /* 0x00000300ff067b82 */ /* 0x000f220000000800 */
[----:B------:R-:W-:Y:S01]  /*3e60*/  ISETP.NE.AND P2, PT, R44, RZ, PT ;  /* 0x000000ff2c00720c */ /* 0x000fe20003f45270 */
[----:B------:R-:W-:Y:S06]  /*3e70*/  BSSY B0, `(.L_x_2447) ;  /* 0x0000015000007945 */ /* 0x000fec0003800000 */
[----:B------:R-:W5:Y:S08]  /*3e80*/  LDC R7, c[0x0][0x10] ;  /* 0x00000400ff077b82 */ /* 0x000f700000000800 */
[----:B------:R-:W0:Y:S01]  /*3e90*/  LDC.64 R2, c[0x0][0x258] ;  /* 0x00009600ff027b82 */ /* 0x000e220000000a00 */
[----:B----4-:R-:W-:-:S02]  /*3ea0*/  IADD3 R0, R6, -0x1, RZ ;  /* 0xffffffff06007810 */ /* 0x010fc40007ffe0ff */
[----:B------:R-:W-:Y:S02]  /*3eb0*/  ISETP.NE.AND P1, PT, R6, 0x1, PT ;  /* 0x000000010600780c */ /* 0x000fe40003f25270 */
[----:B------:R-:W-:Y:S02]  /*3ec0*/  ISETP.NE.AND P0, PT, R0, UR7, PT ;  /* 0x0000000700007c0c */ /* 0x000fe4000bf05270 */
[C---:B-----5:R-:W-:Y:S02]  /*3ed0*/  SHF.L.U32 R0, R7.reuse, 0x1, RZ ;  /* 0x0000000107007819 */ /* 0x060fe400000006ff */
        /* <DEDUP_REMOVED lines=8> */
[----:B------:R-:W4:Y:S04]  /*3f60*/  POPC R5, UR4 ;  /* 0x0000000400057d09 */ /* 0x000f280008000000 */
[----:B0-----:R-:W-:-:S13]  /*3f70*/  ISETP.EQ.U32.AND P1, PT, R0, UR5, PT ;  /* 0x0000000500007c0c */ /* 0x001fda000bf22070 */
[----:B------:R-:W-:Y:S06]  /*3f80*/  @P1 MEMBAR.ALL.GPU ;  /* 0x0000000000001992 */ /* 0x000fec000000a000 */
[----:B------:R-:W-:-:S00]  /*3f90*/  @P1 ERRBAR ;  /* 0x00000000000019ab */ /* 0x000fc00000000000 */
[----:B------:R-:W-:Y:S06]  /*3fa0*/  @P1 CGAERRBAR ;  /* 0x00000000000015ab */ /* 0x000fec0000000000 */
[----:B----4-:R0:W-:Y:S02]  /*3fb0*/  @P1 REDG.E.ADD.S32.STRONG.GPU desc[UR8][R2.64], R5 ;  /* 0x000000050200198e */ /* 0x0101e4000c10e388 */
.L_x_2448:
[----:B------:R-:W-:Y:S05]  /*3fc0*/  BSYNC B0 ;  /* 0x0000000000007941 */ /* 0x000fea0003800000 */
.L_x_2447:
[----:B------:R-:W-:Y:S05]  /*3fd0*/  @P0 EXIT ;  /* 0x000000000000094d */ /* 0x000fea0003800000 */
[----:B------:R-:W-:Y:S05]  /*3fe0*/  @P2 BRA `(.L_x_2449) ;  /* 0x0000000000202947 */ /* 0x000fea0003800000 */
[----:B------:R-:W-:-:S05]  /*3ff0*/  IMAD R0, R6, R7, RZ ;  /* 0x0000000706007224 */ /* 0x000fca00078e02ff */
[----:B------:R-:W-:-:S13]  /*4000*/  ISETP.NE.AND P0, PT, R0, -0x1, PT ;  /* 0xffffffff0000780c */ /* 0x000fda0003f05270 */
[----:B------:R-:W-:Y:S05]  /*4010*/  @!P0 BRA `(.L_x_2449) ;  /* 0x0000000000148947 */ /* 0x000fea0003800000 */
.L_x_2450:
[----:B0-----:R-:W4:Y:S04]  /*4020*/  LDG.E.STRONG.GPU R5, desc[UR8][R2.64] ;  /* 0x0000000802057981 */ /* 0x001f28000c1ef900 */
[----:B----4-:R-:W-:Y:S01]  /*4030*/  CCTL.IVALL ;  /* 0x00000000ff00798f */ /* 0x010fe20002000000 */
[----:B------:R-:W-:Y:S05]  /*4040*/  YIELD ;  /* 0x0000000000007946 */ /* 0x000fea0003800000 */
[----:B------:R-:W-:-:S13]  /*4050*/  ISETP.NE.AND P0, PT, R5, R0, PT ;  /* 0x000000000500720c */ /* 0x000fda0003f05270 */
[----:B------:R-:W-:Y:S05]  /*4060*/  @P0 BRA `(.L_x_2450) ;  /* 0xfffffffc00ec0947 */ /* 0x000fea000383ffff */
.L_x_2449:
        /* <DEDUP_REMOVED lines=11> */
[C---:B-12---:R-:W-:Y:S01]  /*4120*/  IMAD.WIDE.U32 R8, R2.reuse, 0x3, RZ ;  /* 0x0000000302087825 */ /* 0x046fe200078e00ff */
[----:B---3--:R-:W-:Y:S01]  /*4130*/  LEA R11, R3, R3, 0x1 ;  /* 0x00000003030b7211 */ /* 0x008fe200078e08ff */
        /* <DEDUP_REMOVED lines=11> */
.L_x_2451:
        /* <DEDUP_REMOVED lines=25> */
.L_x_2452:
        /* <DEDUP_REMOVED lines=16> */
.L_x_5244:


//--------------------- .text._Z35group_norm_nhwc_bwd_one_pass_kernelI11Fp32IOBf16WLi128ELi64ELi512EEv26Group_norm_nhwc_bwd_params --------------------------
	.section	.text._Z35group_norm_nhwc_bwd_one_pass_kernelI11Fp32IOBf16WLi128ELi64ELi512EEv26Group_norm_nhwc_bwd_params,"ax",@progbits
	.align	128
        .global         _Z35group_norm_nhwc_bwd_one_pass_kernelI11Fp32IOBf16WLi128ELi64ELi512EEv26Group_norm_nhwc_bwd_params
        .type           _Z35group_norm_nhwc_bwd_one_pass_kernelI11Fp32IOBf16WLi128ELi64ELi512EEv26Group_norm_nhwc_bwd_params,@function
        .size           _Z35group_norm_nhwc_bwd_one_pass_kernelI11Fp32IOBf16WLi128ELi64ELi512EEv26Group_norm_nhwc_bwd_params,(.L_x_5245 - _Z35group_norm_nhwc_bwd_one_pass_kernelI11Fp32IOBf16WLi128ELi64ELi512EEv26Group_norm_nhwc_bwd_params)
        .other          _Z35group_norm_nhwc_bwd_one_pass_kernelI11Fp32IOBf16WLi128ELi64ELi512EEv26Group_norm_nhwc_bwd_params,@"STO_CUDA_ENTRY STV_DEFAULT"
_Z35group_norm_nhwc_bwd_one_pass_kernelI11Fp32IOBf16WLi128ELi64ELi512EEv26Group_norm_nhwc_bwd_params:
.text._Z35group_norm_nhwc_bwd_one_pass_kernelI11Fp32IOBf16WLi128ELi64ELi512EEv26Group_norm_nhwc_bwd_params:
        /* <DEDUP_REMOVED lines=33> */
.L_x_2505:
[----:B0-----:R-:W0:Y:S01]  /*0210*/  LDC R9, c[0x0][0x2a0] ;  /* 0x0000a800ff097b82 */ /* 0x001e220000000800 */
[----:B------:R-:W-:Y:S01]  /*0220*/  SHF.R.U32.HI R90, RZ, 0x5, R105 ;  /* 0x00000005ff5a7819 */ /* 0x000fe20000011669 */
[----:B------:R-:W-:Y:S01]  /*0230*/  ULDC.64 UR14, c[0x0][0x290] ;  /* 0x0000a400000e7ab9 */ /* 0x000fe20000000a00 */
[----:B------:R-:W-:Y:S01]  /*0240*/  ISETP.GT.U32.AND P6, PT, R105, 0x1ff, PT ;  /* 0x000001ff6900780c */ /* 0x000fe20003fc4070 */
[----:B------:R-:W-:Y:S01]  /*0250*/  ULDC.64 UR12, c[0x0][0x298] ;  /* 0x0000a600000c7ab9 */ /* 0x000fe20000000a00 */
[----:B------:R-:W-:Y:S02]  /*0260*/  ISETP.GE.AND P3, PT, R104, RZ, PT ;  /* 0x000000ff6800720c */ /* 0x000fe40003f66270 */
[----:B------:R-:W-:Y:S01]  /*0270*/  LOP3.LUT R106, R106, 0xfffffffb, RZ, 0xc0, !PT ;  /* 0xfffffffb6a6a7812 */ /* 0x000fe200078ec0ff */
[----:B------:R-:W1:Y:S08]  /*0280*/  S2UR UR6, SR_CTAID.X ;  /* 0x00000000000679c3 */ /* 0x000e700000002500 */
        /* <DEDUP_REMOVED lines=13> */
[----:B------:R-:W-:Y:S01]  /*0360*/  IMAD.HI.U32 R3, R3, R7, R2 ;  /* 0x0000000703037227 */ /* 0x000fe200078e0002 */
[----:B------:R-:W-:Y:S01]  /*0370*/  LOP3.LUT R33, R4, 0x3e, RZ, 0xc0, !PT ;  /* 0x0000003e04217812 */ /* 0x000fe200078ec0ff */
        /* <DEDUP_REMOVED lines=8> */
[----:B------:R-:W-:Y:S02]  /*0400*/  IADD3 R78, R90, 0x60, RZ ;  /* 0x000000605a4e7810 */ /* 0x000fe40007ffe0ff */
[----:B------:R-:W-:-:S03]  /*0410*/  SHF.R.S32.HI R89, RZ, 0x1f, R90 ;  /* 0x0000001fff597819 */ /* 0x000fc6000001145a */
[-C--:B------:R-:W-:Y:S02]  /*0420*/  @!P0 IADD3 R0, R0, -R5.reuse, RZ ;  /* 0x8000000500008210 */ /* 0x080fe40007ffe0ff */
[----:B------:R-:W-:Y:S02]  /*0430*/  @!P0 IADD3 R3, R3, 0x1, RZ ;  /* 0x0000000103038810 */ /* 0x000fe40007ffe0ff */
[----:B------:R-:W-:Y:S02]  /*0440*/  ISETP.GE.U32.AND P1, PT, R0, R5, PT ;  /* 0x000000050000720c */ /* 0x000fe40003f26070 */
[----:B------:R-:W-:Y:S02]  /*0450*/  ISETP.GE.U32.AND P0, PT, R90, UR14, PT ;  /* 0x0000000e5a007c0c */ /* 0x000fe4000bf06070 */
[----:B------:R-:W-:Y:S02]  /*0460*/  ISETP.GE.U32.AND P5, PT, R78, UR14, PT ;  /* 0x0000000e4e007c0c */ /* 0x000fe4000bfa6070 */
[----:B------:R-:W-:-:S02]  /*0470*/  SHF.R.S32.HI R77, RZ, 0x1f, R78 ;  /* 0x0000001fff4d7819 */ /* 0x000fc4000001144e */
[----:B------:R-:W-:Y:S02]  /*0480*/  ISETP.GE.OR.EX P0, PT, R89, UR15, P6, P0 ;  /* 0x0000000f59007c0c */ /* 0x000fe4000b706700 */
[----:B------:R-:W-:Y:S02]  /*0490*/  ISETP.GT.U32.AND P4, PT, R5, R0, PT ;  /* 0x000000000500720c */ /* 0x000fe40003f84070 */
[----:B------:R-:W-:Y:S02]  /*04a0*/  ISETP.GE.AND.EX P5, PT, R77, UR15, PT, P5 ;  /* 0x0000000f4d007c0c */ /* 0x000fe4000bfa6350 */
[----:B------:R-:W-:Y:S02]  /*04b0*/  IADD3 R5, R0, -R5, RZ ;  /* 0x8000000500057210 */ /* 0x000fe40007ffe0ff */
[----:B------:R-:W-:Y:S02]  /*04c0*/  @P1 IADD3 R3, R3, 0x1, RZ ;  /* 0x0000000103031810 */ /* 0x000fe40007ffe0ff */
[----:B------:R-:W-:-:S02]  /*04d0*/  ISETP.GT.U32.OR P5, PT, R105, 0x1ff, P5 ;  /* 0x000001ff6900780c */ /* 0x000fc40002fa4470 */
[----:B------:R-:W-:Y:S02]  /*04e0*/  SEL R0, R5, R0, !P4 ;  /* 0x0000000005007207 */ /* 0x000fe40006000000 */
[----:B------:R-:W-:Y:S02]  /*04f0*/  MOV R2, R3 ;  /* 0x0000000300027202 */ /* 0x000fe40000000f00 */
[----:B------:R-:W-:Y:S02]  /*0500*/  ISETP.NE.AND P1, PT, R9, RZ, PT ;  /* 0x000000ff0900720c */ /* 0x000fe40003f25270 */
[----:B------:R-:W-:Y:S02]  /*0510*/  LOP3.LUT R3, RZ, R9, RZ, 0x33, !PT ;  /* 0x00000009ff037212 */ /* 0x000fe400078e33ff */
[----:B------:R-:W-:Y:S02]  /*0520*/  @!P3 IADD3 R0, -R0, RZ, RZ ;  /* 0x000000ff0000b210 */ /* 0x000fe40007ffe1ff */
[----:B------:R-:W-:Y:S01]  /*0530*/  @!P2 IADD3 R2, -R2, RZ, RZ ;  /* 0x000000ff0202a210 */ /* 0x000fe20007ffe1ff */
[----:B------:R-:W0:Y:S01]  /*0540*/  @!P5 LDC.64 R6, c[0x0][0x288] ;  /* 0x0000a200ff06db82 */ /* 0x000e220000000a00 */
[----:B------:R-:W-:-:S02]  /*0550*/  @P0 LOP3.LUT R106, R106, 0x4, RZ, 0xfc, !PT ;  /* 0x000000046a6a0812 */ /* 0x000fc400078efcff */
[C---:B------:R-:W-:Y:S02]  /*0560*/  SEL R34, R3.reuse, R0, !P1 ;  /* 0x0000000003227207 */ /* 0x040fe40004800000 */
[----:B------:R-:W-:Y:S02]  /*0570*/  SEL R3, R3, R2, !P1 ;  /* 0x0000000203037207 */ /* 0x000fe40004800000 */
[----:B------:R-:W-:Y:S01]  /*0580*/  LOP3.LUT P1, RZ, R106, 0x4, RZ, 0xc0, !PT ;  /* 0x000000046aff7812 */ /* 0x000fe2000782c0ff */
[----:B------:R-:W1:Y:S01]  /*0590*/  @!P5 LDC.64 R14, c[0x0][0x230] ;  /* 0x00008c00ff0edb82 */ /* 0x000e620000000a00 */
[----:B------:R-:W-:Y:S02]  /*05a0*/  IADD3 R88, R90, 0x10, RZ ;  /* 0x000000105a587810 */ /* 0x000fe40007ffe0ff */
[----:B------:R-:W-:Y:S02]  /*05b0*/  LEA R32, R34, R33, 0x6 ;  /* 0x0000002122207211 */ /* 0x000fe400078e30ff */
[----:B------:R-:W-:-:S02]  /*05c0*/  ISETP.GE.U32.AND P4, PT, R88, UR14, PT ;  /* 0x0000000e58007c0c */ /* 0x000fc4000bf86070 */
[----:B------:R-:W-:Y:S01]  /*05d0*/  SHF.R.S32.HI R87, RZ, 0x1f, R88 ;  /* 0x0000001fff577819 */ /* 0x000fe20000011458 */
[----:B------:R-:W3:Y:S01]  /*05e0*/  @!P5 LDC.64 R18, c[0x0][0x228] ;  /* 0x00008a00ff12db82 */ /* 0x000ee20000000a00 */
[----:B------:R-:W-:Y:S02]  /*05f0*/  SHF.R.S32.HI R0, RZ, 0x1f, R3 ;  /* 0x0000001fff007819 */ /* 0x000fe40000011403 */
[----:B------:R-:W-:Y:S02]  /*0600*/  ISETP.GE.OR.EX P4, PT, R87, UR15, P6, P4 ;  /* 0x0000000f57007c0c */ /* 0x000fe4000b786740 */
[----:B------:R-:W-:Y:S01]  /*0610*/  SHF.R.S32.HI R33, RZ, 0x1f, R32 ;  /* 0x0000001fff217819 */ /* 0x000fe20000011420 */
[----:B------:R-:W-:Y:S01]  /*0620*/  IMAD R0, R0, UR12, RZ ;  /* 0x0000000c00007c24 */ /* 0x000fe2000f8e02ff */
[C---:B------:R-:W-:Y:S01]  /*0630*/  IADD3 R86, R90.reuse, 0x20, RZ ;  /* 0x000000205a567810 */ /* 0x040fe20007ffe0ff */
[----:B------:R-:W4:Y:S01]  /*0640*/  @!P1 LDC.64 R8, c[0x0][0x288] ;  /* 0x0000a200ff089b82 */ /* 0x000f220000000a00 */
[----:B------:R-:W-:Y:S01]  /*0650*/  IADD3 R84, R90, 0x30, RZ ;  /* 0x000000305a547810 */ /* 0x000fe20007ffe0ff */
[C---:B------:R-:W-:Y:S01]  /*0660*/  IMAD R109, R3.reuse, UR13, R0 ;  /* 0x0000000d036d7c24 */ /* 0x040fe2000f8e0200 */
[----:B------:R-:W-:Y:S01]  /*0670*/  ISETP.GE.U32.AND P3, PT, R86, UR14, PT ;  /* 0x0000000e56007c0c */ /* 0x000fe2000bf66070 */
[----:B------:R-:W-:Y:S01]  /*0680*/  IMAD.WIDE.U32 R110, R3, UR12, R32 ;  /* 0x0000000c036e7c25 */ /* 0x000fe2000f8e0020 */
[----:B------:R-:W-:-:S02]  /*0690*/  SHF.R.S32.HI R85, RZ, 0x1f, R86 ;  /* 0x0000001fff557819 */ /* 0x000fc40000011456 */
[----:B------:R-:W-:Y:S01]  /*06a0*/  ISETP.GE.U32.AND P2, PT, R84, UR14, PT ;  /* 0x0000000e54007c0c */ /* 0x000fe2000bf46070 */
[----:B0-----:R-:W-:Y:S01]  /*06b0*/  @!P5 IMAD R0, R77, R6, RZ ;  /* 0x000000064d00d224 */ /* 0x001fe200078e02ff */
[----:B------:R-:W-:Y:S01]  /*06c0*/  IADD3 R109, R111, R109, RZ ;  /* 0x0000006d6f6d7210 */ /* 0x000fe20007ffe0ff */
[----:B------:R-:W0:Y:S01]  /*06d0*/  @!P1 LDC.64 R10, c[0x0][0x230] ;  /* 0x00008c00ff0a9b82 */ /* 0x000e220000000a00 */
[----:B------:R-:W-:Y:S01]  /*06e0*/  @!P5 MOV R108, R110 ;  /* 0x0000006e006cd202 */ /* 0x000fe20000000f00 */
[C---:B------:R-:W-:Y:S01]  /*06f0*/  @!P5 IMAD R5, R78.reuse, R7, R0 ;  /* 0x000000074e05d224 */ /* 0x040fe200078e0200 */
[----:B------:R-:W-:Y:S02]  /*0700*/  ISETP.GE.OR.EX P3, PT, R85, UR15, P6, P3 ;  /* 0x0000000f55007c0c */ /* 0x000fe4000b766730 */
[----:B------:R-:W-:Y:S01]  /*0710*/  @!P1 MOV R7, R109 ;  /* 0x0000006d00079202 */ /* 0x000fe20000000f00 */
[----:B------:R-:W-:Y:S01]  /*0720*/  @!P5 IMAD.WIDE.U32 R2, R78, R6, R108 ;  /* 0x000000064e02d225 */ /* 0x000fe200078e006c */
[----:B------:R-:W-:Y:S01]  /*0730*/  @!P1 MOV R6, R110 ;  /* 0x0000006e00069202 */ /* 0x000fe20000000f00 */
[----:B------:R-:W0:Y:S01]  /*0740*/  @!P4 LDC.64 R12, c[0x0][0x288] ;  /* 0x0000a200ff0ccb82 */ /* 0x000e220000000a00 */
[----:B------:R-:W-:-:S02]  /*0750*/  SHF.R.S32.HI R83, RZ, 0x1f, R84 ;  /* 0x0000001fff537819 */ /* 0x000fc40000011454 */
[----:B------:R-:W-:Y:S02]  /*0760*/  @!P5 IADD3 R3, R3, R5, RZ ;  /* 0x000000050303d210 */ /* 0x000fe40007ffe0ff */
[C---:B------:R-:W-:Y:S01]  /*0770*/  @!P5 SHF.L.U32 R5, R2.reuse, 0x2, RZ ;  /* 0x000000020205d819 */ /* 0x040fe200000006ff */
[----:B----4-:R-:W-:Y:S01]  /*0780*/  @!P1 IMAD R4, R89, R8, RZ ;  /* 0x0000000859049224 */ /* 0x010fe200078e02ff */
[----:B------:R-:W-:Y:S01]  /*0790*/  @!P5 SHF.L.U64.HI R0, R2, 0x2, R3 ;  /* 0x000000020200d819 */ /* 0x000fe20000010203 */
[----:B------:R-:W4:Y:S01]  /*07a0*/  @!P1 LDC.64 R16, c[0x0][0x228] ;  /* 0x00008a00ff109b82 */ /* 0x000f220000000a00 */
[----:B-1----:R-:W-:Y:S01]  /*07b0*/  @!P5 IADD3 R2, P0, R5, R14, RZ ;  /* 0x0000000e0502d210 */ /* 0x002fe20007f1e0ff */
[C---:B------:R-:W-:Y:S01]  /*07c0*/  @!P1 IMAD R9, R90.reuse, R9, R4 ;  /* 0x000000095a099224 */ /* 0x040fe200078e0204 */
[----:B------:R-:W-:Y:S01]  /*07d0*/  ISETP.GE.OR.EX P2, PT, R83, UR15, P6, P2 ;  /* 0x0000000f53007c0c */ /* 0x000fe2000b746720 */
[----:B------:R-:W-:Y:S01]  /*07e0*/  @!P1 IMAD.WIDE.U32 R6, R90, R8, R6 ;  /* 0x000000085a069225 */ /* 0x000fe200078e0006 */
[----:B------:R-:W-:-:S02]  /*07f0*/  @!P5 IADD3.X R3, R0, R15, RZ, P0, !PT ;  /* 0x0000000f0003d210 */ /* 0x000fc400007fe4ff */
[----:B---3--:R-:W-:Y:S01]  /*0800*/  @!P5 IADD3 R4, P0, R5, R18, RZ ;  /* 0x000000120504d210 */ /* 0x008fe20007f1e0ff */
[----:B------:R-:W1:Y:S01]  /*0810*/  @!P3 LDC.64 R20, c[0x0][0x288] ;  /* 0x0000a200ff14bb82 */ /* 0x000e620000000a00 */
[----:B------:R-:W-:Y:S02]  /*0820*/  @!P1 IADD3 R9, R7, R9, RZ ;  /* 0x0000000907099210 */ /* 0x000fe40007ffe0ff */
[----:B------:R-:W-:Y:S02]  /*0830*/  @!P1 SHF.L.U32 R7, R6, 0x2, RZ ;  /* 0x0000000206079819 */ /* 0x000fe400000006ff */
[----:B------:R-:W-:Y:S02]  /*0840*/  @!P5 IADD3.X R5, R0, R19, RZ, P0, !PT ;  /* 0x000000130005d210 */ /* 0x000fe400007fe4ff */
[----:B0-----:R-:W-:Y:S01]  /*0850*/  @!P1 IADD3 R8, P0, R7, R10, RZ ;  /* 0x0000000a07089210 */ /* 0x001fe20007f1e0ff */
[----:B------:R-:W0:Y:S01]  /*0860*/  @!P4 LDC.64 R26, c[0x0][0x230] ;  /* 0x00008c00ff1acb82 */ /* 0x000e220000000a00 */
[----:B------:R-:W-:Y:S01]  /*0870*/  @!P1 SHF.L.U64.HI R0, R6, 0x2, R9 ;  /* 0x0000000206009819 */ /* 0x000fe20000010209 */
[----:B------:R-:W-:Y:S01]  /*0880*/  @!P4 IMAD R10, R87, R12, RZ ;  /* 0x0000000c570ac224 */ /* 0x000fe200078e02ff */
[----:B------:R-:W-:-:S02]  /*0890*/  IADD3 R82, R90, 0x40, RZ ;  /* 0x000000405a527810 */ /* 0x000fc40007ffe0ff */
[----:B------:R-:W-:Y:S01]  /*08a0*/  @!P1 IADD3.X R9, R0, R11, RZ, P0, !PT ;  /* 0x0000000b00099210 */ /* 0x000fe200007fe4ff */
[C---:B------:R-:W-:Y:S01]  /*08b0*/  @!P4 IMAD R13, R88.reuse, R13, R10 ;  /* 0x0000000d580dc224 */ /* 0x040fe200078e020a */
[----:B------:R-:W-:Y:S01]  /*08c0*/  @!P4 MOV R10, R110 ;  /* 0x0000006e000ac202 */ /* 0x000fe20000000f00 */
[----:B------:R-:W3:Y:S01]  /*08d0*/  @!P4 LDC.64 R18, c[0x0][0x228] ;  /* 0x00008a00ff12cb82 */ /* 0x000ee20000000a00 */
[----:B------:R-:W-:Y:S02]  /*08e0*/  @!P4 MOV R11, R109 ;  /* 0x0000006d000bc202 */ /* 0x000fe40000000f00 */
[----:B----4-:R-:W-:Y:S02]  /*08f0*/  @!P1 IADD3 R6, P0, R7, R16, RZ ;  /* 0x0000001007069210 */ /* 0x010fe40007f1e0ff */
[----:B------:R-:W-:Y:S01]  /*0900*/  SHF.R.S32.HI R81, RZ, 0x1f, R82 ;  /* 0x0000001fff517819 */ /* 0x000fe20000011452 */
[----:B------:R-:W-:Y:S01]  /*0910*/  @!P4 IMAD.WIDE.U32 R10, R88, R12, R10 ;  /* 0x0000000c580ac225 */ /* 0x000fe200078e000a */
[----:B------:R-:W-:Y:S01]  /*0920*/  @!P1 IADD3.X R7, R0, R17, RZ, P0, !PT ;  /* 0x0000001100079210 */ /* 0x000fe200007fe4ff */
[----:B------:R-:W4:Y:S01]  /*0930*/  @!P3 LDC.64 R50, c[0x0][0x230] ;  /* 0x00008c00ff32bb82 */ /* 0x000f220000000a00 */
[----:B------:R-:W-:Y:S01]  /*0940*/  ISETP.GE.U32.AND P1, PT, R82, UR14, PT ;  /* 0x0000000e52007c0c */ /* 0x000fe2000bf26070 */
[----:B-1----:R-:W-:Y:S01]  /*0950*/  @!P3 IMAD R12, R85, R20, RZ ;  /* 0x00000014550cb224 */ /* 0x002fe200078e02ff */
[----:B------:R-:W-:-:S02]  /*0960*/  @!P4 IADD3 R13, R11, R13, RZ ;  /* 0x0000000d0b0dc210 */ /* 0x000fc40007ffe0ff */
[----:B------:R-:W-:Y:S01]  /*0970*/  @!P4 SHF.L.U32 R11, R10, 0x2, RZ ;  /* 0x000000020a0bc819 */ /* 0x000fe200000006ff */
[----:B------:R-:W-:Y:S01]  /*0980*/  @!P3 IMAD R15, R86, R21, R12 ;  /* 0x00000015560fb224 */ /* 0x000fe200078e020c */
[----:B------:R-:W-:Y:S01]  /*0990*/  @!P4 SHF.L.U64.HI R0, R10, 0x2, R13 ;  /* 0x000000020a00c819 */ /* 0x000fe2000001020d */
[----:B------:R-:W1:Y:S01]  /*09a0*/  @!P3 LDC.64 R16, c[0x0][0x228] ;  /* 0x00008a00ff10bb82 */ /* 0x000e620000000a00 */
[----:B------:R-:W-:Y:S02]  /*09b0*/  @!P3 MOV R12, R110 ;  /* 0x0000006e000cb202 */ /* 0x000fe40000000f00 */
[----:B------:R-:W-:Y:S02]  /*09c0*/  @!P3 MOV R13, R109 ;  /* 0x0000006d000db202 */ /* 0x000fe40000000f00 */
[----:B0-----:R-:W-:Y:S02]  /*09d0*/  @!P4 IADD3 R26, P0, R11, R26, RZ ;  /* 0x0000001a0b1ac210 */ /* 0x001fe40007f1e0ff */
[----:B------:R-:W-:Y:S01]  /*09e0*/  ISETP.GE.OR.EX P1, PT, R81, UR15, P6, P1 ;  /* 0x0000000f51007c0c */ /* 0x000fe2000b726710 */
[----:B------:R-:W0:Y:S01]  /*09f0*/  @!P2 LDC.64 R22, c[0x0][0x288] ;  /* 0x0000a200ff16ab82 */ /* 0x000e220000000a00 */
[----:B------:R-:W-:Y:S01]  /*0a00*/  @!P3 IMAD.WIDE.U32 R12, R86, R20, R12 ;  /* 0x00000014560cb225 */ /* 0x000fe200078e000c */
[----:B------:R-:W-:-:S02]  /*0a10*/  @!P4 IADD3.X R27, R0, R27, RZ, P0, !PT ;  /* 0x0000001b001bc210 */ /* 0x000fc400007fe4ff */
[----:B---3--:R-:W-:Y:S02]  /*0a20*/  @!P4 IADD3 R10, P0, R11, R18, RZ ;  /* 0x000000120b0ac210 */ /* 0x008fe40007f1e0ff */
[----:B------:R-:W-:Y:S02]  /*0a30*/  @!P3 IADD3 R13, R13, R15, RZ ;  /* 0x0000000f0d0db210 */ /* 0x000fe40007ffe0ff */
[----:B------:R-:W-:Y:S01]  /*0a40*/  @!P3 SHF.L.U32 R49, R12, 0x2, RZ ;  /* 0x000000020c31b819 */ /* 0x000fe200000006ff */
[----:B------:R-:W3:Y:S01]  /*0a50*/  @!P2 LDC.64 R44, c[0x0][0x230] ;  /* 0x00008c00ff2cab82 */ /* 0x000ee20000000a00 */
[----:B------:R-:W-:Y:S02]  /*0a60*/  @!P4 IADD3.X R11, R0, R19, RZ, P0, !PT ;  /* 0x00000013000bc210 */ /* 0x000fe400007fe4ff */
[----:B------:R-:W-:Y:S02]  /*0a70*/  @!P3 SHF.L.U64.HI R0, R12, 0x2, R13 ;  /* 0x000000020c00b819 */ /* 0x000fe4000001020d */
[----:B----4-:R-:W-:-:S02]  /*0a80*/  @!P3 IADD3 R50, P0, R49, R50, RZ ;  /* 0x000000323132b210 */ /* 0x010fc40007f1e0ff */
[----:B------:R-:W-:Y:S01]  /*0a90*/  @!P2 MOV R12, R110 ;  /* 0x0000006e000ca202 */ /* 0x000fe20000000f00 */
[----:B------:R-:W4:Y:S01]  /*0aa0*/  @!P2 LDC.64 R20, c[0x0][0x228] ;  /* 0x00008a00ff14ab82 */ /* 0x000f220000000a00 */
[C---:B------:R-:W-:Y:S02]  /*0ab0*/  @!P3 IADD3.X R51, R0.reuse, R51, RZ, P0, !PT ;  /* 0x000000330033b210 */ /* 0x040fe400007fe4ff */
[----:B-1----:R-:W-:Y:S02]  /*0ac0*/  @!P3 IADD3 R48, P0, R49, R16, RZ ;  /* 0x000000103130b210 */ /* 0x002fe40007f1e0ff */
[----:B------:R-:W-:Y:S02]  /*0ad0*/  @!P2 MOV R13, R109 ;  /* 0x0000006d000da202 */ /* 0x000fe40000000f00 */
[----:B------:R-:W-:Y:S01]  /*0ae0*/  @!P3 IADD3.X R49, R0, R17, RZ, P0, !PT ;  /* 0x000000110031b210 */ /* 0x000fe200007fe4ff */
[-C--:B0-----:R-:W-:Y:S01]  /*0af0*/  @!P2 IMAD R15, R83, R22.reuse, RZ ;  /* 0x00000016530fa224 */ /* 0x081fe200078e02ff */
[----:B------:R-:W0:Y:S01]  /*0b00*/  @!P1 LDC.64 R16, c[0x0][0x288] ;  /* 0x0000a200ff109b82 */ /* 0x000e220000000a00 */
[----:B------:R-:W-:Y:S01]  /*0b10*/  @!P2 IMAD.WIDE.U32 R12, R84, R22, R12 ;  /* 0x00000016540ca225 */ /* 0x000fe200078e000c */
[----:B------:R-:W-:-:S02]  /*0b20*/  IADD3 R80, R90, 0x50, RZ ;  /* 0x000000505a507810 */ /* 0x000fc40007ffe0ff */
[----:B------:R-:W-:Y:S01]  /*0b30*/  IADD3 R76, R90, 0x70, RZ ;  /* 0x000000705a4c7810 */ /* 0x000fe20007ffe0ff */
[----:B------:R-:W-:Y:S01]  /*0b40*/  @!P2 IMAD R15, R84, R23, R15 ;  /* 0x00000017540fa224 */ /* 0x000fe200078e020f */
[C---:B------:R-:W-:Y:S02]  /*0b50*/  @!P2 SHF.L.U32 R43, R12.reuse, 0x2, RZ ;  /* 0x000000020c2ba819 */ /* 0x040fe400000006ff */
[----:B------:R-:W1:Y:S01]  /*0b60*/  @!P1 LDC.64 R46, c[0x0][0x230] ;  /* 0x00008c00ff2e9b82 */ /* 0x000e620000000a00 */
[----:B------:R-:W-:Y:S02]  /*0b70*/  SHF.R.S32.HI R79, RZ, 0x1f, R80 ;  /* 0x0000001fff4f7819 */ /* 0x000fe40000011450 */
[----:B------:R-:W-:Y:S02]  /*0b80*/  @!P2 IADD3 R13, R13, R15, RZ ;  /* 0x0000000f0d0da210 */ /* 0x000fe40007ffe0ff */
[----:B---3--:R-:W-:Y:S02]  /*0b90*/  @!P2 IADD3 R44, P0, R43, R44, RZ ;  /* 0x0000002c2b2ca210 */ /* 0x008fe40007f1e0ff */
[----:B------:R-:W-:-:S02]  /*0ba0*/  @!P2 SHF.L.U64.HI R12, R12, 0x2, R13 ;  /* 0x000000020c0ca819 */ /* 0x000fc4000001020d */
[----:B------:R-:W-:Y:S02]  /*0bb0*/  @!P1 MOV R13, R109 ;  /* 0x0000006d000d9202 */ /* 0x000fe40000000f00 */
[C---:B------:R-:W-:Y:S02]  /*0bc0*/  @!P2 IADD3.X R45, R12.reuse, R45, RZ, P0, !PT ;  /* 0x0000002d0c2da210 */ /* 0x040fe400007fe4ff */
[----:B----4-:R-:W-:Y:S02]  /*0bd0*/  @!P2 IADD3 R42, P0, R43, R20, RZ ;  /* 0x000000142b2aa210 */ /* 0x010fe40007f1e0ff */
[----:B------:R-:W-:Y:S01]  /*0be0*/  SHF.R.S32.HI R75, RZ, 0x1f, R76 ;  /* 0x0000001fff4b7819 */ /* 0x000fe2000001144c */
[----:B0-----:R-:W-:Y:S01]  /*0bf0*/  @!P1 IMAD R0, R81, R16, RZ ;  /* 0x0000001051009224 */ /* 0x001fe200078e02ff */
[----:B------:R-:W-:Y:S02]  /*0c00*/  @!P2 IADD3.X R43, R12, R21, RZ, P0, !PT ;  /* 0x000000150c2ba210 */ /* 0x000fe400007fe4ff */
[----:B------:R-:W-:Y:S01]  /*0c10*/  @!P1 MOV R12, R110 ;  /* 0x0000006e000c9202 */ /* 0x000fe20000000f00 */
[----:B------:R-:W-:Y:S01]  /*0c20*/  @!P1 IMAD R15, R82, R17, R0 ;  /* 0x00000011520f9224 */ /* 0x000fe200078e0200 */
[----:B------:R-:W-:-:S03]  /*0c30*/  P2R R14, PR, RZ, 0x20 ;  /* 0x00000020ff0e7803 */ /* 0x000fc60000000000 */
        /* <DEDUP_REMOVED lines=56> */
[----:B------:R-:W-:Y:S01]  /*0fc0*/  CS2R R20, SRZ ;  /* 0x0000000000147805 */ /* 0x000fe2000001ff00 */
[----:B------:R2:W5:Y:S01]  /*0fd0*/  @!P6 LDG.E.64 R14, desc[UR8][R22.64] ;  /* 0x00000008160ee981 */ /* 0x000562000c1e1b00 */
[----:B------:R-:W-:-:S02]  /*0fe0*/  CS2R R68, SRZ ;  /* 0x0000000000447805 */ /* 0x000fc4000001ff00 */
[----:B------:R-:W-:Y:S01]  /*0ff0*/  CS2R R70, SRZ ;  /* 0x0000000000467805 */ /* 0x000fe2000001ff00 */
[----:B------:R-:W5:Y:S04]  /*1000*/  @!P6 LDG.E.64 R18, desc[UR8][R24.64] ;  /* 0x000000081812e981 */ /* 0x000f68000c1e1b00 */
[----:B------:R3:W5:Y:S04]  /*1010*/  @!P5 LDG.E.64 R12, desc[UR8][R2.64] ;  /* 0x00000008020cd981 */ /* 0x000768000c1e1b00 */
[----:B------:R4:W5:Y:S01]  /*1020*/  @!P5 LDG.E.64 R16, desc[UR8][R4.64] ;  /* 0x000000080410d981 */ /* 0x000962000c1e1b00 */
[----:B------:R-:W-:-:S02]  /*1030*/  LOP3.LUT P5, RZ, R106, 0x4, RZ, 0xc0, !PT ;  /* 0x000000046aff7812 */ /* 0x000fc400078ac0ff */
[----:B--2---:R-:W-:Y:S01]  /*1040*/  CS2R R22, SRZ ;  /* 0x0000000000167805 */ /* 0x004fe2000001ff00 */
[----:B------:R-:W5:Y:S01]  /*1050*/  @!P1 LDG.E.64 R68, desc[UR8][R38.64] ;  /* 0x0000000826449981 */ /* 0x000f62000c1e1b00 */
[----:B---3--:R-:W-:Y:S02]  /*1060*/  MOV R3, RZ ;  /* 0x000000ff00037202 */ /* 0x008fe40000000f00 */
[----:B------:R-:W-:Y:S02]  /*1070*/  MOV R2, RZ ;  /* 0x000000ff00027202 */ /* 0x000fe40000000f00 */
[----:B------:R2:W5:Y:S01]  /*1080*/  @!P4 LDG.E.64 R22, desc[UR8][R10.64] ;  /* 0x000000080a16c981 */ /* 0x000562000c1e1b00 */
[----:B----4-:R-:W-:Y:S02]  /*1090*/  CS2R R4, SRZ ;  /* 0x0000000000047805 */ /* 0x010fe4000001ff00 */
[----:B------:R-:W-:Y:S01]  /*10a0*/  CS2R R24, SRZ ;  /* 0x0000000000187805 */ /* 0x000fe2000001ff00 */
[----:B------:R-:W5:Y:S04]  /*10b0*/  @!P0 LDG.E.64 R70, desc[UR8][R40.64] ;  /* 0x0000000828468981 */ /* 0x000f68000c1e1b00 */
[----:B------:R3:W5:Y:S01]  /*10c0*/  @!P5 LDG.E.64 R30, desc[UR8][R8.64] ;  /* 0x00000008081ed981 */ /* 0x000762000c1e1b00 */
[----:B--2---:R-:W-:-:S03]  /*10d0*/  CS2R R10, SRZ ;  /* 0x00000000000a7805 */ /* 0x004fc6000001ff00 */
[----:B------:R2:W5:Y:S04]  /*10e0*/  @!P5 LDG.E.64 R20, desc[UR8][R6.64] ;  /* 0x000000080614d981 */ /* 0x000568000c1e1b00 */
[----:B------:R4:W5:Y:S01]  /*10f0*/  @!P4 LDG.E.64 R2, desc[UR8][R26.64] ;  /* 0x000000081a02c981 */ /* 0x000962000c1e1b00 */
[----:B---3--:R-:W-:-:S03]  /*1100*/  CS2R R8, SRZ ;  /* 0x0000000000087805 */ /* 0x008fc6000001ff00 */
[----:B------:R0:W5:Y:S01]  /*1110*/  @!P3 LDG.E.64 R4, desc[UR8][R50.64] ;  /* 0x000000083204b981 */ /* 0x000162000c1e1b00 */
[----:B--2---:R-:W-:-:S03]  /*1120*/  CS2R R6, SRZ ;  /* 0x0000000000067805 */ /* 0x004fc6000001ff00 */
[----:B------:R0:W5:Y:S01]  /*1130*/  @!P3 LDG.E.64 R24, desc[UR8][R48.64] ;  /* 0x000000083018b981 */ /* 0x000162000c1e1b00 */
[----:B----4-:R-:W-:-:S03]  /*1140*/  CS2R R26, SRZ ;  /* 0x00000000001a7805 */ /* 0x010fc6000001ff00 */
        /* <DEDUP_REMOVED lines=14> */
[----:B------:R-:W-:-:S03]  /*1230*/  ISETP.NE.AND P5, PT, RZ, UR10, PT ;  /* 0x0000000aff007c0c */ /* 0x000fc6000bfa5270 */
[----:B------:R-:W2:Y:S04]  /*1240*/  LDG.E.U16 R101, desc[UR8][R32.64] ;  /* 0x0000000820657981 */ /* 0x000ea8000c1e1500 */
[----:B------:R-:W3:Y:S06]  /*1250*/  LDG.E.U16 R98, desc[UR8][R32.64+0x2] ;  /* 0x0000020820627981 */ /* 0x000eec000c1e1500 */
[----:B------:R-:W0:Y:S02]  /*1260*/  @P5 LDC.64 R36, c[0x0][0x240] ;  /* 0x00009000ff245b82 */ /* 0x000e240000000a00 */
        /* <DEDUP_REMOVED lines=8> */
.L_x_2455:
[----:B------:R-:W-:Y:S05]  /*12f0*/  BSYNC B0 ;  /* 0x0000000000007941 */ /* 0x000fea0003800000 */
.L_x_2454:
        /* <DEDUP_REMOVED lines=31> */
.L_x_2456:
        /* <DEDUP_REMOVED lines=26> */
.L_x_2457:
[----:B------:R-:W-:Y:S01]  /*1690*/  FFMA.FTZ R37, R0, R35, R33 ;  /* 0x0000002300257223 */ /* 0x000fe20000010021 */
[----:B------:R-:W-:Y:S01]  /*16a0*/  FMUL.FTZ R33, R29, R101 ;  /* 0x000000651d217220 */ /* 0x000fe20000410000 */
[----:B------:R-:W-:Y:S01]  /*16b0*/  FADD.FTZ R38, R35, R36 ;  /* 0x0000002423267221 */ /* 0x000fe20000010000 */
[----:B------:R-:W-:Y:S01]  /*16c0*/  FADD.FTZ R5, -R28, R5 ;  /* 0x000000051c057221 */ /* 0x000fe20000010100 */
[----:B------:R-:W-:Y:S01]  /*16d0*/  MOV R35, R25 ;  /* 0x0000001900237202 */ /* 0x000fe20000000f00 */
[----:B------:R-:W-:Y:S01]  /*16e0*/  FFMA.FTZ R36, R2, R33, R37 ;  /* 0x0000002102247223 */ /* 0x000fe20000010025 */
[----:B------:R-:W-:Y:S01]  /*16f0*/  FADD.FTZ R37, -R28, R4 ;  /* 0x000000041c257221 */ /* 0x000fe20000010100 */
[----:B------:R-:W-:Y:S01]  /*1700*/  FADD.FTZ R38, R38, R33 ;  /* 0x0000002126267221 */ /* 0x000fe20000010000 */
[----:B------:R-:W-:Y:S01]  /*1710*/  MOV R33, R24 ;  /* 0x0000001800217202 */ /* 0x000fe20000000f00 */
        /* <DEDUP_REMOVED lines=22> */
.L_x_2458:
[----:B------:R-:W-:Y:S01]  /*1880*/  FFMA.FTZ R41, R3, R37, R36 ;  /* 0x0000002503297223 */ /* 0x000fe20000010024 */
[----:B------:R-:W-:Y:S01]  /*1890*/  FMUL.FTZ R39, R33, R101 ;  /* 0x0000006521277220 */ /* 0x000fe20000410000 */
[----:B------:R-:W-:Y:S01]  /*18a0*/  FADD.FTZ R40, R37, R38 ;  /* 0x0000002625287221 */ /* 0x000fe20000010000 */
[----:B------:R-:W-:Y:S01]  /*18b0*/  FADD.FTZ R7, -R28, R7 ;  /* 0x000000071c077221 */ /* 0x000fe20000010100 */
[----:B------:R-:W-:Y:S01]  /*18c0*/  MOV R36, R26 ;  /* 0x0000001a00247202 */ /* 0x000fe20000000f00 */
[----:B------:R-:W-:Y:S01]  /*18d0*/  FFMA.FTZ R38, R4, R39, R41 ;  /* 0x0000002704267223 */ /* 0x000fe20000010029 */
[----:B------:R-:W-:Y:S01]  /*18e0*/  FADD.FTZ R40, R40, R39 ;  /* 0x0000002728287221 */ /* 0x000fe20000010000 */
[----:B------:R-:W-:Y:S01]  /*18f0*/  FADD.FTZ R39, -R28, R6 ;  /* 0x000000061c277221 */ /* 0x000fe20000010100 */
[----:B------:R-:W-:Y:S01]  /*1900*/  MOV R37, R27 ;  /* 0x0000001b00257202 */ /* 0x000fe20000000f00 */
[-C--:B------:R-:W-:Y:S02]  /*1910*/  FMUL.FTZ R7, R7, R102.reuse ;  /* 0x0000006607077220 */ /* 0x080fe40000410000 */
        /* <DEDUP_REMOVED lines=21> */
.L_x_2459:
        /* <DEDUP_REMOVED lines=31> */
.L_x_2460:
        /* <DEDUP_REMOVED lines=31> */
.L_x_2461:
        /* <DEDUP_REMOVED lines=31> */
.L_x_2462:
[----:B------:R-:W-:Y:S01]  /*2040*/  FFMA.FTZ R49, R11, R45, R44 ;  /* 0x0000002d0b317223 */ /* 0x000fe2000001002c */
[----:B------:R-:W-:Y:S01]  /*2050*/  FADD.FTZ R46, R45, R46 ;  /* 0x0000002e2d2e7221 */ /* 0x000fe20000010000 */
[----:B------:R-:W-:Y:S01]  /*2060*/  FMUL.FTZ R47, R42, R101 ;  /* 0x000000652a2f7220 */ /* 0x000fe20000410000 */
[C---:B------:R-:W-:Y:S01]  /*2070*/  FADD.FTZ R45, -R28.reuse, R14 ;  /* 0x0000000e1c2d7221 */ /* 0x040fe20000010100 */
[----:B------:R-:W-:Y:S01]  /*2080*/  FADD.FTZ R15, -R28, R15 ;  /* 0x0000000f1c0f7221 */ /* 0x000fe20000010100 */
[----:B------:R-:W-:Y:S01]  /*2090*/  MOV R28, R18 ;  /* 0x00000012001c7202 */ /* 0x000fe20000000f00 */
[----:B------:R-:W-:Y:S01]  /*20a0*/  FFMA.FTZ R44, R12, R47, R49 ;  /* 0x0000002f0c2c7223 */ /* 0x000fe20000010031 */
[----:B------:R-:W-:Y:S01]  /*20b0*/  FADD.FTZ R46, R46, R47 ;  /* 0x0000002f2e2e7221 */ /* 0x000fe20000010000 */
        /* <DEDUP_REMOVED lines=23> */
.L_x_2463:
        /* <DEDUP_REMOVED lines=11> */
[----:B------:R-:W-:Y:S01]  /*22e0*/  UIADD3 UR5, UR7, 0xa0, URZ ;  /* 0x000000a007057890 */ /* 0x000fe2000fffe03f */
[----:B------:R-:W-:Y:S02]  /*22f0*/  BSSY B0, `(.L_x_2464) ;  /* 0x000006c000007945 */ /* 0x000fe40003800000 */
[----:B------:R-:W1:Y:S01]  /*2300*/  SHFL.DOWN PT, R45, R72, 0x1, 0x1f ;  /* 0x08201f00482d7f89 */ /* 0x000e6200000e0000 */
[----:B------:R-:W2:Y:S03]  /*2310*/  LDC.64 R112, c[0x0][0x268] ;  /* 0x00009a00ff707b82 */ /* 0x000ea60000000a00 */
[----:B------:R-:W3:Y:S05]  /*2320*/  SHFL.DOWN PT, R44, R73, 0x1, 0x1f ;  /* 0x08201f00492c7f89 */ /* 0x000eea00000e0000 */
[----:B------:R-:W4:Y:S01]  /*2330*/  LDC R96, c[0x0][0xc] ;  /* 0x00000300ff607b82 */ /* 0x000f220000000800 */
[----:B0-----:R-:W-:-:S06]  /*2340*/  ULEA UR5, UR11, UR5, 0x18 ;  /* 0x000000050b057291 */ /* 0x001fcc000f8ec03f */
[----:B------:R-:W-:Y:S01]  /*2350*/  LEA R107, R105, UR5, 0x4 ;  /* 0x00000005696b7c11 */ /* 0x000fe2000f8e20ff */
[----:B-1----:R-:W-:Y:S01]  /*2360*/  @!P5 FADD.FTZ R72, R72, R45 ;  /* 0x0000002d4848d221 */ /* 0x002fe20000010000 */
[----:B---3--:R-:W-:-:S04]  /*2370*/  @!P5 FADD.FTZ R73, R73, R44 ;  /* 0x0000002c4949d221 */ /* 0x008fc80000010000 */
        /* <DEDUP_REMOVED lines=19> */
[----:B------:R-:W-:Y:S01]  /*24b0*/  FFMA.FTZ R45, R74, R30, RZ ;  /* 0x0000001e4a2d7223 */ /* 0x000fe200000100ff */
[----:B------:R-:W-:Y:S01]  /*24c0*/  FADD.FTZ R30, RZ, R30 ;  /* 0x0000001eff1e7221 */ /* 0x000fe20000010000 */
[----:B-1----:R-:W-:Y:S01]  /*24d0*/  @!P5 FADD.FTZ R73, R73, R44 ;  /* 0x0000002c4949d221 */ /* 0x002fe20000010000 */
[----:B------:R-:W-:Y:S01]  /*24e0*/  FFMA.FTZ R44, R0, R31, RZ ;  /* 0x0000001f002c7223 */ /* 0x000fe200000100ff */
[----:B------:R-:W-:Y:S01]  /*24f0*/  FADD.FTZ R31, RZ, R31 ;  /* 0x0000001fff1f7221 */ /* 0x000fe20000010000 */
        /* <DEDUP_REMOVED lines=20> */
[----:B------:R-:W-:Y:S01]  /*2640*/  ISETP.NE.AND P5, PT, R97, RZ, PT ;  /* 0x000000ff6100720c */ /* 0x000fe20003fa5270 */
        /* <DEDUP_REMOVED lines=54> */
.L_x_2465:
[----:B------:R-:W-:Y:S05]  /*29b0*/  BSYNC B0 ;  /* 0x0000000000007941 */ /* 0x000fea0003800000 */
.L_x_2464:
        /* <DEDUP_REMOVED lines=81> */
.L_x_2467:
[----:B------:R-:W-:Y:S05]  /*2ed0*/  BSYNC B0 ;  /* 0x0000000000007941 */ /* 0x000fea0003800000 */
.L_x_2466:
        /* <DEDUP_REMOVED lines=13> */
.L_x_2469:
[----:B------:R-:W-:Y:S05]  /*2fb0*/  BSYNC B0 ;  /* 0x0000000000007941 */ /* 0x000fea0003800000 */
.L_x_2468:
[----:B------:R-:W-:-:S13]  /*2fc0*/  ISETP.GE.U32.AND P6, PT, R96, 0x2, PT ;  /* 0x000000026000780c */ /* 0x000fda0003fc6070 */
[----:B------:R-:W-:Y:S05]  /*2fd0*/  @!P6 BRA `(.L_x_2470) ;  /* 0x0000001000c8e947 */ /* 0x000fea0003800000 */
[----:B------:R-:W0:Y:S01]  /*2fe0*/  LDC R28, c[0x0][0x10] ;  /* 0x00000400ff1c7b82 */ /* 0x000e220000000800 */
[----:B------:R-:W2:Y:S01]  /*2ff0*/  S2R R29, SR_CTAID.Y ;  /* 0x00000000001d7919 */ /* 0x000ea20000002600 */
[----:B-1----:R-:W-:-:S06]  /*3000*/  LOP3.LUT R33, R103, 0x1, RZ, 0xc0, !PT ;  /* 0x0000000167217812 */ /* 0x002fcc00078ec0ff */
[----:B------:R-:W1:Y:S08]  /*3010*/  LDC.64 R30, c[0x0][0x258] ;  /* 0x00009600ff1e7b82 */ /* 0x000e700000000a00 */
[----:B------:R-:W3:Y:S01]  /*3020*/  LDC.64 R34, c[0x0][0x260] ;  /* 0x00009800ff227b82 */ /* 0x000ee20000000a00 */
[----:B0-----:R-:W-:-:S04]  /*3030*/  IMAD R33, R33, R28, RZ ;  /* 0x0000001c21217224 */ /* 0x001fc800078e02ff */
[C---:B------:R-:W-:Y:S01]  /*3040*/  IMAD R32, R33.reuse, R96, RZ ;  /* 0x0000006021207224 */ /* 0x040fe200078e02ff */
[----:B--2---:R-:W-:-:S04]  /*3050*/  IADD3 R33, R33, R29, RZ ;  /* 0x0000001d21217210 */ /* 0x004fc80007ffe0ff */
[----:B------:R-:W-:Y:S01]  /*3060*/  SHF.L.U32 R37, R32, 0x1, RZ ;  /* 0x0000000120257819 */ /* 0x000fe200000006ff */
[----:B-1----:R-:W-:-:S04]  /*3070*/  IMAD.WIDE.U32 R30, R33, 0x4, R30 ;  /* 0x00000004211e7825 */ /* 0x002fc800078e001e */
        /* <DEDUP_REMOVED lines=23> */
.L_x_2472:
[----:B-1----:R-:W2:Y:S04]  /*31f0*/  LDG.E.STRONG.GPU R32, desc[UR8][R30.64] ;  /* 0x000000081e207981 */ /* 0x002ea8000c1ef900 */
[----:B--2---:R-:W-:Y:S01]  /*3200*/  CCTL.IVALL ;  /* 0x00000000ff00798f */ /* 0x004fe20002000000 */
[----:B------:R-:W-:Y:S05]  /*3210*/  YIELD ;  /* 0x0000000000007946 */ /* 0x000fea0003800000 */
[----:B------:R-:W-:-:S13]  /*3220*/  ISETP.NE.AND P6, PT, R32, R39, PT ;  /* 0x000000272000720c */ /* 0x000fda0003fc5270 */
[----:B------:R-:W-:Y:S05]  /*3230*/  @P6 BRA `(.L_x_2472) ;  /* 0xfffffffc00ec6947 */ /* 0x000fea000383ffff */
.L_x_2471:
        /* <DEDUP_REMOVED lines=24> */
.L_x_2476:
        /* <DEDUP_REMOVED lines=116> */
.L_x_2475:
        /* <DEDUP_REMOVED lines=63> */
.L_x_2477:
[----:B------:R-:W-:-:S04]  /*3ef0*/  LOP3.LUT P6, RZ, R106, 0x1, RZ, 0xc0, !PT ;  /* 0x000000016aff7812 */ /* 0x000fc800078cc0ff */
[----:B------:R-:W-:-:S13]  /*3f00*/  ISETP.NE.OR P6, PT, R32, RZ, P6 ;  /* 0x000000ff2000720c */ /* 0x000fda00037c5670 */
[----:B------:R-:W-:Y:S05]  /*3f10*/  @!P6 BRA `(.L_x_2473) ;  /* 0x000000000088e947 */ /* 0x000fea0003800000 */
.L_x_2474:
[----:B------:R-:W0:Y:S01]  /*3f20*/  S2UR UR5, SR_CTAID.X ;  /* 0x00000000000579c3 */ /* 0x000e220000002500 */
[----:B------:R-:W-:Y:S01]  /*3f30*/  NOP ;  /* 0x0000000000007918 */ /* 0x000fe20000000000 */
.L_x_2478:
        /* <DEDUP_REMOVED lines=32> */
.L_x_2473:
        /* <DEDUP_REMOVED lines=10> */
.L_x_2480:
[----:B------:R-:W-:Y:S05]  /*41e0*/  BSYNC B0 ;  /* 0x0000000000007941 */ /* 0x000fea0003800000 */
.L_x_2479:
        /* <DEDUP_REMOVED lines=17> */
.L_x_2470:
        /* <DEDUP_REMOVED lines=34> */
.L_x_2481:
        /* <DEDUP_REMOVED lines=20> */
.L_x_2483:
[----:B------:R-:W-:Y:S05]  /*4660*/  BSYNC B0 ;  /* 0x0000000000007941 */ /* 0x000fea0003800000 */
.L_x_2482:
        /* <DEDUP_REMOVED lines=22> */
.L_x_2484:
        /* <DEDUP_REMOVED lines=19> */
.L_x_2486:
[----:B------:R-:W-:Y:S05]  /*4900*/  BSYNC B0 ;  /* 0x0000000000007941 */ /* 0x000fea0003800000 */
.L_x_2485:
        /* <DEDUP_REMOVED lines=26> */
.L_x_2487:
[----:B------:R-:W-:Y:S04]  /*4ab0*/  BSSY B0, `(.L_x_2488) ;  /* 0x0000013000007945 */ /* 0x000fe80003800000 */
[----:B------:R-:W-:Y:S05]  /*4ac0*/  @P3 BRA `(.L_x_2489) ;  /* 0x0000000000443947 */ /* 0x000fea0003800000 */
[----:B------:R-:W-:Y:S01]  /*4ad0*/  ULDC.64 UR6, c[0x0][0x288] ;  /* 0x0000a20000067ab9 */ /* 0x000fe20000000a00 */
[----:B-1----:R-:W-:Y:S01]  /*4ae0*/  MOV R2, R110 ;  /* 0x0000006e00027202 */ /* 0x002fe20000000f00 */
[----:B------:R-:W-:Y:S01]  /*4af0*/  IMAD R85, R85, UR6, RZ ;  /* 0x0000000655557c24 */ /* 0x000fe2000f8e02ff */
[----:B------:R-:W-:Y:S01]  /*4b00*/  MOV R3, R109 ;  /* 0x0000006d00037202 */ /* 0x000fe20000000f00 */
[-CC-:B------:R-:W-:Y:S01]  /*4b10*/  FFMA.FTZ R4, R4, R31.reuse, R30.reuse ;  /* 0x0000001f04047223 */ /* 0x180fe2000001001e */
[----:B------:R-:W-:Y:S01]  /*4b20*/  FFMA.FTZ R5, R5, R31, R30 ;  /* 0x0000001f05057223 */ /* 0x000fe2000001001e */
[C---:B------:R-:W-:Y:S02]  /*4b30*/  IMAD R85, R86.reuse, UR7, R85 ;  /* 0x0000000756557c24 */ /* 0x040fe4000f8e0255 */
[----:B0-----:R-:W-:Y:S01]  /*4b40*/  IMAD.WIDE.U32 R20, R86, UR6, R2 ;  /* 0x0000000656147c25 */ /* 0x001fe2000f8e0002 */
        /* <DEDUP_REMOVED lines=9> */
.L_x_2489:
[----:B------:R-:W-:Y:S05]  /*4be0*/  BSYNC B0 ;  /* 0x0000000000007941 */ /* 0x000fea0003800000 */
.L_x_2488:
[----:B------:R-:W-:Y:S05]  /*4bf0*/  @!P6 BRA `(.L_x_2490) ;  /* 0x000000000048e947 */ /* 0x000fea0003800000 */
[----:B------:R-:W-:Y:S01]  /*4c00*/  FFMA.FTZ R0, R6, R101, R99 ;  /* 0x0000006506007223 */ /* 0x000fe20000010063 */
[----:B-12---:R-:W-:-:S03]  /*4c10*/  FFMA.FTZ R2, R7, R98, R100 ;  /* 0x0000006207027223 */ /* 0x006fc60000010064 */
        /* <DEDUP_REMOVED lines=16> */
.L_x_2490:
[----:B------:R-:W-:Y:S04]  /*4d20*/  BSSY B0, `(.L_x_2491) ;  /* 0x0000013000007945 */ /* 0x000fe80003800000 */
[----:B------:R-:W-:Y:S05]  /*4d30*/  @P2 BRA `(.L_x_2492) ;  /* 0x0000000000442947 */ /* 0x000fea0003800000 */
        /* <DEDUP_REMOVED lines=17> */
.L_x_2492:
[----:B------:R-:W-:Y:S05]  /*4e50*/  BSYNC B0 ;  /* 0x0000000000007941 */ /* 0x000fea0003800000 */
.L_x_2491:
[----:B------:R-:W-:Y:S05]  /*4e60*/  @!P6 BRA `(.L_x_2493) ;  /* 0x000000000048e947 */ /* 0x000fea0003800000 */
[----:B------:R-:W-:Y:S01]  /*4e70*/  FFMA.FTZ R0, R8, R101, R99 ;  /* 0x0000006508007223 */ /* 0x000fe20000010063 */
[----:B-123--:R-:W-:-:S03]  /*4e80*/  FFMA.FTZ R2, R9, R98, R100 ;  /* 0x0000006209027223 */ /* 0x00efc60000010064 */
[----:B------:R-:W-:Y:S01]  /*4e90*/  FMUL.FTZ R3, R0, -1.4426950216293334961 ;  /* 0xbfb8aa3b00037820 */ /* 0x000fe20000410000 */
[----:B------:R-:W-:-:S05]  /*4ea0*/  FMUL.FTZ R6, R2, -1.4426950216293334961 ;  /* 0xbfb8aa3b02067820 */ /* 0x000fca0000410000 */
        /* <DEDUP_REMOVED lines=14> */
.L_x_2493:
[----:B------:R-:W-:Y:S04]  /*4f90*/  BSSY B0, `(.L_x_2494) ;  /* 0x0000013000007945 */ /* 0x000fe80003800000 */
[----:B------:R-:W-:Y:S05]  /*4fa0*/  @P1 BRA `(.L_x_2495) ;  /* 0x0000000000441947 */ /* 0x000fea0003800000 */
[----:B------:R-:W-:Y:S01]  /*4fb0*/  ULDC.64 UR6, c[0x0][0x288] ;  /* 0x0000a20000067ab9 */ /* 0x000fe20000000a00 */
[----:B-123--:R-:W-:Y:S01]  /*4fc0*/  MOV R2, R110 ;  /* 0x0000006e00027202 */ /* 0x00efe20000000f00 */
        /* <DEDUP_REMOVED lines=15> */
.L_x_2495:
[----:B------:R-:W-:Y:S05]  /*50c0*/  BSYNC B0 ;  /* 0x0000000000007941 */ /* 0x000fea0003800000 */
.L_x_2494:
[----:B------:R-:W-:Y:S05]  /*50d0*/  @!P6 BRA `(.L_x_2496) ;  /* 0x000000000048e947 */ /* 0x000fea0003800000 */
[----:B------:R-:W-:Y:S01]  /*50e0*/  FFMA.FTZ R0, R10, R101, R99 ;  /* 0x000000650a007223 */ /* 0x000fe20000010063 */
[----:B-1234-:R-:W-:-:S03]  /*50f0*/  FFMA.FTZ R2, R11, R98, R100 ;  /* 0x000000620b027223 */ /* 0x01efc60000010064 */
        /* <DEDUP_REMOVED lines=16> */
.L_x_2496:
[----:B------:R-:W-:Y:S04]  /*5200*/  BSSY B0, `(.L_x_2497) ;  /* 0x0000013000007945 */ /* 0x000fe80003800000 */
[----:B------:R-:W-:Y:S05]  /*5210*/  @P0 BRA `(.L_x_2498) ;  /* 0x0000000000440947 */ /* 0x000fea0003800000 */
[----:B------:R-:W-:Y:S01]  /*5220*/  ULDC.64 UR6, c[0x0][0x288] ;  /* 0x0000a20000067ab9 */ /* 0x000fe20000000a00 */
[----:B-1234-:R-:W-:Y:S01]  /*5230*/  MOV R2, R110 ;  /* 0x0000006e00027202 */ /* 0x01efe20000000f00 */
        /* <DEDUP_REMOVED lines=15> */
.L_x_2498:
[----:B------:R-:W-:Y:S05]  /*5330*/  BSYNC B0 ;  /* 0x0000000000007941 */ /* 0x000fea0003800000 */
.L_x_2497:
        /* <DEDUP_REMOVED lines=19> */
.L_x_2499:
        /* <DEDUP_REMOVED lines=19> */
.L_x_2501:
[----:B------:R-:W-:Y:S05]  /*55a0*/  BSYNC B0 ;  /* 0x0000000000007941 */ /* 0x000fea0003800000 */
.L_x_2500:
[----:B------:R-:W-:Y:S05]  /*55b0*/  @!P6 BRA `(.L_x_2502) ;  /* 0x000000000048e947 */ /* 0x000fea0003800000 */
[----:B------:R-:W-:Y:S01]  /*55c0*/  FFMA.FTZ R99, R14, R101, R99 ;  /* 0x000000650e637223 */ /* 0x000fe20000010063 */
[----:B------:R-:W-:-:S03]  /*55d0*/  FFMA.FTZ R100, R15, R98, R100 ;  /* 0x000000620f647223 */ /* 0x000fc60000010064 */
[----:B------:R-:W-:Y:S01]  /*55e0*/  FMUL.FTZ R0, R99, -1.4426950216293334961 ;  /* 0xbfb8aa3b63007820 */ /* 0x000fe20000410000 */
[----:B--2---:R-:W-:-:S05]  /*55f0*/  FMUL.FTZ R4, R100, -1.4426950216293334961 ;  /* 0xbfb8aa3b64047820 */ /* 0x004fca0000410000 */
[----:B------:R-:W1:Y:S08]  /*5600*/  MUFU.EX2 R0, R0 ;  /* 0x0000000000007308 */ /* 0x000e700000000800 */
[----:B------:R-:W2:Y:S01]  /*5610*/  MUFU.EX2 R4, R4 ;  /* 0x0000000400047308 */ /* 0x000ea20000000800 */
[----:B-1-34-:R-:W-:-:S07]  /*5620*/  FADD.FTZ R2, R0, 1 ;  /* 0x3f80000000027421 */ /* 0x01afce0000010000 */
        /* <DEDUP_REMOVED lines=11> */
.L_x_2502:
        /* <DEDUP_REMOVED lines=13> */
[----:B-1234-:R-:W-:Y:S01]  /*57b0*/  LEA R2, P0, R108, UR6, 0x2 ;  /* 0x000000066c027c11 */ /* 0x01efe2000f8010ff */
[----:B------:R-:W-:Y:S01]  /*57c0*/  FMUL.FTZ R15, R15, R102 ;  /* 0x000000660f0f7220 */ /* 0x000fe20000410000 */
[----:B------:R-:W-:-:S04]  /*57d0*/  IADD3 R75, R109, R75, RZ ;  /* 0x0000004b6d4b7210 */ /* 0x000fc80007ffe0ff */
[----:B------:R-:W-:-:S05]  /*57e0*/  LEA.HI.X R3, R108, UR7, R75, 0x2, P0 ;  /* 0x000000076c037c11 */ /* 0x000fca00080f144b */
[----:B------:R1:W-:Y:S02]  /*57f0*/  STG.E.64 desc[UR8][R2.64], R14 ;  /* 0x0000000e02007986 */ /* 0x0003e4000c101b08 */
.L_x_2504:
[----:B------:R-:W-:Y:S05]  /*5800*/  BSYNC B0 ;  /* 0x0000000000007941 */ /* 0x000fea0003800000 */
.L_x_2503:
[----:B-1234-:R-:W1:Y:S01]  /*5810*/  LDC R3, c[0x0][0x10] ;  /* 0x00000400ff037b82 */ /* 0x01ee620000000800 */
[----:B------:R-:W-:Y:S02]  /*5820*/  IADD3 R103, R103, 0x1, RZ ;  /* 0x0000000167677810 */ /* 0x000fe40007ffe0ff */
[----:B-1----:R-:W-:-:S04]  /*5830*/  IADD3 R104, R3, R104, RZ ;  /* 0x0000006803687210 */ /* 0x002fc80007ffe0ff */
[----:B------:R-:W-:-:S13]  /*5840*/  ISETP.GE.AND P0, PT, R104, UR4, PT ;  /* 0x0000000468007c0c */ /* 0x000fda000bf06270 */
[----:B------:R-:W-:Y:S05]  /*5850*/  @!P0 BRA `(.L_x_2505) ;  /* 0xffffffa8006c8947 */ /* 0x000fea000383ffff */
.L_x_2453:
[----:B------:R-:W1:Y:S01]  /*5860*/  LDC R4, c[0x0][0xc] ;  /* 0x00000300ff047b82 */ /* 0x000e620000000800 */
[----:B------:R-:W-:Y:S01]  /*5870*/  ISETP.NE.AND P1, PT, R105, RZ, PT ;  /* 0x000000ff6900720c */ /* 0x000fe20003f25270 */
[----:B------:R-:W-:Y:S06]  /*5880*/  BSSY B0, `(.L_x_2506) ;  /* 0x0000011000007945 */ /* 0x000fec0003800000 */
[----:B------:R-:W2:Y:S08]  /*5890*/  LDC R7, c[0x0][0x10] ;  /* 0x00000400ff077b82 */ /* 0x000eb00000000800 */
[----:B------:R-:W3:Y:S01]  /*58a0*/  LDC.64 R2, c[0x0][0x258] ;  /* 0x00009600ff027b82 */ /* 0x000ee20000000a00 */
[----:B-1----:R-:W-:-:S02]  /*58b0*/  ISETP.NE.AND P0, PT, R4, 0x1, PT ;  /* 0x000000010400780c */ /* 0x002fc40003f05270 */
[----:B--2---:R-:W-:-:S04]  /*58c0*/  SHF.L.U32 R0, R7, 0x1, RZ ;  /* 0x0000000107007819 */ /* 0x004fc800000006ff */
        /* <DEDUP_REMOVED lines=12> */
.L_x_2507:
[----:B------:R-:W-:Y:S05]  /*5990*/  BSYNC B0 ;  /* 0x0000000000007941 */ /* 0x000fea0003800000 */
.L_x_2506:
[----:B------:R-:W2:Y:S01]  /*59a0*/  S2UR UR4, SR_CTAID.X ;  /* 0x00000000000479c3 */ /* 0x000ea20000002500 */
[----:B------:R-:W-:Y:S02]  /*59b0*/  IADD3 R0, R4, -0x1, RZ ;  /* 0xffffffff04007810 */ /* 0x000fe40007ffe0ff */
[----:B-1----:R-:W-:-:S05]  /*59c0*/  IADD3 R5, R7, -0x1, RZ ;  /* 0xffffffff07057810 */ /* 0x002fca0007ffe0ff */
[----:B------:R-:W1:Y:S01]  /*59d0*/  S2UR UR5, SR_CTAID.Y ;  /* 0x00000000000579c3 */ /* 0x000e620000002600 */
[----:B--2---:R-:W-:-:S04]  /*59e0*/  ISETP.NE.AND P0, PT, R0, UR4, PT ;  /* 0x0000000400007c0c */ /* 0x004fc8000bf05270 */
[----:B-1----:R-:W-:-:S13]  /*59f0*/  ISETP.NE.OR P0, PT, R5, UR5, P0 ;  /* 0x0000000505007c0c */ /* 0x002fda0008705670 */
[----:B------:R-:W-:Y:S05]  /*5a00*/  @P0 EXIT ;  /* 0x000000000000094d */ /* 0x000fea0003800000 */
[----:B------:R-:W-:Y:S05]  /*5a10*/  @P1 BRA `(.L_x_2508) ;  /* 0x0000000000201947 */ /* 0x000fea0003800000 */
[----:B------:R-:W-:-:S05]  /*5a20*/  IMAD R0, R4, R7, RZ ;  /* 0x0000000704007224 */ /* 0x000fca00078e02ff */
[----:B------:R-:W-:-:S13]  /*5a30*/  ISETP.NE.AND P0, PT, R0, -0x1, PT ;  /* 0xffffffff0000780c */ /* 0x000fda0003f05270 */
[----:B------:R-:W-:Y:S05]  /*5a40*/  @!P0 BRA `(.L_x_2508) ;  /* 0x0000000000148947 */ /* 0x000fea0003800000 */
.L_x_2509:
[----:B------:R-:W2:Y:S04]  /*5a50*/  LDG.E.STRONG.GPU R5, desc[UR8][R2.64] ;  /* 0x0000000802057981 */ /* 0x000ea8000c1ef900 */
[----:B--2---:R-:W-:Y:S01]  /*5a60*/  CCTL.IVALL ;  /* 0x00000000ff00798f */ /* 0x004fe20002000000 */
[----:B------:R-:W-:Y:S05]  /*5a70*/  YIELD ;  /* 0x0000000000007946 */ /* 0x000fea0003800000 */
[----:B------:R-:W-:-:S13]  /*5a80*/  ISETP.NE.AND P0, PT, R5, R0, PT ;  /* 0x000000000500720c */ /* 0x000fda0003f05270 */
[----:B------:R-:W-:Y:S05]  /*5a90*/  @P0 BRA `(.L_x_2509) ;  /* 0xfffffffc00ec0947 */ /* 0x000fea000383ffff */
.L_x_2508:
[----:B------:R-:W-:Y:S05]  /*5aa0*/  WARPSYNC.ALL ;  /* 0x0000000000007948 */ /* 0x000fea0003800000 */
[----:B------:R-:W1:Y:S08]  /*5ab0*/  LDC.64 R22, c[0x0][0x288] ;  /* 0x0000a200ff167b82 */ /* 0x000e700000000a00 */
        /* <DEDUP_REMOVED lines=22> */
.L_x_2510:
[----:B------:R-:W-:-:S04]  /*5c20*/  LEA R6, P0, R105, UR4, 0x2 ;  /* 0x0000000469067c11 */ /* 0x000fc8000f8010ff */
        /* <DEDUP_REMOVED lines=9> */
[----:B------:R-:W0:Y:S04]  /*5cc0*/  LDG.E R10, desc[UR8][R10.64] ;  /* 0x000000080a0a7981 */ /* 0x000e28000c1e1900 */
[----:B------:R-:W0:Y:S01]  /*5cd0*/  LDG.E R13, desc[UR8][R12.64] ;  /* 0x000000080c0d7981 */ /* 0x000e22000c1e1900 */
[----:B------:R-:W-:-:S02]  /*5ce0*/  SHF.L.U32 R5, R105, 0x1, RZ ;  /* 0x0000000169057819 */ /* 0x000fc400000006ff */
[----:B------:R-:W-:-:S03]  /*5cf0*/  IADD3 R105, R105, 0x200, RZ ;  /* 0x0000020069697810 */ /* 0x000fc60007ffe0ff */
[----:B-1----:R-:W-:-:S04]  /*5d00*/  IMAD.WIDE R2, R5, 0x2, R14 ;  /* 0x0000000205027825 */ /* 0x002fc800078e020e */
[----:B--2---:R-:W-:Y:S01]  /*5d10*/  IMAD.WIDE R4, R5, 0x2, R16 ;  /* 0x0000000205047825 */ /* 0x004fe200078e0210 */
[----:B------:R-:W-:Y:S02]  /*5d20*/  ISETP.GT.U32.AND P0, PT, R18, R105, PT ;  /* 0x000000691200720c */ /* 0x000fe40003f04070 */
[----:B---3--:R-:W-:Y:S02]  /*5d30*/  F2FP.BF16.F32.PACK_AB R19, R9, R0 ;  /* 0x000000000913723e */ /* 0x008fe400000010ff */
[----:B------:R-:W-:Y:S02]  /*5d40*/  SHF.R.S32.HI R0, RZ, 0x1f, R105 ;  /* 0x0000001fff007819 */ /* 0x000fe40000011469 */
[----:B0-----:R-:W-:Y:S01]  /*5d50*/  F2FP.BF16.F32.PACK_AB R21, R13, R10 ;  /* 0x0000000a0d15723e */ /* 0x001fe200000010ff */
[----:B------:R3:W-:Y:S04]  /*5d60*/  STG.E desc[UR8][R2.64], R19 ;  /* 0x0000001302007986 */ /* 0x0007e8000c101908 */
[----:B------:R3:W-:Y:S01]  /*5d70*/  STG.E desc[UR8][R4.64], R21 ;  /* 0x0000001504007986 */ /* 0x0007e2000c101908 */
[----:B------:R-:W-:-:S13]  /*5d80*/  ISETP.GT.AND.EX P0, PT, R25, R0, PT, P0 ;  /* 0x000000001900720c */ /* 0x000fda0003f04300 */
[----:B---3--:R-:W-:Y:S05]  /*5d90*/  @P0 BRA `(.L_x_2510) ;  /* 0xfffffffc00a00947 */ /* 0x008fea000383ffff */
[----:B------:R-:W-:Y:S05]  /*5da0*/  EXIT ;  /* 0x000000000000794d */ /* 0x000fea0003800000 */
.L_x_2511:
        /* <DEDUP_REMOVED lines=13> */
.L_x_5245:


//--------------------- .text._Z35group_norm_nhwc_bwd_one_pass_kernelI11Fp32IOBf16WLi256ELi64ELi512EEv26Group_norm_nhwc_bwd_params --------------------------
	.section	.text._Z35group_norm_nhwc_bwd_one_pass_kernelI11Fp32IOBf16WLi256ELi64ELi512EEv26Group_norm_nhwc_bwd_params,"ax",@progbits
	.align	128
        .global         _Z35group_norm_nhwc_bwd_one_pass_kernelI11Fp32IOBf16WLi256ELi64ELi512EEv26Group_norm_nhwc_bwd_params
        .type           _Z35group_norm_nhwc_bwd_one_pass_kernelI11Fp32IOBf16WLi256ELi64ELi512EEv26Group_norm_nhwc_bwd_params,@function
        .size           _Z35group_norm_nhwc_bwd_one_pass_kernelI11Fp32IOBf16WLi256ELi64ELi512EEv26Group_norm_nhwc_bwd_params,(.L_x_5246 - _Z35group_norm_nhwc_bwd_one_pass_kernelI11Fp32IOBf16WLi256ELi64ELi512EEv26Group_norm_nhwc_bwd_params)
        .other          _Z35group_norm_nhwc_bwd_one_pass_kernelI11Fp32IOBf16WLi256ELi64ELi512EEv26Group_norm_nhwc_bwd_params,@"STO_CUDA_ENTRY STV_DEFAULT"
_Z35group_norm_nhwc_bwd_one_pass_kernelI11Fp32IOBf16WLi256ELi64ELi512EEv26Group_norm_nhwc_bwd_params:
.text._Z35group_norm_nhwc_bwd_one_pass_kernelI11Fp32IOBf16WLi256ELi64ELi512EEv26Group_norm_nhwc_bwd_params:
        /* <DEDUP_REMOVED lines=19> */
[----:B------:R-:W-:Y:S01]  /*0130*/  HFMA2.MMA R78, -RZ, RZ, 0, 0 ;  /* 0x00000000ff4e7435 */ /* 0x000fe200000001ff */
[----:B------:R-:W-:-:S06]  /*0140*/  MOV R79, R75 ;  /* 0x0000004b004f7202 */ /* 0x000fcc0000000f00 */
[----:B------:R-:W3:Y:S01]  /*0150*/  LDC R74, c[0x0][0x10] ;  /* 0x00000400ff4a7b82 */ /* 0x000ee20000000800 */
[----:B0-----:R-:W-:-:S07]  /*0160*/  IMAD R67, R0, UR10, R67 ;  /* 0x0000000a00437c24 */ /* 0x001fce000f8e0243 */
[----:B------:R-:W0:Y:S01]  /*0170*/  LDC R73, c[0x0][0xc] ;  /* 0x00000300ff497b82 */ /* 0x000e220000000800 */
[C---:B------:R-:W-:Y:S02]  /*0180*/  IADD3 R2, R67.reuse, 0x30, RZ ;  /* 0x0000003043027810 */ /* 0x040fe40007ffe0ff */
[----:B------:R-:W-:Y:S02]  /*0190*/  IADD3 R0, R67, 0x40, RZ ;  /* 0x0000004043007810 */ /* 0x000fe40007ffe0ff */
[----:B------:R-:W-:Y:S02]  /*01a0*/  ISETP.LT.U32.AND P0, PT, R2, UR6, PT ;  /* 0x0000000602007c0c */ /* 0x000fe4000bf01070 */
[----:B------:R-:W-:Y:S02]  /*01b0*/  SHF.R.S32.HI R2, RZ, 0x1f, R2 ;  /* 0x0000001fff027819 */ /* 0x000fe40000011402 */
[----:B------:R-:W-:Y:S02]  /*01c0*/  ISETP.LT.U32.AND P1, PT, R0, UR6, PT ;  /* 0x0000000600007c0c */ /* 0x000fe4000bf21070 */
[----:B------:R-:W-:Y:S01]  /*01d0*/  ISETP.LT.AND.EX P0, PT, R2, UR7, !P4, P0 ;  /* 0x0000000702007c0c */ /* 0x000fe2000e701300 */
[----:B---3--:R-:W-:Y:S01]  /*01e0*/  IMAD R81, R74, UR10, R75 ;  /* 0x0000000a4a517c24 */ /* 0x008fe2000f8e024b */
        /* <DEDUP_REMOVED lines=24> */
[----:B------:R-:W-:-:S02]  /*0370*/  ISETP.LT.AND.EX P0, PT, R4, UR7, !P4, P0 ;  /* 0x0000000704007c0c */ /* 0x000fc4000e701300 */
[----:B------:R-:W-:Y:S02]  /*0380*/  LOP3.LUT R84, R84, 0xffffffef, RZ, 0xc0, !PT ;  /* 0xffffffef54547812 */ /* 0x000fe400078ec0ff */
[C---:B------:R-:W-:Y:S02]  /*0390*/  IADD3 R2, R67.reuse, 0x90, RZ ;  /* 0x0000009043027810 */ /* 0x040fe40007ffe0ff */
[----:B------:R-:W-:Y:S02]  /*03a0*/  @P1 LOP3.LUT R84, R84, 0x10, RZ, 0xfc, !PT ;  /* 0x0000001054541812 */ /* 0x000fe400078efcff */
[----:B------:R-:W-:Y:S02]  /*03b0*/  IADD3 R4, R67, 0xa0, RZ ;  /* 0x000000a043047810 */ /* 0x000fe40007ffe0ff */
[----:B------:R-:W-:Y:S02]  /*03c0*/  LOP3.LUT R84, R84, 0xfffffff7, RZ, 0xc0, !PT ;  /* 0xfffffff754547812 */ /* 0x000fe400078ec0ff */
[----:B------:R-:W-:-:S02]  /*03d0*/  SHF.R.S32.HI R3, RZ, 0x1f, R2 ;  /* 0x0000001fff037819 */ /* 0x000fc40000011402 */
[----:B------:R-:W-:Y:S02]  /*03e0*/  @P0 LOP3.LUT R84, R84, 0x8, RZ, 0xfc, !PT ;  /* 0x0000000854540812 */ /* 0x000fe400078efcff */
[----:B------:R-:W-:Y:S02]  /*03f0*/  ISETP.LT.U32.AND P0, PT, R2, UR6, PT ;  /* 0x0000000602007c0c */ /* 0x000fe4000bf01070 */
[----:B------:R-:W-:Y:S02]  /*0400*/  SHF.R.S32.HI R2, RZ, 0x1f, R4 ;  /* 0x0000001fff027819 */ /* 0x000fe40000011404 */
[----:B------:R-:W-:Y:S02]  /*0410*/  ISETP.LT.AND.EX P0, PT, R3, UR7, !P4, P0 ;  /* 0x0000000703007c0c */ /* 0x000fe4000e701300 */
[----:B------:R-:W-:Y:S02]  /*0420*/  ISETP.LT.U32.AND P1, PT, R4, UR6, PT ;  /* 0x0000000604007c0c */ /* 0x000fe4000bf21070 */
[----:B------:R-:W-:-:S02]  /*0430*/  IADD3 R3, R67, 0xb0, RZ ;  /* 0x000000b043037810 */ /* 0x000fc40007ffe0ff */
[----:B------:R-:W-:Y:S02]  /*0440*/  ISETP.LT.AND.EX P1, PT, R2, UR7, !P4, P1 ;  /* 0x0000000702007c0c */ /* 0x000fe4000e721310 */
[----:B------:R-:W-:Y:S02]  /*0450*/  SHF.R.S32.HI R2, RZ, 0x1f, R3 ;  /* 0x0000001fff027819 */ /* 0x000fe40000011403 */
[----:B------:R-:W-:Y:S02]  /*0460*/  ISETP.LT.U32.AND P2, PT, R3, UR6, PT ;  /* 0x0000000603007c0c */ /* 0x000fe4000bf41070 */
[----:B------:R-:W-:Y:S02]  /*0470*/  SHF.R.S32.HI R3, RZ, 0x1f, R67 ;  /* 0x0000001fff037819 */ /* 0x000fe40000011443 */
[----:B------:R-:W-:Y:S02]  /*0480*/  ISETP.LT.U32.AND P3, PT, R67, UR6, PT ;  /* 0x0000000643007c0c */ /* 0x000fe4000bf61070 */
[----:B------:R-:W-:-:S02]  /*0490*/  ISETP.LT.AND.EX P2, PT, R2, UR7, !P4, P2 ;  /* 0x0000000702007c0c */ /* 0x000fc4000e741320 */
[----:B------:R-:W-:Y:S02]  /*04a0*/  ISETP.LT.AND.EX P3, PT, R3, UR7, !P4, P3 ;  /* 0x0000000703007c0c */ /* 0x000fe4000e761330 */
[----:B------:R-:W-:Y:S02]  /*04b0*/  LOP3.LUT R84, R84, 0xfffffdff, RZ, 0xc0, !PT ;  /* 0xfffffdff54547812 */ /* 0x000fe400078ec0ff */
[C---:B------:R-:W-:Y:S02]  /*04c0*/  IADD3 R2, R67.reuse, 0x10, RZ ;  /* 0x0000001043027810 */ /* 0x040fe40007ffe0ff */
[----:B------:R-:W-:Y:S02]  /*04d0*/  IADD3 R4, R67, 0x20, RZ ;  /* 0x0000002043047810 */ /* 0x000fe40007ffe0ff */
[----:B------:R-:W-:Y:S02]  /*04e0*/  SHF.R.S32.HI R5, RZ, 0x1f, R2 ;  /* 0x0000001fff057819 */ /* 0x000fe40000011402 */
[----:B------:R-:W-:-:S02]  /*04f0*/  SHF.R.S32.HI R7, RZ, 0x1f, R4 ;  /* 0x0000001fff077819 */ /* 0x000fc40000011404 */
[----:B------:R-:W-:Y:S02]  /*0500*/  ISETP.LT.U32.AND P5, PT, R4, UR6, PT ;  /* 0x0000000604007c0c */ /* 0x000fe4000bfa1070 */
[----:B------:R-:W-:Y:S02]  /*0510*/  @P3 LOP3.LUT R84, R84, 0x200, RZ, 0xfc, !PT ;  /* 0x0000020054543812 */ /* 0x000fe400078efcff */
[----:B------:R-:W-:Y:S01]  /*0520*/  ISETP.LT.U32.AND P3, PT, R2, UR6, PT ;  /* 0x0000000602007c0c */ /* 0x000fe2000bf61070 */
[----:B------:R-:W-:Y:S01]  /*0530*/  UIADD3 UR6, UR5, 0xa0, URZ ;  /* 0x000000a005067890 */ /* 0x000fe2000fffe03f */
[----:B--2---:R-:W-:Y:S02]  /*0540*/  LEA R13, R9, R9, 0x1 ;  /* 0x00000009090d7211 */ /* 0x004fe400078e08ff */
[----:B------:R-:W-:Y:S02]  /*0550*/  ISETP.LT.AND.EX P3, PT, R5, UR7, !P4, P3 ;  /* 0x0000000705007c0c */ /* 0x000fe4000e761330 */
[----:B------:R-:W-:Y:S01]  /*0560*/  ISETP.LT.AND.EX P4, PT, R7, UR7, !P4, P5 ;  /* 0x0000000707007c0c */ /* 0x000fe2000e781350 */
[----:B------:R-:W2:Y:S01]  /*0570*/  S2UR UR7, SR_CgaCtaId ;  /* 0x00000000000779c3 */ /* 0x000ea20000008800 */
[----:B------:R-:W-:-:S02]  /*0580*/  LEA.HI R68, P5, R9, R8, RZ, 0x1 ;  /* 0x0000000809447211 */ /* 0x000fc400078b08ff */
[----:B0-----:R-:W-:Y:S02]  /*0590*/  LOP3.LUT R82, R73, 0x3, RZ, 0xc0, !PT ;  /* 0x0000000349527812 */ /* 0x001fe400078ec0ff */
[----:B------:R-:W-:Y:S01]  /*05a0*/  IADD3.X R11, RZ, R9, RZ, P5, !PT ;  /* 0x00000009ff0b7210 */ /* 0x000fe20002ffe4ff */
[----:B------:R-:W-:Y:S01]  /*05b0*/  IMAD.WIDE.U32 R8, R8, 0x3, RZ ;  /* 0x0000000308087825 */ /* 0x000fe200078e00ff */
[----:B------:R-:W-:Y:S02]  /*05c0*/  IADD3 R80, -R82, R73, RZ ;  /* 0x0000004952507210 */ /* 0x000fe40007ffe1ff */
[--C-:B------:R-:W-:Y:S02]  /*05d0*/  SHF.R.S64 R68, R68, 0x1, R11.reuse ;  /* 0x0000000144447819 */ /* 0x100fe4000000100b */
[----:B------:R-:W-:Y:S02]  /*05e0*/  IADD3 R9, R9, R13, RZ ;  /* 0x0000000d09097210 */ /* 0x000fe40007ffe0ff */
[----:B------:R-:W-:-:S02]  /*05f0*/  SHF.R.S32.HI R11, RZ, 0x1, R11 ;  /* 0x00000001ff0b7819 */ /* 0x000fc4000001140b */
[----:B------:R-:W-:Y:S02]  /*0600*/  LEA.HI R69, P5, R9, R8, RZ, 0x1 ;  /* 0x0000000809457211 */ /* 0x000fe400078b08ff */
[----:B------:R-:W-:Y:S02]  /*0610*/  LEA.HI R8, R6, R83, RZ, 0x5 ;  /* 0x0000005306087211 */ /* 0x000fe400078f28ff */
[----:B------:R-:W-:Y:S02]  /*0620*/  IADD3.X R10, RZ, R9, RZ, P5, !PT ;  /* 0x00000009ff0a7210 */ /* 0x000fe40002ffe4ff */
[----:B------:R-:W-:Y:S02]  /*0630*/  SHF.L.U32 R9, R83, 0x1, RZ ;  /* 0x0000000153097819 */ /* 0x000fe400000006ff */
[----:B------:R-:W-:Y:S01]  /*0640*/  SHF.R.S64 R69, R69, 0x1, R10 ;  /* 0x0000000145457819 */ /* 0x000fe2000000100a */
[----:B--2---:R-:W-:Y:S01]  /*0650*/  ULEA UR5, UR7, UR5, 0x18 ;  /* 0x0000000507057291 */ /* 0x004fe2000f8ec03f */
[----:B------:R-:W-:Y:S01]  /*0660*/  LOP3.LUT R6, R9, 0x3e, RZ, 0xc0, !PT ;  /* 0x0000003e09067812 */ /* 0x000fe200078ec0ff */
[----:B------:R-:W-:Y:S01]  /*0670*/  ULEA UR6, UR7, UR6, 0x18 ;  /* 0x0000000607067291 */ /* 0x000fe2000f8ec03f */
[----:B------:R-:W-:-:S02]  /*0680*/  SHF.R.S32.HI R9, RZ, 0x5, R8 ;  /* 0x00000005ff097819 */ /* 0x000fc40000011408 */
[----:B------:R-:W-:Y:S01]  /*0690*/  SHF.R.S32.HI R10, RZ, 0x1, R10 ;  /* 0x00000001ff0a7819 */ /* 0x000fe2000001140a */
[----:B------:R-:W-:Y:S01]  /*06a0*/  ULDC.U8 UR7, c[0x0][0x2a4] ;  /* 0x0000a90000077ab9 */ /* 0x000fe20000000000 */
[----:B------:R-:W-:Y:S02]  /*06b0*/  IADD3 R8, R67, 0xf0, RZ ;  /* 0x000000f043087810 */ /* 0x000fe40007ffe0ff */
[----:B------:R-:W-:Y:S02]  /*06c0*/  LEA R9, R9, UR5, 0x3 ;  /* 0x0000000509097c11 */ /* 0x000fe4000f8e18ff */
[----:B------:R-:W-:Y:S02]  /*06d0*/  LEA R66, R83, UR6, 0x4 ;  /* 0x0000000653427c11 */ /* 0x000fe4000f8e20ff */
[----:B------:R-:W-:Y:S02]  /*06e0*/  SHF.L.U64.HI R70, R68, 0x2, R11 ;  /* 0x0000000244467819 */ /* 0x000fe4000001020b */
[----:B-1----:R-:W-:-:S07]  /*06f0*/  SHF.L.U64.HI R71, R69, 0x2, R10 ;  /* 0x0000000245477819 */ /* 0x002fce000001020a */
.L_x_2595:
[----:B0-2---:R-:W0:Y:S01]  /*0700*/  LDC R16, c[0x0][0x2a0] ;  /* 0x0000a800ff107b82 */ /* 0x005e220000000800 */
[----:B------:R-:W-:Y:S01]  /*0710*/  LOP3.LUT P6, RZ, R84, 0x200, RZ, 0xc0, !PT ;  /* 0x0000020054ff7812 */ /* 0x000fe200078cc0ff */
[----:B------:R-:W-:Y:S01]  /*0720*/  ULDC.64 UR12, c[0x0][0x298] ;  /* 0x0000a600000c7ab9 */ /* 0x000fe20000000a00 */
[C---:B------:R-:W-:Y:S02]  /*0730*/  IADD3 R17, R67.reuse, 0x30, RZ ;  /* 0x0000003043117810 */ /* 0x040fe40007ffe0ff */
[C---:B-1----:R-:W-:Y:S02]  /*0740*/  IADD3 R19, R67.reuse, 0xc0, RZ ;  /* 0x000000c043137810 */ /* 0x042fe40007ffe0ff */
[----:B------:R-:W-:Y:S01]  /*0750*/  P2R R109, PR, RZ, 0x4 ;  /* 0x00000004ff6d7803 */ /* 0x000fe20000000000 */
[----:B------:R-:W1:Y:S01]  /*0760*/  @P3 LDC.64 R24, c[0x0][0x230] ;  /* 0x00008c00ff183b82 */ /* 0x000e620000000a00 */
[----:B------:R-:W-:Y:S02]  /*0770*/  IADD3 R21, R67, 0xd0, RZ ;  /* 0x000000d043157810 */ /* 0x000fe40007ffe0ff */
[----:B------:R-:W-:-:S02]  /*0780*/  P2R R108, PR, RZ, 0x2 ;  /* 0x00000002ff6c7803 */ /* 0x000fc40000000000 */
[----:B------:R-:W-:-:S03]  /*0790*/  P2R R110, PR, RZ, 0x1 ;  /* 0x00000001ff6e7803 */ /* 0x000fc60000000000 */
[----:B------:R-:W2:Y:S01]  /*07a0*/  @P6 LDC.64 R58, c[0x0][0x230] ;  /* 0x00008c00ff3a6b82 */ /* 0x000ea20000000a00 */
[----:B0-----:R-:W-:-:S07]  /*07b0*/  IABS R15, R16 ;  /* 0x00000010000f7213 */ /* 0x001fce0000000000 */
[----:B------:R-:W0:Y:S01]  /*07c0*/  @P4 LDC.64 R26, c[0x0][0x230] ;  /* 0x00008c00ff1a4b82 */ /* 0x000e220000000a00 */
[----:B------:R-:W3:Y:S07]  /*07d0*/  I2F.RP R12, R15 ;  /* 0x0000000f000c7306 */ /* 0x000eee0000209400 */
[----:B------:R-:W4:Y:S08]  /*07e0*/  @P1 LDC.64 R106, c[0x0][0x230] ;  /* 0x00008c00ff6a1b82 */ /* 0x000f300000000a00 */
[----:B------:R-:W4:Y:S01]  /*07f0*/  @P2 LDC.64 R76, c[0x0][0x230] ;  /* 0x00008c00ff4c2b82 */ /* 0x000f220000000a00 */
[----:B---3--:R-:W3:Y:S07]  /*0800*/  MUFU.RCP R12, R12 ;  /* 0x0000000c000c7308 */ /* 0x008eee0000001000 */
[----:B------:R-:W4:Y:S08]  /*0810*/  @P0 LDC.64 R104, c[0x0][0x230] ;  /* 0x00008c00ff680b82 */ /* 0x000f300000000a00 */
        /* <DEDUP_REMOVED lines=28> */
[----:B------:R-:W3:Y:S01]  /*09e0*/  @P6 LDC.64 R12, c[0x0][0x288] ;  /* 0x0000a200ff0c6b82 */ /* 0x000ee20000000a00 */
[----:B------:R-:W-:Y:S02]  /*09f0*/  SEL R11, R10, R11, !P5 ;  /* 0x0000000b0a0b7207 */ /* 0x000fe40006800000 */
[----:B------:R-:W-:Y:S02]  /*0a00*/  LEA R98, R120, R6, 0x6 ;  /* 0x0000000678627211 */ /* 0x000fe400078e30ff */
[----:B------:R-:W-:Y:S02]  /*0a10*/  SHF.R.S32.HI R10, RZ, 0x1f, R11 ;  /* 0x0000001fff0a7819 */ /* 0x000fe4000001140b */
[----:B------:R-:W-:-:S03]  /*0a20*/  SHF.R.S32.HI R99, RZ, 0x1f, R98 ;  /* 0x0000001fff637819 */ /* 0x000fc60000011462 */
[----:B------:R-:W-:Y:S02]  /*0a30*/  IMAD R10, R10, UR12, RZ ;  /* 0x0000000c0a0a7c24 */ /* 0x000fe4000f8e02ff */
[----:B------:R-:W-:-:S04]  /*0a40*/  IMAD.WIDE.U32 R122, R11, UR12, R98 ;  /* 0x0000000c0b7a7c25 */ /* 0x000fc8000f8e0062 */
[----:B------:R-:W-:Y:S01]  /*0a50*/  IMAD R125, R11, UR13, R10 ;  /* 0x0000000d0b7d7c24 */ /* 0x000fe2000f8e020a */
[----:B------:R-:W-:Y:S01]  /*0a60*/  @P6 MOV R124, R122 ;  /* 0x0000007a007c6202 */ /* 0x000fe20000000f00 */
[----:B------:R-:W-:-:S03]  /*0a70*/  ULDC.64 UR12, c[0x0][0x290] ;  /* 0x0000a400000c7ab9 */ /* 0x000fc60000000a00 */
[----:B------:R-:W-:Y:S01]  /*0a80*/  IADD3 R125, R123, R125, RZ ;  /* 0x0000007d7b7d7210 */ /* 0x000fe20007ffe0ff */
[----:B---3--:R-:W-:-:S04]  /*0a90*/  @P6 IMAD R10, R3, R12, RZ ;  /* 0x0000000c030a6224 */ /* 0x008fc800078e02ff */
[C---:B------:R-:W-:Y:S02]  /*0aa0*/  @P6 IMAD R13, R67.reuse, R13, R10 ;  /* 0x0000000d430d6224 */ /* 0x040fe400078e020a */
[----:B------:R-:W-:-:S05]  /*0ab0*/  @P6 IMAD.WIDE.U32 R10, R67, R12, R124 ;  /* 0x0000000c430a6225 */ /* 0x000fca00078e007c */
[----:B------:R-:W-:Y:S02]  /*0ac0*/  @P6 IADD3 R11, R11, R13, RZ ;  /* 0x0000000d0b0b6210 */ /* 0x000fe40007ffe0ff */
[----:B------:R-:W3:Y:S01]  /*0ad0*/  @P6 LDC.64 R12, c[0x0][0x228] ;  /* 0x00008a00ff0c6b82 */ /* 0x000ee20000000a00 */
[C---:B------:R-:W-:Y:S02]  /*0ae0*/  @P6 SHF.L.U32 R57, R10.reuse, 0x2, RZ ;  /* 0x000000020a396819 */ /* 0x040fe400000006ff */
[----:B------:R-:W-:Y:S02]  /*0af0*/  @P6 SHF.L.U64.HI R10, R10, 0x2, R11 ;  /* 0x000000020a0a6819 */ /* 0x000fe4000001020b */
[----:B--2---:R-:W-:Y:S02]  /*0b00*/  @P6 IADD3 R58, P5, R57, R58, RZ ;  /* 0x0000003a393a6210 */ /* 0x004fe40007fbe0ff */
[----:B------:R-:W-:Y:S02]  /*0b10*/  @P3 MOV R11, R125 ;  /* 0x0000007d000b3202 */ /* 0x000fe40000000f00 */
[----:B------:R-:W-:-:S02]  /*0b20*/  @P6 IADD3.X R59, R10, R59, RZ, P5, !PT ;  /* 0x0000003b0a3b6210 */ /* 0x000fc40002ffe4ff */
[----:B---3--:R-:W-:-:S04]  /*0b30*/  @P6 IADD3 R56, P5, R57, R12, RZ ;  /* 0x0000000c39386210 */ /* 0x008fc80007fbe0ff */
[----:B------:R-:W-:Y:S02]  /*0b40*/  @P6 IADD3.X R57, R10, R13, RZ, P5, !PT ;  /* 0x0000000d0a396210 */ /* 0x000fe40002ffe4ff */
[----:B------:R-:W2:Y:S01]  /*0b50*/  @P3 LDC.64 R12, c[0x0][0x288] ;  /* 0x0000a200ff0c3b82 */ /* 0x000ea20000000a00 */
[----:B------:R-:W-:-:S13]  /*0b60*/  LOP3.LUT P6, RZ, R84, 0x100, RZ, 0xc0, !PT ;  /* 0x0000010054ff7812 */ /* 0x000fda00078cc0ff */
[----:B------:R-:W3:Y:S01]  /*0b70*/  @P6 LDC.64 R86, c[0x0][0x230] ;  /* 0x00008c00ff566b82 */ /* 0x000ee20000000a00 */
[----:B--2---:R-:W-:-:S04]  /*0b80*/  @P3 IMAD R10, R5, R12, RZ ;  /* 0x0000000c050a3224 */ /* 0x004fc800078e02ff */
[----:B------:R-:W-:Y:S01]  /*0b90*/  @P3 IMAD R13, R2, R13, R10 ;  /* 0x0000000d020d3224 */ /* 0x000fe200078e020a */
[----:B------:R-:W-:-:S05]  /*0ba0*/  @P3 MOV R10, R122 ;  /* 0x0000007a000a3202 */ /* 0x000fca0000000f00 */
[----:B------:R-:W-:-:S05]  /*0bb0*/  @P3 IMAD.WIDE.U32 R10, R2, R12, R10 ;  /* 0x0000000c020a3225 */ /* 0x000fca00078e000a */
[----:B------:R-:W-:Y:S02]  /*0bc0*/  @P3 IADD3 R11, R11, R13, RZ ;  /* 0x0000000d0b0b3210 */ /* 0x000fe40007ffe0ff */
[----:B------:R-:W2:Y:S01]  /*0bd0*/  @P3 LDC.64 R12, c[0x0][0x228] ;  /* 0x00008a00ff0c3b82 */ /* 0x000ea20000000a00 */
[C---:B------:R-:W-:Y:S02]  /*0be0*/  @P3 SHF.L.U32 R61, R10.reuse, 0x2, RZ ;  /* 0x000000020a3d3819 */ /* 0x040fe400000006ff */
[----:B------:R-:W-:Y:S02]  /*0bf0*/  @P3 SHF.L.U64.HI R10, R10, 0x2, R11 ;  /* 0x000000020a0a3819 */ /* 0x000fe4000001020b */
[----:B------:R-:W-:Y:S02]  /*0c00*/  @P3 IADD3 R24, P5, R61, R24, RZ ;  /* 0x000000183d183210 */ /* 0x000fe40007fbe0ff */
[----:B------:R-:W-:Y:S02]  /*0c10*/  @P4 MOV R11, R125 ;  /* 0x0000007d000b4202 */ /* 0x000fe40000000f00 */
[----:B------:R-:W-:-:S02]  /*0c20*/  @P3 IADD3.X R25, R10, R25, RZ, P5, !PT ;  /* 0x000000190a193210 */ /* 0x000fc40002ffe4ff */
[----:B--2---:R-:W-:Y:S02]  /*0c30*/  @P3 IADD3 R60, P5, R61, R12, RZ ;  /* 0x0000000c3d3c3210 */ /* 0x004fe40007fbe0ff */
[----:B------:R-:W-:Y:S02]  /*0c40*/  P2R R12, PR, RZ, 0x8 ;  /* 0x00000008ff0c7803 */ /* 0x000fe40000000000 */
[----:B------:R-:W-:Y:S01]  /*0c50*/  @P3 IADD3.X R61, R10, R13, RZ, P5, !PT ;  /* 0x0000000d0a3d3210 */ /* 0x000fe20002ffe4ff */
[----:B-1----:R-:W-:Y:S01]  /*0c60*/  @P4 IMAD R10, R7, R14, RZ ;  /* 0x0000000e070a4224 */ /* 0x002fe200078e02ff */
[----:B------:R-:W-:-:S03]  /*0c70*/  LOP3.LUT P3, RZ, R84, 0x80, RZ, 0xc0, !PT ;  /* 0x0000008054ff7812 */ /* 0x000fc6000786c0ff */
[----:B------:R-:W-:Y:S01]  /*0c80*/  @P4 IMAD R13, R4, R15, R10 ;  /* 0x0000000f040d4224 */ /* 0x000fe200078e020a */
[----:B------:R-:W-:-:S05]  /*0c90*/  @P4 MOV R10, R122 ;  /* 0x0000007a000a4202 */ /* 0x000fca0000000f00 */
[----:B------:R-:W-:Y:S02]  /*0ca0*/  @P4 IMAD.WIDE.U32 R10, R4, R14, R10 ;  /* 0x0000000e040a4225 */ /* 0x000fe400078e000a */
[----:B------:R-:W1:Y:S03]  /*0cb0*/  @P4 LDC.64 R14, c[0x0][0x228] ;  /* 0x00008a00ff0e4b82 */ /* 0x000e660000000a00 */
[----:B------:R-:W-:Y:S02]  /*0cc0*/  @P4 IADD3 R11, R11, R13, RZ ;  /* 0x0000000d0b0b4210 */ /* 0x000fe40007ffe0ff */
[C---:B------:R-:W-:Y:S02]  /*0cd0*/  @P4 SHF.L.U32 R29, R10.reuse, 0x2, RZ ;  /* 0x000000020a1d4819 */ /* 0x040fe400000006ff */
[----:B------:R-:W-:Y:S01]  /*0ce0*/  @P4 SHF.L.U64.HI R10, R10, 0x2, R11 ;  /* 0x000000020a0a4819 */ /* 0x000fe2000001020b */
[----:B------:R-:W2:Y:S01]  /*0cf0*/  @P3 LDC.64 R30, c[0x0][0x230] ;  /* 0x00008c00ff1e3b82 */ /* 0x000ea20000000a00 */
[----:B0-----:R-:W-:-:S02]  /*0d00*/  @P4 IADD3 R26, P5, R29, R26, RZ ;  /* 0x0000001a1d1a4210 */ /* 0x001fc40007fbe0ff */
[----:B------:R-:W-:Y:S02]  /*0d10*/  SHF.R.S32.HI R11, RZ, 0x1f, R17 ;  /* 0x0000001fff0b7819 */ /* 0x000fe40000011411 */
[----:B------:R-:W-:Y:S02]  /*0d20*/  @P4 IADD3.X R27, R10, R27, RZ, P5, !PT ;  /* 0x0000001b0a1b4210 */ /* 0x000fe40002ffe4ff */
        /* <DEDUP_REMOVED lines=8> */
[----:B------:R-:W-:Y:S01]  /*0db0*/  IADD3 R17, R67, 0x50, RZ ;  /* 0x0000005043117810 */ /* 0x000fe20007ffe0ff */
[----:B------:R-:W0:Y:S03]  /*0dc0*/  @P6 LDC.64 R14, c[0x0][0x228] ;  /* 0x00008a00ff0e6b82 */ /* 0x000e260000000a00 */
[----:B------:R-:W-:Y:S02]  /*0dd0*/  @P6 IADD3 R11, R11, R13, RZ ;  /* 0x0000000d0b0b6210 */ /* 0x000fe40007ffe0ff */
[C---:B------:R-:W-:Y:S02]  /*0de0*/  @P6 SHF.L.U32 R63, R10.reuse, 0x2, RZ ;  /* 0x000000020a3f6819 */ /* 0x040fe400000006ff */
[----:B------:R-:W-:Y:S02]  /*0df0*/  @P6 SHF.L.U64.HI R10, R10, 0x2, R11 ;  /* 0x000000020a0a6819 */ /* 0x000fe4000001020b */
[----:B---3--:R-:W-:-:S02]  /*0e00*/  @P6 IADD3 R86, P5, R63, R86, RZ ;  /* 0x000000563f566210 */ /* 0x008fc40007fbe0ff */
[----:B------:R-:W-:Y:S02]  /*0e10*/  SHF.R.S32.HI R11, RZ, 0x1f, R0 ;  /* 0x0000001fff0b7819 */ /* 0x000fe40000011400 */
[----:B------:R-:W-:Y:S02]  /*0e20*/  @P6 IADD3.X R87, R10, R87, RZ, P5, !PT ;  /* 0x000000570a576210 */ /* 0x000fe40002ffe4ff */
        /* <DEDUP_REMOVED lines=14> */
[----:B--2---:R-:W-:-:S02]  /*0f10*/  @P3 IADD3 R30, P5, R89, R30, RZ ;  /* 0x0000001e591e3210 */ /* 0x004fc40007fbe0ff */
[----:B------:R-:W-:Y:S02]  /*0f20*/  SHF.R.S32.HI R11, RZ, 0x1f, R17 ;  /* 0x0000001fff0b7819 */ /* 0x000fe40000011411 */
[----:B------:R-:W-:Y:S02]  /*0f30*/  @P3 IADD3.X R31, R10, R31, RZ, P5, !PT ;  /* 0x0000001f0a1f3210 */ /* 0x000fe40002ffe4ff */
        /* <DEDUP_REMOVED lines=15> */
[----:B-1----:R-:W-:-:S02]  /*1030*/  @P6 IADD3 R32, P5, R35, R32, RZ ;  /* 0x0000002023206210 */ /* 0x002fc40007fbe0ff */
        /* <DEDUP_REMOVED lines=67> */
[----:B----4-:R-:W-:-:S02]  /*1470*/  @P1 IADD3 R106, P5, R97, R106, RZ ;  /* 0x0000006a616a1210 */ /* 0x010fc40007fbe0ff */
        /* <DEDUP_REMOVED lines=14> */
[----:B------:R-:W-:-:S02]  /*1560*/  @P2 IADD3 R76, P5, R101, R76, RZ ;  /* 0x0000004c654c2210 */ /* 0x000fc40007fbe0ff */
[----:B------:R-:W-:Y:S02]  /*1570*/  SHF.R.U32.HI R13, RZ, 0x5, R83 ;  /* 0x00000005ff0d7819 */ /* 0x000fe40000011653 */
[----:B------:R-:W-:Y:S02]  /*1580*/  @P2 IADD3.X R77, R10, R77, RZ, P5, !PT ;  /* 0x0000004d0a4d2210 */ /* 0x000fe40002ffe4ff */
[----:B0-----:R-:W-:-:S04]  /*1590*/  @P2 IADD3 R100, P5, R101, R14, RZ ;  /* 0x0000000e65642210 */ /* 0x001fc80007fbe0ff */
[----:B------:R-:W-:Y:S02]  /*15a0*/  @P2 IADD3.X R101, R10, R15, RZ, P5, !PT ;  /* 0x0000000f0a652210 */ /* 0x000fe40002ffe4ff */
[----:B------:R-:W0:Y:S01]  /*15b0*/  LDC R10, c[0x0][0x2ac] ;  /* 0x0000ab00ff0a7b82 */ /* 0x000e220000000800 */
[----:B------:R-:W-:Y:S01]  /*15c0*/  SHF.R.S32.HI R15, RZ, 0x1f, R19 ;  /* 0x0000001fff0f7819 */ /* 0x000fe20000011413 */
        /* <DEDUP_REMOVED lines=17> */
[----:B-1----:R-:W-:-:S04]  /*16e0*/  @P3 IADD3 R48, P5, R17, R48, RZ ;  /* 0x0000003011303210 */ /* 0x002fc80007fbe0ff */
[----:B------:R-:W-:Y:S02]  /*16f0*/  @P3 IADD3.X R49, R10, R49, RZ, P5, !PT ;  /* 0x000000310a313210 */ /* 0x000fe40002ffe4ff */
[----:B0-----:R-:W-:-:S04]  /*1700*/  @P3 IADD3 R16, P5, R17, R14, RZ ;  /* 0x0000000e11103210 */ /* 0x001fc80007fbe0ff */
[----:B------:R-:W-:Y:S02]  /*1710*/  @P3 IADD3.X R17, R10, R15, RZ, P5, !PT ;  /* 0x0000000f0a113210 */ /* 0x000fe40002ffe4ff */
[----:B------:R-:W-:Y:S02]  /*1720*/  IADD3 R10, R13, 0xd0, RZ ;  /* 0x000000d00d0a7810 */ /* 0x000fe40007ffe0ff */
[----:B------:R-:W-:Y:S02]  /*1730*/  SHF.R.S32.HI R15, RZ, 0x1f, R21 ;  /* 0x0000001fff0f7819 */ /* 0x000fe40000011415 */
        /* <DEDUP_REMOVED lines=39> */
[----:B-1----:R-:W-:-:S04]  /*19b0*/  @P5 IADD3 R54, P6, R11, R54, RZ ;  /* 0x000000360b365210 */ /* 0x002fc80007fde0ff */
[----:B------:R-:W-:Y:S02]  /*19c0*/  @P5 IADD3.X R55, R14, R55, RZ, P6, !PT ;  /* 0x000000370e375210 */ /* 0x000fe400037fe4ff */
[----:B--2---:R-:W-:-:S04]  /*19d0*/  @P5 IADD3 R52, P6, R11, R52, RZ ;  /* 0x000000340b345210 */ /* 0x004fc80007fde0ff */
[----:B------:R-:W-:Y:S02]  /*19e0*/  @P5 IADD3.X R53, R14, R53, RZ, P6, !PT ;  /* 0x000000350e355210 */ /* 0x000fe400037fe4ff */
[----:B------:R-:W-:Y:S02]  /*19f0*/  ISETP.GE.U32.AND P6, PT, R13, UR12, PT ;  /* 0x0000000c0d007c0c */ /* 0x000fe4000bfc6070 */
[----:B------:R-:W-:Y:S02]  /*1a00*/  SHF.R.S32.HI R13, RZ, 0x1f, R8 ;  /* 0x0000001fff0d7819 */ /* 0x000fe40000011408 */
[----:B------:R-:W-:-:S04]  /*1a10*/  ISETP.GE.AND.EX P6, PT, R10, UR13, PT, P6 ;  /* 0x0000000d0a007c0c */ /* 0x000fc8000bfc6360 */
[----:B------:R-:W-:-:S13]  /*1a20*/  ISETP.LT.U32.AND P6, PT, R83, 0x200, !P6 ;  /* 0x000002005300780c */ /* 0x000fda00077c1070 */
[----:B------:R-:W0:Y:S01]  /*1a30*/  @P6 LDC.64 R10, c[0x0][0x288] ;  /* 0x0000a200ff0a6b82 */ /* 0x000e220000000a00 */
[----:B------:R-:W-:Y:S02]  /*1a40*/  @P6 MOV R14, R122 ;  /* 0x0000007a000e6202 */ /* 0x000fe40000000f00 */
[----:B------:R-:W-:-:S05]  /*1a50*/  @P6 MOV R15, R125 ;  /* 0x0000007d000f6202 */ /* 0x000fca0000000f00 */
[----:B------:R-:W1:Y:S08]  /*1a60*/  @P6 LDC.64 R20, c[0x0][0x230] ;  /* 0x00008c00ff146b82 */ /* 0x000e700000000a00 */
[----:B------:R-:W2:Y:S01]  /*1a70*/  @P6 LDC.64 R22, c[0x0][0x228] ;  /* 0x00008a00ff166b82 */ /* 0x000ea20000000a00 */
[-C--:B0-----:R-:W-:Y:S02]  /*1a80*/  @P6 IMAD R13, R13, R10.reuse, RZ ;  /* 0x0000000a0d0d6224 */ /* 0x081fe400078e02ff */
[----:B------:R-:W-:-:S04]  /*1a90*/  @P6 IMAD.WIDE.U32 R14, R8, R10, R14 ;  /* 0x0000000a080e6225 */ /* 0x000fc800078e000e */
[----:B------:R-:W-:Y:S01]  /*1aa0*/  @P6 IMAD R13, R8, R11, R13 ;  /* 0x0000000b080d6224 */ /* 0x000fe200078e020d */
[----:B------:R-:W-:-:S04]  /*1ab0*/  @P6 SHF.L.U32 R11, R14, 0x2, RZ ;  /* 0x000000020e0b6819 */ /* 0x000fc800000006ff */
[----:B------:R-:W-:Y:S02]  /*1ac0*/  @P6 IADD3 R13, R15, R13, RZ ;  /* 0x0000000d0f0d6210 */ /* 0x000fe40007ffe0ff */
[----:B-1----:R-:W-:Y:S02]  /*1ad0*/  @P6 IADD3 R20, P1, R11, R20, RZ ;  /* 0x000000140b146210 */ /* 0x002fe40007f3e0ff */
[----:B------:R-:W-:Y:S02]  /*1ae0*/  @P6 SHF.L.U64.HI R14, R14, 0x2, R13 ;  /* 0x000000020e0e6819 */ /* 0x000fe4000001020d */
[----:B------:R-:W-:Y:S02]  /*1af0*/  IADD3 R13, R67, 0x90, RZ ;  /* 0x00000090430d7810 */ /* 0x000fe40007ffe0ff */
[----:B------:R-:W-:Y:S02]  /*1b00*/  @P6 IADD3.X R21, R14, R21, RZ, P1, !PT ;  /* 0x000000150e156210 */ /* 0x000fe40000ffe4ff */
[----:B--2---:R-:W-:-:S02]  /*1b10*/  @P6 IADD3 R22, P1, R11, R22, RZ ;  /* 0x000000160b166210 */ /* 0x004fc40007f3e0ff */
[----:B------:R-:W0:Y:S01]  /*1b20*/  @P0 LDC.64 R10, c[0x0][0x288] ;  /* 0x0000a200ff0a0b82 */ /* 0x000e220000000a00 */
        /* <DEDUP_REMOVED lines=13> */
[----:B------:R-:W0:Y:S02]  /*1c00*/  LDC.64 R10, c[0x0][0x248] ;  /* 0x00009200ff0a7b82 */ /* 0x000e240000000a00 */
[----:B------:R-:W-:Y:S01]  /*1c10*/  @P0 IADD3.X R103, R14, R103, RZ, P1, !PT ;  /* 0x000000670e670210 */ /* 0x000fe20000ffe4ff */
[----:B0-----:R-:W-:-:S06]  /*1c20*/  IMAD.WIDE R40, R79, 0x8, R10 ;  /* 0x000000084f287825 */ /* 0x001fcc00078e020a */
[----:B------:R-:W2:Y:S01]  /*1c30*/  LDG.E.64 R40, desc[UR8][R40.64] ;  /* 0x0000000828287981 */ /* 0x000ea2000c1e1b00 */
[----:B------:R-:W-:Y:S02]  /*1c40*/  CS2R R42, SRZ ;  /* 0x00000000002a7805 */ /* 0x000fe4000001ff00 */
[----:B------:R-:W-:Y:S02]  /*1c50*/  MOV R10, RZ ;  /* 0x000000ff000a7202 */ /* 0x000fe40000000f00 */
[----:B------:R-:W-:Y:S02]  /*1c60*/  MOV R85, 0x3f800000 ;  /* 0x3f80000000557802 */ /* 0x000fe40000000f00 */
[----:B------:R0:W5:Y:S01]  /*1c70*/  @P3 LDG.E.64 R42, desc[UR8][R48.64] ;  /* 0x00000008302a3981 */ /* 0x000162000c1e1b00 */
[----:B------:R-:W-:Y:S02]  /*1c80*/  LOP3.LUT P0, RZ, R84, 0x80, RZ, 0xc0, !PT ;  /* 0x0000008054ff7812 */ /* 0x000fe4000780c0ff */
[----:B------:R-:W-:-:S02]  /*1c90*/  CS2R R44, SRZ ;  /* 0x00000000002c7805 */ /* 0x000fc4000001ff00 */
[----:B------:R-:W-:-:S04]  /*1ca0*/  CS2R R46, SRZ ;  /* 0x00000000002e7805 */ /* 0x000fc8000001ff00 */
[----:B------:R1:W5:Y:S01]  /*1cb0*/  @P2 LDG.E.64 R44, desc[UR8][R50.64] ;  /* 0x00000008322c2981 */ /* 0x000362000c1e1b00 */
[----:B0-----:R-:W-:-:S03]  /*1cc0*/  CS2R R48, SRZ ;  /* 0x0000000000307805 */ /* 0x001fc6000001ff00 */
[----:B------:R0:W5:Y:S04]  /*1cd0*/  @P5 LDG.E.64 R46, desc[UR8][R54.64] ;  /* 0x00000008362e5981 */ /* 0x000168000c1e1b00 */
[----:B------:R3:W5:Y:S01]  /*1ce0*/  @P6 LDG.E.64 R48, desc[UR8][R20.64] ;  /* 0x0000000814306981 */ /* 0x000762000c1e1b00 */
[----:B-1----:R-:W-:Y:S02]  /*1cf0*/  CS2R R50, SRZ ;  /* 0x0000000000327805 */ /* 0x002fe4000001ff00 */
[----:B0-----:R-:W-:Y:S02]  /*1d00*/  CS2R R54, SRZ ;  /* 0x0000000000367805 */ /* 0x001fe4000001ff00 */
[----:B---3--:R-:W-:-:S04]  /*1d10*/  CS2R R20, SRZ ;  /* 0x0000000000147805 */ /* 0x008fc8000001ff00 */
[----:B------:R0:W5:Y:S02]  /*1d20*/  @P4 LDG.E.64 R54, desc[UR8][R26.64] ;  /* 0x000000081a364981 */ /* 0x000164000c1e1b00 */
[----:B0-----:R-:W-:Y:S01]  /*1d30*/  CS2R R26, SRZ ;  /* 0x00000000001a7805 */ /* 0x001fe2000001ff00 */
[----:B--2---:R-:W-:-:S05]  /*1d40*/  FFMA.FTZ R11, -R40, R40, R41 ;  /* 0x00000028280b7223 */ /* 0x004fca0000010129 */
[----:B------:R-:W-:-:S13]  /*1d50*/  FSETP.GTU.FTZ.AND P1, PT, R11, RZ, PT ;  /* 0x000000ff0b00720b */ /* 0x000fda0003f3c000 */
[----:B------:R-:W0:Y:S01]  /*1d60*/  @P1 LDC R14, c[0x0][0x250] ;  /* 0x00009400ff0e1b82 */ /* 0x000e220000000800 */
[----:B------:R-:W-:Y:S02]  /*1d70*/  P2R R41, PR, RZ, 0x1 ;  /* 0x00000001ff297803 */ /* 0x000fe40000000000 */
[----:B------:R-:W-:Y:S01]  /*1d80*/  LOP3.LUT P0, RZ, R84, 0x100, RZ, 0xc0, !PT ;  /* 0x0000010054ff7812 */ /* 0x000fe2000780c0ff */
[----:B0-----:R-:W-:Y:S01]  /*1d90*/  @P1 FADD.FTZ R14, R11, R14 ;  /* 0x0000000e0b0e1221 */ /* 0x001fe20000010000 */
[----:B------:R-:W-:-:S03]  /*1da0*/  MOV R11, RZ ;  /* 0x000000ff000b7202 */ /* 0x000fc60000000f00 */
[----:B------:R0:W1:Y:S01]  /*1db0*/  @P1 MUFU.RSQ R85, R14 ;  /* 0x0000000e00551308 */ /* 0x0000620000001400 */
[----:B------:R-:W-:Y:S02]  /*1dc0*/  LOP3.LUT P1, RZ, R84, 0x200, RZ, 0xc0, !PT ;  /* 0x0000020054ff7812 */ /* 0x000fe4000782c0ff */
[----:B------:R2:W5:Y:S01]  /*1dd0*/  @P3 LDG.E.64 R10, desc[UR8][R16.64] ;  /* 0x00000008100a3981 */ /* 0x000562000c1e1b00 */
[----:B------:R-:W-:Y:S02]  /*1de0*/  ISETP.NE.AND P3, PT, R12, RZ, PT ;  /* 0x000000ff0c00720c */ /* 0x000fe40003f65270 */
[----:B------:R-:W-:Y:S02]  /*1df0*/  CS2R R12, SRZ ;  /* 0x00000000000c7805 */ /* 0x000fe4000001ff00 */
[----:B0-----:R-:W-:-:S04]  /*1e00*/  CS2R R14, SRZ ;  /* 0x00000000000e7805 */ /* 0x001fc8000001ff00 */
[----:B------:R0:W5:Y:S04]  /*1e10*/  @P2 LDG.E.64 R12, desc[UR8][R18.64] ;  /* 0x00000008120c2981 */ /* 0x000168000c1e1b00 */
[----:B------:R3:W5:Y:S01]  /*1e20*/  @P5 LDG.E.64 R14, desc[UR8][R52.64] ;  /* 0x00000008340e5981 */ /* 0x000762000c1e1b00 */
[----:B--2---:R-:W-:-:S03]  /*1e30*/  CS2R R16, SRZ ;  /* 0x0000000000107805 */ /* 0x004fc6000001ff00 */
[----:B------:R-:W5:Y:S01]  /*1e40*/  @P1 LDG.E.64 R50, desc[UR8][R58.64] ;  /* 0x000000083a321981 */ /* 0x000f62000c1e1b00 */
[----:B0-----:R-:W-:Y:S02]  /*1e50*/  CS2R R18, SRZ ;  /* 0x0000000000127805 */ /* 0x001fe4000001ff00 */
[----:B------:R-:W-:Y:S01]  /*1e60*/  LOP3.LUT P2, RZ, R84, 0x40, RZ, 0xc0, !PT ;  /* 0x0000004054ff7812 */ /* 0x000fe2000784c0ff */
[----:B------:R-:W5:Y:S01]  /*1e70*/  @P6 LDG.E.64 R16, desc[UR8][R22.64] ;  /* 0x0000000816106981 */ /* 0x000f62000c1e1b00 */
[----:B---3--:R-:W-:-:S03]  /*1e80*/  CS2R R52, SRZ ;  /* 0x0000000000347805 */ /* 0x008fc6000001ff00 */
[----:B------:R0:W5:Y:S04]  /*1e90*/  @P1 LDG.E.64 R18, desc[UR8][R56.64] ;  /* 0x0000000838121981 */ /* 0x000168000c1e1b00 */
[----:B------:R2:W5:Y:S04]  /*1ea0*/  @P3 LDG.E.64 R52, desc[UR8][R24.64] ;  /* 0x0000000818343981 */ /* 0x000568000c1e1b00 */
[----:B------:R3:W5:Y:S01]  /*1eb0*/  @P3 LDG.E.64 R20, desc[UR8][R60.64] ;  /* 0x000000083c143981 */ /* 0x000762000c1e1b00 */
[----:B0-----:R-:W-:Y:S02]  /*1ec0*/  CS2R R56, SRZ ;  /* 0x0000000000387805 */ /* 0x001fe4000001ff00 */
[----:B--2---:R-:W-:-:S04]  /*1ed0*/  CS2R R24, SRZ ;  /* 0x0000000000187805 */ /* 0x004fc8000001ff00 */
[----:B------:R-:W5:Y:S04]  /*1ee0*/  @P0 LDG.E.64 R56, desc[UR8][R86.64] ;  /* 0x0000000856380981 */ /* 0x000f68000c1e1b00 */
[----:B------:R0:W5:Y:S01]  /*1ef0*/  @P0 LDG.E.64 R24, desc[UR8][R62.64] ;  /* 0x000000083e180981 */ /* 0x000162000c1e1b00 */
[----:B------:R-:W-:Y:S02]  /*1f00*/  ISETP.NE.AND P0, PT, R41, RZ, PT ;  /* 0x000000ff2900720c */ /* 0x000fe40003f05270 */
[----:B------:R-:W-:Y:S02]  /*1f10*/  CS2R R22, SRZ ;  /* 0x0000000000167805 */ /* 0x000fe4000001ff00 */
[----:B------:R-:W-:Y:S02]  /*1f20*/  LOP3.LUT P1, RZ, R84, 0x20, RZ, 0xc0, !PT ;  /* 0x0000002054ff7812 */ /* 0x000fe4000782c0ff */
[----:B------:R-:W-:-:S02]  /*1f30*/  CS2R R58, SRZ ;  /* 0x00000000003a7805 */ /* 0x000fc4000001ff00 */
[C---:B------:R-:W-:Y:S02]  /*1f40*/  LOP3.LUT P6, RZ, R84.reuse, 0x10, RZ, 0xc0, !PT ;  /* 0x0000001054ff7812 */ /* 0x040fe400078cc0ff */
[----:B---3--:R-:W-:Y:S02]  /*1f50*/  CS2R R60, SRZ ;  /* 0x00000000003c7805 */ /* 0x008fe4000001ff00 */
[----:B------:R-:W-:Y:S01]  /*1f60*/  LOP3.LUT P5, RZ, R84, 0x8, RZ, 0xc0, !PT ;  /* 0x0000000854ff7812 */ /* 0x000fe200078ac0ff */
[----:B------:R2:W5:Y:S01]  /*1f70*/  @P4 LDG.E.64 R22, desc[UR8][R28.64] ;  /* 0x000000081c164981 */ /* 0x000562000c1e1b00 */
[----:B0-----:R-:W-:-:S03]  /*1f80*/  CS2R R62, SRZ ;  /* 0x00000000003e7805 */ /* 0x001fc6000001ff00 */
[----:B------:R-:W5:Y:S04]  /*1f90*/  @P2 LDG.E.64 R60, desc[UR8][R32.64] ;  /* 0x00000008203c2981 */ /* 0x000f68000c1e1b00 */
[----:B------:R0:W5:Y:S01]  /*1fa0*/  @P0 LDG.E.64 R58, desc[UR8][R30.64] ;  /* 0x000000081e3a0981 */ /* 0x000162000c1e1b00 */
[----:B--2---:R-:W-:-:S03]  /*1fb0*/  CS2R R28, SRZ ;  /* 0x00000000001c7805 */ /* 0x004fc6000001ff00 */
[----:B------:R2:W5:Y:S04]  /*1fc0*/  @P0 LDG.E.64 R26, desc[UR8][R88.64] ;  /* 0x00000008581a0981 */ /* 0x000568000c1e1b00 */
[----:B------:R-:W5:Y:S01]  /*1fd0*/  @P1 LDG.E.64 R62, desc[UR8][R92.64] ;  /* 0x000000085c3e1981 */ /* 0x000f62000c1e1b00 */
[----:B0-----:R-:W-:Y:S02]  /*1fe0*/  CS2R R30, SRZ ;  /* 0x00000000001e7805 */ /* 0x001fe4000001ff00 */
[----:B------:R-:W-:Y:S01]  /*1ff0*/  ISETP.NE.AND P0, PT, R110, RZ, PT ;  /* 0x000000ff6e00720c */ /* 0x000fe20003f05270 */
[----:B------:R0:W5:Y:S01]  /*2000*/  @P2 LDG.E.64 R28, desc[UR8][R34.64] ;  /* 0x00000008221c2981 */ /* 0x000162000c1e1b00 */
[----:B------:R-:W-:Y:S02]  /*2010*/  ISETP.NE.AND P2, PT, R109, RZ, PT ;  /* 0x000000ff6d00720c */ /* 0x000fe40003f45270 */
[----:B------:R-:W-:-:S02]  /*2020*/  CS2R R32, SRZ ;  /* 0x0000000000207805 */ /* 0x000fc4000001ff00 */
[----:B--2---:R-:W-:Y:S01]  /*2030*/  CS2R R88, SRZ ;  /* 0x0000000000587805 */ /* 0x004fe2000001ff00 */
[----:B------:R2:W5:Y:S01]  /*2040*/  @P1 LDG.E.64 R30, desc[UR8][R90.64] ;  /* 0x000000085a1e1981 */ /* 0x000562000c1e1b00 */
[----:B------:R-:W-:-:S03]  /*2050*/  ISETP.NE.AND P1, PT, R108, RZ, PT ;  /* 0x000000ff6c00720c */ /* 0x000fc60003f25270 */
[----:B------:R3:W5:Y:S01]  /*2060*/  @P6 LDG.E.64 R32, desc[UR8][R94.64] ;  /* 0x000000085e206981 */ /* 0x000762000c1e1b00 */
[----:B0-----:R-:W-:-:S03]  /*2070*/  CS2R R34, SRZ ;  /* 0x0000000000227805 */ /* 0x001fc6000001ff00 */
[----:B------:R0:W5:Y:S01]  /*2080*/  @P5 LDG.E.64 R88, desc[UR8][R38.64] ;  /* 0x0000000826585981 */ /* 0x000162000c1e1b00 */
[----:B--2---:R-:W-:-:S03]  /*2090*/  CS2R R90, SRZ ;  /* 0x00000000005a7805 */ /* 0x004fc6000001ff00 */
[----:B------:R2:W5:Y:S01]  /*20a0*/  @P5 LDG.E.64 R34, desc[UR8][R64.64] ;  /* 0x0000000840225981 */ /* 0x000562000c1e1b00 */
[----:B---3--:R-:W-:-:S03]  /*20b0*/  CS2R R94, SRZ ;  /* 0x00000000005e7805 */ /* 0x008fc6000001ff00 */
[----:B------:R-:W5:Y:S01]  /*20c0*/  @P1 LDG.E.64 R90, desc[UR8][R106.64] ;  /* 0x000000086a5a1981 */ /* 0x000f62000c1e1b00 */
[----:B0-----:R-:W-:-:S03]  /*20d0*/  CS2R R38, SRZ ;  /* 0x0000000000267805 */ /* 0x001fc6000001ff00 */
[----:B------:R-:W5:Y:S01]  /*20e0*/  @P0 LDG.E.64 R94, desc[UR8][R104.64] ;  /* 0x00000008685e0981 */ /* 0x000f62000c1e1b00 */
[----:B--2---:R-:W-:-:S03]  /*20f0*/  CS2R R64, SRZ ;  /* 0x0000000000407805 */ /* 0x004fc6000001ff00 */
[----:B------:R-:W5:Y:S04]  /*2100*/  @P2 LDG.E.64 R38, desc[UR8][R100.64] ;  /* 0x0000000864262981 */ /* 0x000f68000c1e1b00 */
        /* <DEDUP_REMOVED lines=29> */
.L_x_2514:
[----:B------:R-:W-:Y:S05]  /*22e0*/  BSYNC B0 ;  /* 0x0000000000007941 */ /* 0x000fea0003800000 */
.L_x_2513:
[----:B------:R-:W-:Y:S01]  /*22f0*/  ISETP.NE.AND P5, PT, RZ, UR7, PT ;  /* 0x00000007ff007c0c */ /* 0x000fe2000bfa5270 */
[C---:B-----5:R-:W-:Y:S01]  /*2300*/  FADD.FTZ R100, -R40.reuse, R50 ;  /* 0x0000003228647221 */ /* 0x060fe20000010100 */
[----:B------:R-:W-:Y:S01]  /*2310*/  FADD.FTZ R98, -R40, R51 ;  /* 0x0000003328627221 */ /* 0x000fe20000010100 */
[----:B------:R-:W-:Y:S01]  /*2320*/  LOP3.LUT R84, R84, 0xfffffffd, RZ, 0xc0, !PT ;  /* 0xfffffffd54547812 */ /* 0x000fe200078ec0ff */
[C---:B------:R-:W-:Y:S01]  /*2330*/  FADD.FTZ R112, -R40.reuse, R52 ;  /* 0x0000003428707221 */ /* 0x040fe20000010100 */
[----:B------:R-:W-:Y:S01]  /*2340*/  FADD.FTZ R50, -R40, R53 ;  /* 0x0000003528327221 */ /* 0x000fe20000010100 */
[----:B------:R-:W-:Y:S01]  /*2350*/  MOV R111, R18 ;  /* 0x00000012006f7202 */ /* 0x000fe20000000f00 */
[----:B------:R-:W-:Y:S01]  /*2360*/  FMUL.FTZ R100, R100, R85 ;  /* 0x0000005564647220 */ /* 0x000fe20000410000 */
        /* <DEDUP_REMOVED lines=23> */
.L_x_2515:
        /* <DEDUP_REMOVED lines=26> */
.L_x_2516:
        /* <DEDUP_REMOVED lines=31> */
.L_x_2517:
[----:B------:R-:W-:Y:S01]  /*2870*/  FFMA.FTZ R55, R99, R52, R50 ;  /* 0x0000003463377223 */ /* 0x000fe20000010032 */
[----:B------:R-:W-:Y:S01]  /*2880*/  FMUL.FTZ R51, R53, R96 ;  /* 0x0000006035337220 */ /* 0x000fe20000410000 */
[----:B------:R-:W-:Y:S01]  /*2890*/  FADD.FTZ R52, R52, R41 ;  /* 0x0000002934347221 */ /* 0x000fe20000010000 */
[C---:B------:R-:W-:Y:S01]  /*28a0*/  FADD.FTZ R56, -R40.reuse, R56 ;  /* 0x0000003828387221 */ /* 0x040fe20000010100 */
[----:B------:R-:W-:Y:S01]  /*28b0*/  FADD.FTZ R106, -R40, R57 ;  /* 0x00000039286a7221 */ /* 0x000fe20000010100 */
[----:B------:R-:W-:Y:S01]  /*28c0*/  FFMA.FTZ R50, R102, R51, R55 ;  /* 0x0000003366327223 */ /* 0x000fe20000010037 */
[----:B------:R-:W-:Y:S01]  /*28d0*/  FADD.FTZ R41, R52, R51 ;  /* 0x0000003334297221 */ /* 0x000fe20000010000 */
[----:B------:R-:W-:Y:S01]  /*28e0*/  FMUL.FTZ R104, R56, R85 ;  /* 0x0000005538687220 */ /* 0x000fe20000410000 */
[----:B------:R-:W-:Y:S01]  /*28f0*/  MOV R51, R24 ;  /* 0x0000001800337202 */ /* 0x000fe20000000f00 */
[----:B------:R-:W-:Y:S01]  /*2900*/  FMUL.FTZ R56, R54, R97 ;  /* 0x0000006136387220 */ /* 0x000fe20000410000 */
        /* <DEDUP_REMOVED lines=21> */
.L_x_2518:
        /* <DEDUP_REMOVED lines=31> */
.L_x_2519:
        /* <DEDUP_REMOVED lines=28> */
[----:B------:R-:W-:Y:S01]  /*2e10*/  FFMA.FTZ R49, R107, R43, R56 ;  /* 0x0000002b6b317223 */ /* 0x000fe20000010038 */
[----:B------:R-:W-:Y:S01]  /*2e20*/  FADD.FTZ R55, R43, R55 ;  /* 0x000000372b377221 */ /* 0x000fe20000010000 */
        /* <DEDUP_REMOVED lines=25> */
.L_x_2520:
[----:B------:R-:W-:Y:S01]  /*2fc0*/  FMUL.FTZ R59, R43, R96 ;  /* 0x000000602b3b7220 */ /* 0x000fe20000410000 */
[----:B------:R-:W-:Y:S01]  /*2fd0*/  FFMA.FTZ R61, R101, R110, RZ ;  /* 0x0000006e653d7223 */ /* 0x000fe200000100ff */
[----:B------:R-:W-:Y:S01]  /*2fe0*/  FMUL.FTZ R91, R56, R97 ;  /* 0x00000061385b7220 */ /* 0x000fe20000410000 */
[----:B------:R-:W-:Y:S01]  /*2ff0*/  FFMA.FTZ R45, R98, R109, R45 ;  /* 0x0000006d622d7223 */ /* 0x000fe2000001002d */
[----:B------:R-:W-:Y:S01]  /*3000*/  FFMA.FTZ R49, R118, R59, R49 ;  /* 0x0000003b76317223 */ /* 0x000fe20000010031 */
[----:B------:R-:W-:Y:S01]  /*3010*/  FADD.FTZ R55, R55, R59 ;  /* 0x0000003b37377221 */ /* 0x000fe20000010000 */
[----:B------:R-:W-:Y:S01]  /*3020*/  FADD.FTZ R59, RZ, R110 ;  /* 0x0000006eff3b7221 */ /* 0x000fe20000010000 */
[----:B------:R-:W-:Y:S01]  /*3030*/  FFMA.FTZ R110, R99, R108, R61 ;  /* 0x0000006c636e7223 */ /* 0x000fe2000001003d */
[----:B------:R-:W-:Y:S01]  /*3040*/  FFMA.FTZ R61, R119, R91, R49 ;  /* 0x0000005b773d7223 */ /* 0x000fe20000010031 */
[----:B------:R-:W-:Y:S01]  /*3050*/  FADD.FTZ R91, R91, R55 ;  /* 0x000000375b5b7221 */ /* 0x000fe20000010000 */
[----:B------:R-:W-:Y:S01]  /*3060*/  FADD.FTZ R57, R57, R109 ;  /* 0x0000006d39397221 */ /* 0x000fe20000010000 */
[----:B------:R-:W-:Y:S01]  /*3070*/  FADD.FTZ R59, R59, R108 ;  /* 0x0000006c3b3b7221 */ /* 0x000fe20000010000 */
        /* <DEDUP_REMOVED lines=23> */
.L_x_2521:
        /* <DEDUP_REMOVED lines=33> */
.L_x_2522:
        /* <DEDUP_REMOVED lines=33> */
.L_x_2523:
        /* <DEDUP_REMOVED lines=33> */
.L_x_2524:
[----:B------:R-:W-:Y:S01]  /*3820*/  FMUL.FTZ R94, R41, R96 ;  /* 0x00000060295e7220 */ /* 0x000fe20000410000 */
[----:B------:R-:W-:Y:S01]  /*3830*/  FADD.FTZ R58, R108, R43 ;  /* 0x0000002b6c3a7221 */ /* 0x000fe20000010000 */
[----:B------:R-:W-:Y:S01]  /*3840*/  FFMA.FTZ R51, R118, R43, R51 ;  /* 0x0000002b76337223 */ /* 0x000fe20000010033 */
[----:B------:R-:W-:Y:S01]  /*3850*/  FFMA.FTZ R57, R119, R56, R57 ;  /* 0x0000003877397223 */ /* 0x000fe20000010039 */
[----:B------:R-:W-:Y:S01]  /*3860*/  FFMA.FTZ R108, R110, R94, R61 ;  /* 0x0000005e6e6c7223 */ /* 0x000fe2000001003d */
[----:B------:R-:W-:Y:S01]  /*3870*/  FMUL.FTZ R61, R50, R97 ;  /* 0x00000061323d7220 */ /* 0x000fe20000410000 */
[----:B------:R-:W-:Y:S01]  /*3880*/  FADD.FTZ R63, R63, R94 ;  /* 0x0000005e3f3f7221 */ /* 0x000fe20000010000 */
[----:B------:R-:W-:Y:S01]  /*3890*/  FADD.FTZ R94, R59, R56 ;  /* 0x000000383b5e7221 */ /* 0x000fe20000010000 */
        /* <DEDUP_REMOVED lines=25> */
.L_x_2525:
        /* <DEDUP_REMOVED lines=33> */
.L_x_2526:
[----:B------:R-:W-:Y:S01]  /*3c40*/  FMUL.FTZ R62, R49, R96 ;  /* 0x00000060313e7220 */ /* 0x000fe20000410000 */
[----:B------:R-:W-:Y:S01]  /*3c50*/  FADD.FTZ R60, R60, R53 ;  /* 0x000000353c3c7221 */ /* 0x000fe20000010000 */
[----:B------:R-:W-:Y:S01]  /*3c60*/  FFMA.FTZ R53, R114, R53, R51 ;  /* 0x0000003572357223 */ /* 0x000fe20000010033 */
[----:B------:R-:W-:Y:S01]  /*3c70*/  FADD.FTZ R51, R55, R54 ;  /* 0x0000003637337221 */ /* 0x000fe20000010000 */
[----:B------:R-:W-:Y:S01]  /*3c80*/  FADD.FTZ R61, R59, R62 ;  /* 0x0000003e3b3d7221 */ /* 0x000fe20000010000 */
[----:B------:R-:W-:Y:S01]  /*3c90*/  FFMA.FTZ R92, R94, R62, R57 ;  /* 0x0000003e5e5c7223 */ /* 0x000fe20000010039 */
        /* <DEDUP_REMOVED lines=27> */
.L_x_2527:
        /* <DEDUP_REMOVED lines=29> */
.L_x_2528:
        /* <DEDUP_REMOVED lines=29> */
.L_x_2529:
[----:B------:R-:W-:Y:S01]  /*41f0*/  FMUL.FTZ R46, R47, R96 ;  /* 0x000000602f2e7220 */ /* 0x000fe20000410000 */
[----:B------:R-:W-:-:S03]  /*4200*/  FMUL.FTZ R87, R40, R85 ;  /* 0x0000005528577220 */ /* 0x000fc60000410000 */
[----:B------:R-:W-:Y:S01]  /*4210*/  FFMA.FTZ R86, R88, R46, R59 ;  /* 0x0000002e58567223 */ /* 0x000fe2000001003b */
[----:B------:R-:W-:Y:S01]  /*4220*/  FADD.FTZ R59, R61, R46 ;  /* 0x0000002e3d3b7221 */ /* 0x000fe20000010000 */
[----:B------:R-:W-:-:S04]  /*4230*/  FMUL.FTZ R46, R44, R97 ;  /* 0x000000612c2e7220 */ /* 0x000fc80000410000 */
[----:B------:R-:W-:Y:S01]  /*4240*/  FFMA.FTZ R61, R89, R46, R86 ;  /* 0x0000002e593d7223 */ /* 0x000fe20000010056 */
[----:B------:R-:W-:Y:S01]  /*4250*/  FADD.FTZ R46, R46, R59 ;  /* 0x0000003b2e2e7221 */ /* 0x000fe20000010000 */
[----:B------:R-:W-:Y:S01]  /*4260*/  FMUL.FTZ R86, R48, R85 ;  /* 0x0000005530567220 */ /* 0x000fe20000410000 */
[----:B------:R-:W-:Y:S02]  /*4270*/  MOV R59, R16 ;  /* 0x00000010003b7202 */ /* 0x000fe40000000f00 */
[----:B------:R-:W-:Y:S01]  /*4280*/  MOV R48, R17 ;  /* 0x0000001100307202 */ /* 0x000fe20000000f00 */
[----:B------:R-:W-:Y:S06]  /*4290*/  @!P5 BRA `(.L_x_2530) ;  /* 0x000000000048d947 */ /* 0x000fec0003800000 */
[----:B------:R-:W-:Y:S01]  /*42a0*/  FFMA.FTZ R48, R86, R96, R77 ;  /* 0x0000006056307223 */ /* 0x000fe2000001004d */
[----:B------:R-:W-:-:S03]  /*42b0*/  FFMA.FTZ R40, R87, R97, R76 ;  /* 0x0000006157287223 */ /* 0x000fc6000001004c */
[----:B------:R-:W-:-:S06]  /*42c0*/  FMUL.FTZ R121, R48, -1.4426950216293334961 ;  /* 0xbfb8aa3b30797820 */ /* 0x000fcc0000410000 */
[----:B------:R-:W0:Y:S02]  /*42d0*/  MUFU.EX2 R121, R121 ;  /* 0x0000007900797308 */ /* 0x000e240000000800 */
[----:B0-----:R-:W-:-:S06]  /*42e0*/  FADD.FTZ R59, R121, 1 ;  /* 0x3f800000793b7421 */ /* 0x001fcc0000010000 */
[----:B------:R-:W0:Y:S02]  /*42f0*/  MUFU.RCP R59, R59 ;  /* 0x0000003b003b7308 */ /* 0x000e240000001000 */
[----:B0-----:R-:W-:Y:S01]  /*4300*/  FADD.FTZ R63, -R59, 1 ;  /* 0x3f8000003b3f7421 */ /* 0x001fe20000010100 */
[----:B------:R-:W-:-:S03]  /*4310*/  FMUL.FTZ R59, R16, R59 ;  /* 0x0000003b103b7220 */ /* 0x000fc60000410000 */
[----:B------:R-:W-:Y:S01]  /*4320*/  FFMA.FTZ R48, R48, R63, 1 ;  /* 0x3f80000030307423 */ /* 0x000fe2000001003f */
[----:B------:R-:W-:-:S03]  /*4330*/  FMUL.FTZ R63, R40, -1.4426950216293334961 ;  /* 0xbfb8aa3b283f7820 */ /* 0x000fc60000410000 */
[----:B------:R-:W-:-:S03]  /*4340*/  FMUL.FTZ R59, R59, R48 ;  /* 0x000000303b3b7220 */ /* 0x000fc60000410000 */
[----:B------:R-:W0:Y:S02]  /*4350*/  MUFU.EX2 R63, R63 ;  /* 0x0000003f003f7308 */ /* 0x000e240000000800 */
[----:B0-----:R-:W-:-:S06]  /*4360*/  FADD.FTZ R63, R63, 1 ;  /* 0x3f8000003f3f7421 */ /* 0x001fcc0000010000 */
[----:B------:R-:W0:Y:S02]  /*4370*/  MUFU.RCP R63, R63 ;  /* 0x0000003f003f7308 */ /* 0x000e240000001000 */
[----:B0-----:R-:W-:Y:S01]  /*4380*/  FADD.FTZ R121, -R63, 1 ;  /* 0x3f8000003f797421 */ /* 0x001fe20000010100 */
[----:B------:R-:W-:-:S03]  /*4390*/  FMUL.FTZ R48, R17, R63 ;  /* 0x0000003f11307220 */ /* 0x000fc60000410000 */
[----:B------:R-:W-:-:S04]  /*43a0*/  FFMA.FTZ R121, R40, R121, 1 ;  /* 0x3f80000028797423 */ /* 0x000fc80000010079 */
[----:B------:R-:W-:-:S07]  /*43b0*/  FMUL.FTZ R48, R48, R121 ;  /* 0x0000007930307220 */ /* 0x000fce0000410000 */
.L_x_2530:
        /* <DEDUP_REMOVED lines=37> */
[----:B------:R-:W-:Y:S01]  /*4610*/  BSSY B0, `(.L_x_2531) ;  /* 0x000004b000007945 */ /* 0x000fe20003800000 */
[----:B------:R-:W-:Y:S01]  /*4620*/  FADD.FTZ R42, R60, R59 ;  /* 0x0000003b3c2a7221 */ /* 0x000fe20000010000 */
[----:B0-----:R-:W-:Y:S01]  /*4630*/  @!P5 FADD.FTZ R46, R46, R61 ;  /* 0x0000003d2e2ed221 */ /* 0x001fe20000010000 */
[----:B------:R-:W-:Y:S01]  /*4640*/  FFMA.FTZ R41, R87, R48, R62 ;  /* 0x0000003057297223 */ /* 0x000fe2000001003e */
[----:B------:R-:W-:Y:S01]  /*4650*/  FADD.FTZ R43, R51, R48 ;  /* 0x00000030332b7221 */ /* 0x000fe20000010000 */
[----:B-1----:R-:W-:-:S02]  /*4660*/  @!P5 FADD.FTZ R63, R63, R40 ;  /* 0x000000283f3fd221 */ /* 0x002fc40000010000 */
        /* <DEDUP_REMOVED lines=22> */
[----:B------:R-:W-:-:S03]  /*47d0*/  MOV R62, R46 ;  /* 0x0000002e003e7202 */ /* 0x000fc60000000f00 */
[----:B------:R0:W-:Y:S07]  /*47e0*/  STS.128 [R66], R40 ;  /* 0x0000002842007388 */ /* 0x0001ee0000000c00 */
        /* <DEDUP_REMOVED lines=45> */
.L_x_2532:
[----:B------:R-:W-:Y:S05]  /*4ac0*/  BSYNC B0 ;  /* 0x0000000000007941 */ /* 0x000fea0003800000 */
.L_x_2531:
        /* <DEDUP_REMOVED lines=81> */
.L_x_2534:
[----:B------:R-:W-:Y:S05]  /*4fe0*/  BSYNC B0 ;  /* 0x0000000000007941 */ /* 0x000fea0003800000 */
.L_x_2533:
[----:B------:R-:W0:Y:S01]  /*4ff0*/  LDC.64 R46, c[0x0][0x268] ;  /* 0x00009a00ff2e7b82 */ /* 0x000e220000000a00 */
[----:B------:R-:W-:Y:S01]  /*5000*/  LEA R45, R120, R83, 0x5 ;  /* 0x00000053782d7211 */ /* 0x000fe200078e28ff */
[----:B------:R-:W-:Y:S04]  /*5010*/  BSSY B0, `(.L_x_2535) ;  /* 0x000000e000007945 */ /* 0x000fe80003800000 */
[----:B0-----:R-:W-:Y:S01]  /*5020*/  IMAD.WIDE R46, R45, 0x4, R46 ;  /* 0x000000042d2e7825 */ /* 0x001fe200078e022e */
        /* <DEDUP_REMOVED lines=12> */
.L_x_2536:
[----:B------:R-:W-:Y:S05]  /*50f0*/  BSYNC B0 ;  /* 0x0000000000007941 */ /* 0x000fea0003800000 */
.L_x_2535:
        /* <DEDUP_REMOVED lines=33> */
.L_x_2539:
[----:B-1----:R-:W2:Y:S04]  /*5310*/  LDG.E.STRONG.GPU R42, desc[UR8][R40.64] ;  /* 0x00000008282a7981 */ /* 0x002ea8000c1ef900 */
[----:B--2---:R-:W-:Y:S01]  /*5320*/  CCTL.IVALL ;  /* 0x00000000ff00798f */ /* 0x004fe20002000000 */
[----:B------:R-:W-:Y:S05]  /*5330*/  YIELD ;  /* 0x0000000000007946 */ /* 0x000fea0003800000 */
[----:B------:R-:W-:-:S13]  /*5340*/  ISETP.NE.AND P6, PT, R42, R49, PT ;  /* 0x000000312a00720c */ /* 0x000fda0003fc5270 */
[----:B------:R-:W-:Y:S05]  /*5350*/  @P6 BRA `(.L_x_2539) ;  /* 0xfffffffc00ec6947 */ /* 0x000fea000383ffff */
.L_x_2538:
        /* <DEDUP_REMOVED lines=22> */
.L_x_2543:
        /* <DEDUP_REMOVED lines=115> */
.L_x_2542:
        /* <DEDUP_REMOVED lines=63> */
.L_x_2544:
[----:B------:R-:W-:-:S04]  /*5fe0*/  LOP3.LUT P6, RZ, R84, 0x1, RZ, 0xc0, !PT ;  /* 0x0000000154ff7812 */ /* 0x000fc800078cc0ff */
[----:B------:R-:W-:-:S13]  /*5ff0*/  ISETP.NE.OR P6, PT, R42, RZ, P6 ;  /* 0x000000ff2a00720c */ /* 0x000fda00037c5670 */
[----:B------:R-:W-:Y:S05]  /*6000*/  @!P6 BRA `(.L_x_2540) ;  /* 0x00000000007ce947 */ /* 0x000fea0003800000 */
.L_x_2541:
        /* <DEDUP_REMOVED lines=31> */
.L_x_2540:
        /* <DEDUP_REMOVED lines=10> */
.L_x_2546:
[----:B------:R-:W-:Y:S05]  /*62a0*/  BSYNC B0 ;  /* 0x0000000000007941 */ /* 0x000fea0003800000 */
.L_x_2545:
        /* <DEDUP_REMOVED lines=17> */
.L_x_2537:
        /* <DEDUP_REMOVED lines=35> */
.L_x_2547:
        /* <DEDUP_REMOVED lines=19> */
[----:B------:R0:W-:Y:S02]  /*6720*/  STG.E.64 desc[UR8][R40.64], R18 ;  /* 0x0000001228007986 */ /* 0x0001e4000c101b08 */
.L_x_2549:
[----:B------:R-:W-:Y:S05]  /*6730*/  BSYNC B0 ;  /* 0x0000000000007941 */ /* 0x000fea0003800000 */
.L_x_2548:
[----:B------:R-:W-:-:S13]  /*6740*/  ISETP.NE.AND P6, PT, RZ, UR7, PT ;  /* 0x00000007ff007c0c */ /* 0x000fda000bfc5270 */
        /* <DEDUP_REMOVED lines=19> */
.L_x_2550:
[----:B------:R-:W-:Y:S04]  /*6880*/  BSSY B0, `(.L_x_2551) ;  /* 0x0000013000007945 */ /* 0x000fe80003800000 */
[----:B------:R-:W-:Y:S05]  /*6890*/  @!P3 BRA `(.L_x_2552) ;  /* 0x000000000044b947 */ /* 0x000fea0003800000 */
[----:B------:R-:W-:Y:S01]  /*68a0*/  ULDC.64 UR14, c[0x0][0x288] ;  /* 0x0000a200000e7ab9 */ /* 0x000fe20000000a00 */
[----:B0-----:R-:W-:Y:S01]  /*68b0*/  MOV R18, R122 ;  /* 0x0000007a00127202 */ /* 0x001fe20000000f00 */
        /* <DEDUP_REMOVED lines=9> */
[----:B------:R-:W-:-:S04]  /*6950*/  LEA R40, P5, R18, UR14, 0x2 ;  /* 0x0000000e12287c11 */ /* 0x000fc8000f8a10ff */
[----:B------:R-:W-:Y:S01]  /*6960*/  LEA.HI.X R41, R18, UR15, R41, 0x2, P5 ;  /* 0x0000000f12297c11 */ /* 0x000fe2000a8f1429 */
[----:B------:R-:W-:Y:S01]  /*6970*/  FFMA.FTZ R18, R96, R20, -R19 ;  /* 0x0000001460127223 */ /* 0x000fe20000010813 */
[----:B------:R-:W-:-:S03]  /*6980*/  FMUL.FTZ R19, R42, R85 ;  /* 0x000000552a137220 */ /* 0x000fc60000410000 */
[----:B------:R-:W-:-:S05]  /*6990*/  FMUL.FTZ R18, R18, R85 ;  /* 0x0000005512127220 */ /* 0x000fca0000410000 */
[----:B------:R1:W-:Y:S02]  /*69a0*/  STG.E.64 desc[UR8][R40.64], R18 ;  /* 0x0000001228007986 */ /* 0x0003e4000c101b08 */
.L_x_2552:
[----:B------:R-:W-:Y:S05]  /*69b0*/  BSYNC B0 ;  /* 0x0000000000007941 */ /* 0x000fea0003800000 */
.L_x_2551:
        /* <DEDUP_REMOVED lines=19> */
.L_x_2553:
[----:B------:R-:W-:Y:S04]  /*6af0*/  BSSY B0, `(.L_x_2554) ;  /* 0x0000013000007945 */ /* 0x000fe80003800000 */
[----:B------:R-:W-:Y:S05]  /*6b00*/  @!P4 BRA `(.L_x_2555) ;  /* 0x000000000044c947 */ /* 0x000fea0003800000 */
[----:B------:R-:W-:Y:S01]  /*6b10*/  ULDC.64 UR14, c[0x0][0x288] ;  /* 0x0000a200000e7ab9 */ /* 0x000fe20000000a00 */
[----:B01----:R-:W-:Y:S01]  /*6b20*/  MOV R18, R122 ;  /* 0x0000007a00127202 */ /* 0x003fe20000000f00 */
        /* <DEDUP_REMOVED lines=15> */
.L_x_2555:
[----:B------:R-:W-:Y:S05]  /*6c20*/  BSYNC B0 ;  /* 0x0000000000007941 */ /* 0x000fea0003800000 */
.L_x_2554:
        /* <DEDUP_REMOVED lines=19> */
.L_x_2556:
[----:B------:R-:W-:Y:S01]  /*6d60*/  LOP3.LUT P5, RZ, R84, 0x100, RZ, 0xc0, !PT ;  /* 0x0000010054ff7812 */ /* 0x000fe200078ac0ff */
[----:B------:R-:W-:-:S12]  /*6d70*/  BSSY B0, `(.L_x_2557) ;  /* 0x0000015000007945 */ /* 0x000fd80003800000 */
[----:B------:R-:W-:Y:S05]  /*6d80*/  @!P5 BRA `(.L_x_2558) ;  /* 0x00000000004cd947 */ /* 0x000fea0003800000 */
[----:B--2---:R-:W-:Y:S01]  /*6d90*/  IADD3 R21, R67, 0x30, RZ ;  /* 0x0000003043157810 */ /* 0x004fe20007ffe0ff */
[----:B------:R-:W-:Y:S01]  /*6da0*/  ULDC.64 UR14, c[0x0][0x288] ;  /* 0x0000a200000e7ab9 */ /* 0x000fe20000000a00 */
[----:B01----:R-:W-:Y:S01]  /*6db0*/  MOV R18, R122 ;  /* 0x0000007a00127202 */ /* 0x003fe20000000f00 */
[----:B------:R-:W-:Y:S01]  /*6dc0*/  FFMA.FTZ R22, R105, R47, R48 ;  /* 0x0000002f69167223 */ /* 0x000fe20000010030 */
[----:B------:R-:W-:Y:S02]  /*6dd0*/  SHF.R.S32.HI R20, RZ, 0x1f, R21 ;  /* 0x0000001fff147819 */ /* 0x000fe40000011415 */
        /* <DEDUP_REMOVED lines=10> */
[----:B------:R-:W-:Y:S01]  /*6e80*/  FFMA.FTZ R18, R96, R24, -R19 ;  /* 0x0000001860127223 */ /* 0x000fe20000010813 */
[----:B------:R-:W-:-:S03]  /*6e90*/  FMUL.FTZ R19, R22, R85 ;  /* 0x0000005516137220 */ /* 0x000fc60000410000 */
[----:B------:R-:W-:-:S05]  /*6ea0*/  FMUL.FTZ R18, R18, R85 ;  /* 0x0000005512127220 */ /* 0x000fca0000410000 */
[----:B------:R3:W-:Y:S02]  /*6eb0*/  STG.E.64 desc[UR8][R20.64], R18 ;  /* 0x0000001214007986 */ /* 0x0007e4000c101b08 */
.L_x_2558:
[----:B------:R-:W-:Y:S05]  /*6ec0*/  BSYNC B0 ;  /* 0x0000000000007941 */ /* 0x000fea0003800000 */
.L_x_2557:
[----:B------:R-:W-:-:S13]  /*6ed0*/  ISETP.NE.AND P5, PT, RZ, UR7, PT ;  /* 0x00000007ff007c0c */ /* 0x000fda000bfa5270 */
        /* <DEDUP_REMOVED lines=19> */
.L_x_2559:
[----:B------:R-:W-:Y:S01]  /*7010*/  LOP3.LUT P5, RZ, R84, 0x80, RZ, 0xc0, !PT ;  /* 0x0000008054ff7812 */ /* 0x000fe200078ac0ff */
[----:B------:R-:W-:-:S12]  /*7020*/  BSSY B0, `(.L_x_2560) ;  /* 0x0000014000007945 */ /* 0x000fd80003800000 */
[----:B------:R-:W-:Y:S05]  /*7030*/  @!P5 BRA `(.L_x_2561) ;  /* 0x000000000048d947 */ /* 0x000fea0003800000 */
[----:B--23--:R-:W-:Y:S01]  /*7040*/  SHF.R.S32.HI R21, RZ, 0x1f, R0 ;  /* 0x0000001fff157819 */ /* 0x00cfe20000011400 */
[----:B------:R-:W-:Y:S01]  /*7050*/  ULDC.64 UR14, c[0x0][0x288] ;  /* 0x0000a200000e7ab9 */ /* 0x000fe20000000a00 */
[----:B01----:R-:W-:Y:S01]  /*7060*/  MOV R18, R122 ;  /* 0x0000007a00127202 */ /* 0x003fe20000000f00 */
[----:B------:R-:W-:Y:S01]  /*7070*/  FFMA.FTZ R22, R107, R47, R48 ;  /* 0x0000002f6b167223 */ /* 0x000fe20000010030 */
[----:B------:R-:W-:Y:S01]  /*7080*/  MOV R19, R125 ;  /* 0x0000007d00137202 */ /* 0x000fe20000000f00 */
[----:B------:R-:W-:Y:S02]  /*7090*/  IMAD R21, R21, UR14, RZ ;  /* 0x0000000e15157c24 */ /* 0x000fe4000f8e02ff */
[----:B------:R-:W-:Y:S01]  /*70a0*/  FFMA.FTZ R22, R97, R27, -R22 ;  /* 0x0000001b61167223 */ /* 0x000fe20000010816 */
        /* <DEDUP_REMOVED lines=11> */
.L_x_2561:
[----:B------:R-:W-:Y:S05]  /*7160*/  BSYNC B0 ;  /* 0x0000000000007941 */ /* 0x000fea0003800000 */
.L_x_2560:
[----:B------:R-:W-:-:S13]  /*7170*/  ISETP.NE.AND P5, PT, RZ, UR7, PT ;  /* 0x00000007ff007c0c */ /* 0x000fda000bfa5270 */
[----:B------:R-:W-:Y:S05]  /*7180*/  @!P5 BRA `(.L_x_2562) ;  /* 0x000000000048d947 */ /* 0x000fea0003800000 */
        /* <DEDUP_REMOVED lines=18> */
.L_x_2562:
[----:B------:R-:W-:Y:S01]  /*72b0*/  LOP3.LUT P5, RZ, R84, 0x40, RZ, 0xc0, !PT ;  /* 0x0000004054ff7812 */ /* 0x000fe200078ac0ff */
[----:B------:R-:W-:-:S12]  /*72c0*/  BSSY B0, `(.L_x_2563) ;  /* 0x0000015000007945 */ /* 0x000fd80003800000 */
[----:B------:R-:W-:Y:S05]  /*72d0*/  @!P5 BRA `(.L_x_2564) ;  /* 0x00000000004cd947 */ /* 0x000fea0003800000 */
[----:B--234-:R-:W-:Y:S01]  /*72e0*/  IADD3 R21, R67, 0x50, RZ ;  /* 0x0000005043157810 */ /* 0x01cfe20007ffe0ff */
        /* <DEDUP_REMOVED lines=18> */
.L_x_2564:
[----:B------:R-:W-:Y:S05]  /*7410*/  BSYNC B0 ;  /* 0x0000000000007941 */ /* 0x000fea0003800000 */
.L_x_2563:
        /* <DEDUP_REMOVED lines=20> */
.L_x_2565:
[----:B------:R-:W-:Y:S01]  /*7560*/  LOP3.LUT P5, RZ, R84, 0x20, RZ, 0xc0, !PT ;  /* 0x0000002054ff7812 */ /* 0x000fe200078ac0ff */
[----:B------:R-:W-:-:S12]  /*7570*/  BSSY B0, `(.L_x_2566) ;  /* 0x0000015000007945 */ /* 0x000fd80003800000 */
[----:B------:R-:W-:Y:S05]  /*7580*/  @!P5 BRA `(.L_x_2567) ;  /* 0x00000000004cd947 */ /* 0x000fea0003800000 */
[----:B0-234-:R-:W-:Y:S01]  /*7590*/  IADD3 R21, R67, 0x60, RZ ;  /* 0x0000006043157810 */ /* 0x01dfe20007ffe0ff */
[----:B------:R-:W-:Y:S01]  /*75a0*/  ULDC.64 UR14, c[0x0][0x288] ;  /* 0x0000a200000e7ab9 */ /* 0x000fe20000000a00 */
[----:B-1----:R-:W-:Y:S01]  /*75b0*/  MOV R18, R122 ;  /* 0x0000007a00127202 */ /* 0x002fe20000000f00 */
        /* <DEDUP_REMOVED lines=16> */
.L_x_2567:
[----:B------:R-:W-:Y:S05]  /*76c0*/  BSYNC B0 ;  /* 0x0000000000007941 */ /* 0x000fea0003800000 */
.L_x_2566:
        /* <DEDUP_REMOVED lines=20> */
.L_x_2568:
        /* <DEDUP_REMOVED lines=22> */
.L_x_2570:
[----:B------:R-:W-:Y:S05]  /*7970*/  BSYNC B0 ;  /* 0x0000000000007941 */ /* 0x000fea0003800000 */
.L_x_2569:
        /* <DEDUP_REMOVED lines=20> */
.L_x_2571:
[----:B------:R-:W-:Y:S01]  /*7ac0*/  LOP3.LUT P5, RZ, R84, 0x8, RZ, 0xc0, !PT ;  /* 0x0000000854ff7812 */ /* 0x000fe200078ac0ff */
[----:B------:R-:W-:-:S12]  /*7ad0*/  BSSY B0, `(.L_x_2572) ;  /* 0x0000015000007945 */ /* 0x000fd80003800000 */
[----:B------:R-:W-:Y:S05]  /*7ae0*/  @!P5 BRA `(.L_x_2573) ;  /* 0x00000000004cd947 */ /* 0x000fea0003800000 */
[----:B0-234-:R-:W-:Y:S01]  /*7af0*/  IADD3 R21, R67, 0x80, RZ ;  /* 0x0000008043157810 */ /* 0x01dfe20007ffe0ff */
[----:B------:R-:W-:Y:S01]  /*7b00*/  ULDC.64 UR14, c[0x0][0x288] ;  /* 0x0000a200000e7ab9 */ /* 0x000fe20000000a00 */
[----:B-1----:R-:W-:Y:S02]  /*7b10*/  MOV R18, R122 ;  /* 0x0000007a00127202 */ /* 0x002fe40000000f00 */
        /* <DEDUP_REMOVED lines=12> */
[----:B------:R-:W-:Y:S01]  /*7be0*/  FFMA.FTZ R18, R97, R35, -R18 ;  /* 0x0000002361127223 */ /* 0x000fe20000010812 */
[----:B------:R-:W-:-:S03]  /*7bf0*/  FMUL.FTZ R34, R34, R85 ;  /* 0x0000005522227220 */ /* 0x000fc60000410000 */
[----:B------:R-:W-:-:S05]  /*7c00*/  FMUL.FTZ R35, R18, R85 ;  /* 0x0000005512237220 */ /* 0x000fca0000410000 */
[----:B------:R0:W-:Y:S02]  /*7c10*/  STG.E.64 desc[UR8][R20.64], R34 ;  /* 0x0000002214007986 */ /* 0x0001e4000c101b08 */
.L_x_2573:
[----:B------:R-:W-:Y:S05]  /*7c20*/  BSYNC B0 ;  /* 0x0000000000007941 */ /* 0x000fea0003800000 */
.L_x_2572:
        /* <DEDUP_REMOVED lines=20> */
.L_x_2574:
[----:B------:R-:W-:Y:S04]  /*7d70*/  BSSY B0, `(.L_x_2575) ;  /* 0x0000015000007945 */ /* 0x000fe80003800000 */
[----:B------:R-:W-:Y:S05]  /*7d80*/  @!P0 BRA `(.L_x_2576) ;  /* 0x00000000004c8947 */ /* 0x000fea0003800000 */
[----:B01234-:R-:W-:Y:S01]  /*7d90*/  IADD3 R19, R67, 0x90, RZ ;  /* 0x0000009043137810 */ /* 0x01ffe20007ffe0ff */
        /* <DEDUP_REMOVED lines=18> */
.L_x_2576:
[----:B------:R-:W-:Y:S05]  /*7ec0*/  BSYNC B0 ;  /* 0x0000000000007941 */ /* 0x000fea0003800000 */
.L_x_2575:
        /* <DEDUP_REMOVED lines=19> */
.L_x_2577:
[----:B------:R-:W-:Y:S04]  /*8000*/  BSSY B0, `(.L_x_2578) ;  /* 0x0000015000007945 */ /* 0x000fe80003800000 */
[----:B------:R-:W-:Y:S05]  /*8010*/  @!P1 BRA `(.L_x_2579) ;  /* 0x00000000004c9947 */ /* 0x000fea0003800000 */
[----:B------:R-:W-:Y:S01]  /*8020*/  IADD3 R23, R67, 0xa0, RZ ;  /* 0x000000a043177810 */ /* 0x000fe20007ffe0ff */
[----:B------:R-:W-:Y:S01]  /*8030*/  ULDC.64 UR14, c[0x0][0x288] ;  /* 0x0000a200000e7ab9 */ /* 0x000fe20000000a00 */
[----:B01234-:R-:W-:Y:S02]  /*8040*/  MOV R18, R122 ;  /* 0x0000007a00127202 */ /* 0x01ffe40000000f00 */
        /* <DEDUP_REMOVED lines=16> */
.L_x_2579:
[----:B------:R-:W-:Y:S05]  /*8150*/  BSYNC B0 ;  /* 0x0000000000007941 */ /* 0x000fea0003800000 */
.L_x_2578:
        /* <DEDUP_REMOVED lines=19> */
.L_x_2580:
        /* <DEDUP_REMOVED lines=21> */
.L_x_2582:
[----:B------:R-:W-:Y:S05]  /*83e0*/  BSYNC B0 ;  /* 0x0000000000007941 */ /* 0x000fea0003800000 */
.L_x_2581:
        /* <DEDUP_REMOVED lines=19> */
.L_x_2583:
        /* <DEDUP_REMOVED lines=26> */
.L_x_2585:
[----:B------:R-:W-:Y:S05]  /*86c0*/  BSYNC B0 ;  /* 0x0000000000007941 */ /* 0x000fea0003800000 */
.L_x_2584:
[----:B------:R-:W-:Y:S05]  /*86d0*/  @!P6 BRA `(.L_x_2586) ;  /* 0x000000000048e947 */ /* 0x000fea0003800000 */
[----:B0-----:R-:W-:Y:S01]  /*86e0*/  FFMA.FTZ R10, R90, R96, R77 ;  /* 0x000000605a0a7223 */ /* 0x001fe2000001004d */
[----:B------:R-:W-:-:S03]  /*86f0*/  FFMA.FTZ R11, R91, R97, R76 ;  /* 0x000000615b0b7223 */ /* 0x000fc6000001004c */
[----:B-1234-:R-:W-:Y:S01]  /*8700*/  FMUL.FTZ R18, R10, -1.4426950216293334961 ;  /* 0xbfb8aa3b0a127820 */ /* 0x01efe20000410000 */
        /* <DEDUP_REMOVED lines=15> */
.L_x_2586:
[----:B------:R-:W-:Y:S01]  /*8800*/  ISETP.GE.U32.AND P5, PT, R25, UR12, PT ;  /* 0x0000000c19007c0c */ /* 0x000fe2000bfa6070 */
[----:B------:R-:W-:Y:S01]  /*8810*/  BSSY B0, `(.L_x_2587) ;  /* 0x0000019000007945 */ /* 0x000fe20003800000 */
[----:B------:R-:W-:Y:S02]  /*8820*/  IADD3 R23, R46, 0xe0, RZ ;  /* 0x000000e02e177810 */ /* 0x000fe40007ffe0ff */
[----:B------:R-:W-:Y:S02]  /*8830*/  ISETP.GE.AND.EX P5, PT, R26, UR13, PT, P5 ;  /* 0x0000000d1a007c0c */ /* 0x000fe4000bfa6350 */
[----:B------:R-:W-:Y:S02]  /*8840*/  SHF.R.S32.HI R24, RZ, 0x1f, R23 ;  /* 0x0000001fff187819 */ /* 0x000fe40000011417 */
[----:B------:R-:W-:-:S13]  /*8850*/  ISETP.LT.U32.AND P5, PT, R83, 0x200, !P5 ;  /* 0x000002005300780c */ /* 0x000fda0006fa1070 */
[----:B------:R-:W-:Y:S05]  /*8860*/  @!P5 BRA `(.L_x_2588) ;  /* 0x00000000004cd947 */ /* 0x000fea0003800000 */
[----:B0-234-:R-:W-:Y:S01]  /*8870*/  IADD3 R21, R67, 0xd0, RZ ;  /* 0x000000d043157810 */ /* 0x01dfe20007ffe0ff */
[----:B------:R-:W-:Y:S01]  /*8880*/  ULDC.64 UR14, c[0x0][0x288] ;  /* 0x0000a200000e7ab9 */ /* 0x000fe20000000a00 */
[----:B------:R-:W-:Y:S02]  /*8890*/  MOV R10, R122 ;  /* 0x0000007a000a7202 */ /* 0x000fe40000000f00 */
[----:B------:R-:W-:Y:S02]  /*88a0*/  SHF.R.S32.HI R20, RZ, 0x1f, R21 ;  /* 0x0000001fff147819 */ /* 0x000fe40000011415 */
[----:B------:R-:W-:-:S03]  /*88b0*/  MOV R11, R125 ;  /* 0x0000007d000b7202 */ /* 0x000fc60000000f00 */
[----:B------:R-:W-:Y:S02]  /*88c0*/  IMAD R20, R20, UR14, RZ ;  /* 0x0000000e14147c24 */ /* 0x000fe4000f8e02ff */
[----:B-1----:R-:W-:-:S04]  /*88d0*/  IMAD.WIDE.U32 R18, R21, UR14, R10 ;  /* 0x0000000e15127c25 */ /* 0x002fc8000f8e000a */
        /* <DEDUP_REMOVED lines=12> */
.L_x_2588:
[----:B------:R-:W-:Y:S05]  /*89a0*/  BSYNC B0 ;  /* 0x0000000000007941 */ /* 0x000fea0003800000 */
.L_x_2587:
[----:B------:R-:W-:Y:S05]  /*89b0*/  @!P6 BRA `(.L_x_2589) ;  /* 0x000000000048e947 */ /* 0x000fea0003800000 */
[----:B0-----:R-:W-:Y:S01]  /*89c0*/  FFMA.FTZ R10, R88, R96, R77 ;  /* 0x00000060580a7223 */ /* 0x001fe2000001004d */
[----:B------:R-:W-:-:S03]  /*89d0*/  FFMA.FTZ R11, R89, R97, R76 ;  /* 0x00000061590b7223 */ /* 0x000fc6000001004c */
[----:B------:R-:W-:Y:S01]  /*89e0*/  FMUL.FTZ R12, R10, -1.4426950216293334961 ;  /* 0xbfb8aa3b0a0c7820 */ /* 0x000fe20000410000 */
[----:B-1234-:R-:W-:-:S05]  /*89f0*/  FMUL.FTZ R18, R11, -1.4426950216293334961 ;  /* 0xbfb8aa3b0b127820 */ /* 0x01efca0000410000 */
        /* <DEDUP_REMOVED lines=14> */
.L_x_2589:
[----:B------:R-:W-:Y:S01]  /*8ae0*/  ISETP.GE.U32.AND P5, PT, R23, UR12, PT ;  /* 0x0000000c17007c0c */ /* 0x000fe2000bfa6070 */
[----:B------:R-:W-:Y:S01]  /*8af0*/  BSSY B0, `(.L_x_2590) ;  /* 0x0000019000007945 */ /* 0x000fe20003800000 */
[----:B------:R-:W-:Y:S02]  /*8b00*/  IADD3 R46, R46, 0xf0, RZ ;  /* 0x000000f02e2e7810 */ /* 0x000fe40007ffe0ff */
[----:B------:R-:W-:Y:S02]  /*8b10*/  ISETP.GE.AND.EX P5, PT, R24, UR13, PT, P5 ;  /* 0x0000000d18007c0c */ /* 0x000fe4000bfa6350 */
[----:B0-234-:R-:W-:Y:S02]  /*8b20*/  SHF.R.S32.HI R20, RZ, 0x1f, R46 ;  /* 0x0000001fff147819 */ /* 0x01dfe4000001142e */
[----:B------:R-:W-:-:S13]  /*8b30*/  ISETP.LT.U32.AND P5, PT, R83, 0x200, !P5 ;  /* 0x000002005300780c */ /* 0x000fda0006fa1070 */
[----:B------:R-:W-:Y:S05]  /*8b40*/  @!P5 BRA `(.L_x_2591) ;  /* 0x00000000004cd947 */ /* 0x000fea0003800000 */
[----:B-1----:R-:W-:Y:S01]  /*8b50*/  IADD3 R19, R67, 0xe0, RZ ;  /* 0x000000e043137810 */ /* 0x002fe20007ffe0ff */
        /* <DEDUP_REMOVED lines=18> */
.L_x_2591:
[----:B------:R-:W-:Y:S05]  /*8c80*/  BSYNC B0 ;  /* 0x0000000000007941 */ /* 0x000fea0003800000 */
.L_x_2590:
[----:B------:R-:W-:Y:S05]  /*8c90*/  @!P6 BRA `(.L_x_2592) ;  /* 0x000000000048e947 */ /* 0x000fea0003800000 */
[----:B------:R-:W-:Y:S01]  /*8ca0*/  FFMA.FTZ R77, R86, R96, R77 ;  /* 0x00000060564d7223 */ /* 0x000fe2000001004d */
[----:B------:R-:W-:-:S03]  /*8cb0*/  FFMA.FTZ R76, R87, R97, R76 ;  /* 0x00000061574c7223 */ /* 0x000fc6000001004c */
[----:B0-----:R-:W-:Y:S01]  /*8cc0*/  FMUL.FTZ R10, R77, -1.4426950216293334961 ;  /* 0xbfb8aa3b4d0a7820 */ /* 0x001fe20000410000 */
[----:B------:R-:W-:-:S05]  /*8cd0*/  FMUL.FTZ R12, R76, -1.4426950216293334961 ;  /* 0xbfb8aa3b4c0c7820 */ /* 0x000fca0000410000 */
[----:B------:R-:W0:Y:S08]  /*8ce0*/  MUFU.EX2 R10, R10 ;  /* 0x0000000a000a7308 */ /* 0x000e300000000800 */
[----:B------:R-:W2:Y:S01]  /*8cf0*/  MUFU.EX2 R12, R12 ;  /* 0x0000000c000c7308 */ /* 0x000ea20000000800 */
[----:B0-----:R-:W-:-:S07]  /*8d00*/  FADD.FTZ R11, R10, 1 ;  /* 0x3f8000000a0b7421 */ /* 0x001fce0000010000 */
        /* <DEDUP_REMOVED lines=11> */
.L_x_2592:
        /* <DEDUP_REMOVED lines=22> */
.L_x_2594:
[----:B------:R-:W-:Y:S05]  /*8f20*/  BSYNC B0 ;  /* 0x0000000000007941 */ /* 0x000fea0003800000 */
.L_x_2593:
[----:B------:R-:W-:Y:S02]  /*8f30*/  IADD3 R79, R74, R79, RZ ;  /* 0x0000004f4a4f7210 */ /* 0x000fe40007ffe0ff */
[----:B------:R-:W-:Y:S02]  /*8f40*/  IADD3 R78, R78, 0x1, RZ ;  /* 0x000000014e4e7810 */ /* 0x000fe40007ffe0ff */
[----:B------:R-:W-:-:S13]  /*8f50*/  ISETP.GE.AND P5, PT, R79, UR4, PT ;  /* 0x000000044f007c0c */ /* 0x000fda000bfa6270 */
[----:B------:R-:W-:Y:S05]  /*8f60*/  @!P5 BRA `(.L_x_2595) ;  /* 0xffffff7400e4d947 */ /* 0x000fea000383ffff */
.L_x_2512:
        /* <DEDUP_REMOVED lines=8> */
[C---:B----4-:R-:W-:Y:S02]  /*8ff0*/  SHF.L.U32 R0, R7.reuse, 0x1, RZ ;  /* 0x0000000107007819 */ /* 0x050fe400000006ff */
[----:B------:R-:W-:Y:S02]  /*9000*/  IADD3 R4, R7, -0x1, RZ ;  /* 0xffffffff07047810 */ /* 0x000fe40007ffe0ff */
[----:B------:R-:W-:Y:S02]  /*9010*/  SEL R5, R0, RZ, P1 ;  /* 0x000000ff00057207 */ /* 0x000fe40000800000 */
[----:B------:R-:W-:-:S03]  /*9020*/  ISETP.NE.OR P0, PT, R75, R4, P0 ;  /* 0x000000044b00720c */ /* 0x000fc60000705670 */
[----:B-----5:R-:W-:Y:S01]  /*9030*/  IMAD.WIDE.U32 R2, R5, 0x4, R2 ;  /* 0x0000000405027825 */ /* 0x020fe200078e0002 */
[----:B------:R-:W-:Y:S09]  /*9040*/  @P2 BRA `(.L_x_2597) ;  /* 0x0000000000242947 */ /* 0x000ff20003800000 */
        /* <DEDUP_REMOVED lines=9> */
.L_x_2597:
[----:B------:R-:W-:Y:S05]  /*90e0*/  BSYNC B0 ;  /* 0x0000000000007941 */ /* 0x000fea0003800000 */
.L_x_2596:
[----:B------:R-:W-:Y:S05]  /*90f0*/  @P0 EXIT ;  /* 0x000000000000094d */ /* 0x000fea0003800000 */
[----:B------:R-:W-:Y:S05]  /*9100*/  @P2 BRA `(.L_x_2598) ;  /* 0x0000000000202947 */ /* 0x000fea0003800000 */
[----:B------:R-:W-:-:S05]  /*9110*/  IMAD R0, R6, R7, RZ ;  /* 0x0000000706007224 */ /* 0x000fca00078e02ff */
[----:B------:R-:W-:-:S13]  /*9120*/  ISETP.NE.AND P0, PT, R0, -0x1, PT ;  /* 0xffffffff0000780c */ /* 0x000fda0003f05270 */
[----:B------:R-:W-:Y:S05]  /*9130*/  @!P0 BRA `(.L_x_2598) ;  /* 0x0000000000148947 */ /* 0x000fea0003800000 */
.L_x_2599:
[----:B---3--:R-:W3:Y:S04]  /*9140*/  LDG.E.STRONG.GPU R5, desc[UR8][R2.64] ;  /* 0x0000000802057981 */ /* 0x008ee8000c1ef900 */
[----:B---3--:R-:W-:Y:S01]  /*9150*/  CCTL.IVALL ;  /* 0x00000000ff00798f */ /* 0x008fe20002000000 */
[----:B------:R-:W-:Y:S05]  /*9160*/  YIELD ;  /* 0x0000000000007946 */ /* 0x000fea0003800000 */
[----:B------:R-:W-:-:S13]  /*9170*/  ISETP.NE.AND P0, PT, R5, R0, PT ;  /* 0x000000000500720c */ /* 0x000fda0003f05270 */
[----:B------:R-:W-:Y:S05]  /*9180*/  @P0 BRA `(.L_x_2599) ;  /* 0xfffffffc00ec0947 */ /* 0x000fea000383ffff */
.L_x_2598:
[----:B------:R-:W-:Y:S05]  /*9190*/  WARPSYNC.ALL ;  /* 0x0000000000007948 */ /* 0x000fea0003800000 */
[----:B------:R-:W4:Y:S08]  /*91a0*/  LDC.64 R22, c[0x0][0x288] ;  /* 0x0000a200ff167b82 */ /* 0x000f300000000a00 */
[----:B------:R-:W-:Y:S01]  /*91b0*/  BAR.SYNC.DEFER_BLOCKING 0x0 ;  /* 0x0000000000007b1d */ /* 0x000fe20000010000 */
[----:B----4-:R-:W-:-:S04]  /*91c0*/  LEA.HI R0, P0, R23, R22, RZ, 0x1 ;  /* 0x0000001617007211 */ /* 0x010fc800078108ff */
[----:B---3--:R-:W-:-:S04]  /*91d0*/  IADD3.X R3, RZ, R23, RZ, P0, !PT ;  /* 0x00000017ff037210 */ /* 0x008fc800007fe4ff */
[----:B-1----:R-:W-:Y:S02]  /*91e0*/  SHF.R.S64 R18, R0, 0x1, R3 ;  /* 0x0000000100127819 */ /* 0x002fe40000001003 */
        /* <DEDUP_REMOVED lines=13> */
[----:B--2---:R-:W1:Y:S03]  /*92c0*/  LDC.64 R16, c[0x0][0x220] ;  /* 0x00008800ff107b82 */ /* 0x004e660000000a00 */
[----:B------:R-:W-:-:S04]  /*92d0*/  IADD3.X R5, RZ, R5, RZ, P0, !PT ;  /* 0x00000005ff057210 */ /* 0x000fc800007fe4ff */
[--C-:B------:R-:W-:Y:S02]  /*92e0*/  SHF.R.S64 R27, R2, 0x1, R5.reuse ;  /* 0x00000001021b7819 */ /* 0x100fe40000001005 */
[----:B------:R-:W-:-:S04]  /*92f0*/  SHF.R.S32.HI R2, RZ, 0x1, R5 ;  /* 0x00000001ff027819 */ /* 0x000fc80000011405 */
[----:B------:R-:W-:-:S07]  /*9300*/  SHF.L.U64.HI R29, R27, 0x2, R2 ;  /* 0x000000021b1d7819 */ /* 0x000fce0000010202 */
.L_x_2600:
        /* <DEDUP_REMOVED lines=25> */
.L_x_2601:
        /* <DEDUP_REMOVED lines=14> */
.L_x_5246:


//--------------------- .text._Z35group_norm_nhwc_bwd_one_pass_kernelI11Fp32IOBf16WLi512ELi64ELi512EEv26Group_norm_nhwc_bwd_params --------------------------
	.section	.text._Z35group_norm_nhwc_bwd_one_pass_kernelI11Fp32IOBf16WLi512ELi64ELi512EEv26Group_norm_nhwc_bwd_params,"ax",@progbits
	.align	128
        .global         _Z35group_norm_nhwc_bwd_one_pass_kernelI11Fp32IOBf16WLi512ELi64ELi512EEv26Group_norm_nhwc_bwd_params
        .type           _Z35group_norm_nhwc_bwd_one_pass_kernelI11Fp32IOBf16WLi512ELi64ELi512EEv26Group_norm_nhwc_bwd_params,@function
        .size           _Z35group_norm_nhwc_bwd_one_pass_kernelI11Fp32IOBf16WLi512ELi64ELi512EEv26Group_norm_nhwc_bwd_params,(.L_x_5247 - _Z35group_norm_nhwc_bwd_one_pass_kernelI11Fp32IOBf16WLi512ELi64ELi512EEv26Group_norm_nhwc_bwd_params)
        .other          _Z35group_norm_nhwc_bwd_one_pass_kernelI11Fp32IOBf16WLi512ELi64ELi512EEv26Group_norm_nhwc_bwd_params,@"STO_CUDA_ENTRY STV_DEFAULT"
_Z35group_norm_nhwc_bwd_one_pass_kernelI11Fp32IOBf16WLi512ELi64ELi512EEv26Group_norm_nhwc_bwd_params:
.text._Z35group_norm_nhwc_bwd_one_pass_kernelI11Fp32IOBf16WLi512ELi64ELi512EEv26Group_norm_nhwc_bwd_params:
        /* <DEDUP_REMOVED lines=35> */
.L_x_2750:
        /* <DEDUP_REMOVED lines=23> */
[----:B------:R-:W-:Y:S02]  /*03a0*/  SHF.R.S32.HI R29, RZ, 0x1f, R28 ;  /* 0x0000001fff1d7819 */ /* 0x000fe4000001141c */
[----:B------:R-:W-:Y:S02]  /*03b0*/  IADD3 R15, R0, 0x150, RZ ;  /* 0x00000150000f7810 */ /* 0x000fe40007ffe0ff */
[----:B0-----:R-:W-:-:S02]  /*03c0*/  R2UR UR7, R2 ;  /* 0x00000000020772ca */ /* 0x001fc400000e0000 */
[C---:B------:R-:W-:Y:S02]  /*03d0*/  IADD3 R2, R0.reuse, 0x150, RZ ;  /* 0x0000015000027810 */ /* 0x040fe40007ffe0ff */
[----:B------:R-:W-:Y:S02]  /*03e0*/  IADD3 R14, R0, 0xb0, RZ ;  /* 0x000000b0000e7810 */ /* 0x000fe40007ffe0ff */
[----:B------:R-:W-:Y:S02]  /*03f0*/  ISETP.GE.U32.AND P0, PT, R2, UR18, PT ;  /* 0x0000001202007c0c */ /* 0x000fe4000bf06070 */
[----:B------:R-:W-:Y:S02]  /*0400*/  SHF.R.S32.HI R2, RZ, 0x1f, R2 ;  /* 0x0000001fff027819 */ /* 0x000fe40000011402 */
[----:B------:R-:W-:Y:S02]  /*0410*/  SHF.R.S32.HI R5, RZ, 0x1f, R15 ;  /* 0x0000001fff057819 */ /* 0x000fe4000001140f */
[----:B------:R-:W-:Y:S01]  /*0420*/  ISETP.GE.OR.EX P2, PT, R2, UR19, P5, P0 ;  /* 0x0000001302007c0c */ /* 0x000fe2000af46700 */
[----:B------:R-:W-:Y:S01]  /*0430*/  UIADD3 UR5, URZ, -UR7, URZ ;  /* 0x800000073f057290 */ /* 0x000fe2000fffe03f */
[----:B------:R-:W-:-:S02]  /*0440*/  SHF.L.U32 R2, R17, 0x1, RZ ;  /* 0x0000000111027819 */ /* 0x000fc400000006ff */
[----:B------:R-:W-:Y:S01]  /*0450*/  ISETP.GE.U32.AND P0, PT, R25, UR18, PT ;  /* 0x0000001219007c0c */ /* 0x000fe2000bf06070 */
[----:B------:R-:W-:Y:S01]  /*0460*/  UIMAD UR5, UR5, UR16, URZ ;  /* 0x00000010050572a4 */ /* 0x000fe2000f8e023f */
[----:B------:R-:W-:Y:S02]  /*0470*/  LOP3.LUT R2, R2, 0x3e, RZ, 0xc0, !PT ;  /* 0x0000003e02027812 */ /* 0x000fe400078ec0ff */
[----:B------:R-:W-:Y:S01]  /*0480*/  ISETP.GE.OR.EX P6, PT, R24, UR19, P5, P0 ;  /* 0x0000001318007c0c */ /* 0x000fe2000afc6700 */
[----:B------:R-:W-:Y:S01]  /*0490*/  UIMAD.WIDE.U32 UR6, UR7, UR5, UR6 ;  /* 0x00000005070672a5 */ /* 0x000fe2000f8e0006 */
[----:B------:R-:W-:-:S03]  /*04a0*/  ISETP.GE.U32.AND P0, PT, R28, UR18, PT ;  /* 0x000000121c007c0c */ /* 0x000fc6000bf06070 */
[----:B------:R-:W-:Y:S01]  /*04b0*/  UIMAD.WIDE.U32 UR6, UR7, UR14, URZ ;  /* 0x0000000e070672a5 */ /* 0x000fe2000f8e003f */
[----:B---3--:R-:W0:Y:S01]  /*04c0*/  @!P2 LDC.64 R10, c[0x0][0x288] ;  /* 0x0000a200ff0aab82 */ /* 0x008e220000000a00 */
[----:B------:R-:W-:Y:S02]  /*04d0*/  @P2 LOP3.LUT R16, R16, 0x4000000, RZ, 0xfc, !PT ;  /* 0x0400000010102812 */ /* 0x000fe400078efcff */
[----:B------:R-:W-:Y:S01]  /*04e0*/  UIADD3 UR5, -UR7, URZ, URZ ;  /* 0x0000003f07057290 */ /* 0x000fe2000fffe13f */
[----:B------:R-:W-:Y:S02]  /*04f0*/  ISETP.GE.OR.EX P4, PT, R29, UR19, P5, P0 ;  /* 0x000000131d007c0c */ /* 0x000fe4000af86700 */
[----:B------:R-:W-:Y:S01]  /*0500*/  LOP3.LUT R16, R16, 0xfffdffff, RZ, 0xc0, !PT ;  /* 0xfffdffff10107812 */ /* 0x000fe200078ec0ff */
[----:B------:R-:W-:Y:S01]  /*0510*/  UIMAD UR5, UR16, UR5, UR14 ;  /* 0x00000005100572a4 */ /* 0x000fe2000f8e020e */
[----:B------:R-:W-:Y:S01]  /*0520*/  ISETP.GE.U32.AND P0, PT, R14, UR18, PT ;  /* 0x000000120e007c0c */ /* 0x000fe2000bf06070 */
[----:B------:R-:W-:Y:S01]  /*0530*/  ULOP3.LUT UR14, UR12, UR15, URZ, 0x3c, !UPT ;  /* 0x0000000f0c0e7292 */ /* 0x000fe2000f8e3c3f */
[----:B------:R-:W-:Y:S01]  /*0540*/  @P6 LOP3.LUT R16, R16, 0x20000, RZ, 0xfc, !PT ;  /* 0x0002000010106812 */ /* 0x000fe200078efcff */
[----:B------:R-:W-:Y:S01]  /*0550*/  UISETP.GT.U32.AND UP3, UPT, UR16, UR5, UPT ;  /* 0x000000051000728c */ /* 0x000fe2000bf64070 */
[----:B------:R-:W1:Y:S01]  /*0560*/  @!P2 LDC.64 R22, c[0x0][0x228] ;  /* 0x00008a00ff16ab82 */ /* 0x000e620000000a00 */
[----:B------:R-:W-:Y:S01]  /*0570*/  UISETP.GE.AND UP4, UPT, UR14, URZ, UPT ;  /* 0x0000003f0e00728c */ /* 0x000fe2000bf86270 */
[----:B------:R-:W-:-:S04]  /*0580*/  LOP3.LUT R16, R16, 0xfffbffff, RZ, 0xc0, !PT ;  /* 0xfffbffff10107812 */ /* 0x000fc800078ec0ff */
[----:B------:R-:W-:Y:S02]  /*0590*/  @P4 LOP3.LUT R16, R16, 0x40000, RZ, 0xfc, !PT ;  /* 0x0004000010104812 */ /* 0x000fe400078efcff */
[----:B-----5:R-:W2:Y:S02]  /*05a0*/  @!P6 LDC.64 R12, c[0x0][0x288] ;  /* 0x0000a200ff0ceb82 */ /* 0x020ea40000000a00 */
[----:B------:R-:W-:Y:S01]  /*05b0*/  @!UP3 UIADD3 UR5, UR5, -UR16, URZ ;  /* 0x800000100505b290 */ /* 0x000fe2000fffe03f */
[----:B------:R-:W-:Y:S01]  /*05c0*/  LOP3.LUT R16, R16, 0xfff7ffff, RZ, 0xc0, !PT ;  /* 0xfff7ffff10107812 */ /* 0x000fe200078ec0ff */
[----:B------:R-:W-:Y:S01]  /*05d0*/  @!UP3 UIADD3 UR7, UR7, 0x1, URZ ;  /* 0x000000010707b890 */ /* 0x000fe2000fffe03f */
[----:B0-----:R-:W-:Y:S01]  /*05e0*/  @!P2 IMAD R20, R5, R10, RZ ;  /* 0x0000000a0514a224 */ /* 0x001fe200078e02ff */
[----:B------:R-:W-:Y:S02]  /*05f0*/  UISETP.GE.U32.AND UP2, UPT, UR5, UR16, UPT ;  /* 0x000000100500728c */ /* 0x000fe4000bf46070 */
[----:B------:R-:W-:Y:S01]  /*0600*/  UIADD3 UR6, UR5, -UR16, URZ ;  /* 0x8000001005067290 */ /* 0x000fe2000fffe03f */
[----:B------:R-:W-:Y:S01]  /*0610*/  @!P2 IMAD R20, R15, R11, R20 ;  /* 0x0000000b0f14a224 */ /* 0x000fe200078e0214 */
[----:B------:R-:W-:Y:S01]  /*0620*/  UISETP.GT.U32.AND UP3, UPT, UR16, UR5, UPT ;  /* 0x000000051000728c */ /* 0x000fe2000bf64070 */
[----:B------:R-:W0:Y:S03]  /*0630*/  @!P6 LDC.64 R18, c[0x0][0x230] ;  /* 0x00008c00ff12eb82 */ /* 0x000e260000000a00 */
[----:B------:R-:W-:-:S02]  /*0640*/  USEL UR5, UR6, UR5, !UP3 ;  /* 0x0000000506057287 */ /* 0x000fc4000d800000 */
[----:B------:R-:W-:Y:S02]  /*0650*/  ULOP3.LUT UR6, URZ, UR15, URZ, 0x33, !UPT ;  /* 0x0000000f3f067292 */ /* 0x000fe4000f8e333f */
[----:B------:R-:W-:Y:S01]  /*0660*/  @!UP1 UIADD3 UR5, -UR5, URZ, URZ ;  /* 0x0000003f05059290 */ /* 0x000fe2000fffe13f */
[----:B------:R-:W3:Y:S01]  /*0670*/  @!P4 LDC.64 R26, c[0x0][0x288] ;  /* 0x0000a200ff1acb82 */ /* 0x000ee20000000a00 */
[----:B------:R-:W-:Y:S02]  /*0680*/  @UP2 UIADD3 UR7, UR7, 0x1, URZ ;  /* 0x0000000107072890 */ /* 0x000fe4000fffe03f */
[----:B------:R-:W-:Y:S02]  /*0690*/  USEL UR16, UR6, UR5, !UP0 ;  /* 0x0000000506107287 */ /* 0x000fe4000c000000 */
[----:B------:R-:W-:Y:S01]  /*06a0*/  @!UP4 UIADD3 UR7, -UR7, URZ, URZ ;  /* 0x0000003f0707c290 */ /* 0x000fe2000fffe13f */
[----:B--2---:R-:W-:Y:S01]  /*06b0*/  @!P6 IMAD R24, R24, R12, RZ ;  /* 0x0000000c1818e224 */ /* 0x004fe200078e02ff */
[----:B------:R-:W-:-:S02]  /*06c0*/  ULDC.64 UR14, c[0x0][0x298] ;  /* 0x0000a600000e7ab9 */ /* 0x000fc40000000a00 */
[----:B------:R-:W-:Y:S01]  /*06d0*/  USEL UR6, UR6, UR7, !UP0 ;  /* 0x0000000706067287 */ /* 0x000fe2000c000000 */
[----:B------:R-:W-:Y:S01]  /*06e0*/  MOV R9, UR16 ;  /* 0x0000001000097c02 */ /* 0x000fe20008000f00 */
[----:B------:R-:W-:Y:S01]  /*06f0*/  @!P6 IMAD R24, R25, R13, R24 ;  /* 0x0000000d1918e224 */ /* 0x000fe200078e0218 */
[----:B------:R-:W-:Y:S01]  /*0700*/  MOV R7, UR14 ;  /* 0x0000000e00077c02 */ /* 0x000fe20008000f00 */
[----:B------:R-:W-:Y:S01]  /*0710*/  USHF.R.S32.HI UR5, URZ, 0x1f, UR6 ;  /* 0x0000001f3f057899 */ /* 0x000fe20008011406 */
[----:B------:R-:W-:Y:S02]  /*0720*/  LEA R8, R9, R2, 0x6 ;  /* 0x0000000209087211 */ /* 0x000fe400078e30ff */
[----:B------:R-:W2:Y:S01]  /*0730*/  @!P2 LDC.64 R2, c[0x0][0x230] ;  /* 0x00008c00ff02ab82 */ /* 0x000ea20000000a00 */
[----:B------:R-:W-:Y:S01]  /*0740*/  UIMAD UR5, UR5, UR14, URZ ;  /* 0x0000000e050572a4 */ /* 0x000fe2000f8e023f */
[----:B------:R-:W-:-:S03]  /*0750*/  SHF.R.S32.HI R9, RZ, 0x1f, R8 ;  /* 0x0000001fff097819 */ /* 0x000fc60000011408 */
[----:B------:R-:W-:Y:S02]  /*0760*/  UIMAD UR5, UR6, UR15, UR5 ;  /* 0x0000000f060572a4 */ /* 0x000fe4000f8e0205 */
[----:B------:R-:W-:Y:S01]  /*0770*/  IMAD.WIDE.U32 R6, R7, UR6, R8 ;  /* 0x0000000607067c25 */ /* 0x000fe2000f8e0008 */
[----:B------:R4:W-:Y:S01]  /*0780*/  STL.64 [R1+0x2d8], R8 ;  /* 0x0002d80801007387 */ /* 0x0009e20000100a00 */
[----:B------:R-:W-:-:S03]  /*0790*/  ULDC.64 UR6, c[0x0][0x248] ;  /* 0x0000920000067ab9 */ /* 0x000fc60000000a00 */
[----:B------:R-:W-:Y:S01]  /*07a0*/  IADD3 R5, R7, UR5, RZ ;  /* 0x0000000507057c10 */ /* 0x000fe2000fffe0ff */
[----:B------:R2:W-:Y:S01]  /*07b0*/  STL.64 [R1+0x3f8], R28 ;  /* 0x0003f81c01007387 */ /* 0x0005e20000100a00 */
[----:B------:R-:W-:Y:S02]  /*07c0*/  @!P2 MOV R4, R6 ;  /* 0x000000060004a202 */ /* 0x000fe40000000f00 */
[----:B------:R-:W-:-:S03]  /*07d0*/  @!P6 MOV R21, R5 ;  /* 0x000000050015e202 */ /* 0x000fc60000000f00 */
[----:B------:R-:W-:Y:S01]  /*07e0*/  @!P2 IMAD.WIDE.U32 R10, R15, R10, R4 ;  /* 0x0000000a0f0aa225 */ /* 0x000fe200078e0004 */
[----:B----4-:R-:W-:Y:S02]  /*07f0*/  SHF.R.S32.HI R8, RZ, 0x1f, R14 ;  /* 0x0000001fff087819 */ /* 0x010fe4000001140e */
[----:B------:R-:W-:Y:S01]  /*0800*/  IADD3 R9, R0, 0xc0, RZ ;  /* 0x000000c000097810 */ /* 0x000fe20007ffe0ff */
[----:B------:R-:W4:Y:S01]  /*0810*/  @!P6 LDC.64 R14, c[0x0][0x228] ;  /* 0x00008a00ff0eeb82 */ /* 0x000f220000000a00 */
[----:B------:R-:W-:Y:S02]  /*0820*/  ISETP.GE.OR.EX P3, PT, R8, UR19, P5, P0 ;  /* 0x0000001308007c0c */ /* 0x000fe4000af66700 */
[----:B------:R-:W-:Y:S02]  /*0830*/  @!P2 IADD3 R20, R11, R20, RZ ;  /* 0x000000140b14a210 */ /* 0x000fe40007ffe0ff */
[----:B------:R-:W-:Y:S02]  /*0840*/  @!P2 SHF.L.U32 R11, R10, 0x2, RZ ;  /* 0x000000020a0ba819 */ /* 0x000fe400000006ff */
[----:B------:R-:W-:-:S02]  /*0850*/  ISETP.GE.U32.AND P1, PT, R9, UR18, PT ;  /* 0x0000001209007c0c */ /* 0x000fc4000bf26070 */
[----:B------:R-:W-:Y:S02]  /*0860*/  SHF.R.S32.HI R9, RZ, 0x1f, R9 ;  /* 0x0000001fff097819 */ /* 0x000fe40000011409 */
[----:B------:R-:W-:Y:S02]  /*0870*/  @!P2 SHF.L.U64.HI R10, R10, 0x2, R20 ;  /* 0x000000020a0aa819 */ /* 0x000fe40000010214 */
[----:B--2---:R-:W-:Y:S02]  /*0880*/  @!P2 IADD3 R28, P0, R11, R2, RZ ;  /* 0x000000020b1ca210 */ /* 0x004fe40007f1e0ff */
[----:B------:R-:W-:Y:S02]  /*0890*/  @P3 LOP3.LUT R16, R16, 0x80000, RZ, 0xfc, !PT ;  /* 0x0008000010103812 */ /* 0x000fe400078efcff */
[----:B------:R-:W-:Y:S02]  /*08a0*/  ISETP.GE.OR.EX P2, PT, R9, UR19, P5, P1 ;  /* 0x0000001309007c0c */ /* 0x000fe4000af46710 */
[----:B------:R-:W-:-:S02]  /*08b0*/  LOP3.LUT P1, RZ, R16, 0x4000000, RZ, 0xc0, !PT ;  /* 0x0400000010ff7812 */ /* 0x000fc4000782c0ff */
[----:B------:R-:W-:-:S05]  /*08c0*/  @!P6 MOV R20, R6 ;  /* 0x000000060014e202 */ /* 0x000fca0000000f00 */
[----:B------:R-:W-:-:S06]  /*08d0*/  @!P6 IMAD.WIDE.U32 R12, R25, R12, R20 ;  /* 0x0000000c190ce225 */ /* 0x000fcc00078e0014 */
[----:B------:R-:W-:Y:S01]  /*08e0*/  @!P1 IADD3.X R29, R10, R3, RZ, P0, !PT ;  /* 0x000000030a1d9210 */ /* 0x000fe200007fe4ff */
[----:B------:R-:W2:Y:S04]  /*08f0*/  @!P3 LDC.64 R20, c[0x0][0x288] ;  /* 0x0000a200ff14bb82 */ /* 0x000ea80000000a00 */
[----:B------:R1:W-:Y:S04]  /*0900*/  STL.64 [R1+0x1b8], R28 ;  /* 0x0001b81c01007387 */ /* 0x0003e80000100a00 */
[----:B-1----:R-:W3:Y:S01]  /*0910*/  LDL.LU.64 R28, [R1+0x3f8] ;  /* 0x0003f800011c7983 */ /* 0x002ee20000300a00 */
[----:B------:R-:W-:-:S02]  /*0920*/  @!P1 IADD3 R2, P0, R11, R22, RZ ;  /* 0x000000160b029210 */ /* 0x000fc40007f1e0ff */
[----:B------:R-:W-:Y:S02]  /*0930*/  @!P6 IADD3 R22, R13, R24, RZ ;  /* 0x000000180d16e210 */ /* 0x000fe40007ffe0ff */
[----:B------:R-:W-:Y:S01]  /*0940*/  @!P6 SHF.L.U32 R11, R12, 0x2, RZ ;  /* 0x000000020c0be819 */ /* 0x000fe200000006ff */
[----:B------:R1:W-:Y:S01]  /*0950*/  @!P1 STL [R1+0x1b0], R2 ;  /* 0x0001b00201009387 */ /* 0x0003e20000100800 */
[----:B------:R-:W-:Y:S02]  /*0960*/  MOV R25, R3 ;  /* 0x0000000300197202 */ /* 0x000fe40000000f00 */
[----:B------:R-:W-:Y:S01]  /*0970*/  @!P1 IADD3.X R25, R10, R23, RZ, P0, !PT ;  /* 0x000000170a199210 */ /* 0x000fe200007fe4ff */
[----:B--2---:R-:W-:Y:S01]  /*0980*/  @!P3 IMAD R23, R8, R20, RZ ;  /* 0x000000140817b224 */ /* 0x004fe200078e02ff */
[----:B------:R-:W-:Y:S02]  /*0990*/  MOV R24, R2 ;  /* 0x0000000200187202 */ /* 0x000fe40000000f00 */
[----:B------:R-:W-:Y:S01]  /*09a0*/  @!P6 SHF.L.U64.HI R22, R12, 0x2, R22 ;  /* 0x000000020c16e819 */ /* 0x000fe20000010216 */
[----:B------:R2:W-:Y:S01]  /*09b0*/  @!P1 STL [R1+0x1b4], R25 ;  /* 0x0001b41901009387 */ /* 0x0005e20000100800 */
[----:B0-----:R-:W-:Y:S01]  /*09c0*/  @!P6 IADD3 R24, P0, R11, R18, RZ ;  /* 0x000000120b18e210 */ /* 0x001fe20007f1e0ff */
[----:B-1----:R-:W0:Y:S01]  /*09d0*/  @!P4 LDC.64 R2, c[0x0][0x230] ;  /* 0x00008c00ff02cb82 */ /* 0x002e220000000a00 */
[----:B------:R-:W-:-:S02]  /*09e0*/  @!P4 MOV R10, R6 ;  /* 0x00000006000ac202 */ /* 0x000fc40000000f00 */
[----:B------:R-:W-:-:S04]  /*09f0*/  LOP3.LUT R16, R16, 0xffefffff, RZ, 0xc0, !PT ;  /* 0xffefffff10107812 */ /* 0x000fc800078ec0ff */
[----:B------:R-:W-:Y:S01]  /*0a00*/  @P2 LOP3.LUT R16, R16, 0x100000, RZ, 0xfc, !PT ;  /* 0x0010000010102812 */ /* 0x000fe200078efcff */
[----:B------:R-:W1:Y:S01]  /*0a10*/  @!P4 LDC.64 R12, c[0x0][0x228] ;  /* 0x00008a00ff0ccb82 */ /* 0x000e620000000a00 */
[----:B--2---:R-:W-:Y:S02]  /*0a20*/  @!P6 IADD3.X R25, R22, R19, RZ, P0, !PT ;  /* 0x000000131619e210 */ /* 0x004fe400007fe4ff */
[----:B------:R-:W-:-:S03]  /*0a30*/  LOP3.LUT R16, R16, 0xffdfffff, RZ, 0xc0, !PT ;  /* 0xffdfffff10107812 */ /* 0x000fc600078ec0ff */
[----:B------:R4:W-:Y:S02]  /*0a40*/  @!P6 STL.64 [R1+0x1a8], R24 ;  /* 0x0001a8180100e387 */ /* 0x0009e40000100a00 */
[----:B------:R-:W2:Y:S01]  /*0a50*/  @!P2 LDC.64 R18, c[0x0][0x288] ;  /* 0x0000a200ff12ab82 */ /* 0x000ea20000000a00 */
[----:B----4-:R-:W-:Y:S02]  /*0a60*/  @!P6 IADD3 R24, P0, R11, R14, RZ ;  /* 0x0000000e0b18e210 */ /* 0x010fe40007f1e0ff */
[----:B------:R-:W-:Y:S02]  /*0a70*/  @!P4 MOV R11, R5 ;  /* 0x00000005000bc202 */ /* 0x000fe40000000f00 */
[----:B------:R-:W-:-:S05]  /*0a80*/  @!P6 IADD3.X R25, R22, R15, RZ, P0, !PT ;  /* 0x0000000f1619e210 */ /* 0x000fca00007fe4ff */
[----:B------:R4:W-:Y:S02]  /*0a90*/  @!P6 STL.64 [R1+0x1a0], R24 ;  /* 0x0001a0180100e387 */ /* 0x0009e40000100a00 */
[----:B----4-:R-:W-:Y:S02]  /*0aa0*/  @!P3 MOV R24, R6 ;  /* 0x000000060018b202 */ /* 0x010fe40000000f00 */
[----:B------:R-:W-:Y:S01]  /*0ab0*/  @!P3 MOV R25, R5 ;  /* 0x000000050019b202 */ /* 0x000fe20000000f00 */
[----:B---3--:R-:W-:-:S04]  /*0ac0*/  @!P4 IMAD R29, R29, R26, RZ ;  /* 0x0000001a1d1dc224 */ /* 0x008fc800078e02ff */
[----:B------:R-:W-:Y:S01]  /*0ad0*/  @!P4 IMAD R14, R28, R27, R29 ;  /* 0x0000001b1c0ec224 */ /* 0x000fe200078e021d */
[----:B------:R-:W-:Y:S01]  /*0ae0*/  IADD3 R29, R0, 0xb0, RZ ;  /* 0x000000b0001d7810 */ /* 0x000fe20007ffe0ff */
[----:B------:R-:W-:Y:S02]  /*0af0*/  @!P4 IMAD.WIDE.U32 R26, R28, R26, R10 ;  /* 0x0000001a1c1ac225 */ /* 0x000fe400078e000a */
[----:B------:R-:W3:Y:S02]  /*0b00*/  @!P3 LDC.64 R10, c[0x0][0x230] ;  /* 0x00008c00ff0abb82 */ /* 0x000ee40000000a00 */
[----:B------:R-:W-:Y:S01]  /*0b10*/  @!P3 IMAD R21, R29, R21, R23 ;  /* 0x000000151d15b224 */ /* 0x000fe200078e0217 */
[----:B------:R-:W-:Y:S01]  /*0b20*/  @!P4 IADD3 R22, R27, R14, RZ ;  /* 0x0000000e1b16c210 */ /* 0x000fe20007ffe0ff */
[----:B------:R-:W-:Y:S01]  /*0b30*/  @!P3 IMAD.WIDE.U32 R24, R29, R20, R24 ;  /* 0x000000141d18b225 */ /* 0x000fe200078e0018 */
[C---:B------:R-:W-:Y:S02]  /*0b40*/  @!P4 SHF.L.U32 R27, R26.reuse, 0x2, RZ ;  /* 0x000000021a1bc819 */ /* 0x040fe400000006ff */
[----:B------:R-:W-:Y:S01]  /*0b50*/  @!P4 SHF.L.U64.HI R26, R26, 0x2, R22 ;  /* 0x000000021a1ac819 */ /* 0x000fe20000010216 */
[----:B------:R-:W4:Y:S01]  /*0b60*/  @!P3 LDC.64 R14, c[0x0][0x228] ;  /* 0x00008a00ff0ebb82 */ /* 0x000f220000000a00 */
[----:B0-----:R-:W-:-:S02]  /*0b70*/  @!P4 IADD3 R8, P0, R27, R2, RZ ;  /* 0x000000021b08c210 */ /* 0x001fc40007f1e0ff */
[----:B------:R-:W-:Y:S02]  /*0b80*/  IADD3 R29, R0, 0xc0, RZ ;  /* 0x000000c0001d7810 */ /* 0x000fe40007ffe0ff */
[----:B------:R-:W-:Y:S02]  /*0b90*/  @!P4 IADD3.X R9, R26, R3, RZ, P0, !PT ;  /* 0x000000031a09c210 */ /* 0x000fe400007fe4ff */
[----:B------:R-:W-:Y:S01]  /*0ba0*/  SHF.R.S32.HI R29, RZ, 0x1f, R29 ;  /* 0x0000001fff1d7819 */ /* 0x000fe2000001141d */
[----:B------:R-:W0:Y:S01]  /*0bb0*/  @!P2 LDC.64 R22, c[0x0][0x230] ;  /* 0x00008c00ff16ab82 */ /* 0x000e220000000a00 */
[----:B------:R-:W-:Y:S01]  /*0bc0*/  @!P3 IADD3 R21, R25, R21, RZ ;  /* 0x000000151915b210 */ /* 0x000fe20007ffe0ff */
[----:B------:R1:W-:Y:S01]  /*0bd0*/  @!P4 STL.64 [R1+0x198], R8 ;  /* 0x000198080100c387 */ /* 0x0003e20000100a00 */
[C---:B------:R-:W-:Y:S02]  /*0be0*/  @!P3 SHF.L.U32 R20, R24.reuse, 0x2, RZ ;  /* 0x000000021814b819 */ /* 0x040fe400000006ff */
[----:B------:R-:W-:-:S03]  /*0bf0*/  @!P3 SHF.L.U64.HI R24, R24, 0x2, R21 ;  /* 0x000000021818b819 */ /* 0x000fc60000010215 */
[----:B------:R-:W0:Y:S01]  /*0c00*/  @!P2 LDC.64 R2, c[0x0][0x228] ;  /* 0x00008a00ff02ab82 */ /* 0x000e220000000a00 */
[----:B-1----:R-:W-:Y:S01]  /*0c10*/  @!P4 IADD3 R8, P0, R27, R12, RZ ;  /* 0x0000000c1b08c210 */ /* 0x002fe20007f1e0ff */
[----:B--2---:R-:W-:Y:S01]  /*0c20*/  @!P2 IMAD R12, R29, R18, RZ ;  /* 0x000000121d0ca224 */ /* 0x004fe200078e02ff */
[----:B------:R-:W-:Y:S02]  /*0c30*/  IADD3 R29, R0, 0xc0, RZ ;  /* 0x000000c0001d7810 */ /* 0x000fe40007ffe0ff */
[----:B------:R-:W-:Y:S02]  /*0c40*/  @!P4 IADD3.X R9, R26, R13, RZ, P0, !PT ;  /* 0x0000000d1a09c210 */ /* 0x000fe400007fe4ff */
[----:B------:R-:W-:Y:S01]  /*0c50*/  @!P2 MOV R13, R5 ;  /* 0x00000005000da202 */ /* 0x000fe20000000f00 */
[----:B------:R-:W-:Y:S01]  /*0c60*/  @!P2 IMAD R19, R29, R19, R12 ;  /* 0x000000131d13a224 */ /* 0x000fe200078e020c */
[----:B------:R-:W-:Y:S01]  /*0c70*/  @!P2 MOV R12, R6 ;  /* 0x00000006000ca202 */ /* 0x000fe20000000f00 */
[----:B------:R3:W-:Y:S01]  /*0c80*/  @!P4 STL.64 [R1+0x190], R8 ;  /* 0x000190080100c387 */ /* 0x0007e20000100a00 */
[----:B------:R-:W-:-:S03]  /*0c90*/  IADD3 R27, R0, 0x170, RZ ;  /* 0x00000170001b7810 */ /* 0x000fc60007ffe0ff */
[----:B------:R-:W-:Y:S01]  /*0ca0*/  @!P2 IMAD.WIDE.U32 R12, R29, R18, R12 ;  /* 0x000000121d0ca225 */ /* 0x000fe200078e000c */
[----:B------:R-:W-:-:S04]  /*0cb0*/  IADD3 R18, R0, 0x190, RZ ;  /* 0x0000019000127810 */ /* 0x000fc80007ffe0ff */
[----:B------:R-:W-:Y:S02]  /*0cc0*/  @!P2 IADD3 R19, R13, R19, RZ ;  /* 0x000000130d13a210 */ /* 0x000fe40007ffe0ff */
[----:B---3--:R-:W-:Y:S02]  /*0cd0*/  @!P3 IADD3 R8, P0, R20, R10, RZ ;  /* 0x0000000a1408b210 */ /* 0x008fe40007f1e0ff */
[----:B------:R-:W-:Y:S02]  /*0ce0*/  @!P2 SHF.L.U32 R10, R12, 0x2, RZ ;  /* 0x000000020c0aa819 */ /* 0x000fe400000006ff */
[----:B------:R-:W-:Y:S02]  /*0cf0*/  @!P3 IADD3.X R9, R24, R11, RZ, P0, !PT ;  /* 0x0000000b1809b210 */ /* 0x000fe400007fe4ff */
[----:B------:R-:W-:Y:S02]  /*0d00*/  @!P2 SHF.L.U64.HI R12, R12, 0x2, R19 ;  /* 0x000000020c0ca819 */ /* 0x000fe40000010213 */
[----:B------:R-:W-:Y:S01]  /*0d10*/  SHF.R.S32.HI R19, RZ, 0x1f, R18 ;  /* 0x0000001fff137819 */ /* 0x000fe20000011412 */
[----:B------:R4:W-:Y:S02]  /*0d20*/  @!P3 STL.64 [R1+0x188], R8 ;  /* 0x000188080100b387 */ /* 0x0009e40000100a00 */
[----:B----4-:R-:W-:-:S02]  /*0d30*/  @!P3 IADD3 R8, P0, R20, R14, RZ ;  /* 0x0000000e1408b210 */ /* 0x010fc40007f1e0ff */
[----:B------:R-:W-:Y:S02]  /*0d40*/  IADD3 R14, R0, 0xd0, RZ ;  /* 0x000000d0000e7810 */ /* 0x000fe40007ffe0ff */
[----:B------:R-:W-:-:S05]  /*0d50*/  @!P3 IADD3.X R9, R24, R15, RZ, P0, !PT ;  /* 0x0000000f1809b210 */ /* 0x000fca00007fe4ff */
[----:B------:R0:W-:Y:S02]  /*0d60*/  @!P3 STL.64 [R1+0x180], R8 ;  /* 0x000180080100b387 */ /* 0x0001e40000100a00 */
[----:B0-----:R-:W-:-:S04]  /*0d70*/  @!P2 IADD3 R8, P0, R10, R22, RZ ;  /* 0x000000160a08a210 */ /* 0x001fc80007f1e0ff */
[----:B------:R-:W-:-:S05]  /*0d80*/  @!P2 IADD3.X R9, R12, R23, RZ, P0, !PT ;  /* 0x000000170c09a210 */ /* 0x000fca00007fe4ff */
[----:B------:R0:W-:Y:S02]  /*0d90*/  @!P2 STL.64 [R1+0x178], R8 ;  /* 0x000178080100a387 */ /* 0x0001e40000100a00 */
[----:B0-----:R-:W-:-:S04]  /*0da0*/  @!P2 IADD3 R8, P0, R10, R2, RZ ;  /* 0x000000020a08a210 */ /* 0x001fc80007f1e0ff */
[----:B------:R-:W-:Y:S02]  /*0db0*/  @!P2 IADD3.X R9, R12, R3, RZ, P0, !PT ;  /* 0x000000030c09a210 */ /* 0x000fe400007fe4ff */
[----:B------:R-:W-:Y:S02]  /*0dc0*/  ISETP.GE.U32.AND P0, PT, R14, UR18, PT ;  /* 0x000000120e007c0c */ /* 0x000fe4000bf06070 */
[----:B------:R-:W-:Y:S01]  /*0dd0*/  SHF.R.S32.HI R12, RZ, 0x1f, R14 ;  /* 0x0000001fff0c7819 */ /* 0x000fe2000001140e */
[----:B------:R0:W-:Y:S03]  /*0de0*/  @!P2 STL.64 [R1+0x170], R8 ;  /* 0x000170080100a387 */ /* 0x0001e60000100a00 */
[----:B------:R-:W-:-:S13]  /*0df0*/  ISETP.GE.OR.EX P1, PT, R12, UR19, P5, P0 ;  /* 0x000000130c007c0c */ /* 0x000fda000af26700 */
[----:B------:R-:W1:Y:S01]  /*0e00*/  @!P1 LDC.64 R10, c[0x0][0x288] ;  /* 0x0000a200ff0a9b82 */ /* 0x000e620000000a00 */
[----:B------:R-:W-:Y:S02]  /*0e10*/  @!P1 MOV R13, R5 ;  /* 0x00000005000d9202 */ /* 0x000fe40000000f00 */
[----:B------:R-:W-:-:S04]  /*0e20*/  @P1 LOP3.LUT R16, R16, 0x200000, RZ, 0xfc, !PT ;  /* 0x0020000010101812 */ /* 0x000fc800078efcff */
[----:B------:R-:W-:Y:S01]  /*0e30*/  LOP3.LUT R16, R16, 0xfdffffff, RZ, 0xc0, !PT ;  /* 0xfdffffff10107812 */ /* 0x000fe200078ec0ff */
[----:B------:R-:W0:Y:S01]  /*0e40*/  @!P1 LDC.64 R2, c[0x0][0x230] ;  /* 0x00008c00ff029b82 */ /* 0x000e220000000a00 */
[----:B-1----:R-:W-:Y:S01]  /*0e50*/  @!P1 IMAD R15, R12, R10, RZ ;  /* 0x0000000a0c0f9224 */ /* 0x002fe200078e02ff */
[----:B------:R-:W-:-:S03]  /*0e60*/  @!P1 MOV R12, R6 ;  /* 0x00000006000c9202 */ /* 0x000fc60000000f00 */
[C---:B------:R-:W-:Y:S02]  /*0e70*/  @!P1 IMAD R15, R14.reuse, R11, R15 ;  /* 0x0000000b0e0f9224 */ /* 0x040fe400078e020f */
[----:B------:R-:W-:-:S05]  /*0e80*/  @!P1 IMAD.WIDE.U32 R10, R14, R10, R12 ;  /* 0x0000000a0e0a9225 */ /* 0x000fca00078e000c */
[----:B------:R-:W-:Y:S02]  /*0e90*/  @!P1 IADD3 R15, R11, R15, RZ ;  /* 0x0000000f0b0f9210 */ /* 0x000fe40007ffe0ff */
[C---:B------:R-:W-:Y:S02]  /*0ea0*/  @!P1 SHF.L.U32 R11, R10.reuse, 0x2, RZ ;  /* 0x000000020a0b9819 */ /* 0x040fe400000006ff */
[----:B------:R-:W-:Y:S02]  /*0eb0*/  @!P1 SHF.L.U64.HI R10, R10, 0x2, R15 ;  /* 0x000000020a0a9819 */ /* 0x000fe4000001020f */
[----:B0-----:R-:W-:Y:S02]  /*0ec0*/  @!P1 IADD3 R8, P0, R11, R2, RZ ;  /* 0x000000020b089210 */ /* 0x001fe40007f1e0ff */
[----:B------:R-:W-:Y:S02]  /*0ed0*/  IADD3 R15, R0, 0xe0, RZ ;  /* 0x000000e0000f7810 */ /* 0x000fe40007ffe0ff */
[----:B------:R-:W-:-:S02]  /*0ee0*/  @!P1 IADD3.X R9, R10, R3, RZ, P0, !PT ;  /* 0x000000030a099210 */ /* 0x000fc400007fe4ff */
[----:B------:R-:W0:Y:S01]  /*0ef0*/  @!P1 LDC.64 R2, c[0x0][0x228] ;  /* 0x00008a00ff029b82 */ /* 0x000e220000000a00 */
[----:B------:R-:W-:Y:S02]  /*0f00*/  SHF.R.S32.HI R12, RZ, 0x1f, R15 ;  /* 0x0000001fff0c7819 */ /* 0x000fe4000001140f */
[----:B------:R0:W-:Y:S02]  /*0f10*/  @!P1 STL.64 [R1+0x168], R8 ;  /* 0x0001680801009387 */ /* 0x0001e40000100a00 */
[----:B0-----:R-:W-:-:S04]  /*0f20*/  @!P1 IADD3 R8, P0, R11, R2, RZ ;  /* 0x000000020b089210 */ /* 0x001fc80007f1e0ff */
        /* <DEDUP_REMOVED lines=17> */
[----:B0-----:R-:W-:Y:S02]  /*1040*/  @!P1 IADD3 R8, P0, R11, R2, RZ ;  /* 0x000000020b089210 */ /* 0x001fe40007f1e0ff */
[----:B------:R-:W-:Y:S02]  /*1050*/  SHF.R.S32.HI R12, RZ, 0x1f, R15 ;  /* 0x0000001fff0c7819 */ /* 0x000fe4000001140f */
[----:B------:R-:W-:-:S02]  /*1060*/  @!P1 IADD3.X R9, R10, R3, RZ, P0, !PT ;  /* 0x000000030a099210 */ /* 0x000fc400007fe4ff */
[----:B------:R-:W0:Y:S03]  /*1070*/  @!P1 LDC.64 R2, c[0x0][0x228] ;  /* 0x00008a00ff029b82 */ /* 0x000e260000000a00 */
        /* <DEDUP_REMOVED lines=68> */
[----:B------:R-:W0:Y:S02]  /*14c0*/  @!P1 LDC.64 R2, c[0x0][0x228] ;  /* 0x00008a00ff029b82 */ /* 0x000e240000000a00 */
        /* <DEDUP_REMOVED lines=64> */
[----:B0-----:R-:W-:-:S04]  /*18d0*/  @!P1 IADD3 R8, P0, R11, R2, RZ ;  /* 0x000000020b089210 */ /* 0x001fc80007f1e0ff */
[----:B------:R-:W-:Y:S02]  /*18e0*/  @!P1 IADD3.X R9, R10, R3, RZ, P0, !PT ;  /* 0x000000030a099210 */ /* 0x000fe400007fe4ff */
[----:B------:R-:W0:Y:S03]  /*18f0*/  @!P1 LDC.64 R2, c[0x0][0x228] ;  /* 0x00008a00ff029b82 */ /* 0x000e260000000a00 */
[----:B------:R0:W-:Y:S02]  /*1900*/  @!P1 STL.64 [R1+0xf8], R8 ;  /* 0x0000f80801009387 */ /* 0x0001e40000100a00 */
[----:B0-----:R-:W-:-:S04]  /*1910*/  @!P1 IADD3 R8, P0, R11, R2, RZ ;  /* 0x000000020b089210 */ /* 0x001fc80007f1e0ff */
[----:B------:R-:W-:Y:S02]  /*1920*/  @!P1 IADD3.X R9, R10, R3, RZ, P0, !PT ;  /* 0x000000030a099210 */ /* 0x000fe400007fe4ff */
[----:B------:R-:W-:-:S03]  /*1930*/  ISETP.GE.U32.AND P0, PT, R15, UR18, PT ;  /* 0x000000120f007c0c */ /* 0x000fc6000bf06070 */
[----:B------:R0:W-:Y:S02]  /*1940*/  @!P1 STL.64 [R1+0xf0], R8 ;  /* 0x0000f00801009387 */ /* 0x0001e40000100a00 */
[----:B0-----:R-:W-:-:S04]  /*1950*/  SHF.R.S32.HI R8, RZ, 0x1f, R15 ;  /* 0x0000001fff087819 */ /* 0x001fc8000001140f */
[----:B------:R-:W-:Y:S01]  /*1960*/  ISETP.GE.OR.EX P1, PT, R8, UR19, P5, P0 ;  /* 0x0000001308007c0c */ /* 0x000fe2000af26700 */
[----:B------:R0:W-:Y:S04]  /*1970*/  STL [R1+0x2b4], R8 ;  /* 0x0002b40801007387 */ /* 0x0001e80000100800 */
[----:B------:R1:W-:Y:S04]  /*1980*/  STL [R1+0x26c], R18 ;  /* 0x00026c1201007387 */ /* 0x0003e80000100800 */
[----:B------:R2:W-:Y:S04]  /*1990*/  STL [R1+0x2b8], R19 ;  /* 0x0002b81301007387 */ /* 0x0005e80000100800 */
[----:B------:R-:W3:Y:S01]  /*19a0*/  @!P1 LDC.64 R10, c[0x0][0x288] ;  /* 0x0000a200ff0a9b82 */ /* 0x000ee20000000a00 */
[----:B------:R-:W-:-:S02]  /*19b0*/  @!P1 MOV R12, R6 ;  /* 0x00000006000c9202 */ /* 0x000fc40000000f00 */
[----:B------:R-:W-:Y:S02]  /*19c0*/  @!P1 MOV R13, R5 ;  /* 0x00000005000d9202 */ /* 0x000fe40000000f00 */
[----:B------:R-:W-:-:S03]  /*19d0*/  @P1 LOP3.LUT R16, R16, 0x2000, RZ, 0xfc, !PT ;  /* 0x0000200010101812 */ /* 0x000fc600078efcff */
[----:B------:R-:W4:Y:S01]  /*19e0*/  @!P1 LDC.64 R2, c[0x0][0x230] ;  /* 0x00008c00ff029b82 */ /* 0x000f220000000a00 */
[----:B------:R-:W-:Y:S01]  /*19f0*/  LOP3.LUT R16, R16, 0xffffffdf, RZ, 0xc0, !PT ;  /* 0xffffffdf10107812 */ /* 0x000fe200078ec0ff */
[----:B---3--:R-:W-:-:S04]  /*1a00*/  @!P1 IMAD R14, R8, R10, RZ ;  /* 0x0000000a080e9224 */ /* 0x008fc800078e02ff */
[C---:B------:R-:W-:Y:S02]  /*1a10*/  @!P1 IMAD R14, R15.reuse, R11, R14 ;  /* 0x0000000b0f0e9224 */ /* 0x040fe400078e020e */
[----:B------:R-:W-:Y:S01]  /*1a20*/  @!P1 IMAD.WIDE.U32 R10, R15, R10, R12 ;  /* 0x0000000a0f0a9225 */ /* 0x000fe200078e000c */
[----:B------:R-:W-:-:S04]  /*1a30*/  IADD3 R15, R0, 0x1a0, RZ ;  /* 0x000001a0000f7810 */ /* 0x000fc80007ffe0ff */
[----:B------:R-:W-:Y:S01]  /*1a40*/  @!P1 IADD3 R14, R11, R14, RZ ;  /* 0x0000000e0b0e9210 */ /* 0x000fe20007ffe0ff */
[----:B------:R-:W-:Y:S01]  /*1a50*/  STL [R1+0x270], R15 ;  /* 0x0002700f01007387 */ /* 0x000fe20000100800 */
[C---:B------:R-:W-:Y:S02]  /*1a60*/  @!P1 SHF.L.U32 R11, R10.reuse, 0x2, RZ ;  /* 0x000000020a0b9819 */ /* 0x040fe400000006ff */
[----:B------:R-:W-:Y:S02]  /*1a70*/  @!P1 SHF.L.U64.HI R10, R10, 0x2, R14 ;  /* 0x000000020a0a9819 */ /* 0x000fe4000001020e */
[----:B----4-:R-:W-:-:S04]  /*1a80*/  @!P1 IADD3 R24, P0, R11, R2, RZ ;  /* 0x000000020b189210 */ /* 0x010fc80007f1e0ff */
[----:B------:R-:W-:Y:S02]  /*1a90*/  @!P1 IADD3.X R25, R10, R3, RZ, P0, !PT ;  /* 0x000000030a199210 */ /* 0x000fe400007fe4ff */
[----:B------:R-:W0:Y:S02]  /*1aa0*/  @!P1 LDC.64 R2, c[0x0][0x228] ;  /* 0x00008a00ff029b82 */ /* 0x000e240000000a00 */
[----:B0-----:R-:W-:-:S04]  /*1ab0*/  @!P1 IADD3 R8, P0, R11, R2, RZ ;  /* 0x000000020b089210 */ /* 0x001fc80007f1e0ff */
[----:B------:R-:W-:Y:S02]  /*1ac0*/  @!P1 IADD3.X R9, R10, R3, RZ, P0, !PT ;  /* 0x000000030a099210 */ /* 0x000fe400007fe4ff */
[----:B------:R-:W-:-:S04]  /*1ad0*/  ISETP.GE.U32.AND P0, PT, R18, UR18, PT ;  /* 0x0000001212007c0c */ /* 0x000fc8000bf06070 */
[----:B------:R-:W-:-:S04]  /*1ae0*/  ISETP.GE.AND.EX P0, PT, R19, UR19, PT, P0 ;  /* 0x0000001313007c0c */ /* 0x000fc8000bf06300 */
[----:B------:R-:W-:-:S13]  /*1af0*/  ISETP.GT.U32.OR P1, PT, R17, 0x1ff, P0 ;  /* 0x000001ff1100780c */ /* 0x000fda0000724470 */
[----:B------:R-:W0:Y:S01]  /*1b00*/  @!P1 LDC.64 R10, c[0x0][0x288] ;  /* 0x0000a200ff0a9b82 */ /* 0x000e220000000a00 */
[----:B------:R-:W-:Y:S02]  /*1b10*/  @!P1 MOV R12, R6 ;  /* 0x00000006000c9202 */ /* 0x000fe40000000f00 */
[----:B------:R-:W-:Y:S02]  /*1b20*/  @!P1 MOV R13, R5 ;  /* 0x00000005000d9202 */ /* 0x000fe40000000f00 */
[----:B------:R-:W-:-:S03]  /*1b30*/  @P1 LOP3.LUT R16, R16, 0x20, RZ, 0xfc, !PT ;  /* 0x0000002010101812 */ /* 0x000fc600078efcff */
[----:B------:R-:W3:Y:S01]  /*1b40*/  @!P1 LDC.64 R2, c[0x0][0x230] ;  /* 0x00008c00ff029b82 */ /* 0x000ee20000000a00 */
[----:B------:R-:W-:Y:S01]  /*1b50*/  LOP3.LUT R16, R16, 0xffffffef, RZ, 0xc0, !PT ;  /* 0xffffffef10107812 */ /* 0x000fe200078ec0ff */
[----:B0-----:R-:W-:-:S04]  /*1b60*/  @!P1 IMAD R14, R19, R10, RZ ;  /* 0x0000000a130e9224 */ /* 0x001fc800078e02ff */
[C---:B------:R-:W-:Y:S02]  /*1b70*/  @!P1 IMAD R14, R18.reuse, R11, R14 ;  /* 0x0000000b120e9224 */ /* 0x040fe400078e020e */
[----:B------:R-:W-:Y:S01]  /*1b80*/  @!P1 IMAD.WIDE.U32 R10, R18, R10, R12 ;  /* 0x0000000a120a9225 */ /* 0x000fe200078e000c */
[----:B------:R-:W-:-:S04]  /*1b90*/  SHF.R.S32.HI R12, RZ, 0x1f, R15 ;  /* 0x0000001fff0c7819 */ /* 0x000fc8000001140f */
[----:B------:R-:W-:Y:S02]  /*1ba0*/  @!P1 IADD3 R14, R11, R14, RZ ;  /* 0x0000000e0b0e9210 */ /* 0x000fe40007ffe0ff */
[C---:B------:R-:W-:Y:S02]  /*1bb0*/  @!P1 SHF.L.U32 R11, R10.reuse, 0x2, RZ ;  /* 0x000000020a0b9819 */ /* 0x040fe400000006ff */
[----:B------:R-:W-:Y:S02]  /*1bc0*/  @!P1 SHF.L.U64.HI R10, R10, 0x2, R14 ;  /* 0x000000020a0a9819 */ /* 0x000fe4000001020e */
[----:B---3--:R-:W-:-:S04]  /*1bd0*/  @!P1 IADD3 R22, P0, R11, R2, RZ ;  /* 0x000000020b169210 */ /* 0x008fc80007f1e0ff */
[----:B------:R-:W-:Y:S02]  /*1be0*/  @!P1 IADD3.X R23, R10, R3, RZ, P0, !PT ;  /* 0x000000030a179210 */ /* 0x000fe400007fe4ff */
[----:B------:R-:W1:Y:S02]  /*1bf0*/  @!P1 LDC.64 R2, c[0x0][0x228] ;  /* 0x00008a00ff029b82 */ /* 0x000e640000000a00 */
[----:B-1----:R-:W-:-:S04]  /*1c00*/  @!P1 IADD3 R18, P0, R11, R2, RZ ;  /* 0x000000020b129210 */ /* 0x002fc80007f1e0ff */
[----:B--2---:R-:W-:Y:S02]  /*1c10*/  @!P1 IADD3.X R19, R10, R3, RZ, P0, !PT ;  /* 0x000000030a139210 */ /* 0x004fe400007fe4ff */
[----:B------:R-:W-:-:S03]  /*1c20*/  ISETP.GE.U32.AND P0, PT, R15, UR18, PT ;  /* 0x000000120f007c0c */ /* 0x000fc6000bf06070 */
[----:B------:R-:W-:Y:S01]  /*1c30*/  @!P1 STL.64 [R1+0xd0], R18 ;  /* 0x0000d01201009387 */ /* 0x000fe20000100a00 */
[----:B------:R-:W-:-:S03]  /*1c40*/  ISETP.GE.AND.EX P0, PT, R12, UR19, PT, P0 ;  /* 0x000000130c007c0c */ /* 0x000fc6000bf06300 */
[----:B------:R0:W-:Y:S01]  /*1c50*/  STL [R1+0x2bc], R12 ;  /* 0x0002bc0c01007387 */ /* 0x0001e20000100800 */
[----:B------:R-:W-:-:S13]  /*1c60*/  ISETP.GT.U32.OR P1, PT, R17, 0x1ff, P0 ;  /* 0x000001ff1100780c */ /* 0x000fda0000724470 */
        /* <DEDUP_REMOVED lines=13> */
[----:B--2---:R-:W-:-:S04]  /*1d40*/  @!P1 IADD3 R18, P0, R11, R2, RZ ;  /* 0x000000020b129210 */ /* 0x004fc80007f1e0ff */
[----:B------:R-:W-:Y:S02]  /*1d50*/  @!P1 IADD3.X R19, R10, R3, RZ, P0, !PT ;  /* 0x000000030a139210 */ /* 0x000fe400007fe4ff */
[----:B------:R-:W0:Y:S03]  /*1d60*/  @!P1 LDC.64 R2, c[0x0][0x228] ;  /* 0x00008a00ff029b82 */ /* 0x000e260000000a00 */
[----:B------:R-:W-:Y:S04]  /*1d70*/  @!P1 STL.64 [R1+0xc8], R18 ;  /* 0x0000c81201009387 */ /* 0x000fe80000100a00 */
[----:B------:R-:W-:Y:S01]  /*1d80*/  STL [R1+0x274], R15 ;  /* 0x0002740f01007387 */ /* 0x000fe20000100800 */
[----:B0-----:R-:W-:-:S04]  /*1d90*/  @!P1 IADD3 R12, P0, R11, R2, RZ ;  /* 0x000000020b0c9210 */ /* 0x001fc80007f1e0ff */
[----:B------:R-:W-:Y:S02]  /*1da0*/  @!P1 IADD3.X R13, R10, R3, RZ, P0, !PT ;  /* 0x000000030a0d9210 */ /* 0x000fe400007fe4ff */
[----:B------:R-:W-:-:S03]  /*1db0*/  ISETP.GE.U32.AND P0, PT, R15, UR18, PT ;  /* 0x000000120f007c0c */ /* 0x000fc6000bf06070 */
[----:B------:R0:W-:Y:S02]  /*1dc0*/  @!P1 STL.64 [R1+0xc0], R12 ;  /* 0x0000c00c01009387 */ /* 0x0001e40000100a00 */
[----:B0-----:R-:W-:-:S04]  /*1dd0*/  SHF.R.S32.HI R12, RZ, 0x1f, R15 ;  /* 0x0000001fff0c7819 */ /* 0x001fc8000001140f */
[----:B------:R-:W-:Y:S01]  /*1de0*/  ISETP.GE.AND.EX P0, PT, R12, UR19, PT, P0 ;  /* 0x000000130c007c0c */ /* 0x000fe2000bf06300 */
[----:B------:R0:W-:Y:S03]  /*1df0*/  STL [R1+0x2c0], R12 ;  /* 0x0002c00c01007387 */ /* 0x0001e60000100800 */
        /* <DEDUP_REMOVED lines=35> */
[----:B------:R-:W-:-:S05]  /*2030*/  @!P1 IMAD.WIDE.U32 R10, R15, R10, R12 ;  /* 0x0000000a0f0a9225 */ /* 0x000fca00078e000c */
[----:B------:R-:W-:Y:S02]  /*2040*/  @!P1 IADD3 R14, R11, R14, RZ ;  /* 0x0000000e0b0e9210 */ /* 0x000fe40007ffe0ff */
[C---:B------:R-:W-:Y:S02]  /*2050*/  @!P1 SHF.L.U32 R11, R10.reuse, 0x2, RZ ;  /* 0x000000020a0b9819 */ /* 0x040fe400000006ff */
[----:B------:R-:W-:Y:S02]  /*2060*/  @!P1 SHF.L.U64.HI R10, R10, 0x2, R14 ;  /* 0x000000020a0a9819 */ /* 0x000fe4000001020e */
[----:B--2---:R-:W-:-:S04]  /*2070*/  @!P1 IADD3 R18, P0, R11, R2, RZ ;  /* 0x000000020b129210 */ /* 0x004fc80007f1e0ff */
[----:B------:R-:W-:Y:S02]  /*2080*/  @!P1 IADD3.X R19, R10, R3, RZ, P0, !PT ;  /* 0x000000030a139210 */ /* 0x000fe400007fe4ff */
[----:B------:R-:W0:Y:S03]  /*2090*/  @!P1 LDC.64 R2, c[0x0][0x228] ;  /* 0x00008a00ff029b82 */ /* 0x000e260000000a00 */
[----:B------:R1:W-:Y:S02]  /*20a0*/  @!P1 STL.64 [R1+0x88], R18 ;  /* 0x0000881201009387 */ /* 0x0003e40000100a00 */
[----:B-1----:R-:W-:-:S04]  /*20b0*/  IADD3 R18, R0, 0x1d0, RZ ;  /* 0x000001d000127810 */ /* 0x002fc80007ffe0ff */
[----:B------:R-:W-:Y:S02]  /*20c0*/  SHF.R.S32.HI R14, RZ, 0x1f, R18 ;  /* 0x0000001fff0e7819 */ /* 0x000fe40000011412 */
[----:B0-----:R-:W-:-:S04]  /*20d0*/  @!P1 IADD3 R2, P0, R11, R2, RZ ;  /* 0x000000020b029210 */ /* 0x001fc80007f1e0ff */
[----:B------:R-:W-:Y:S02]  /*20e0*/  @!P1 IADD3.X R3, R10, R3, RZ, P0, !PT ;  /* 0x000000030a039210 */ /* 0x000fe400007fe4ff */
[----:B------:R-:W-:-:S03]  /*20f0*/  ISETP.GE.U32.AND P0, PT, R18, UR18, PT ;  /* 0x0000001212007c0c */ /* 0x000fc6000bf06070 */
[----:B------:R0:W-:Y:S01]  /*2100*/  STL.64 [R1+0x3b8], R2 ;  /* 0x0003b80201007387 */ /* 0x0001e20000100a00 */
[----:B------:R-:W-:-:S03]  /*2110*/  ISETP.GE.AND.EX P0, PT, R14, UR19, PT, P0 ;  /* 0x000000130e007c0c */ /* 0x000fc6000bf06300 */
[----:B------:R-:W-:Y:S01]  /*2120*/  STL [R1+0x280], R18 ;  /* 0x0002801201007387 */ /* 0x000fe20000100800 */
[----:B------:R-:W-:-:S03]  /*2130*/  ISETP.GT.U32.OR P1, PT, R17, 0x1ff, P0 ;  /* 0x000001ff1100780c */ /* 0x000fc60000724470 */
[----:B------:R1:W-:Y:S01]  /*2140*/  STL [R1+0x2cc], R14 ;  /* 0x0002cc0e01007387 */ /* 0x0003e20000100800 */
[----:B0-----:R-:W-:-:S04]  /*2150*/  IADD3 R2, R0, 0x1e0, RZ ;  /* 0x000001e000027810 */ /* 0x001fc80007ffe0ff */
[----:B------:R-:W-:-:S05]  /*2160*/  SHF.R.S32.HI R3, RZ, 0x1f, R2 ;  /* 0x0000001fff037819 */ /* 0x000fca0000011402 */
[----:B------:R-:W1:Y:S01]  /*2170*/  @!P1 LDC.64 R10, c[0x0][0x288] ;  /* 0x0000a200ff0a9b82 */ /* 0x000e620000000a00 */
[----:B------:R-:W-:Y:S02]  /*2180*/  @!P1 MOV R15, R5 ;  /* 0x00000005000f9202 */ /* 0x000fe40000000f00 */
[----:B------:R-:W-:-:S04]  /*2190*/  @P1 LOP3.LUT R16, R16, 0x2, RZ, 0xfc, !PT ;  /* 0x0000000210101812 */ /* 0x000fc800078efcff */
[----:B------:R-:W-:Y:S01]  /*21a0*/  LOP3.LUT R16, R16, 0xfffffffe, RZ, 0xc0, !PT ;  /* 0xfffffffe10107812 */ /* 0x000fe200078ec0ff */
[----:B------:R-:W0:Y:S01]  /*21b0*/  @!P1 LDC.64 R12, c[0x0][0x230] ;  /* 0x00008c00ff0c9b82 */ /* 0x000e220000000a00 */
[----:B-1----:R-:W-:-:S04]  /*21c0*/  @!P1 IMAD R14, R14, R10, RZ ;  /* 0x0000000a0e0e9224 */ /* 0x002fc800078e02ff */
        /* <DEDUP_REMOVED lines=8> */
[----:B------:R-:W-:-:S05]  /*2250*/  @!P1 IADD3.X R13, R14, R13, RZ, P0, !PT ;  /* 0x0000000d0e0d9210 */ /* 0x000fca00007fe4ff */
[----:B------:R0:W-:Y:S02]  /*2260*/  STL.64 [R1+0x3c0], R12 ;  /* 0x0003c00c01007387 */ /* 0x0001e40000100a00 */
[----:B0-----:R-:W-:Y:S02]  /*2270*/  MOV R12, R22 ;  /* 0x00000016000c7202 */ /* 0x001fe40000000f00 */
[----:B-1----:R-:W-:Y:S02]  /*2280*/  @!P1 IADD3 R10, P0, R15, R10, RZ ;  /* 0x0000000a0f0a9210 */ /* 0x002fe40007f1e0ff */
[----:B------:R-:W-:Y:S02]  /*2290*/  MOV R13, R23 ;  /* 0x00000017000d7202 */ /* 0x000fe40000000f00 */
[----:B------:R-:W-:Y:S02]  /*22a0*/  @!P1 IADD3.X R11, R14, R11, RZ, P0, !PT ;  /* 0x0000000b0e0b9210 */ /* 0x000fe400007fe4ff */
[----:B------:R-:W-:-:S03]  /*22b0*/  ISETP.GE.U32.AND P0, PT, R2, UR18, PT ;  /* 0x0000001202007c0c */ /* 0x000fc6000bf06070 */
[----:B------:R0:W-:Y:S01]  /*22c0*/  STL.64 [R1+0x3b0], R10 ;  /* 0x0003b00a01007387 */ /* 0x0001e20000100a00 */
[----:B------:R-:W-:-:S03]  /*22d0*/  ISETP.GE.AND.EX P0, PT, R3, UR19, PT, P0 ;  /* 0x0000001303007c0c */ /* 0x000fc6000bf06300 */
[----:B------:R-:W-:Y:S01]  /*22e0*/  STL [R1+0x27c], R2 ;  /* 0x00027c0201007387 */ /* 0x000fe20000100800 */
[----:B------:R-:W-:-:S03]  /*22f0*/  ISETP.GT.U32.OR P1, PT, R17, 0x1ff, P0 ;  /* 0x000001ff1100780c */ /* 0x000fc60000724470 */
[----:B------:R1:W-:Y:S01]  /*2300*/  STL [R1+0x2c8], R3 ;  /* 0x0002c80301007387 */ /* 0x0003e20000100800 */
[----:B0-----:R-:W-:-:S09]  /*2310*/  SHF.R.S32.HI R10, RZ, 0x1f, R0 ;  /* 0x0000001fff0a7819 */ /* 0x001fd20000011400 */
[----:B------:R-:W0:Y:S01]  /*2320*/  @!P1 LDC.64 R14, c[0x0][0x288] ;  /* 0x0000a200ff0e9b82 */ /* 0x000e220000000a00 */
[----:B------:R-:W-:Y:S02]  /*2330*/  @!P1 MOV R21, R5 ;  /* 0x0000000500159202 */ /* 0x000fe40000000f00 */
[----:B------:R-:W-:-:S04]  /*2340*/  @P1 LOP3.LUT R16, R16, 0x1, RZ, 0xfc, !PT ;  /* 0x0000000110101812 */ /* 0x000fc800078efcff */
[----:B------:R-:W-:Y:S01]  /*2350*/  LOP3.LUT R16, R16, 0xffffefff, RZ, 0xc0, !PT ;  /* 0xffffefff10107812 */ /* 0x000fe200078ec0ff */
[----:B------:R-:W2:Y:S01]  /*2360*/  @!P1 LDC.64 R18, c[0x0][0x230] ;  /* 0x00008c00ff129b82 */ /* 0x000ea20000000a00 */
[----:B0-----:R-:W-:Y:S01]  /*2370*/  @!P1 IMAD R20, R3, R14, RZ ;  /* 0x0000000e03149224 */ /* 0x001fe200078e02ff */
[----:B-1----:R-:W-:-:S03]  /*2380*/  MOV R3, R25 ;  /* 0x0000001900037202 */ /* 0x002fc60000000f00 */
[----:B------:R-:W-:Y:S01]  /*2390*/  @!P1 IMAD R15, R2, R15, R20 ;  /* 0x0000000f020f9224 */ /* 0x000fe200078e0214 */
[----:B------:R-:W-:-:S05]  /*23a0*/  @!P1 MOV R20, R6 ;  /* 0x0000000600149202 */ /* 0x000fca0000000f00 */
[----:B------:R-:W-:Y:S01]  /*23b0*/  @!P1 IMAD.WIDE.U32 R20, R2, R14, R20 ;  /* 0x0000000e02149225 */ /* 0x000fe200078e0014 */
[----:B------:R-:W-:-:S04]  /*23c0*/  MOV R2, R24 ;  /* 0x0000001800027202 */ /* 0x000fc80000000f00 */
[----:B------:R-:W-:Y:S02]  /*23d0*/  @!P1 IADD3 R15, R21, R15, RZ ;  /* 0x0000000f150f9210 */ /* 0x000fe40007ffe0ff */
[C---:B------:R-:W-:Y:S02]  /*23e0*/  @!P1 SHF.L.U32 R21, R20.reuse, 0x2, RZ ;  /* 0x0000000214159819 */ /* 0x040fe400000006ff */
[----:B------:R-:W-:Y:S02]  /*23f0*/  @!P1 SHF.L.U64.HI R20, R20, 0x2, R15 ;  /* 0x0000000214149819 */ /* 0x000fe4000001020f */
[----:B------:R-:W0:Y:S01]  /*2400*/  @!P1 LDC.64 R14, c[0x0][0x228] ;  /* 0x00008a00ff0e9b82 */ /* 0x000e220000000a00 */
[----:B--2---:R-:W-:-:S04]  /*2410*/  @!P1 IADD3 R18, P0, R21, R18, RZ ;  /* 0x0000001215129210 */ /* 0x004fc80007f1e0ff */
[----:B------:R-:W-:-:S05]  /*2420*/  @!P1 IADD3.X R19, R20, R19, RZ, P0, !PT ;  /* 0x0000001314139210 */ /* 0x000fca00007fe4ff */
[----:B------:R1:W-:Y:S02]  /*2430*/  STL.64 [R1+0x3a8], R18 ;  /* 0x0003a81201007387 */ /* 0x0003e40000100a00 */
[----:B-1----:R-:W-:Y:S02]  /*2440*/  MOV R18, R2 ;  /* 0x0000000200127202 */ /* 0x002fe40000000f00 */
[----:B0-----:R-:W-:Y:S02]  /*2450*/  @!P1 IADD3 R14, P0, R21, R14, RZ ;  /* 0x0000000e150e9210 */ /* 0x001fe40007f1e0ff */
[----:B------:R-:W-:Y:S02]  /*2460*/  IADD3 R2, R0, 0x10, RZ ;  /* 0x0000001000027810 */ /* 0x000fe40007ffe0ff */
[----:B------:R-:W-:Y:S02]  /*2470*/  @!P1 IADD3.X R15, R20, R15, RZ, P0, !PT ;  /* 0x0000000f140f9210 */ /* 0x000fe400007fe4ff */
[----:B------:R-:W-:-:S02]  /*2480*/  ISETP.GE.U32.AND P0, PT, R0, UR18, PT ;  /* 0x0000001200007c0c */ /* 0x000fc4000bf06070 */
[----:B------:R-:W-:Y:S01]  /*2490*/  MOV R19, R3 ;  /* 0x0000000300137202 */ /* 0x000fe20000000f00 */
[----:B------:R-:W-:Y:S01]  /*24a0*/  STL.64 [R1+0x3a0], R14 ;  /* 0x0003a00e01007387 */ /* 0x000fe20000100a00 */
[----:B------:R-:W-:Y:S02]  /*24b0*/  ISETP.GE.OR.EX P1, PT, R10, UR19, P5, P0 ;  /* 0x000000130a007c0c */ /* 0x000fe4000af26700 */
[----:B------:R-:W-:Y:S01]  /*24c0*/  SHF.R.S32.HI R3, RZ, 0x1f, R2 ;  /* 0x0000001fff037819 */ /* 0x000fe20000011402 */
[----:B------:R0:W-:Y:S10]  /*24d0*/  STL [R1+0x284], R10 ;  /* 0x0002840a01007387 */ /* 0x0001f40000100800 */
[----:B------:R-:W1:Y:S01]  /*24e0*/  @!P1 LDC.64 R22, c[0x0][0x288] ;  /* 0x0000a200ff169b82 */ /* 0x000e620000000a00 */
[----:B------:R-:W-:-:S02]  /*24f0*/  @!P1 MOV R24, R6 ;  /* 0x0000000600189202 */ /* 0x000fc40000000f00 */
[----:B------:R-:W-:Y:S02]  /*2500*/  @!P1 MOV R25, R5 ;  /* 0x0000000500199202 */ /* 0x000fe40000000f00 */
[----:B------:R-:W-:-:S03]  /*2510*/  @P1 LOP3.LUT R16, R16, 0x1000, RZ, 0xfc, !PT ;  /* 0x0000100010101812 */ /* 0x000fc600078efcff */
[----:B------:R-:W0:Y:S01]  /*2520*/  @!P1 LDC.64 R20, c[0x0][0x230] ;  /* 0x00008c00ff149b82 */ /* 0x000e220000000a00 */
[----:B------:R-:W-:Y:S01]  /*2530*/  LOP3.LUT R16, R16, 0xfffff7ff, RZ, 0xc0, !PT ;  /* 0xfffff7ff10107812 */ /* 0x000fe200078ec0ff */
[----:B-1----:R-:W-:-:S04]  /*2540*/  @!P1 IMAD R26, R10, R22, RZ ;  /* 0x000000160a1a9224 */ /* 0x002fc800078e02ff */
[C---:B------:R-:W-:Y:S02]  /*2550*/  @!P1 IMAD R26, R0.reuse, R23, R26 ;  /* 0x00000017001a9224 */ /* 0x040fe400078e021a */
[----:B------:R-:W-:-:S05]  /*2560*/  @!P1 IMAD.WIDE.U32 R22, R0, R22, R24 ;  /* 0x0000001600169225 */ /* 0x000fca00078e0018 */
[----:B------:R-:W-:Y:S02]  /*2570*/  @!P1 IADD3 R26, R23, R26, RZ ;  /* 0x0000001a171a9210 */ /* 0x000fe40007ffe0ff */
[C---:B------:R-:W-:Y:S02]  /*2580*/  @!P1 SHF.L.U32 R23, R22.reuse, 0x2, RZ ;  /* 0x0000000216179819 */ /* 0x040fe400000006ff */
[----:B------:R-:W-:Y:S02]  /*2590*/  @!P1 SHF.L.U64.HI R22, R22, 0x2, R26 ;  /* 0x0000000216169819 */ /* 0x000fe4000001021a */
[----:B0-----:R-:W-:-:S04]  /*25a0*/  @!P1 IADD3 R10, P0, R23, R20, RZ ;  /* 0x00000014170a9210 */ /* 0x001fc80007f1e0ff */
[----:B------:R-:W-:Y:S02]  /*25b0*/  @!P1 IADD3.X R11, R22, R21, RZ, P0, !PT ;  /* 0x00000015160b9210 */ /* 0x000fe400007fe4ff */
[----:B------:R-:W0:Y:S03]  /*25c0*/  @!P1 LDC.64 R20, c[0x0][0x228] ;  /* 0x00008a00ff149b82 */ /* 0x000e260000000a00 */
[----:B------:R-:W-:Y:S01]  /*25d0*/  STL.64 [R1+0x3c8], R10 ;  /* 0x0003c80a01007387 */ /* 0x000fe20000100a00 */
[----:B0-----:R-:W-:-:S04]  /*25e0*/  @!P1 IADD3 R14, P0, R23, R20, RZ ;  /* 0x00000014170e9210 */ /* 0x001fc80007f1e0ff */
[----:B------:R-:W-:Y:S02]  /*25f0*/  @!P1 IADD3.X R15, R22, R21, RZ, P0, !PT ;  /* 0x00000015160f9210 */ /* 0x000fe400007fe4ff */
[----:B------:R-:W-:-:S03]  /*2600*/  ISETP.GE.U32.AND P0, PT, R2, UR18, PT ;  /* 0x0000001202007c0c */ /* 0x000fc6000bf06070 */
[----:B------:R0:W-:Y:S01]  /*2610*/  @!P1 STL.64 [R1+0xa0], R14 ;  /* 0x0000a00e01009387 */ /* 0x0001e20000100a00 */
[----:B------:R-:W-:-:S03]  /*2620*/  ISETP.GE.OR.EX P1, PT, R3, UR19, P5, P0 ;  /* 0x0000001303007c0c */ /* 0x000fc6000af26700 */
[----:B------:R1:W-:Y:S04]  /*2630*/  STL [R1+0x240], R2 ;  /* 0x0002400201007387 */ /* 0x0003e80000100800 */
[----:B------:R2:W-:Y:S01]  /*2640*/  STL [R1+0x288], R3 ;  /* 0x0002880301007387 */ /* 0x0005e20000100800 */
[----:B0-----:R-:W-:-:S05]  /*2650*/  MOV R14, R18 ;  /* 0x00000012000e7202 */ /* 0x001fca0000000f00 */
[----:B------:R-:W0:Y:S01]  /*2660*/  @!P1 LDC.64 R22, c[0x0][0x288] ;  /* 0x0000a200ff169b82 */ /* 0x000e220000000a00 */
[----:B------:R-:W-:Y:S02]  /*2670*/  @!P1 MOV R24, R6 ;  /* 0x0000000600189202 */ /* 0x000fe40000000f00 */
[----:B------:R-:W-:Y:S02]  /*2680*/  @!P1 MOV R25, R5 ;  /* 0x0000000500199202 */ /* 0x000fe40000000f00 */
[----:B------:R-:W-:Y:S02]  /*2690*/  @P1 LOP3.LUT R16, R16, 0x800, RZ, 0xfc, !PT ;  /* 0x0000080010101812 */ /* 0x000fe400078efcff */
[----:B------:R-:W-:Y:S01]  /*26a0*/  MOV R18, R12 ;  /* 0x0000000c00127202 */ /* 0x000fe20000000f00 */
[----:B------:R-:W1:Y:S01]  /*26b0*/  @!P1 LDC.64 R20, c[0x0][0x230] ;  /* 0x00008c00ff149b82 */ /* 0x000e620000000a00 */
[----:B------:R-:W-:Y:S02]  /*26c0*/  LOP3.LUT R16, R16, 0xfffffbff, RZ, 0xc0, !PT ;  /* 0xfffffbff10107812 */ /* 0x000fe400078ec0ff */
[----:B------:R-:W-:-:S02]  /*26d0*/  MOV R15, R19 ;  /* 0x00000013000f7202 */ /* 0x000fc40000000f00 */
[----:B------:R-:W-:Y:S01]  /*26e0*/  MOV R19, R13 ;  /* 0x0000000d00137202 */ /* 0x000fe20000000f00 */
[----:B0-----:R-:W-:-:S04]  /*26f0*/  @!P1 IMAD R26, R3, R22, RZ ;  /* 0x00000016031a9224 */ /* 0x001fc800078e02ff */
[C---:B------:R-:W-:Y:S02]  /*2700*/  @!P1 IMAD R26, R2.reuse, R23, R26 ;  /* 0x00000017021a9224 */ /* 0x040fe400078e021a */
[----:B------:R-:W-:-:S05]  /*2710*/  @!P1 IMAD.WIDE.U32 R22, R2, R22, R24 ;  /* 0x0000001602169225 */ /* 0x000fca00078e0018 */
[----:B------:R-:W-:Y:S02]  /*2720*/  @!P1 IADD3 R26, R23, R26, RZ ;  /* 0x0000001a171a9210 */ /* 0x000fe40007ffe0ff */
[C---:B------:R-:W-:Y:S02]  /*2730*/  @!P1 SHF.L.U32 R23, R22.reuse, 0x2, RZ ;  /* 0x0000000216179819 */ /* 0x040fe400000006ff */
[----:B------:R-:W-:Y:S02]  /*2740*/  @!P1 SHF.L.U64.HI R22, R22, 0x2, R26 ;  /* 0x0000000216169819 */ /* 0x000fe4000001021a */
[----:B-1----:R-:W-:-:S04]  /*2750*/  @!P1 IADD3 R2, P0, R23, R20, RZ ;  /* 0x0000001417029210 */ /* 0x002fc80007f1e0ff */
[----:B--2---:R-:W-:Y:S02]  /*2760*/  @!P1 IADD3.X R3, R22, R21, RZ, P0, !PT ;  /* 0x0000001516039210 */ /* 0x004fe400007fe4ff */
[----:B------:R-:W0:Y:S03]  /*2770*/  @!P1 LDC.64 R20, c[0x0][0x228] ;  /* 0x00008a00ff149b82 */ /* 0x000e260000000a00 */
[----:B------:R1:W-:Y:S02]  /*2780*/  STL.64 [R1+0x3d0], R2 ;  /* 0x0003d00201007387 */ /* 0x0003e40000100a00 */
[----:B-1----:R-:W-:-:S04]  /*2790*/  IADD3 R2, R0, 0x20, RZ ;  /* 0x0000002000027810 */ /* 0x002fc80007ffe0ff */
[----:B------:R-:W-:Y:S01]  /*27a0*/  SHF.R.S32.HI R3, RZ, 0x1f, R2 ;  /* 0x0000001fff037819 */ /* 0x000fe20000011402 */
[----:B------:R1:W-:Y:S01]  /*27b0*/  STL [R1+0x244], R2 ;  /* 0x0002440201007387 */ /* 0x0003e20000100800 */
[----:B0-----:R-:W-:-:S04]  /*27c0*/  @!P1 IADD3 R10, P0, R23, R20, RZ ;  /* 0x00000014170a9210 */ /* 0x001fc80007f1e0ff */
[----:B------:R-:W-:Y:S02]  /*27d0*/  @!P1 IADD3.X R11, R22, R21, RZ, P0, !PT ;  /* 0x00000015160b9210 */ /* 0x000fe400007fe4ff */
[----:B------:R-:W-:-:S03]  /*27e0*/  ISETP.GE.U32.AND P0, PT, R2, UR18, PT ;  /* 0x0000001202007c0c */ /* 0x000fc6000bf06070 */
[----:B------:R-:W-:Y:S01]  /*27f0*/  @!P1 STL.64 [R1+0x90], R10 ;  /* 0x0000900a01009387 */ /* 0x000fe20000100a00 */
[----:B------:R-:W-:-:S03]  /*2800*/  ISETP.GE.OR.EX P1, PT, R3, UR19, P5, P0 ;  /* 0x0000001303007c0c */ /* 0x000fc6000af26700 */
[----:B------:R0:W-:Y:S10]  /*2810*/  STL [R1+0x28c], R3 ;  /* 0x00028c0301007387 */ /* 0x0001f40000100800 */
[----:B------:R-:W2:Y:S01]  /*2820*/  @!P1 LDC.64 R22, c[0x0][0x288] ;  /* 0x0000a200ff169b82 */ /* 0x000ea20000000a00 */
[----:B------:R-:W-:-:S02]  /*2830*/  @!P1 MOV R24, R6 ;  /* 0x0000000600189202 */ /* 0x000fc40000000f00 */
[----:B------:R-:W-:Y:S02]  /*2840*/  @!P1 MOV R25, R5 ;  /* 0x0000000500199202 */ /* 0x000fe40000000f00 */
[----:B------:R-:W-:-:S03]  /*2850*/  @P1 LOP3.LUT R16, R16, 0x400, RZ, 0xfc, !PT ;  /* 0x0000040010101812 */ /* 0x000fc600078efcff */
[----:B------:R-:W1:Y:S01]  /*2860*/  @!P1 LDC.64 R20, c[0x0][0x230] ;  /* 0x00008c00ff149b82 */ /* 0x000e620000000a00 */
[----:B------:R-:W-:Y:S01]  /*2870*/  LOP3.LUT R16, R16, 0xfffffdff, RZ, 0xc0, !PT ;  /* 0xfffffdff10107812 */ /* 0x000fe200078ec0ff */
[----:B--2---:R-:W-:-:S04]  /*2880*/  @!P1 IMAD R26, R3, R22, RZ ;  /* 0x00000016031a9224 */ /* 0x004fc800078e02ff */
[C---:B------:R-:W-:Y:S02]  /*2890*/  @!P1 IMAD R26, R2.reuse, R23, R26 ;  /* 0x00000017021a9224 */ /* 0x040fe400078e021a */
[----:B------:R-:W-:-:S05]  /*28a0*/  @!P1 IMAD.WIDE.U32 R22, R2, R22, R24 ;  /* 0x0000001602169225 */ /* 0x000fca00078e0018 */
[----:B------:R-:W-:Y:S02]  /*28b0*/  @!P1 IADD3 R26, R23, R26, RZ ;  /* 0x0000001a171a9210 */ /* 0x000fe40007ffe0ff */
[C---:B------:R-:W-:Y:S02]  /*28c0*/  @!P1 SHF.L.U32 R23, R22.reuse, 0x2, RZ ;  /* 0x0000000216179819 */ /* 0x040fe400000006ff */
[----:B------:R-:W-:Y:S02]  /*28d0*/  @!P1 SHF.L.U64.HI R22, R22, 0x2, R26 ;  /* 0x0000000216169819 */ /* 0x000fe4000001021a */
[----:B-1----:R-:W-:-:S04]  /*28e0*/  @!P1 IADD3 R2, P0, R23, R20, RZ ;  /* 0x0000001417029210 */ /* 0x002fc80007f1e0ff */
[----:B0-----:R-:W-:Y:S02]  /*28f0*/  @!P1 IADD3.X R3, R22, R21, RZ, P0, !PT ;  /* 0x0000001516039210 */ /* 0x001fe400007fe4ff */
[----:B------:R-:W0:Y:S02]  /*2900*/  @!P1 LDC.64 R20, c[0x0][0x228] ;  /* 0x00008a00ff149b82 */ /* 0x000e240000000a00 */
[----:B0-----:R-:W-:-:S04]  /*2910*/  @!P1 IADD3 R10, P0, R23, R20, RZ ;  /* 0x00000014170a9210 */ /* 0x001fc80007f1e0ff */
[----:B------:R-:W-:-:S05]  /*2920*/  @!P1 IADD3.X R11, R22, R21, RZ, P0, !PT ;  /* 0x00000015160b9210 */ /* 0x000fca00007fe4ff */
[----:B------:R0:W-:Y:S02]  /*2930*/  @!P1 STL.64 [R1+0x78], R10 ;  /* 0x0000780a01009387 */ /* 0x0001e40000100a00 */
[----:B0-----:R-:W-:-:S04]  /*2940*/  IADD3 R10, R0, 0x30, RZ ;  /* 0x00000030000a7810 */ /* 0x001fc80007ffe0ff */
[----:B------:R-:W-:Y:S01]  /*2950*/  SHF.R.S32.HI R11, RZ, 0x1f, R10 ;  /* 0x0000001fff0b7819 */ /* 0x000fe2000001140a */
[----:B------:R0:W-:Y:S01]  /*2960*/  STL [R1+0x248], R10 ;  /* 0x0002480a01007387 */ /* 0x0001e20000100800 */
[----:B------:R-:W-:-:S03]  /*2970*/  ISETP.GE.U32.AND P0, PT, R10, UR18, PT ;  /* 0x000000120a007c0c */ /* 0x000fc6000bf06070 */
[----:B------:R1:W-:Y:S01]  /*2980*/  STL [R1+0x290], R11 ;  /* 0x0002900b01007387 */ /* 0x0003e20000100800 */
[----:B------:R-:W-:-:S13]  /*2990*/  ISETP.GE.OR.EX P1, PT, R11, UR19, P5, P0 ;  /* 0x000000130b007c0c */ /* 0x000fda000af26700 */
[----:B------:R-:W2:Y:S01]  /*29a0*/  @!P1 LDC.64 R22, c[0x0][0x288] ;  /* 0x0000a200ff169b82 */ /* 0x000ea20000000a00 */
[----:B------:R-:W-:Y:S02]  /*29b0*/  @!P1 MOV R24, R6 ;  /* 0x0000000600189202 */ /* 0x000fe40000000f00 */
[----:B------:R-:W-:Y:S02]  /*29c0*/  @!P1 MOV R25, R5 ;  /* 0x0000000500199202 */ /* 0x000fe40000000f00 */
[----:B------:R-:W-:-:S03]  /*29d0*/  @P1 LOP3.LUT R16, R16, 0x200, RZ, 0xfc, !PT ;  /* 0x0000020010101812 */ /* 0x000fc600078efcff */
[----:B------:R-:W3:Y:S01]  /*29e0*/  @!P1 LDC.64 R20, c[0x0][0x230] ;  /* 0x00008c00ff149b82 */ /* 0x000ee20000000a00 */
[----:B------:R-:W-:Y:S01]  /*29f0*/  LOP3.LUT R16, R16, 0xfffffeff, RZ, 0xc0, !PT ;  /* 0xfffffeff10107812 */ /* 0x000fe200078ec0ff */
[----:B--2---:R-:W-:-:S04]  /*2a00*/  @!P1 IMAD R26, R11, R22, RZ ;  /* 0x000000160b1a9224 */ /* 0x004fc800078e02ff */
[C---:B------:R-:W-:Y:S02]  /*2a10*/  @!P1 IMAD R26, R10.reuse, R23, R26 ;  /* 0x000000170a1a9224 */ /* 0x040fe400078e021a */
[----:B------:R-:W-:-:S05]  /*2a20*/  @!P1 IMAD.WIDE.U32 R22, R10, R22, R24 ;  /* 0x000000160a169225 */ /* 0x000fca00078e0018 */
[----:B------:R-:W-:Y:S02]  /*2a30*/  @!P1 IADD3 R26, R23, R26, RZ ;  /* 0x0000001a171a9210 */ /* 0x000fe40007ffe0ff */
[C---:B------:R-:W-:Y:S02]  /*2a40*/  @!P1 SHF.L.U32 R23, R22.reuse, 0x2, RZ ;  /* 0x0000000216179819 */ /* 0x040fe400000006ff */
[----:B------:R-:W-:Y:S02]  /*2a50*/  @!P1 SHF.L.U64.HI R22, R22, 0x2, R26 ;  /* 0x0000000216169819 */ /* 0x000fe4000001021a */
[----:B---3--:R-:W-:-:S04]  /*2a60*/  @!P1 IADD3 R12, P0, R23, R20, RZ ;  /* 0x00000014170c9210 */ /* 0x008fc80007f1e0ff */
[----:B------:R-:W-:Y:S02]  /*2a70*/  @!P1 IADD3.X R13, R22, R21, RZ, P0, !PT ;  /* 0x00000015160d9210 */ /* 0x000fe400007fe4ff */
[----:B------:R-:W0:Y:S02]  /*2a80*/  @!P1 LDC.64 R20, c[0x0][0x228] ;  /* 0x00008a00ff149b82 */ /* 0x000e240000000a00 */
[----:B0-----:R-:W-:-:S04]  /*2a90*/  @!P1 IADD3 R10, P0, R23, R20, RZ ;  /* 0x00000014170a9210 */ /* 0x001fc80007f1e0ff */
[----:B-1----:R-:W-:-:S05]  /*2aa0*/  @!P1 IADD3.X R11, R22, R21, RZ, P0, !PT ;  /* 0x00000015160b9210 */ /* 0x002fca00007fe4ff */
        /* <DEDUP_REMOVED lines=11> */
[----:B------:R-:W0:Y:S01]  /*2b60*/  @!P1 LDC.64 R20, c[0x0][0x230] ;  /* 0x00008c00ff149b82 */ /* 0x000e220000000a00 */
[----:B------:R-:W-:Y:S01]  /*2b70*/  LOP3.LUT R16, R16, 0xffffff7f, RZ, 0xc0, !PT ;  /* 0xffffff7f10107812 */ /* 0x000fe200078ec0ff */
[----:B--2---:R-:W-:-:S04]  /*2b80*/  @!P1 IMAD R26, R11, R22, RZ ;  /* 0x000000160b1a9224 */ /* 0x004fc800078e02ff */
[C---:B------:R-:W-:Y:S02]  /*2b90*/  @!P1 IMAD R26, R10.reuse, R23, R26 ;  /* 0x000000170a1a9224 */ /* 0x040fe400078e021a */
[----:B------:R-:W-:-:S05]  /*2ba0*/  @!P1 IMAD.WIDE.U32 R22, R10, R22, R24 ;  /* 0x000000160a169225 */ /* 0x000fca00078e0018 */
[----:B------:R-:W-:Y:S02]  /*2bb0*/  @!P1 IADD3 R26, R23, R26, RZ ;  /* 0x0000001a171a9210 */ /* 0x000fe40007ffe0ff */
[C---:B------:R-:W-:Y:S02]  /*2bc0*/  @!P1 SHF.L.U32 R23, R22.reuse, 0x2, RZ ;  /* 0x0000000216179819 */ /* 0x040fe400000006ff */
[----:B------:R-:W-:Y:S02]  /*2bd0*/  @!P1 SHF.L.U64.HI R22, R22, 0x2, R26 ;  /* 0x0000000216169819 */ /* 0x000fe4000001021a */
[----:B0-----:R-:W-:-:S04]  /*2be0*/  @!P1 IADD3 R10, P0, R23, R20, RZ ;  /* 0x00000014170a9210 */ /* 0x001fc80007f1e0ff */
[----:B-1----:R-:W-:Y:S02]  /*2bf0*/  @!P1 IADD3.X R11, R22, R21, RZ, P0, !PT ;  /* 0x00000015160b9210 */ /* 0x002fe400007fe4ff */
[----:B------:R-:W0:Y:S03]  /*2c00*/  @!P1 LDC.64 R20, c[0x0][0x228] ;  /* 0x00008a00ff149b82 */ /* 0x000e260000000a00 */
        /* <DEDUP_REMOVED lines=12> */
[----:B------:R-:W-:Y:S02]  /*2cd0*/  @!P1 MOV R25, R5 ;  /* 0x0000000500199202 */ /* 0x000fe40000000f00 */
[----:B------:R-:W-:-:S03]  /*2ce0*/  @P1 LOP3.LUT R16, R16, 0x80, RZ, 0xfc, !PT ;  /* 0x0000008010101812 */ /* 0x000fc600078efcff */
[----:B------:R-:W2:Y:S01]  /*2cf0*/  @!P1 LDC.64 R20, c[0x0][0x230] ;  /* 0x00008c00ff149b82 */ /* 0x000ea20000000a00 */
[----:B------:R-:W-:Y:S01]  /*2d00*/  UIMAD.WIDE UR6, UR12, 0x8, UR6 ;  /* 0x000000080c0678a5 */ /* 0x000fe2000f8e0206 */
[----:B------:R-:W-:Y:S01]  /*2d10*/  LOP3.LUT R16, R16, 0xf7ffffff, RZ, 0xc0, !PT ;  /* 0xf7ffffff10107812 */ /* 0x000fe200078ec0ff */
[----:B-1----:R-:W-:Y:S01]  /*2d20*/  @!P1 IMAD R26, R11, R22, RZ ;  /* 0x000000160b1a9224 */ /* 0x002fe200078e02ff */
[----:B0-----:R-:W-:-:S03]  /*2d30*/  MOV R11, R19 ;  /* 0x00000013000b7202 */ /* 0x001fc60000000f00 */
[C---:B------:R-:W-:Y:S02]  /*2d40*/  @!P1 IMAD R26, R10.reuse, R23, R26 ;  /* 0x000000170a1a9224 */ /* 0x040fe400078e021a */
[----:B------:R-:W-:Y:S01]  /*2d50*/  @!P1 IMAD.WIDE.U32 R22, R10, R22, R24 ;  /* 0x000000160a169225 */ /* 0x000fe200078e0018 */
[----:B------:R-:W-:-:S04]  /*2d60*/  MOV R10, R18 ;  /* 0x00000012000a7202 */ /* 0x000fc80000000f00 */
[----:B------:R-:W-:Y:S02]  /*2d70*/  @!P1 IADD3 R26, R23, R26, RZ ;  /* 0x0000001a171a9210 */ /* 0x000fe40007ffe0ff */
[C---:B------:R-:W-:Y:S02]  /*2d80*/  @!P1 SHF.L.U32 R23, R22.reuse, 0x2, RZ ;  /* 0x0000000216179819 */ /* 0x040fe400000006ff */
[----:B------:R-:W-:Y:S02]  /*2d90*/  @!P1 SHF.L.U64.HI R22, R22, 0x2, R26 ;  /* 0x0000000216169819 */ /* 0x000fe4000001021a */
[----:B--2---:R-:W-:-:S04]  /*2da0*/  @!P1 IADD3 R18, P0, R23, R20, RZ ;  /* 0x0000001417129210 */ /* 0x004fc80007f1e0ff */
[----:B------:R-:W-:Y:S02]  /*2db0*/  @!P1 IADD3.X R19, R22, R21, RZ, P0, !PT ;  /* 0x0000001516139210 */ /* 0x000fe400007fe4ff */
[----:B------:R-:W0:Y:S03]  /*2dc0*/  @!P1 LDC.64 R20, c[0x0][0x228] ;  /* 0x00008a00ff149b82 */ /* 0x000e260000000a00 */
[----:B------:R1:W-:Y:S02]  /*2dd0*/  STL.64 [R1+0x3d8], R18 ;  /* 0x0003d81201007387 */ /* 0x0003e40000100a00 */
[----:B-1----:R-:W-:-:S04]  /*2de0*/  IADD3 R18, R0, 0x60, RZ ;  /* 0x0000006000127810 */ /* 0x002fc80007ffe0ff */
[----:B------:R-:W-:Y:S01]  /*2df0*/  SHF.R.S32.HI R19, RZ, 0x1f, R18 ;  /* 0x0000001fff137819 */ /* 0x000fe20000011412 */
[----:B------:R-:W-:Y:S01]  /*2e00*/  STL [R1+0x254], R18 ;  /* 0x0002541201007387 */ /* 0x000fe20000100800 */
[----:B------:R-:W-:Y:S02]  /*2e10*/  ISETP.GE.U32.AND P4, PT, R18, UR18, PT ;  /* 0x0000001212007c0c */ /* 0x000fe4000bf86070 */
[----:B0-----:R-:W-:Y:S02]  /*2e20*/  @!P1 IADD3 R24, P0, R23, R20, RZ ;  /* 0x0000001417189210 */ /* 0x001fe40007f1e0ff */
[----:B------:R-:W-:Y:S02]  /*2e30*/  ISETP.GE.OR.EX P4, PT, R19, UR19, P5, P4 ;  /* 0x0000001313007c0c */ /* 0x000fe4000af86740 */
[----:B------:R-:W-:-:S05]  /*2e40*/  @!P1 IADD3.X R25, R22, R21, RZ, P0, !PT ;  /* 0x0000001516199210 */ /* 0x000fca00007fe4ff */
[----:B------:R0:W-:Y:S01]  /*2e50*/  @!P1 STL.64 [R1+0x48], R24 ;  /* 0x0000481801009387 */ /* 0x0001e20000100a00 */
[----:B------:R-:W-:-:S03]  /*2e60*/  ISETP.GE.U32.AND P1, PT, R27, UR18, PT ;  /* 0x000000121b007c0c */ /* 0x000fc6000bf26070 */
[----:B------:R1:W-:Y:S02]  /*2e70*/  STL [R1+0x29c], R19 ;  /* 0x00029c1301007387 */ /* 0x0003e40000100800 */
[----:B------:R-:W2:Y:S01]  /*2e80*/  @!P4 LDC.64 R22, c[0x0][0x288] ;  /* 0x0000a200ff16cb82 */ /* 0x000ea20000000a00 */
[----:B------:R-:W-:-:S04]  /*2e90*/  @P4 LOP3.LUT R16, R16, 0x8000000, RZ, 0xfc, !PT ;  /* 0x0800000010104812 */ /* 0x000fc800078efcff */
[----:B------:R-:W-:Y:S02]  /*2ea0*/  LOP3.LUT R16, R16, 0xefffffff, RZ, 0xc0, !PT ;  /* 0xefffffff10107812 */ /* 0x000fe400078ec0ff */
[----:B0-----:R-:W-:Y:S01]  /*2eb0*/  @!P4 MOV R24, R6 ;  /* 0x000000060018c202 */ /* 0x001fe20000000f00 */
[----:B------:R-:W0:Y:S01]  /*2ec0*/  @!P4 LDC.64 R20, c[0x0][0x230] ;  /* 0x00008c00ff14cb82 */ /* 0x000e220000000a00 */
[----:B------:R-:W-:Y:S01]  /*2ed0*/  @!P4 MOV R25, R5 ;  /* 0x000000050019c202 */ /* 0x000fe20000000f00 */
        /* <DEDUP_REMOVED lines=52> */
[----:B------:R-:W-:Y:S01]  /*3220*/  @!P2 IMAD.WIDE.U32 R22, R18, R22, R24 ;  /* 0x000000161216a225 */ /* 0x000fe200078e0018 */
[----:B------:R-:W-:-:S04]  /*3230*/  SHF.R.S32.HI R24, RZ, 0x1f, R27 ;  /* 0x0000001fff187819 */ /* 0x000fc8000001141b */
[----:B------:R-:W-:Y:S02]  /*3240*/  @!P2 IADD3 R26, R23, R26, RZ ;  /* 0x0000001a171aa210 */ /* 0x000fe40007ffe0ff */
[C---:B------:R-:W-:Y:S02]  /*3250*/  @!P2 SHF.L.U32 R23, R22.reuse, 0x2, RZ ;  /* 0x000000021617a819 */ /* 0x040fe400000006ff */
[----:B------:R-:W-:Y:S02]  /*3260*/  @!P2 SHF.L.U64.HI R22, R22, 0x2, R26 ;  /* 0x000000021616a819 */ /* 0x000fe4000001021a */
[----:B0-----:R-:W-:Y:S02]  /*3270*/  @!P2 IADD3 R18, P0, R23, R20, RZ ;  /* 0x000000141712a210 */ /* 0x001fe40007f1e0ff */
[----:B------:R-:W-:Y:S02]  /*3280*/  ISETP.GE.OR.EX P1, PT, R24, UR19, P5, P1 ;  /* 0x0000001318007c0c */ /* 0x000fe4000af26710 */
[----:B-1----:R-:W-:-:S02]  /*3290*/  @!P2 IADD3.X R19, R22, R21, RZ, P0, !PT ;  /* 0x000000151613a210 */ /* 0x002fc400007fe4ff */
[----:B------:R-:W0:Y:S03]  /*32a0*/  @!P2 LDC.64 R20, c[0x0][0x228] ;  /* 0x00008a00ff14ab82 */ /* 0x000e260000000a00 */
[----:B------:R0:W-:Y:S06]  /*32b0*/  @!P2 STL.64 [R1+0x20], R18 ;  /* 0x000020120100a387 */ /* 0x0001ec0000100a00 */
[----:B------:R-:W-:Y:S02]  /*32c0*/  @!P1 MOV R25, R5 ;  /* 0x0000000500199202 */ /* 0x000fe40000000f00 */
[----:B------:R-:W-:-:S02]  /*32d0*/  @P1 LOP3.LUT R16, R16, 0x40000000, RZ, 0xfc, !PT ;  /* 0x4000000010101812 */ /* 0x000fc400078efcff */
[----:B0-----:R-:W-:-:S04]  /*32e0*/  @!P2 IADD3 R18, P0, R23, R20, RZ ;  /* 0x000000141712a210 */ /* 0x001fc80007f1e0ff */
[----:B------:R-:W-:Y:S02]  /*32f0*/  @!P2 IADD3.X R19, R22, R21, RZ, P0, !PT ;  /* 0x000000151613a210 */ /* 0x000fe400007fe4ff */
[----:B------:R-:W0:Y:S03]  /*3300*/  @!P1 LDC.64 R20, c[0x0][0x288] ;  /* 0x0000a200ff149b82 */ /* 0x000e260000000a00 */
[----:B------:R1:W-:Y:S04]  /*3310*/  @!P2 STL.64 [R1+0x18], R18 ;  /* 0x000018120100a387 */ /* 0x0003e80000100a00 */
[----:B------:R-:W-:Y:S01]  /*3320*/  STL [R1+0x260], R27 ;  /* 0x0002601b01007387 */ /* 0x000fe20000100800 */
[----:B------:R-:W2:Y:S03]  /*3330*/  @!P1 LDC.64 R22, c[0x0][0x230] ;  /* 0x00008c00ff169b82 */ /* 0x000ea60000000a00 */
[----:B------:R3:W-:Y:S01]  /*3340*/  STL [R1+0x2a8], R24 ;  /* 0x0002a81801007387 */ /* 0x0007e20000100800 */
[----:B-1----:R-:W-:-:S02]  /*3350*/  MOV R18, R28 ;  /* 0x0000001c00127202 */ /* 0x002fc40000000f00 */
[----:B------:R-:W-:Y:S01]  /*3360*/  MOV R19, R29 ;  /* 0x0000001d00137202 */ /* 0x000fe20000000f00 */
[----:B0-----:R-:W-:Y:S01]  /*3370*/  @!P1 IMAD R26, R24, R20, RZ ;  /* 0x00000014181a9224 */ /* 0x001fe200078e02ff */
[----:B---3--:R-:W-:-:S03]  /*3380*/  @!P1 MOV R24, R6 ;  /* 0x0000000600189202 */ /* 0x008fc60000000f00 */
[C---:B------:R-:W-:Y:S02]  /*3390*/  @!P1 IMAD R26, R27.reuse, R21, R26 ;  /* 0x000000151b1a9224 */ /* 0x040fe400078e021a */
[----:B------:R-:W-:-:S05]  /*33a0*/  @!P1 IMAD.WIDE.U32 R20, R27, R20, R24 ;  /* 0x000000141b149225 */ /* 0x000fca00078e0018 */
[----:B------:R-:W-:Y:S02]  /*33b0*/  @!P1 IADD3 R26, R21, R26, RZ ;  /* 0x0000001a151a9210 */ /* 0x000fe40007ffe0ff */
[C---:B------:R-:W-:Y:S02]  /*33c0*/  @!P1 SHF.L.U32 R21, R20.reuse, 0x2, RZ ;  /* 0x0000000214159819 */ /* 0x040fe400000006ff */
[----:B------:R-:W-:Y:S02]  /*33d0*/  @!P1 SHF.L.U64.HI R20, R20, 0x2, R26 ;  /* 0x0000000214149819 */ /* 0x000fe4000001021a */
[----:B--2---:R-:W-:-:S04]  /*33e0*/  @!P1 IADD3 R28, P0, R21, R22, RZ ;  /* 0x00000016151c9210 */ /* 0x004fc80007f1e0ff */
[----:B------:R-:W-:-:S05]  /*33f0*/  @!P1 IADD3.X R29, R20, R23, RZ, P0, !PT ;  /* 0x00000017141d9210 */ /* 0x000fca00007fe4ff */
[----:B------:R0:W-:Y:S02]  /*3400*/  @!P1 STL.64 [R1+0x10], R28 ;  /* 0x0000101c01009387 */ /* 0x0001e40000100a00 */
[----:B0-----:R-:W0:Y:S02]  /*3410*/  @!P1 LDC.64 R28, c[0x0][0x228] ;  /* 0x00008a00ff1c9b82 */ /* 0x001e240000000a00 */
[----:B0-----:R-:W-:-:S04]  /*3420*/  @!P1 IADD3 R28, P0, R21, R28, RZ ;  /* 0x0000001c151c9210 */ /* 0x001fc80007f1e0ff */
[----:B------:R-:W-:Y:S02]  /*3430*/  @!P1 IADD3.X R29, R20, R29, RZ, P0, !PT ;  /* 0x0000001d141d9210 */ /* 0x000fe400007fe4ff */
[C---:B------:R-:W-:Y:S02]  /*3440*/  LOP3.LUT P1, RZ, R16.reuse, 0x20, RZ, 0xc0, !PT ;  /* 0x0000002010ff7812 */ /* 0x040fe4000782c0ff */
[----:B------:R-:W-:Y:S01]  /*3450*/  LOP3.LUT R16, R16, 0x7fffffff, RZ, 0xc0, !PT ;  /* 0x7fffffff10107812 */ /* 0x000fe200078ec0ff */
[----:B------:R0:W-:Y:S03]  /*3460*/  STL.64 [R1+0x2e0], R28 ;  /* 0x0002e01c01007387 */ /* 0x0001e60000100a00 */
[----:B------:R-:W-:Y:S02]  /*3470*/  @P5 LOP3.LUT R16, R16, 0x80000000, RZ, 0xfc, !PT ;  /* 0x8000000010105812 */ /* 0x000fe400078efcff */
[----:B0-----:R-:W-:-:S02]  /*3480*/  MOV R28, R2 ;  /* 0x00000002001c7202 */ /* 0x001fc40000000f00 */
[----:B------:R-:W-:Y:S02]  /*3490*/  MOV R2, R8 ;  /* 0x0000000800027202 */ /* 0x000fe40000000f00 */
[----:B------:R-:W-:Y:S02]  /*34a0*/  IADD3 R8, R0, 0x180, RZ ;  /* 0x0000018000087810 */ /* 0x000fe40007ffe0ff */
[----:B------:R-:W-:Y:S02]  /*34b0*/  MOV R29, R3 ;  /* 0x00000003001d7202 */ /* 0x000fe40000000f00 */
[----:B------:R-:W-:Y:S01]  /*34c0*/  MOV R3, R9 ;  /* 0x0000000900037202 */ /* 0x000fe20000000f00 */
[----:B------:R0:W-:Y:S01]  /*34d0*/  STL [R1+0x264], R8 ;  /* 0x0002640801007387 */ /* 0x0001e20000100800 */
[----:B------:R-:W-:Y:S02]  /*34e0*/  SHF.R.S32.HI R9, RZ, 0x1f, R8 ;  /* 0x0000001fff097819 */ /* 0x000fe40000011408 */
[----:B------:R-:W-:-:S03]  /*34f0*/  ISETP.GE.U32.AND P0, PT, R8, UR18, PT ;  /* 0x0000001208007c0c */ /* 0x000fc6000bf06070 */
[----:B------:R1:W-:Y:S01]  /*3500*/  STL [R1+0x2ac], R9 ;  /* 0x0002ac0901007387 */ /* 0x0003e20000100800 */
[----:B------:R-:W-:-:S13]  /*3510*/  ISETP.GE.OR.EX P0, PT, R9, UR19, P5, P0 ;  /* 0x0000001309007c0c */ /* 0x000fda000af06700 */
[----:B------:R-:W2:Y:S01]  /*3520*/  @!P0 LDC.64 R20, c[0x0][0x288] ;  /* 0x0000a200ff148b82 */ /* 0x000ea20000000a00 */
[----:B------:R-:W-:Y:S02]  /*3530*/  @!P0 MOV R24, R6 ;  /* 0x0000000600188202 */ /* 0x000fe40000000f00 */
[----:B------:R-:W-:-:S05]  /*3540*/  @!P0 MOV R25, R5 ;  /* 0x0000000500198202 */ /* 0x000fca0000000f00 */
[----:B------:R-:W0:Y:S01]  /*3550*/  @!P0 LDC.64 R22, c[0x0][0x230] ;  /* 0x00008c00ff168b82 */ /* 0x000e220000000a00 */
[----:B--2---:R-:W-:-:S04]  /*3560*/  @!P0 IMAD R26, R9, R20, RZ ;  /* 0x00000014091a8224 */ /* 0x004fc800078e02ff */
[C---:B------:R-:W-:Y:S02]  /*3570*/  @!P0 IMAD R26, R8.reuse, R21, R26 ;  /* 0x00000015081a8224 */ /* 0x040fe400078e021a */
[----:B------:R-:W-:-:S05]  /*3580*/  @!P0 IMAD.WIDE.U32 R20, R8, R20, R24 ;  /* 0x0000001408148225 */ /* 0x000fca00078e0018 */
[----:B------:R-:W-:Y:S02]  /*3590*/  @!P0 IADD3 R26, R21, R26, RZ ;  /* 0x0000001a151a8210 */ /* 0x000fe40007ffe0ff */
[C---:B------:R-:W-:Y:S02]  /*35a0*/  @!P0 SHF.L.U32 R21, R20.reuse, 0x2, RZ ;  /* 0x0000000214158819 */ /* 0x040fe400000006ff */
[----:B------:R-:W-:Y:S02]  /*35b0*/  @!P0 SHF.L.U64.HI R20, R20, 0x2, R26 ;  /* 0x0000000214148819 */ /* 0x000fe4000001021a */
[----:B------:R-:W2:Y:S01]  /*35c0*/  @!P0 LDC.64 R26, c[0x0][0x228] ;  /* 0x00008a00ff1a8b82 */ /* 0x000ea20000000a00 */
[----:B0-----:R-:W-:-:S04]  /*35d0*/  @!P0 IADD3 R8, P6, R21, R22, RZ ;  /* 0x0000001615088210 */ /* 0x001fc80007fde0ff */
[----:B-1----:R-:W-:-:S05]  /*35e0*/  @!P0 IADD3.X R9, R20, R23, RZ, P6, !PT ;  /* 0x0000001714098210 */ /* 0x002fca00037fe4ff */
[----:B------:R0:W-:Y:S02]  /*35f0*/  STL.64 [R1+0x2e8], R8 ;  /* 0x0002e80801007387 */ /* 0x0001e40000100a00 */
[----:B0-----:R-:W-:Y:S02]  /*3600*/  IADD3 R9, R0, 0x1f0, RZ ;  /* 0x000001f000097810 */ /* 0x001fe40007ffe0ff */
[----:B--2---:R-:W-:Y:S02]  /*3610*/  @!P0 IADD3 R26, P6, R21, R26, RZ ;  /* 0x0000001a151a8210 */ /* 0x004fe40007fde0ff */
[----:B------:R-:W-:Y:S02]  /*3620*/  SHF.R.S32.HI R25, RZ, 0x1f, R9 ;  /* 0x0000001fff197819 */ /* 0x000fe40000011409 */
[----:B------:R-:W-:Y:S02]  /*3630*/  @!P0 IADD3.X R27, R20, R27, RZ, P6, !PT ;  /* 0x0000001b141b8210 */ /* 0x000fe400037fe4ff */
[----:B------:R-:W-:-:S03]  /*3640*/  ISETP.GE.U32.AND P6, PT, R9, UR18, PT ;  /* 0x0000001209007c0c */ /* 0x000fc6000bfc6070 */
[----:B------:R-:W-:Y:S01]  /*3650*/  STL.64 [R1+0x2f0], R26 ;  /* 0x0002f01a01007387 */ /* 0x000fe20000100a00 */
[----:B------:R-:W-:-:S03]  /*3660*/  ISETP.GE.AND.EX P6, PT, R25, UR19, PT, P6 ;  /* 0x0000001319007c0c */ /* 0x000fc6000bfc6360 */
[----:B------:R-:W-:Y:S01]  /*3670*/  STL [R1+0x268], R9 ;  /* 0x0002680901007387 */ /* 0x000fe20000100800 */
[----:B------:R-:W-:-:S03]  /*3680*/  ISETP.GT.U32.OR P6, PT, R17, 0x1ff, P6 ;  /* 0x000001ff1100780c */ /* 0x000fc600037c4470 */
[----:B------:R0:W-:Y:S04]  /*3690*/  STL [R1+0x2b0], R25 ;  /* 0x0002b01901007387 */ /* 0x0001e80000100800 */
[----:B------:R-:W-:Y:S04]  /*36a0*/  STL.64 [R1+0x300], R6 ;  /* 0x0003000601007387 */ /* 0x000fe80000100a00 */
[----:B------:R-:W-:Y:S02]  /*36b0*/  STL.64 [R1+0x2f8], R4 ;  /* 0x0002f80401007387 */ /* 0x000fe40000100a00 */
[----:B------:R-:W1:Y:S02]  /*36c0*/  @!P6 LDC.64 R22, c[0x0][0x288] ;  /* 0x0000a200ff16eb82 */ /* 0x000e640000000a00 */
[----:B------:R2:W-:Y:S04]  /*36d0*/  STL.64 [R1+0x3e8], R18 ;  /* 0x0003e81201007387 */ /* 0x0005e80000100a00 */
[----:B------:R3:W-:Y:S02]  /*36e0*/  STL.64 [R1+0x3f0], R14 ;  /* 0x0003f00e01007387 */ /* 0x0007e40000100a00 */
[----:B------:R-:W4:Y:S01]  /*36f0*/  @!P6 LDC.64 R20, c[0x0][0x230] ;  /* 0x00008c00ff14eb82 */ /* 0x000f220000000a00 */
[----:B-1----:R-:W-:Y:S01]  /*3700*/  @!P6 IMAD R24, R25, R22, RZ ;  /* 0x000000161918e224 */ /* 0x002fe200078e02ff */
[----:B0-----:R-:W-:-:S02]  /*3710*/  @!P6 MOV R25, R5 ;  /* 0x000000050019e202 */ /* 0x001fc40000000f00 */
[----:B--2---:R-:W-:Y:S02]  /*3720*/  CS2R R18, SRZ ;  /* 0x0000000000127805 */ /* 0x004fe4000001ff00 */
[----:B---3--:R-:W-:Y:S01]  /*3730*/  MOV R14, R10 ;  /* 0x0000000a000e7202 */ /* 0x008fe20000000f00 */
[C---:B------:R-:W-:Y:S01]  /*3740*/  @!P6 IMAD R23, R9.reuse, R23, R24 ;  /* 0x000000170917e224 */ /* 0x040fe200078e0218 */
[----:B------:R-:W-:Y:S02]  /*3750*/  @!P6 MOV R24, R6 ;  /* 0x000000060018e202 */ /* 0x000fe40000000f00 */
[----:B------:R-:W-:Y:S01]  /*3760*/  MOV R15, R11 ;  /* 0x0000000b000f7202 */ /* 0x000fe20000000f00 */
[----:B------:R-:W2:Y:S02]  /*3770*/  LDL.LU.64 R6, [R1+0xd0] ;  /* 0x0000d00001067983 */ /* 0x000ea40000300a00 */
[----:B------:R-:W-:Y:S01]  /*3780*/  @!P6 IMAD.WIDE.U32 R24, R9, R22, R24 ;  /* 0x000000160918e225 */ /* 0x000fe200078e0018 */
[----:B------:R-:W-:Y:S01]  /*3790*/  MOV R22, UR6 ;  /* 0x0000000600167c02 */ /* 0x000fe20008000f00 */
[----:B------:R-:W3:Y:S03]  /*37a0*/  LDL.LU.64 R10, [R1+0xc0] ;  /* 0x0000c000010a7983 */ /* 0x000ee60000300a00 */
[----:B------:R-:W-:Y:S01]  /*37b0*/  @!P6 IADD3 R25, R25, R23, RZ ;  /* 0x000000171919e210 */ /* 0x000fe20007ffe0ff */
[----:B------:R-:W2:Y:S01]  /*37c0*/  @!P1 LDG.E.64 R18, desc[UR22][R14.64] ;  /* 0x000000160e129981 */ /* 0x000ea2000c1e1b00 */
[----:B------:R-:W-:-:S06]  /*37d0*/  MOV R23, UR7 ;  /* 0x0000000700177c02 */ /* 0x000fcc0008000f00 */
[----:B------:R-:W3:Y:S01]  /*37e0*/  LDG.E.64 R22, desc[UR22][R22.64] ;  /* 0x0000001616167981 */ /* 0x000ee2000c1e1b00 */
[C---:B------:R-:W-:Y:S02]  /*37f0*/  @!P6 SHF.L.U32 R4, R24.reuse, 0x2, RZ ;  /* 0x000000021804e819 */ /* 0x040fe400000006ff */
[----:B------:R-:W-:Y:S02]  /*3800*/  @!P6 SHF.L.U64.HI R25, R24, 0x2, R25 ;  /* 0x000000021819e819 */ /* 0x000fe40000010219 */
[----:B----4-:R-:W-:-:S04]  /*3810*/  @!P6 IADD3 R20, P4, R4, R20, RZ ;  /* 0x000000140414e210 */ /* 0x010fc80007f9e0ff */
[----:B------:R-:W-:Y:S02]  /*3820*/  @!P6 IADD3.X R21, R25, R21, RZ, P4, !PT ;  /* 0x000000151915e210 */ /* 0x000fe400027fe4ff */
[----:B------:R-:W-:Y:S02]  /*3830*/  MOV R8, R2 ;  /* 0x0000000200087202 */ /* 0x000fe40000000f00 */
[----:B------:R-:W-:Y:S02]  /*3840*/  MOV R9, R3 ;  /* 0x0000000300097202 */ /* 0x000fe40000000f00 */
[----:B------:R-:W-:Y:S02]  /*3850*/  MOV R26, R12 ;  /* 0x0000000c001a7202 */ /* 0x000fe40000000f00 */
[----:B------:R-:W-:Y:S02]  /*3860*/  MOV R27, R13 ;  /* 0x0000000d001b7202 */ /* 0x000fe40000000f00 */
[----:B---3--:R-:W-:-:S13]  /*3870*/  R2UR UR14, R22 ;  /* 0x00000000160e72ca */ /* 0x008fda00000e0000 */
        /* <DEDUP_REMOVED lines=9> */
[----:B0-----:R-:W-:Y:S01]  /*3910*/  @!P6 IADD3 R22, P3, R4, R22, RZ ;  /* 0x000000160416e210 */ /* 0x001fe20007f7e0ff */
[----:B------:R0:W-:Y:S01]  /*3920*/  STL.64 [R1+0x3e0], R10 ;  /* 0x0003e00a01007387 */ /* 0x0001e20000100a00 */
[----:B------:R-:W-:Y:S02]  /*3930*/  CS2R R4, SRZ ;  /* 0x0000000000047805 */ /* 0x000fe4000001ff00 */
[----:B------:R-:W-:-:S04]  /*3940*/  @!P6 IADD3.X R23, R25, R23, RZ, P3, !PT ;  /* 0x000000171917e210 */ /* 0x000fc80001ffe4ff */
[----:B--2---:R-:W2:Y:S04]  /*3950*/  @!P1 LDG.E.64 R4, desc[UR22][R6.64] ;  /* 0x0000001606049981 */ /* 0x004ea8000c1e1b00 */
[----:B0-----:R-:W3:Y:S01]  /*3960*/  LDL.LU.64 R10, [R1+0xc8] ;  /* 0x0000c800010a7983 */ /* 0x001ee20000300a00 */
[----:B-1----:R-:W-:-:S03]  /*3970*/  @P4 R2UR UR5, R24 ;  /* 0x00000000180542ca */ /* 0x002fc600000e0000 */
[----:B------:R-:W4:Y:S04]  /*3980*/  LDL.LU.64 R2, [R1+0xb8] ;  /* 0x0000b80001027983 */ /* 0x000f280000300a00 */
[----:B------:R-:W4:Y:S04]  /*3990*/  LDL.LU.64 R12, [R1+0x88] ;  /* 0x00008800010c7983 */ /* 0x000f280000300a00 */
[----:B------:R-:W4:Y:S04]  /*39a0*/  LDL.LU.64 R24, [R1+0xb0] ;  /* 0x0000b00001187983 */ /* 0x000f280000300a00 */
[----:B------:R-:W4:Y:S04]  /*39b0*/  LDL.LU.64 R14, [R1+0x3f0] ;  /* 0x0003f000010e7983 */ /* 0x000f280000300a00 */
[----:B------:R0:W-:Y:S04]  /*39c0*/  STL.64 [R1+0x1f8], R18 ;  /* 0x0001f81201007387 */ /* 0x0001e80000100a00 */
[----:B0-----:R-:W3:Y:S01]  /*39d0*/  LDL.LU.64 R18, [R1+0x3e8] ;  /* 0x0003e80001127983 */ /* 0x001ee20000300a00 */
[----:B------:R-:W-:-:S03]  /*39e0*/  LOP3.LUT P5, RZ, R16, 0x10, RZ, 0xc0, !PT ;  /* 0x0000001010ff7812 */ /* 0x000fc600078ac0ff */
[----:B--2---:R3:W-:Y:S02]  /*39f0*/  STL.64 [R1+0x1e8], R4 ;  /* 0x0001e80401007387 */ /* 0x0047e40000100a00 */
[----:B---3--:R-:W-:Y:S02]  /*3a00*/  MOV R4, R18 ;  /* 0x0000001200047202 */ /* 0x008fe40000000f00 */
[----:B------:R-:W-:Y:S02]  /*3a10*/  MOV R5, R19 ;  /* 0x0000001300057202 */ /* 0x000fe40000000f00 */
[----:B------:R-:W-:-:S06]  /*3a20*/  CS2R R18, SRZ ;  /* 0x0000000000127805 */ /* 0x000fcc000001ff00 */
[----:B------:R-:W2:Y:S04]  /*3a30*/  @!P5 LDG.E.64 R18, desc[UR22][R10.64] ;  /* 0x000000160a12d981 */ /* 0x000ea8000c1e1b00 */
[----:B------:R-:W3:Y:S01]  /*3a40*/  LDL.LU.64 R10, [R1+0x3e0] ;  /* 0x0003e000010a7983 */ /* 0x000ee20000300a00 */
[----:B------:R-:W-:Y:S02]  /*3a50*/  CS2R R6, SRZ ;  /* 0x0000000000067805 */ /* 0x000fe4000001ff00 */
[----:B------:R-:W-:-:S04]  /*3a60*/  LOP3.LUT P2, RZ, R16, 0x8, RZ, 0xc0, !PT ;  /* 0x0000000810ff7812 */ /* 0x000fc8000784c0ff */
[----:B---3--:R0:W3:Y:S04]  /*3a70*/  @!P5 LDG.E.64 R6, desc[UR22][R10.64] ;  /* 0x000000160a06d981 */ /* 0x0080e8000c1e1b00 */
[----:B--2---:R1:W-:Y:S01]  /*3a80*/  STL.64 [R1+0x210], R18 ;  /* 0x0002101201007387 */ /* 0x0043e20000100a00 */
[----:B0-----:R-:W-:-:S03]  /*3a90*/  CS2R R10, SRZ ;  /* 0x00000000000a7805 */ /* 0x001fc6000001ff00 */
[----:B-1----:R-:W2:Y:S04]  /*3aa0*/  LDL.LU.64 R18, [R1+0x3d8] ;  /* 0x0003d80001127983 */ /* 0x002ea80000300a00 */
[----:B----4-:R-:W4:Y:S04]  /*3ab0*/  @!P2 LDG.E.64 R10, desc[UR22][R2.64] ;  /* 0x00000016020aa981 */ /* 0x010f28000c1e1b00 */
[----:B---3--:R0:W-:Y:S04]  /*3ac0*/  STL.64 [R1+0x200], R6 ;  /* 0x0002000601007387 */ /* 0x0081e80000100a00 */
[----:B------:R-:W3:Y:S01]  /*3ad0*/  LDL.LU.64 R2, [R1+0x3d0] ;  /* 0x0003d00001027983 */ /* 0x000ee20000300a00 */
[----:B------:R-:W-:-:S02]  /*3ae0*/  LOP3.LUT P3, RZ, R16, 0x4, RZ, 0xc0, !PT ;  /* 0x0000000410ff7812 */ /* 0x000fc4000786c0ff */
[----:B0-----:R-:W-:-:S06]  /*3af0*/  CS2R R6, SRZ ;  /* 0x0000000000067805 */ /* 0x001fcc000001ff00 */
[----:B------:R0:W2:Y:S02]  /*3b00*/  @!P2 LDG.E.64 R6, desc[UR22][R24.64] ;  /* 0x000000161806a981 */ /* 0x0000a4000c1e1b00 */
[----:B0-----:R-:W-:Y:S02]  /*3b10*/  MOV R24, R8 ;  /* 0x0000000800187202 */ /* 0x001fe40000000f00 */
[----:B------:R-:W-:Y:S02]  /*3b20*/  MOV R25, R9 ;  /* 0x0000000900197202 */ /* 0x000fe40000000f00 */
[----:B------:R-:W-:Y:S02]  /*3b30*/  MOV R8, R28 ;  /* 0x0000001c00087202 */ /* 0x000fe40000000f00 */
[----:B------:R-:W-:Y:S02]  /*3b40*/  MOV R9, R29 ;  /* 0x0000001d00097202 */ /* 0x000fe40000000f00 */
[----:B---3--:R-:W-:-:S02]  /*3b50*/  MOV R28, R2 ;  /* 0x00000002001c7202 */ /* 0x008fc40000000f00 */
[----:B------:R-:W-:Y:S02]  /*3b60*/  MOV R29, R3 ;  /* 0x00000003001d7202 */ /* 0x000fe40000000f00 */
[----:B------:R-:W-:-:S06]  /*3b70*/  CS2R R2, SRZ ;  /* 0x0000000000027805 */ /* 0x000fcc000001ff00 */
[----:B------:R-:W3:Y:S04]  /*3b80*/  @!P3 LDG.E.64 R2, desc[UR22][R12.64] ;  /* 0x000000160c02b981 */ /* 0x000ee8000c1e1b00 */
[----:B----4-:R0:W-:Y:S04]  /*3b90*/  STL.64 [R1+0x218], R10 ;  /* 0x0002180a01007387 */ /* 0x0101e80000100a00 */
[----:B0-----:R-:W4:Y:S04]  /*3ba0*/  LDL.LU.64 R10, [R1+0x3c8] ;  /* 0x0003c800010a7983 */ /* 0x001f280000300a00 */
[----:B--2---:R-:W-:Y:S04]  /*3bb0*/  STL.64 [R1+0x208], R6 ;  /* 0x0002080601007387 */ /* 0x004fe80000100a00 */
[----:B------:R-:W2:Y:S04]  /*3bc0*/  LDL.LU.64 R12, [R1+0x3c0] ;  /* 0x0003c000010c7983 */ /* 0x000ea80000300a00 */
[----:B---3--:R0:W-:Y:S04]  /*3bd0*/  STL.64 [R1+0x220], R2 ;  /* 0x0002200201007387 */ /* 0x0081e80000100a00 */
[----:B0-----:R-:W3:Y:S01]  /*3be0*/  LDL.LU.64 R2, [R1+0x3b8] ;  /* 0x0003b80001027983 */ /* 0x001ee20000300a00 */
[----:B------:R-:W-:-:S02]  /*3bf0*/  MOV R6, R18 ;  /* 0x0000001200067202 */ /* 0x000fc40000000f00 */
[----:B------:R-:W-:Y:S02]  /*3c00*/  MOV R7, R19 ;  /* 0x0000001300077202 */ /* 0x000fe40000000f00 */
[----:B------:R-:W-:Y:S02]  /*3c10*/  CS2R R18, SRZ ;  /* 0x0000000000127805 */ /* 0x000fe4000001ff00 */
[----:B------:R-:W-:-:S04]  /*3c20*/  LOP3.LUT P4, RZ, R16, 0x2, RZ, 0xc0, !PT ;  /* 0x0000000210ff7812 */ /* 0x000fc8000788c0ff */
[----:B---3--:R4:W3:Y:S02]  /*3c30*/  @!P3 LDG.E.64 R18, desc[UR22][R2.64] ;  /* 0x000000160212b981 */ /* 0x0088e4000c1e1b00 */
[----:B----4-:R-:W-:Y:S02]  /*3c40*/  MOV R2, R10 ;  /* 0x0000000a00027202 */ /* 0x010fe40000000f00 */
[----:B------:R-:W-:Y:S02]  /*3c50*/  MOV R3, R11 ;  /* 0x0000000b00037202 */ /* 0x000fe40000000f00 */
[----:B------:R-:W-:-:S06]  /*3c60*/  CS2R R10, SRZ ;  /* 0x00000000000a7805 */ /* 0x000fcc000001ff00 */
[----:B--2---:R-:W2:Y:S04]  /*3c70*/  @!P4 LDG.E.64 R10, desc[UR22][R12.64] ;  /* 0x000000160c0ac981 */ /* 0x004ea8000c1e1b00 */
[----:B---3--:R-:W-:Y:S04]  /*3c80*/  STL.64 [R1+0x1f0], R18 ;  /* 0x0001f01201007387 */ /* 0x008fe80000100a00 */
[----:B--2---:R0:W-:Y:S04]  /*3c90*/  STL.64 [R1+0x228], R10 ;  /* 0x0002280a01007387 */ /* 0x0041e80000100a00 */
[----:B0-----:R-:W2:Y:S01]  /*3ca0*/  LDL.LU.64 R10, [R1+0x3b0] ;  /* 0x0003b000010a7983 */ /* 0x001ea20000300a00 */
[----:B------:R-:W-:-:S03]  /*3cb0*/  CS2R R18, SRZ ;  /* 0x0000000000127805 */ /* 0x000fc6000001ff00 */
[----:B------:R-:W3:Y:S04]  /*3cc0*/  LDL.LU.64 R12, [R1+0xa0] ;  /* 0x0000a000010c7983 */ /* 0x000ee80000300a00 */
[----:B--2---:R-:W2:Y:S01]  /*3cd0*/  @!P4 LDG.E.64 R18, desc[UR22][R10.64] ;  /* 0x000000160a12c981 */ /* 0x004ea2000c1e1b00 */
[----:B------:R-:W-:-:S03]  /*3ce0*/  LOP3.LUT P1, RZ, R16, 0x1, RZ, 0xc0, !PT ;  /* 0x0000000110ff7812 */ /* 0x000fc6000782c0ff */
[----:B--2---:R0:W-:Y:S04]  /*3cf0*/  STL.64 [R1+0x1e0], R18 ;  /* 0x0001e01201007387 */ /* 0x0041e80000100a00 */
[----:B0-----:R-:W2:Y:S01]  /*3d00*/  LDL.LU.64 R18, [R1+0x3a8] ;  /* 0x0003a80001127983 */ /* 0x001ea20000300a00 */
[----:B------:R-:W-:Y:S02]  /*3d10*/  MOV R10, R4 ;  /* 0x00000004000a7202 */ /* 0x000fe40000000f00 */
[----:B------:R-:W-:Y:S02]  /*3d20*/  MOV R11, R5 ;  /* 0x00000005000b7202 */ /* 0x000fe40000000f00 */
[----:B------:R-:W-:Y:S02]  /*3d30*/  MOV R4, R14 ;  /* 0x0000000e00047202 */ /* 0x000fe40000000f00 */
[----:B------:R-:W-:-:S02]  /*3d40*/  MOV R5, R15 ;  /* 0x0000000f00057202 */ /* 0x000fc40000000f00 */
[----:B------:R-:W-:-:S06]  /*3d50*/  CS2R R14, SRZ ;  /* 0x00000000000e7805 */ /* 0x000fcc000001ff00 */
[----:B--2---:R-:W2:Y:S04]  /*3d60*/  @!P1 LDG.E.64 R14, desc[UR22][R18.64] ;  /* 0x00000016120e9981 */ /* 0x004ea8000c1e1b00 */
[----:B------:R-:W-:Y:S04]  /*3d70*/  STL.64 [R1+0x390], R4 ;  /* 0x0003900401007387 */ /* 0x000fe80000100a00 */
[----:B--2---:R0:W-:Y:S04]  /*3d80*/  STL.64 [R1+0x230], R14 ;  /* 0x0002300e01007387 */ /* 0x0041e80000100a00 */
[----:B0-----:R-:W2:Y:S01]  /*3d90*/  LDL.LU.64 R14, [R1+0x3a0] ;  /* 0x0003a000010e7983 */ /* 0x001ea20000300a00 */
[----:B------:R-:W-:-:S03]  /*3da0*/  CS2R R4, SRZ ;  /* 0x0000000000047805 */ /* 0x000fc6000001ff00 */
[----:B------:R-:W4:Y:S04]  /*3db0*/  LDL.LU.64 R18, [R1+0x158] ;  /* 0x0001580001127983 */ /* 0x000f280000300a00 */
[----:B--2---:R-:W2:Y:S04]  /*3dc0*/  @!P1 LDG.E.64 R4, desc[UR22][R14.64] ;  /* 0x000000160e049981 */ /* 0x004ea8000c1e1b00 */
[----:B----4-:R0:W-:Y:S04]  /*3dd0*/  STL.64 [R1+0x398], R18 ;  /* 0x0003981201007387 */ /* 0x0101e80000100a00 */
[----:B0-----:R-:W4:Y:S04]  /*3de0*/  LDL.LU.64 R18, [R1+0x1b8] ;  /* 0x0001b80001127983 */ /* 0x001f280000300a00 */
[----:B------:R0:W-:Y:S04]  /*3df0*/  STL.64 [R1+0x388], R26 ;  /* 0x0003881a01007387 */ /* 0x0001e80000100a00 */
[----:B0-----:R-:W3:Y:S04]  /*3e00*/  LDL.LU.64 R26, [R1+0x1a8] ;  /* 0x0001a800011a7983 */ /* 0x001ee80000300a00 */
[----:B--2---:R0:W-:Y:S02]  /*3e10*/  STL.64 [R1+0x1d8], R4 ;  /* 0x0001d80401007387 */ /* 0x0041e40000100a00 */
[----:B0-----:R-:W-:-:S06]  /*3e20*/  CS2R R4, SRZ ;  /* 0x0000000000047805 */ /* 0x001fcc000001ff00 */
[----:B------:R-:W2:Y:S01]  /*3e30*/  @!P6 LDG.E.64 R4, desc[UR22][R22.64] ;  /* 0x000000161604e981 */ /* 0x000ea2000c1e1b00 */
[----:B------:R-:W-:Y:S02]  /*3e40*/  CS2R R14, SRZ ;  /* 0x00000000000e7805 */ /* 0x000fe4000001ff00 */
[----:B------:R-:W-:-:S04]  /*3e50*/  LOP3.LUT P2, RZ, R16, 0x4000000, RZ, 0xc0, !PT ;  /* 0x0400000010ff7812 */ /* 0x000fc8000784c0ff */
[----:B------:R-:W3:Y:S04]  /*3e60*/  @!P6 LDG.E.64 R14, desc[UR22][R20.64] ;  /* 0x00000016140ee981 */ /* 0x000ee8000c1e1b00 */
[----:B------:R-:W3:Y:S04]  /*3e70*/  LDL.LU.64 R20, [R1+0x1b0] ;  /* 0x0001b00001147983 */ /* 0x000ee80000300a00 */
[----:B------:R-:W3:Y:S04]  /*3e80*/  LDL.LU.64 R22, [R1+0x1a0] ;  /* 0x0001a00001167983 */ /* 0x000ee80000300a00 */
[----:B--2---:R0:W-:Y:S02]  /*3e90*/  STL.64 [R1+0x1d0], R4 ;  /* 0x0001d00401007387 */ /* 0x0041e40000100a00 */
[----:B0-----:R-:W-:-:S06]  /*3ea0*/  CS2R R4, SRZ ;  /* 0x0000000000047805 */ /* 0x001fcc000001ff00 */
[----:B----4-:R-:W2:Y:S04]  /*3eb0*/  @!P2 LDG.E.64 R4, desc[UR22][R18.64] ;  /* 0x000000161204a981 */ /* 0x010ea8000c1e1b00 */
[----:B---3--:R0:W-:Y:S04]  /*3ec0*/  STL.64 [R1+0x238], R14 ;  /* 0x0002380e01007387 */ /* 0x0081e80000100a00 */
[----:B------:R-:W3:Y:S01]  /*3ed0*/  LDL.LU.64 R18, [R1+0x398] ;  /* 0x0003980001127983 */ /* 0x000ee20000300a00 */
[----:B0-----:R-:W-:-:S06]  /*3ee0*/  CS2R R14, SRZ ;  /* 0x00000000000e7805 */ /* 0x001fcc000001ff00 */
[----:B------:R-:W4:Y:S04]  /*3ef0*/  @!P2 LDG.E.64 R14, desc[UR22][R20.64] ;  /* 0x00000016140ea981 */ /* 0x000f28000c1e1b00 */
[----:B--2---:R0:W-:Y:S04]  /*3f00*/  STL.64 [R1+0x1c0], R4 ;  /* 0x0001c00401007387 */ /* 0x0041e80000100a00 */
[----:B0-----:R-:W2:Y:S01]  /*3f10*/  LDL.LU.64 R4, [R1+0x390] ;  /* 0x0003900001047983 */ /* 0x001ea20000300a00 */
[----:B------:R-:W-:-:S03]  /*3f20*/  LOP3.LUT P3, RZ, R16, 0x20000, RZ, 0xc0, !PT ;  /* 0x0002000010ff7812 */ /* 0x000fc6000786c0ff */
[----:B---3--:R0:W-:Y:S02]  /*3f30*/  STL.64 [R1+0x378], R18 ;  /* 0x0003781201007387 */ /* 0x0081e40000100a00 */
[----:B0-----:R-:W-:-:S08]  /*3f40*/  CS2R R18, SRZ ;  /* 0x0000000000127805 */ /* 0x001fd0000001ff00 */
[----:B------:R-:W3:Y:S04]  /*3f50*/  @!P3 LDG.E.64 R18, desc[UR22][R26.64] ;  /* 0x000000161a12b981 */ /* 0x000ee8000c1e1b00 */
[----:B--2---:R0:W-:Y:S04]  /*3f60*/  STL.64 [R1+0x380], R4 ;  /* 0x0003800401007387 */ /* 0x0041e80000100a00 */
[----:B0-----:R-:W2:Y:S04]  /*3f70*/  LDL.LU.64 R4, [R1+0x198] ;  /* 0x0001980001047983 */ /* 0x001ea80000300a00 */
[----:B------:R0:W-:Y:S04]  /*3f80*/  STL.64 [R1+0x370], R28 ;  /* 0x0003701c01007387 */ /* 0x0001e80000100a00 */
[----:B0-----:R-:W2:Y:S04]  /*3f90*/  LDL.LU.64 R28, [R1+0x188] ;  /* 0x00018800011c7983 */ /* 0x001ea80000300a00 */
[----:B------:R-:W2:Y:S04]  /*3fa0*/  LDL.LU.64 R20, [R1+0x180] ;  /* 0x0001800001147983 */ /* 0x000ea80000300a00 */
[----:B----4-:R0:W-:Y:S04]  /*3fb0*/  STL.64 [R1+0x1c8], R14 ;  /* 0x0001c80e01007387 */ /* 0x0101e80000100a00 */
[----:B------:R-:W4:Y:S01]  /*3fc0*/  LDL.LU.64 R26, [R1+0x388] ;  /* 0x00038800011a7983 */ /* 0x000f220000300a00 */
[----:B0-----:R-:W-:-:S06]  /*3fd0*/  CS2R R14, SRZ ;  /* 0x00000000000e7805 */ /* 0x001fcc000001ff00 */
[----:B------:R-:W2:Y:S04]  /*3fe0*/  @!P3 LDG.E.64 R14, desc[UR22][R22.64] ;  /* 0x00000016160eb981 */ /* 0x000ea8000c1e1b00 */
[----:B----4-:R0:W-:Y:S04]  /*3ff0*/  STL.64 [R1+0x360], R26 ;  /* 0x0003601a01007387 */ /* 0x0101e80000100a00 */
[----:B0-----:R-:W4:Y:S04]  /*4000*/  LDL.LU.64 R26, [R1+0x190] ;  /* 0x00019000011a7983 */ /* 0x001f280000300a00 */
[----:B------:R-:W3:Y:S01]  /*4010*/  LDL.LU.64 R22, [R1+0x170] ;  /* 0x0001700001167983 */ /* 0x000ee20000300a00 */
[----:B------:R-:W-:-:S03]  /*4020*/  LOP3.LUT P4, RZ, R16, 0x40000, RZ, 0xc0, !PT ;  /* 0x0004000010ff7812 */ /* 0x000fc6000788c0ff */
[----:B---3--:R0:W-:Y:S04]  /*4030*/  STL.64 [R1+0x368], R22 ;  /* 0x0003681601007387 */ /* 0x0081e80000100a00 */
[----:B0-----:R-:W3:Y:S04]  /*4040*/  LDL.LU.64 R22, [R1+0x178] ;  /* 0x0001780001167983 */ /* 0x001ee80000300a00 */
[----:B------:R0:W-:Y:S04]  /*4050*/  STL.64 [R1+0xb0], R18 ;  /* 0x0000b01201007387 */ /* 0x0001e80000100a00 */
[----:B--2---:R1:W-:Y:S01]  /*4060*/  STL.64 [R1+0x1b0], R14 ;  /* 0x0001b00e01007387 */ /* 0x0043e20000100a00 */
[----:B0-----:R-:W-:-:S02]  /*4070*/  CS2R R18, SRZ ;  /* 0x0000000000127805 */ /* 0x001fc4000001ff00 */
[----:B-1----:R-:W-:-:S04]  /*4080*/  CS2R R14, SRZ ;  /* 0x00000000000e7805 */ /* 0x002fc8000001ff00 */
[----:B------:R-:W2:Y:S04]  /*4090*/  @!P4 LDG.E.64 R18, desc[UR22][R4.64] ;  /* 0x000000160412c981 */ /* 0x000ea8000c1e1b00 */
[----:B----4-:R0:W4:Y:S01]  /*40a0*/  @!P4 LDG.E.64 R14, desc[UR22][R26.64] ;  /* 0x000000161a0ec981 */ /* 0x010122000c1e1b00 */
[----:B------:R-:W-:-:S03]  /*40b0*/  LOP3.LUT P5, RZ, R16, 0x80000, RZ, 0xc0, !PT ;  /* 0x0008000010ff7812 */ /* 0x000fc600078ac0ff */
[----:B------:R-:W3:Y:S01]  /*40c0*/  LDL.LU.64 R4, [R1+0x380] ;  /* 0x0003800001047983 */ /* 0x000ee20000300a00 */
[----:B0-----:R-:W-:-:S09]  /*40d0*/  CS2R R26, SRZ ;  /* 0x00000000001a7805 */ /* 0x001fd2000001ff00 */
[----:B------:R-:W3:Y:S04]  /*40e0*/  @!P5 LDG.E.64 R26, desc[UR22][R28.64] ;  /* 0x000000161c1ad981 */ /* 0x000ee8000c1e1b00 */
[----:B--2---:R0:W-:Y:S04]  /*40f0*/  STL.64 [R1+0xb8], R18 ;  /* 0x0000b81201007387 */ /* 0x0041e80000100a00 */
[----:B0-----:R-:W2:Y:S04]  /*4100*/  LDL.LU.64 R18, [R1+0x378] ;  /* 0x0003780001127983 */ /* 0x001ea80000300a00 */
[----:B----4-:R0:W-:Y:S04]  /*4110*/  STL.64 [R1+0x1a0], R14 ;  /* 0x0001a00e01007387 */ /* 0x0101e80000100a00 */
[----:B------:R-:W4:Y:S01]  /*4120*/  LDL.LU.64 R28, [R1+0x370] ;  /* 0x00037000011c7983 */ /* 0x000f220000300a00 */
[----:B0-----:R-:W-:-:S06]  /*4130*/  CS2R R14, SRZ ;  /* 0x00000000000e7805 */ /* 0x001fcc000001ff00 */
[----:B------:R-:W3:Y:S01]  /*4140*/  @!P5 LDG.E.64 R14, desc[UR22][R20.64] ;  /* 0x00000016140ed981 */ /* 0x000ee2000c1e1b00 */
[----:B------:R-:W-:-:S03]  /*4150*/  LOP3.LUT P1, RZ, R16, 0x100000, RZ, 0xc0, !PT ;  /* 0x0010000010ff7812 */ /* 0x000fc6000782c0ff */
[----:B---3--:R0:W-:Y:S04]  /*4160*/  STL.64 [R1+0x190], R14 ;  /* 0x0001900e01007387 */ /* 0x0081e80000100a00 */
[----:B0-----:R-:W3:Y:S04]  /*4170*/  LDL.LU.64 R14, [R1+0x160] ;  /* 0x00016000010e7983 */ /* 0x001ee80000300a00 */
[----:B----4-:R0:W-:Y:S04]  /*4180*/  STL.64 [R1+0x350], R28 ;  /* 0x0003501c01007387 */ /* 0x0101e80000100a00 */
[----:B0-----:R-:W4:Y:S04]  /*4190*/  LDL.LU.64 R28, [R1+0x168] ;  /* 0x00016800011c7983 */ /* 0x001f280000300a00 */
[----:B------:R0:W-:Y:S02]  /*41a0*/  STL.64 [R1+0xc0], R26 ;  /* 0x0000c01a01007387 */ /* 0x0001e40000100a00 */
[----:B0-----:R-:W-:-:S06]  /*41b0*/  CS2R R26, SRZ ;  /* 0x00000000001a7805 */ /* 0x001fcc000001ff00 */
[----:B------:R-:W2:Y:S04]  /*41c0*/  @!P1 LDG.E.64 R26, desc[UR22][R22.64] ;  /* 0x00000016161a9981 */ /* 0x000ea8000c1e1b00 */
[----:B------:R-:W3:Y:S04]  /*41d0*/  LDL.LU.64 R22, [R1+0x368] ;  /* 0x0003680001167983 */ /* 0x000ee80000300a00 */
[----:B--2---:R0:W-:Y:S04]  /*41e0*/  STL.64 [R1+0xc8], R26 ;  /* 0x0000c81a01007387 */ /* 0x0041e80000100a00 */
[----:B0-----:R-:W2:Y:S01]  /*41f0*/  LDL.LU.64 R26, [R1+0x360] ;  /* 0x00036000011a7983 */ /* 0x001ea20000300a00 */
[----:B------:R-:W-:-:S06]  /*4200*/  CS2R R20, SRZ ;  /* 0x0000000000147805 */ /* 0x000fcc000001ff00 */
[----:B---3--:R-:W3:Y:S04]  /*4210*/  @!P1 LDG.E.64 R20, desc[UR22][R22.64] ;  /* 0x0000001616149981 */ /* 0x008ee8000c1e1b00 */
[----:B--2---:R0:W-:Y:S04]  /*4220*/  STL.64 [R1+0x340], R26 ;  /* 0x0003401a01007387 */ /* 0x0041e80000100a00 */
[----:B0-----:R-:W2:Y:S01]  /*4230*/  LDL.LU.64 R26, [R1+0x150] ;  /* 0x00015000011a7983 */ /* 0x001ea20000300a00 */
[----:B------:R-:W-:-:S03]  /*4240*/  LOP3.LUT P2, RZ, R16, 0x200000, RZ, 0xc0, !PT ;  /* 0x0020000010ff7812 */ /* 0x000fc6000784c0ff */
[----:B--2---:R0:W-:Y:S04]  /*4250*/  STL.64 [R1+0x358], R26 ;  /* 0x0003581a01007387 */ /* 0x0041e80000100a00 */
[----:B------:R-:W2:Y:S01]  /*4260*/  LDL.LU.64 R22, [R1+0x140] ;  /* 0x0001400001167983 */ /* 0x000ea20000300a00 */
[----:B0-----:R-:W-:Y:S02]  /*4270*/  MOV R26, R18 ;  /* 0x00000012001a7202 */ /* 0x001fe40000000f00 */
[----:B------:R-:W-:Y:S02]  /*4280*/  MOV R27, R19 ;  /* 0x00000013001b7202 */ /* 0x000fe40000000f00 */
[----:B------:R-:W-:Y:S02]  /*4290*/  MOV R18, R10 ;  /* 0x0000000a00127202 */ /* 0x000fe40000000f00 */
[----:B------:R-:W-:-:S02]  /*42a0*/  MOV R19, R11 ;  /* 0x0000000b00137202 */ /* 0x000fc40000000f00 */
[----:B------:R-:W-:Y:S02]  /*42b0*/  MOV R10, R4 ;  /* 0x00000004000a7202 */ /* 0x000fe40000000f00 */
[----:B------:R-:W-:Y:S02]  /*42c0*/  MOV R11, R5 ;  /* 0x00000005000b7202 */ /* 0x000fe40000000f00 */
[----:B------:R-:W-:-:S06]  /*42d0*/  CS2R R4, SRZ ;  /* 0x0000000000047805 */ /* 0x000fcc000001ff00 */
[----:B------:R-:W4:Y:S04]  /*42e0*/  @!P2 LDG.E.64 R4, desc[UR22][R14.64] ;  /* 0x000000160e04a981 */ /* 0x000f28000c1e1b00 */
[----:B--2---:R0:W-:Y:S04]  /*42f0*/  STL.64 [R1+0x348], R22 ;  /* 0x0003481601007387 */ /* 0x0041e80000100a00 */
[----:B0-----:R-:W2:Y:S04]  /*4300*/  LDL.LU.64 R22, [R1+0x148] ;  /* 0x0001480001167983 */ /* 0x001ea80000300a00 */
[----:B---3--:R0:W-:Y:S02]  /*4310*/  STL.64 [R1+0x180], R20 ;  /* 0x0001801401007387 */ /* 0x0081e40000100a00 */
[----:B0-----:R-:W-:-:S06]  /*4320*/  CS2R R20, SRZ ;  /* 0x0000000000147805 */ /* 0x001fcc000001ff00 */
[----:B----4-:R0:W3:Y:S01]  /*4330*/  @!P2 LDG.E.64 R20, desc[UR22][R28.64] ;  /* 0x000000161c14a981 */ /* 0x0100e2000c1e1b00 */
[----:B------:R-:W-:Y:S02]  /*4340*/  LOP3.LUT P3, RZ, R16, 0x2000000, RZ, 0xc0, !PT ;  /* 0x0200000010ff7812 */ /* 0x000fe4000786c0ff */
[----:B0-----:R-:W-:-:S11]  /*4350*/  CS2R R28, SRZ ;  /* 0x00000000001c7805 */ /* 0x001fd6000001ff00 */
[----:B------:R-:W4:Y:S04]  /*4360*/  @!P3 LDG.E.64 R28, desc[UR22][R26.64] ;  /* 0x000000161a1cb981 */ /* 0x000f28000c1e1b00 */
[----:B---3--:R0:W-:Y:S04]  /*4370*/  STL.64 [R1+0xd0], R20 ;  /* 0x0000d01401007387 */ /* 0x0081e80000100a00 */
[----:B0-----:R-:W3:Y:S04]  /*4380*/  LDL.LU.64 R20, [R1+0x138] ;  /* 0x0001380001147983 */ /* 0x001ee80000300a00 */
[----:B------:R0:W-:Y:S04]  /*4390*/  STL.64 [R1+0x170], R4 ;  /* 0x0001700401007387 */ /* 0x0001e80000100a00 */
[----:B0-----:R-:W3:Y:S04]  /*43a0*/  LDL.LU.64 R4, [R1+0x130] ;  /* 0x0001300001047983 */ /* 0x001ee80000300a00 */
[----:B------:R-:W2:Y:S01]  /*43b0*/  LDL.LU.64 R26, [R1+0x358] ;  /* 0x00035800011a7983 */ /* 0x000ea20000300a00 */
[----:B------:R-:W-:-:S02]  /*43c0*/  CS2R R14, SRZ ;  /* 0x00000000000e7805 */ /* 0x000fc4000001ff00 */
[----:B------:R-:W-:-:S04]  /*43d0*/  LOP3.LUT P4, RZ, R16, 0x1000000, RZ, 0xc0, !PT ;  /* 0x0100000010ff7812 */ /* 0x000fc8000788c0ff */
[----:B--2---:R0:W2:Y:S02]  /*43e0*/  @!P3 LDG.E.64 R14, desc[UR22][R26.64] ;  /* 0x000000161a0eb981 */ /* 0x0040a4000c1e1b00 */
[----:B0-----:R-:W-:Y:S02]  /*43f0*/  CS2R R26, SRZ ;  /* 0x00000000001a7805 */ /* 0x001fe4000001ff00 */
[----:B----4-:R0:W-:Y:S05]  /*4400*/  STL.64 [R1+0xd8], R28 ;  /* 0x0000d81c01007387 */ /* 0x0101ea0000100a00 */
[----:B------:R-:W4:Y:S04]  /*4410*/  @!P4 LDG.E.64 R26, desc[UR22][R22.64] ;  /* 0x00000016161ac981 */ /* 0x000f28000c1e1b00 */
[----:B0-----:R-:W3:Y:S04]  /*4420*/  LDL.LU.64 R28, [R1+0x350] ;  /* 0x00035000011c7983 */ /* 0x001ee80000300a00 */
[----:B--2---:R0:W-:Y:S04]  /*4430*/  STL.64 [R1+0x160], R14 ;  /* 0x0001600e01007387 */ /* 0x0041e80000100a00 */
[----:B------:R-:W2:Y:S01]  /*4440*/  LDL.LU.64 R22, [R1+0x348] ;  /* 0x0003480001167983 */ /* 0x000ea20000300a00 */
[----:B------:R-:W-:-:S02]  /*4450*/  LOP3.LUT P5, RZ, R16, 0x800000, RZ, 0xc0, !PT ;  /* 0x0080000010ff7812 */ /* 0x000fc400078ac0ff */
[----:B0-----:R-:W-:Y:S01]  /*4460*/  CS2R R14, SRZ ;  /* 0x00000000000e7805 */ /* 0x001fe2000001ff00 */
[----:B----4-:R0:W-:Y:S04]  /*4470*/  STL.64 [R1+0x150], R26 ;  /* 0x0001501a01007387 */ /* 0x0101e80000100a00 */
[----:B0-----:R-:W4:Y:S04]  /*4480*/  LDL.LU.64 R26, [R1+0x340] ;  /* 0x00034000011a7983 */ /* 0x001f280000300a00 */
[----:B------:R0:W-:Y:S02]  /*4490*/  STL.64 [R1+0x338], R6 ;  /* 0x0003380601007387 */ /* 0x0001e40000100a00 */
[----:B0-----:R-:W-:-:S02]  /*44a0*/  MOV R6, R18 ;  /* 0x0000001200067202 */ /* 0x001fc40000000f00 */
[----:B------:R-:W-:Y:S02]  /*44b0*/  MOV R7, R19 ;  /* 0x0000001300077202 */ /* 0x000fe40000000f00 */
[----:B------:R-:W-:Y:S02]  /*44c0*/  MOV R18, R10 ;  /* 0x0000000a00127202 */ /* 0x000fe40000000f00 */
[----:B------:R-:W-:Y:S02]  /*44d0*/  MOV R19, R11 ;  /* 0x0000000b00137202 */ /* 0x000fe40000000f00 */
[----:B------:R-:W-:Y:S02]  /*44e0*/  MOV R10, R12 ;  /* 0x0000000c000a7202 */ /* 0x000fe40000000f00 */
[----:B------:R-:W-:Y:S02]  /*44f0*/  MOV R11, R13 ;  /* 0x0000000d000b7202 */ /* 0x000fe40000000f00 */
[----:B------:R-:W-:-:S06]  /*4500*/  CS2R R12, SRZ ;  /* 0x00000000000c7805 */ /* 0x000fcc000001ff00 */
[----:B---3--:R-:W3:Y:S04]  /*4510*/  @!P5 LDG.E.64 R12, desc[UR22][R20.64] ;  /* 0x00000016140cd981 */ /* 0x008ee8000c1e1b00 */
[----:B--2---:R-:W2:Y:S04]  /*4520*/  @!P4 LDG.E.64 R14, desc[UR22][R22.64] ;  /* 0x00000016160ec981 */ /* 0x004ea8000c1e1b00 */
[----:B--2---:R0:W-:Y:S04]  /*4530*/  STL.64 [R1+0x158], R14 ;  /* 0x0001580e01007387 */ /* 0x0041e80000100a00 */
[----:B0-----:R-:W2:Y:S04]  /*4540*/  LDL.LU.64 R14, [R1+0x120] ;  /* 0x00012000010e7983 */ /* 0x001ea80000300a00 */
[----:B------:R0:W-:Y:S04]  /*4550*/  STL.64 [R1+0x328], R2 ;  /* 0x0003280201007387 */ /* 0x0001e80000100a00 */
[----:B------:R1:W-:Y:S01]  /*4560*/  STL.64 [R1+0x330], R10 ;  /* 0x0003300a01007387 */ /* 0x0003e20000100a00 */
[----:B0-----:R-:W-:-:S03]  /*4570*/  CS2R R2, SRZ ;  /* 0x0000000000027805 */ /* 0x001fc6000001ff00 */
[----:B-1----:R-:W4:Y:S04]  /*4580*/  LDL.LU.64 R10, [R1+0x118] ;  /* 0x00011800010a7983 */ /* 0x002f280000300a00 */
[----:B------:R-:W4:Y:S04]  /*4590*/  LDL.LU.64 R22, [R1+0x110] ;  /* 0x0001100001167983 */ /* 0x000f280000300a00 */
[----:B---3--:R0:W-:Y:S04]  /*45a0*/  STL.64 [R1+0x140], R12 ;  /* 0x0001400c01007387 */ /* 0x0081e80000100a00 */
[----:B------:R1:W3:Y:S04]  /*45b0*/  @!P5 LDG.E.64 R2, desc[UR22][R4.64] ;  /* 0x000000160402d981 */ /* 0x0002e8000c1e1b00 */
[----:B0-----:R-:W2:Y:S01]  /*45c0*/  LDL.LU.64 R12, [R1+0x100] ;  /* 0x00010000010c7983 */ /* 0x001ea20000300a00 */
[----:B------:R-:W-:-:S02]  /*45d0*/  LOP3.LUT P1, RZ, R16, 0x400000, RZ, 0xc0, !PT ;  /* 0x0040000010ff7812 */ /* 0x000fc4000782c0ff */
[----:B-1----:R-:W-:-:S11]  /*45e0*/  CS2R R4, SRZ ;  /* 0x0000000000047805 */ /* 0x002fd6000001ff00 */
[----:B------:R-:W4:Y:S04]  /*45f0*/  @!P1 LDG.E.64 R4, desc[UR22][R6.64] ;  /* 0x0000001606049981 */ /* 0x000f28000c1e1b00 */
[----:B--2---:R0:W-:Y:S04]  /*4600*/  STL.64 [R1+0x320], R12 ;  /* 0x0003200c01007387 */ /* 0x0041e80000100a00 */
[----:B0-----:R-:W2:Y:S04]  /*4610*/  LDL.LU.64 R12, [R1+0x108] ;  /* 0x00010800010c7983 */ /* 0x001ea80000300a00 */
[----:B------:R-:W2:Y:S04]  /*4620*/  LDL.LU.64 R20, [R1+0xf8] ;  /* 0x0000f80001147983 */ /* 0x000ea80000300a00 */
[----:B---3--:R0:W-:Y:S01]  /*4630*/  STL.64 [R1+0x148], R2 ;  /* 0x0001480201007387 */ /* 0x0081e20000100a00 */
[----:B------:R-:W-:-:S03]  /*4640*/  LOP3.LUT P2, RZ, R16, 0x10000, RZ, 0xc0, !PT ;  /* 0x0001000010ff7812 */ /* 0x000fc6000784c0ff */
[----:B------:R-:W3:Y:S01]  /*4650*/  LDL.LU.64 R6, [R1+0x338] ;  /* 0x0003380001067983 */ /* 0x000ee20000300a00 */
[----:B0-----:R-:W-:-:S06]  /*4660*/  CS2R R2, SRZ ;  /* 0x0000000000027805 */ /* 0x001fcc000001ff00 */
[----:B------:R0:W2:Y:S04]  /*4670*/  @!P1 LDG.E.64 R2, desc[UR22][R14.64] ;  /* 0x000000160e029981 */ /* 0x0000a8000c1e1b00 */
[----:B----4-:R1:W-:Y:S04]  /*4680*/  STL.64 [R1+0x130], R4 ;  /* 0x0001300401007387 */ /* 0x0103e80000100a00 */
[----:B-1----:R-:W4:Y:S01]  /*4690*/  LDL.LU.64 R4, [R1+0xf0] ;  /* 0x0000f00001047983 */ /* 0x002f220000300a00 */
[----:B0-----:R-:W-:Y:S02]  /*46a0*/  MOV R14, R18 ;  /* 0x00000012000e7202 */ /* 0x001fe40000000f00 */
[----:B------:R-:W-:-:S02]  /*46b0*/  MOV R15, R19 ;  /* 0x00000013000f7202 */ /* 0x000fc40000000f00 */
[----:B------:R-:W-:-:S06]  /*46c0*/  CS2R R18, SRZ ;  /* 0x0000000000127805 */ /* 0x000fcc000001ff00 */
[----:B------:R0:W3:Y:S04]  /*46d0*/  @!P2 LDG.E.64 R18, desc[UR22][R22.64] ;  /* 0x000000161612a981 */ /* 0x0000e8000c1e1b00 */
[----:B--2---:R1:W-:Y:S02]  /*46e0*/  STL.64 [R1+0x138], R2 ;  /* 0x0001380201007387 */ /* 0x0043e40000100a00 */
[----:B-1----:R-:W-:-:S06]  /*46f0*/  CS2R R2, SRZ ;  /* 0x0000000000027805 */ /* 0x002fcc000001ff00 */
[----:B------:R-:W2:Y:S01]  /*4700*/  @!P2 LDG.E.64 R2, desc[UR22][R10.64] ;  /* 0x000000160a02a981 */ /* 0x000ea2000c1e1b00 */
[----:B------:R-:W-:Y:S02]  /*4710*/  LOP3.LUT P3, RZ, R16, 0x8000, RZ, 0xc0, !PT ;  /* 0x0000800010ff7812 */ /* 0x000fe4000786c0ff */
[----:B0-----:R-:W-:Y:S01]  /*4720*/  CS2R R22, SRZ ;  /* 0x0000000000167805 */ /* 0x001fe2000001ff00 */
[----:B------:R-:W4:Y:S10]  /*4730*/  LDL.LU.64 R10, [R1+0x330] ;  /* 0x00033000010a7983 */ /* 0x000f340000300a00 */
[----:B------:R-:W4:Y:S04]  /*4740*/  @!P3 LDG.E.64 R22, desc[UR22][R12.64] ;  /* 0x000000160c16b981 */ /* 0x000f28000c1e1b00 */
[----:B--2---:R0:W-:Y:S04]  /*4750*/  STL.64 [R1+0x120], R2 ;  /* 0x0001200201007387 */ /* 0x0041e80000100a00 */
[----:B0-----:R-:W2:Y:S04]  /*4760*/  LDL.LU.64 R2, [R1+0x328] ;  /* 0x0003280001027983 */ /* 0x001ea80000300a00 */
[----:B---3--:R2:W-:Y:S04]  /*4770*/  STL.64 [R1+0x128], R18 ;  /* 0x0001281201007387 */ /* 0x0085e80000100a00 */
[----:B------:R-:W3:Y:S01]  /*4780*/  LDL.LU.64 R12, [R1+0x320] ;  /* 0x00032000010c7983 */ /* 0x000ee20000300a00 */
[----:B--2---:R-:W-:-:S02]  /*4790*/  MOV R18, R2 ;  /* 0x0000000200127202 */ /* 0x004fc40000000f00 */
[----:B------:R-:W-:Y:S02]  /*47a0*/  MOV R19, R3 ;  /* 0x0000000300137202 */ /* 0x000fe40000000f00 */
[----:B------:R-:W-:-:S06]  /*47b0*/  CS2R R2, SRZ ;  /* 0x0000000000027805 */ /* 0x000fcc000001ff00 */
[----:B---3--:R0:W2:Y:S01]  /*47c0*/  @!P3 LDG.E.64 R2, desc[UR22][R12.64] ;  /* 0x000000160c02b981 */ /* 0x0080a2000c1e1b00 */
[----:B------:R-:W-:Y:S02]  /*47d0*/  LOP3.LUT P4, RZ, R16, 0x4000, RZ, 0xc0, !PT ;  /* 0x0000400010ff7812 */ /* 0x000fe4000788c0ff */
[----:B0-----:R-:W-:-:S11]  /*47e0*/  CS2R R12, SRZ ;  /* 0x00000000000c7805 */ /* 0x001fd6000001ff00 */
[----:B------:R-:W3:Y:S04]  /*47f0*/  @!P4 LDG.E.64 R12, desc[UR22][R20.64] ;  /* 0x00000016140cc981 */ /* 0x000ee8000c1e1b00 */
[----:B--2---:R0:W-:Y:S02]  /*4800*/  STL.64 [R1+0x118], R2 ;  /* 0x0001180201007387 */ /* 0x0041e40000100a00 */
[----:B0-----:R-:W-:-:S06]  /*4810*/  CS2R R2, SRZ ;  /* 0x0000000000027805 */ /* 0x001fcc000001ff00 */
[----:B----4-:R0:W2:Y:S01]  /*4820*/  @!P4 LDG.E.64 R2, desc[UR22][R4.64] ;  /* 0x000000160402c981 */ /* 0x0100a2000c1e1b00 */
[----:B------:R-:W-:-:S03]  /*4830*/  LOP3.LUT P6, RZ, R16, 0x2000, RZ, 0xc0, !PT ;  /* 0x0000200010ff7812 */ /* 0x000fc600078cc0ff */
[----:B---3--:R1:W-:Y:S01]  /*4840*/  STL.64 [R1+0x100], R12 ;  /* 0x0001000c01007387 */ /* 0x0083e20000100a00 */
[----:B0-----:R-:W-:Y:S02]  /*4850*/  MOV R4, R6 ;  /* 0x0000000600047202 */ /* 0x001fe40000000f00 */
[----:B------:R-:W-:Y:S02]  /*4860*/  MOV R5, R7 ;  /* 0x0000000700057202 */ /* 0x000fe40000000f00 */
[----:B------:R-:W-:Y:S01]  /*4870*/  CS2R R6, SRZ ;  /* 0x0000000000067805 */ /* 0x000fe2000001ff00 */
[----:B-1----:R-:W3:Y:S05]  /*4880*/  LDL.LU.64 R12, [R1+0x90] ;  /* 0x00009000010c7983 */ /* 0x002eea0000300a00 */
[----:B------:R-:W4:Y:S04]  /*4890*/  @!P6 LDG.E.64 R6, desc[UR22][R14.64] ;  /* 0x000000160e06e981 */ /* 0x000f28000c1e1b00 */
[----:B--2---:R0:W-:Y:S02]  /*48a0*/  STL.64 [R1+0x108], R2 ;  /* 0x0001080201007387 */ /* 0x0041e40000100a00 */
[----:B0-----:R-:W-:-:S06]  /*48b0*/  CS2R R2, SRZ ;  /* 0x0000000000027805 */ /* 0x001fcc000001ff00 */
[----:B------:R0:W2:Y:S01]  /*48c0*/  @!P6 LDG.E.64 R2, desc[UR22][R24.64] ;  /* 0x000000161802e981 */ /* 0x0000a2000c1e1b00 */
[----:B------:R-:W-:-:S03]  /*48d0*/  LOP3.LUT P5, RZ, R16, 0x1000, RZ, 0xc0, !PT ;  /* 0x0000100010ff7812 */ /* 0x000fc600078ac0ff */
[----:B----4-:R1:W-:Y:S01]  /*48e0*/  STL.64 [R1+0xf0], R6 ;  /* 0x0000f00601007387 */ /* 0x0103e20000100a00 */
[----:B------:R-:W-:Y:S02]  /*48f0*/  LOP3.LUT P1, RZ, R16, 0x800, RZ, 0xc0, !PT ;  /* 0x0000080010ff7812 */ /* 0x000fe4000782c0ff */
[----:B0-----:R-:W-:Y:S02]  /*4900*/  CS2R R24, SRZ ;  /* 0x0000000000187805 */ /* 0x001fe4000001ff00 */
[----:B-1----:R-:W-:-:S05]  /*4910*/  MOV R6, R8 ;  /* 0x0000000800067202 */ /* 0x002fca0000000f00 */
[----:B------:R-:W4:Y:S01]  /*4920*/  @!P5 LDG.E.64 R24, desc[UR22][R18.64] ;  /* 0x000000161218d981 */ /* 0x000f22000c1e1b00 */
[----:B------:R-:W-:-:S03]  /*4930*/  MOV R7, R9 ;  /* 0x0000000900077202 */ /* 0x000fc60000000f00 */
[----:B------:R-:W3:Y:S04]  /*4940*/  LDL.LU.64 R8, [R1+0x78] ;  /* 0x0000780001087983 */ /* 0x000ee80000300a00 */
[----:B--2---:R0:W-:Y:S02]  /*4950*/  STL.64 [R1+0xf8], R2 ;  /* 0x0000f80201007387 */ /* 0x0041e40000100a00 */
[----:B0-----:R-:W-:-:S06]  /*4960*/  CS2R R2, SRZ ;  /* 0x0000000000027805 */ /* 0x001fcc000001ff00 */
[----:B------:R0:W2:Y:S02]  /*4970*/  @!P5 LDG.E.64 R2, desc[UR22][R10.64] ;  /* 0x000000160a02d981 */ /* 0x0000a4000c1e1b00 */
[----:B0-----:R-:W-:-:S06]  /*4980*/  CS2R R10, SRZ ;  /* 0x00000000000a7805 */ /* 0x001fcc000001ff00 */
[----:B------:R-:W3:Y:S01]  /*4990*/  @!P1 LDG.E.64 R10, desc[UR22][R28.64] ;  /* 0x000000161c0a9981 */ /* 0x000ee2000c1e1b00 */
[----:B------:R-:W-:Y:S02]  /*49a0*/  MOV R14, R26 ;  /* 0x0000001a000e7202 */ /* 0x000fe40000000f00 */
[----:B------:R-:W-:Y:S01]  /*49b0*/  MOV R15, R27 ;  /* 0x0000001b000f7202 */ /* 0x000fe20000000f00 */
[----:B------:R-:W-:Y:S04]  /*49c0*/  STL.64 [R1+0x110], R22 ;  /* 0x0001101601007387 */ /* 0x000fe80000100a00 */
[----:B----4-:R-:W-:Y:S04]  /*49d0*/  STL.64 [R1+0x308], R24 ;  /* 0x0003081801007387 */ /* 0x010fe80000100a00 */
[----:B------:R-:W4:Y:S04]  /*49e0*/  LDL.LU.64 R26, [R1+0x58] ;  /* 0x00005800011a7983 */ /* 0x000f280000300a00 */
[----:B--2---:R0:W-:Y:S04]  /*49f0*/  STL.64 [R1+0x88], R2 ;  /* 0x0000880201007387 */ /* 0x0041e80000100a00 */
[----:B------:R-:W2:Y:S01]  /*4a00*/  LDL.LU.64 R28, [R1+0x68] ;  /* 0x00006800011c7983 */ /* 0x000ea20000300a00 */
[----:B0-----:R-:W-:-:S03]  /*4a10*/  CS2R R2, SRZ ;  /* 0x0000000000027805 */ /* 0x001fc6000001ff00 */
[----:B---3--:R0:W-:Y:S04]  /*4a20*/  STL.64 [R1+0x310], R10 ;  /* 0x0003100a01007387 */ /* 0x0081e80000100a00 */
[----:B------:R-:W3:Y:S04]  /*4a30*/  @!P1 LDG.E.64 R2, desc[UR22][R12.64] ;  /* 0x000000160c029981 */ /* 0x000ee8000c1e1b00 */
[----:B0-----:R-:W2:Y:S04]  /*4a40*/  LDL.LU.64 R10, [R1+0x60] ;  /* 0x00006000010a7983 */ /* 0x001ea80000300a00 */
[----:B------:R-:W4:Y:S01]  /*4a50*/  LDL.LU.64 R22, [R1+0x48] ;  /* 0x0000480001167983 */ /* 0x000f220000300a00 */
[----:B------:R-:W-:-:S03]  /*4a60*/  LOP3.LUT P2, RZ, R16, 0x400, RZ, 0xc0, !PT ;  /* 0x0000040010ff7812 */ /* 0x000fc6000784c0ff */
[----:B----4-:R0:W-:Y:S04]  /*4a70*/  STL.64 [R1+0x318], R22 ;  /* 0x0003181601007387 */ /* 0x0101e80000100a00 */
[----:B---3--:R1:W-:Y:S01]  /*4a80*/  STL.64 [R1+0xa0], R2 ;  /* 0x0000a00201007387 */ /* 0x0083e20000100a00 */
[----:B------:R-:W-:Y:S02]  /*4a90*/  CS2R R12, SRZ ;  /* 0x00000000000c7805 */ /* 0x000fe4000001ff00 */
[----:B------:R-:W-:Y:S01]  /*4aa0*/  LOP3.LUT P3, RZ, R16, 0x200, RZ, 0xc0, !PT ;  /* 0x0000020010ff7812 */ /* 0x000fe2000786c0ff */
[----:B------:R-:W3:Y:S01]  /*4ab0*/  LDL.LU.64 R24, [R1+0x40] ;  /* 0x0000400001187983 */ /* 0x000ee20000300a00 */
[----:B0-----:R-:W-:-:S03]  /*4ac0*/  MOV R22, R4 ;  /* 0x0000000400167202 */ /* 0x001fc60000000f00 */
[----:B------:R-:W5:Y:S01]  /*4ad0*/  @!P2 LDG.E.64 R12, desc[UR22][R6.64] ;  /* 0x00000016060ca981 */ /* 0x000f62000c1e1b00 */
[----:B-1----:R-:W-:-:S06]  /*4ae0*/  CS2R R2, SRZ ;  /* 0x0000000000027805 */ /* 0x002fcc000001ff00 */
[----:B------:R-:W4:Y:S01]  /*4af0*/  @!P2 LDG.E.64 R2, desc[UR22][R8.64] ;  /* 0x000000160802a981 */ /* 0x000f22000c1e1b00 */
[----:B------:R-:W-:-:S03]  /*4b00*/  MOV R23, R5 ;  /* 0x0000000500177202 */ /* 0x000fc60000000f00 */
[----:B------:R-:W3:Y:S04]  /*4b10*/  LDL.LU.64 R4, [R1+0x38] ;  /* 0x0000380001047983 */ /* 0x000ee80000300a00 */
[----:B------:R-:W3:Y:S04]  /*4b20*/  LDL.LU.64 R6, [R1+0x30] ;  /* 0x0000300001067983 */ /* 0x000ee80000300a00 */
[----:B------:R-:W3:Y:S04]  /*4b30*/  LDL.LU.64 R8, [R1+0x28] ;  /* 0x0000280001087983 */ /* 0x000ee80000300a00 */
[----:B----4-:R0:W-:Y:S02]  /*4b40*/  STL.64 [R1+0x90], R2 ;  /* 0x0000900201007387 */ /* 0x0101e40000100a00 */
[----:B0-----:R-:W-:-:S06]  /*4b50*/  CS2R R2, SRZ ;  /* 0x0000000000027805 */ /* 0x001fcc000001ff00 */
[----:B------:R-:W4:Y:S01]  /*4b60*/  @!P3 LDG.E.64 R2, desc[UR22][R26.64] ;  /* 0x000000161a02b981 */ /* 0x000f22000c1e1b00 */
[----:B------:R-:W-:Y:S02]  /*4b70*/  CS2R R18, SRZ ;  /* 0x0000000000127805 */ /* 0x000fe4000001ff00 */
[----:B------:R-:W-:-:S04]  /*4b80*/  LOP3.LUT P4, RZ, R16, 0x100, RZ, 0xc0, !PT ;  /* 0x0000010010ff7812 */ /* 0x000fc8000788c0ff */
[----:B------:R-:W5:Y:S04]  /*4b90*/  @!P3 LDG.E.64 R18, desc[UR22][R14.64] ;  /* 0x000000160e12b981 */ /* 0x000f68000c1e1b00 */
[----:B------:R-:W3:Y:S04]  /*4ba0*/  LDL.LU.64 R26, [R1+0x20] ;  /* 0x00002000011a7983 */ /* 0x000ee80000300a00 */
[----:B------:R-:W3:Y:S04]  /*4bb0*/  LDL.LU.64 R14, [R1+0x18] ;  /* 0x00001800010e7983 */ /* 0x000ee80000300a00 */
[----:B----4-:R0:W-:Y:S02]  /*4bc0*/  STL.64 [R1+0x78], R2 ;  /* 0x0000780201007387 */ /* 0x0101e40000100a00 */
[----:B0-----:R-:W-:-:S06]  /*4bd0*/  CS2R R2, SRZ ;  /* 0x0000000000027805 */ /* 0x001fcc000001ff00 */
[----:B--2---:R0:W2:Y:S01]  /*4be0*/  @!P4 LDG.E.64 R2, desc[UR22][R10.64] ;  /* 0x000000160a02c981 */ /* 0x0040a2000c1e1b00 */
[----:B------:R-:W-:Y:S02]  /*4bf0*/  LOP3.LUT P6, RZ, R16, 0x80, RZ, 0xc0, !PT ;  /* 0x0000008010ff7812 */ /* 0x000fe400078cc0ff */
[----:B------:R-:W-:-:S06]  /*4c00*/  CS2R R20, SRZ ;  /* 0x0000000000147805 */ /* 0x000fcc000001ff00 */
[----:B------:R-:W5:Y:S01]  /*4c10*/  @!P4 LDG.E.64 R20, desc[UR22][R28.64] ;  /* 0x000000161c14c981 */ /* 0x000f62000c1e1b00 */
[----:B0-----:R-:W-:-:S06]  /*4c20*/  CS2R R10, SRZ ;  /* 0x00000000000a7805 */ /* 0x001fcc000001ff00 */
[----:B------:R-:W4:Y:S04]  /*4c30*/  @!P6 LDG.E.64 R10, desc[UR22][R22.64] ;  /* 0x00000016160ae981 */ /* 0x000f28000c1e1b00 */
[----:B------:R-:W3:Y:S04]  /*4c40*/  LDL.LU.64 R28, [R1+0x10] ;  /* 0x00001000011c7983 */ /* 0x000ee80000300a00 */
[----:B--2---:R0:W-:Y:S04]  /*4c50*/  STL.64 [R1+0x58], R2 ;  /* 0x0000580201007387 */ /* 0x0041e80000100a00 */
[----:B------:R-:W2:Y:S01]  /*4c60*/  LDL.LU.64 R22, [R1+0x318] ;  /* 0x0003180001167983 */ /* 0x000ea20000300a00 */
[----:B0-----:R-:W-:-:S06]  /*4c70*/  CS2R R2, SRZ ;  /* 0x0000000000027805 */ /* 0x001fcc000001ff00 */
[----:B--2---:R-:W2:Y:S01]  /*4c80*/  @!P6 LDG.E.64 R2, desc[UR22][R22.64] ;  /* 0x000000161602e981 */ /* 0x004ea2000c1e1b00 */
[----:B------:R-:W-:-:S03]  /*4c90*/  LOP3.LUT P4, RZ, R16, 0x8000000, RZ, 0xc0, !PT ;  /* 0x0800000010ff7812 */ /* 0x000fc6000788c0ff */
[----:B----4-:R0:W-:Y:S04]  /*4ca0*/  STL.64 [R1+0x60], R10 ;  /* 0x0000600a01007387 */ /* 0x0101e80000100a00 */
[----:B0-----:R-:W5:Y:S04]  /*4cb0*/  LDL.LU.64 R10, [R1+0x310] ;  /* 0x00031000010a7983 */ /* 0x001f680000300a00 */
[----:B--2---:R0:W-:Y:S02]  /*4cc0*/  STL.64 [R1+0x68], R2 ;  /* 0x0000680201007387 */ /* 0x0041e40000100a00 */
[----:B0-----:R-:W-:-:S06]  /*4cd0*/  CS2R R2, SRZ ;  /* 0x0000000000027805 */ /* 0x001fcc000001ff00 */
[----:B---3--:R0:W2:Y:S01]  /*4ce0*/  @!P4 LDG.E.64 R2, desc[UR22][R4.64] ;  /* 0x000000160402c981 */ /* 0x0080a2000c1e1b00 */
[----:B------:R-:W-:Y:S02]  /*4cf0*/  LOP3.LUT P3, RZ, R16, 0x10000000, RZ, 0xc0, !PT ;  /* 0x1000000010ff7812 */ /* 0x000fe4000786c0ff */
[----:B------:R-:W-:-:S06]  /*4d00*/  CS2R R22, SRZ ;  /* 0x0000000000167805 */ /* 0x000fcc000001ff00 */
[----:B------:R-:W5:Y:S01]  /*4d10*/  @!P4 LDG.E.64 R22, desc[UR22][R24.64] ;  /* 0x000000161816c981 */ /* 0x000f62000c1e1b00 */
[----:B0-----:R-:W-:-:S06]  /*4d20*/  CS2R R4, SRZ ;  /* 0x0000000000047805 */ /* 0x001fcc000001ff00 */
[----:B------:R-:W3:Y:S04]  /*4d30*/  @!P3 LDG.E.64 R4, desc[UR22][R6.64] ;  /* 0x000000160604b981 */ /* 0x000ee8000c1e1b00 */
[----:B------:R-:W5:Y:S04]  /*4d40*/  LDL.LU.64 R24, [R1+0x308] ;  /* 0x0003080001187983 */ /* 0x000f680000300a00 */
[----:B--2---:R0:W-:Y:S01]  /*4d50*/  STL.64 [R1+0x48], R2 ;  /* 0x0000480201007387 */ /* 0x0041e20000100a00 */
[----:B------:R-:W-:-:S03]  /*4d60*/  LOP3.LUT P2, RZ, R16, 0x20000000, RZ, 0xc0, !PT ;  /* 0x2000000010ff7812 */ /* 0x000fc6000784c0ff */
[----:B------:R-:W5:Y:S01]  /*4d70*/  LDL.LU.64 R6, [R1+0x300] ;  /* 0x0003000001067983 */ /* 0x000f620000300a00 */
[----:B0-----:R-:W-:-:S06]  /*4d80*/  CS2R R2, SRZ ;  /* 0x0000000000027805 */ /* 0x001fcc000001ff00 */
[----:B------:R0:W2:Y:S04]  /*4d90*/  @!P3 LDG.E.64 R2, desc[UR22][R8.64] ;  /* 0x000000160802b981 */ /* 0x0000a8000c1e1b00 */
[----:B---3--:R1:W-:Y:S01]  /*4da0*/  STL.64 [R1+0x38], R4 ;  /* 0x0000380401007387 */ /* 0x0083e20000100a00 */
[----:B0-----:R-:W-:-:S03]  /*4db0*/  CS2R R8, SRZ ;  /* 0x0000000000087805 */ /* 0x001fc6000001ff00 */
[----:B-1----:R-:W5:Y:S04]  /*4dc0*/  LDL.LU.64 R4, [R1+0x2f8] ;  /* 0x0002f80001047983 */ /* 0x002f680000300a00 */
[----:B------:R-:W3:Y:S04]  /*4dd0*/  @!P2 LDG.E.64 R8, desc[UR22][R26.64] ;  /* 0x000000161a08a981 */ /* 0x000ee8000c1e1b00 */
[----:B--2---:R0:W-:Y:S01]  /*4de0*/  STL.64 [R1+0x40], R2 ;  /* 0x0000400201007387 */ /* 0x0041e20000100a00 */
[----:B------:R-:W-:-:S03]  /*4df0*/  LOP3.LUT P1, RZ, R16, 0x40000000, RZ, 0xc0, !PT ;  /* 0x4000000010ff7812 */ /* 0x000fc6000782c0ff */
[----:B------:R-:W2:Y:S01]  /*4e00*/  LDL.LU.64 R26, [R1+0x2f0] ;  /* 0x0002f000011a7983 */ /* 0x000ea20000300a00 */
[----:B0-----:R-:W-:-:S06]  /*4e10*/  CS2R R2, SRZ ;  /* 0x0000000000027805 */ /* 0x001fcc000001ff00 */
[----:B------:R0:W4:Y:S04]  /*4e20*/  @!P2 LDG.E.64 R2, desc[UR22][R14.64] ;  /* 0x000000160e02a981 */ /* 0x000128000c1e1b00 */
[----:B---3--:R1:W-:Y:S01]  /*4e30*/  STL.64 [R1+0x28], R8 ;  /* 0x0000280801007387 */ /* 0x0083e20000100a00 */
[----:B0-----:R-:W-:-:S03]  /*4e40*/  CS2R R14, SRZ ;  /* 0x00000000000e7805 */ /* 0x001fc6000001ff00 */
[----:B-1----:R-:W3:Y:S04]  /*4e50*/  LDL.LU.64 R8, [R1+0x2e8] ;  /* 0x0002e80001087983 */ /* 0x002ee80000300a00 */
[----:B------:R-:W3:Y:S04]  /*4e60*/  @!P1 LDG.E.64 R14, desc[UR22][R28.64] ;  /* 0x000000161c0e9981 */ /* 0x000ee8000c1e1b00 */
[----:B----4-:R0:W-:Y:S04]  /*4e70*/  STL.64 [R1], R2 ;  /* 0x0000000201007387 */ /* 0x0101e80000100a00 */
[----:B------:R-:W4:Y:S01]  /*4e80*/  LDL.LU.64 R28, [R1+0x2e0] ;  /* 0x0002e000011c7983 */ /* 0x000f220000300a00 */
[----:B0-----:R-:W-:-:S06]  /*4e90*/  CS2R R2, SRZ ;  /* 0x0000000000027805 */ /* 0x001fcc000001ff00 */
[----:B----4-:R0:W4:Y:S02]  /*4ea0*/  @!P1 LDG.E.64 R2, desc[UR22][R28.64] ;  /* 0x000000161c029981 */ /* 0x010124000c1e1b00 */
[----:B0-----:R-:W-:-:S06]  /*4eb0*/  CS2R R28, SRZ ;  /* 0x00000000001c7805 */ /* 0x001fcc000001ff00 */
[----:B--2---:R0:W5:Y:S04]  /*4ec0*/  @!P0 LDG.E.64 R28, desc[UR22][R26.64] ;  /* 0x000000161a1c8981 */ /* 0x004168000c1e1b00 */
[----:B----4-:R1:W-:Y:S02]  /*4ed0*/  STL.64 [R1+0x18], R2 ;  /* 0x0000180201007387 */ /* 0x0103e40000100a00 */
[----:B-1----:R-:W-:-:S06]  /*4ee0*/  CS2R R2, SRZ ;  /* 0x0000000000027805 */ /* 0x002fcc000001ff00 */
[----:B---3--:R-:W2:Y:S01]  /*4ef0*/  @!P0 LDG.E.64 R2, desc[UR22][R8.64] ;  /* 0x0000001608028981 */ /* 0x008ea2000c1e1b00 */
[----:B------:R-:W-:Y:S01]  /*4f00*/  LOP3.LUT P5, RZ, R16, 0x80000000, RZ, 0xc0, !PT ;  /* 0x8000000010ff7812 */ /* 0x000fe200078ac0ff */
[----:B------:R-:W-:Y:S01]  /*4f10*/  UMOV UR25, 0x3f800000 ;  /* 0x3f80000000197882 */ /* 0x000fe20000000000 */
[----:B------:R-:W-:Y:S01]  /*4f20*/  @UP0 UMOV UR25, UR5 ;  /* 0x0000000500190c82 */ /* 0x000fe20008000000 */
[----:B------:R-:W-:Y:S01]  /*4f30*/  BSSY B0, `(.L_x_2603) ;  /* 0x0000018000007945 */ /* 0x000fe20003800000 */
[----:B------:R0:W5:Y:S04]  /*4f40*/  LDL.LU.64 R8, [R1+0x2d8] ;  /* 0x0002d80001087983 */ /* 0x0001680000300a00 */
[----:B--2---:R1:W-:Y:S04]  /*4f50*/  STL.64 [R1+0x10], R2 ;  /* 0x0000100201007387 */ /* 0x0043e80000100a00 */
[----:B------:R2:W-:Y:S01]  /*4f60*/  STL.64 [R1+0x20], R14 ;  /* 0x0000200e01007387 */ /* 0x0005e20000100a00 */
[----:B-1----:R-:W-:-:S02]  /*4f70*/  CS2R R2, SRZ ;  /* 0x0000000000027805 */ /* 0x002fc4000001ff00 */
[----:B--2---:R-:W-:Y:S01]  /*4f80*/  CS2R R14, SRZ ;  /* 0x00000000000e7805 */ /* 0x004fe2000001ff00 */
[----:B0-----:R-:W-:Y:S06]  /*4f90*/  @P5 BRA `(.L_x_2604) ;  /* 0x0000000000445947 */ /* 0x001fec0003800000 */
[----:B------:R-:W-:Y:S01]  /*4fa0*/  ISETP.NE.AND P5, PT, RZ, UR24, PT ;  /* 0x00000018ff007c0c */ /* 0x000fe2000bfa5270 */
[----:B------:R-:W-:Y:S01]  /*4fb0*/  ULDC.64 UR6, c[0x0][0x238] ;  /* 0x00008e0000067ab9 */ /* 0x000fe20000000a00 */
[C---:B-----5:R-:W-:Y:S02]  /*4fc0*/  SHF.L.U32 R2, R8.reuse, 0x1, RZ ;  /* 0x0000000108027819 */ /* 0x060fe400000006ff */
[----:B------:R-:W-:-:S09]  /*4fd0*/  SHF.L.U64.HI R15, R8, 0x1, R9 ;  /* 0x00000001080f7819 */ /* 0x000fd20000010209 */
[----:B------:R-:W0:Y:S02]  /*4fe0*/  @P5 LDC.64 R26, c[0x0][0x240] ;  /* 0x00009000ff1a5b82 */ /* 0x000e240000000a00 */
[----:B0-----:R-:W-:-:S04]  /*4ff0*/  @P5 IADD3 R8, P6, R2, R26, RZ ;  /* 0x0000001a02085210 */ /* 0x001fc80007fde0ff */
[----:B------:R-:W-:Y:S02]  /*5000*/  @P5 IADD3.X R9, R15, R27, RZ, P6, !PT ;  /* 0x0000001b0f095210 */ /* 0x000fe400037fe4ff */
[----:B------:R-:W-:-:S03]  /*5010*/  IADD3 R26, P6, R2, UR6, RZ ;  /* 0x00000006021a7c10 */ /* 0x000fc6000ffde0ff */
[----:B------:R-:W2:Y:S01]  /*5020*/  @P5 LDG.E.U16 R2, desc[UR22][R8.64] ;  /* 0x0000001608025981 */ /* 0x000ea2000c1e1500 */
[----:B------:R-:W-:-:S05]  /*5030*/  IADD3.X R27, R15, UR7, RZ, P6, !PT ;  /* 0x000000070f1b7c10 */ /* 0x000fca000b7fe4ff */
[----:B------:R-:W3:Y:S04]  /*5040*/  LDG.E.U16 R15, desc[UR22][R26.64+0x2] ;  /* 0x000002161a0f7981 */ /* 0x000ee8000c1e1500 */
[----:B------:R-:W4:Y:S01]  /*5050*/  @P5 LDG.E.U16 R8, desc[UR22][R8.64+0x2] ;  /* 0x0000021608085981 */ /* 0x000f22000c1e1500 */
[----:B--2---:R-:W-:-:S03]  /*5060*/  @P5 SHF.L.U32 R3, R2, 0x10, RZ ;  /* 0x0000001002035819 */ /* 0x004fc600000006ff */
[----:B------:R-:W2:Y:S01]  /*5070*/  LDG.E.U16 R2, desc[UR22][R26.64] ;  /* 0x000000161a027981 */ /* 0x000ea2000c1e1500 */
[----:B---3--:R-:W-:Y:S02]  /*5080*/  SHF.L.U32 R15, R15, 0x10, RZ ;  /* 0x000000100f0f7819 */ /* 0x008fe400000006ff */
[----:B----4-:R-:W-:Y:S02]  /*5090*/  @P5 SHF.L.U32 R14, R8, 0x10, RZ ;  /* 0x00000010080e5819 */ /* 0x010fe400000006ff */
[----:B--2---:R-:W-:-:S07]  /*50a0*/  SHF.L.U32 R2, R2, 0x10, RZ ;  /* 0x0000001002027819 */ /* 0x004fce00000006ff */
.L_x_2604:
[----:B------:R-:W-:Y:S05]  /*50b0*/  BSYNC B0 ;  /* 0x0000000000007941 */ /* 0x000fea0003800000 */
.L_x_2603:
[----:B------:R-:W2:Y:S01]  /*50c0*/  LDL R26, [R1+0x8c] ;  /* 0x00008c00011a7983 */ /* 0x000ea20000100800 */
[----:B-----5:R-:W-:Y:S01]  /*50d0*/  FADD.FTZ R24, R24, -UR14 ;  /* 0x8000000e18187e21 */ /* 0x020fe20008010000 */
[----:B------:R-:W-:Y:S02]  /*50e0*/  FADD.FTZ R25, R25, -UR14 ;  /* 0x8000000e19197e21 */ /* 0x000fe40008010000 */
[----:B------:R0:W5:Y:S01]  /*50f0*/  LDL R8, [R1+0x88] ;  /* 0x0000880001087983 */ /* 0x0001620000100800 */
[----:B------:R-:W-:Y:S01]  /*5100*/  FMUL.FTZ R27, R24, UR25 ;  /* 0x00000019181b7c20 */ /* 0x000fe20008410000 */
[----:B------:R-:W-:Y:S01]  /*5110*/  FMUL.FTZ R25, R25, UR25 ;  /* 0x0000001919197c20 */ /* 0x000fe20008410000 */
[----:B------:R-:W-:Y:S02]  /*5120*/  ISETP.NE.AND P5, PT, RZ, UR24, PT ;  /* 0x00000018ff007c0c */ /* 0x000fe4000bfa5270 */
[----:B------:R-:W-:Y:S01]  /*5130*/  LOP3.LUT R16, R16, 0xfffffffd, RZ, 0xc0, !PT ;  /* 0xfffffffd10107812 */ /* 0x000fe200078ec0ff */
[----:B------:R0:W-:Y:S04]  /*5140*/  STL [R1+0x30], R27 ;  /* 0x0000301b01007387 */ /* 0x0001e80000100800 */
[----:B------:R0:W-:Y:S06]  /*5150*/  STL [R1+0x34], R25 ;  /* 0x0000341901007387 */ /* 0x0001ec0000100800 */
[----:B------:R-:W-:-:S02]  /*5160*/  @P5 LOP3.LUT R16, R16, 0x2, RZ, 0xfc, !PT ;  /* 0x0000000210105812 */ /* 0x000fc400078efcff */
[----:B--2---:R-:W-:Y:S01]  /*5170*/  MOV R9, R26 ;  /* 0x0000001a00097202 */ /* 0x004fe20000000f00 */
[----:B0-----:R-:W-:Y:S06]  /*5180*/  @!P5 BRA `(.L_x_2605) ;  /* 0x00000000004cd947 */ /* 0x001fec0003800000 */
[----:B-----5:R-:W-:-:S04]  /*5190*/  FFMA.FTZ R8, R27, R2, R3 ;  /* 0x000000021b087223 */ /* 0x020fc80000010003 */
        /* <DEDUP_REMOVED lines=18> */
.L_x_2605:
[----:B------:R0:W-:Y:S04]  /*52c0*/  STL [R1+0x2d4], R0 ;  /* 0x0002d40001007387 */ /* 0x0001e80000100800 */
[----:B0-----:R-:W2:Y:S01]  /*52d0*/  LDL R0, [R1+0x34] ;  /* 0x0000340001007983 */ /* 0x001ea20000100800 */
[----:B-----5:R-:W-:Y:S01]  /*52e0*/  FMUL.FTZ R24, R8, R2 ;  /* 0x0000000208187220 */ /* 0x020fe20000410000 */
[----:B------:R-:W-:-:S03]  /*52f0*/  FMUL.FTZ R25, R9, R15 ;  /* 0x0000000f09197220 */ /* 0x000fc60000410000 */
[----:B------:R-:W-:Y:S01]  /*5300*/  FFMA.FTZ R26, R27, R24, RZ ;  /* 0x000000181b1a7223 */ /* 0x000fe200000100ff */
[----:B------:R-:W-:Y:S01]  /*5310*/  FADD.FTZ R24, RZ, R24 ;  /* 0x00000018ff187221 */ /* 0x000fe20000010000 */
[----:B------:R-:W-:Y:S01]  /*5320*/  FADD.FTZ R10, R10, -UR14 ;  /* 0x8000000e0a0a7e21 */ /* 0x000fe20008010000 */
[----:B------:R-:W-:Y:S01]  /*5330*/  FADD.FTZ R11, R11, -UR14 ;  /* 0x8000000e0b0b7e21 */ /* 0x000fe20008010000 */
[----:B--2---:R-:W-:Y:S02]  /*5340*/  FFMA.FTZ R26, R0, R25, R26 ;  /* 0x00000019001a7223 */ /* 0x004fe4000001001a */
[----:B------:R0:W5:Y:S04]  /*5350*/  LDL.LU R0, [R1+0x2d4] ;  /* 0x0002d40001007983 */ /* 0x0001680000300800 */
[----:B------:R1:W-:Y:S02]  /*5360*/  STL [R1+0x8], R26 ;  /* 0x0000081a01007387 */ /* 0x0003e40000100800 */
[----:B-1----:R-:W-:Y:S01]  /*5370*/  FADD.FTZ R26, R25, R24 ;  /* 0x00000018191a7221 */ /* 0x002fe20000010000 */
[----:B------:R-:W-:Y:S01]  /*5380*/  FMUL.FTZ R24, R10, UR25 ;  /* 0x000000190a187c20 */ /* 0x000fe20008410000 */
[----:B------:R-:W-:Y:S01]  /*5390*/  FMUL.FTZ R25, R11, UR25 ;  /* 0x000000190b197c20 */ /* 0x000fe20008410000 */
[----:B------:R0:W5:Y:S04]  /*53a0*/  LDL R10, [R1+0xa0] ;  /* 0x0000a000010a7983 */ /* 0x0001680000100800 */
[----:B------:R0:W5:Y:S04]  /*53b0*/  LDL R11, [R1+0xa4] ;  /* 0x0000a400010b7983 */ /* 0x0001680000100800 */
        /* <DEDUP_REMOVED lines=10> */
[----:B------:R-:W2:Y:S02]  /*5460*/  LDL R24, [R1+0xa0] ;  /* 0x0000a00001187983 */ /* 0x000ea40000100800 */
[----:B--2---:R-:W-:-:S04]  /*5470*/  FMUL.FTZ R11, R24, R11 ;  /* 0x0000000b180b7220 */ /* 0x004fc80000410000 */
[----:B------:R-:W-:Y:S01]  /*5480*/  FMUL.FTZ R10, R11, R10 ;  /* 0x0000000a0b0a7220 */ /* 0x000fe20000410000 */
[----:B------:R-:W-:-:S04]  /*5490*/  FFMA.FTZ R11, R25, R15, R14 ;  /* 0x0000000f190b7223 */ /* 0x000fc8000001000e */
        /* <DEDUP_REMOVED lines=9> */
.L_x_2606:
[----:B-----5:R1:W-:Y:S04]  /*5530*/  STL [R1+0x2d4], R0 ;  /* 0x0002d40001007387 */ /* 0x0203e80000100800 */
[----:B-1----:R-:W2:Y:S01]  /*5540*/  LDL R0, [R1+0x54] ;  /* 0x0000540001007983 */ /* 0x002ea20000100800 */
[----:B0-----:R-:W-:Y:S01]  /*5550*/  FFMA.FTZ R24, R27, R8, RZ ;  /* 0x000000081b187223 */ /* 0x001fe200000100ff */
[----:B------:R-:W-:Y:S01]  /*5560*/  FADD.FTZ R8, RZ, R8 ;  /* 0x00000008ff087221 */ /* 0x000fe20000010000 */
[----:B------:R-:W-:Y:S02]  /*5570*/  FMUL.FTZ R25, R10, R2 ;  /* 0x000000020a197220 */ /* 0x000fe40000410000 */
[----:B--2---:R-:W-:Y:S02]  /*5580*/  FFMA.FTZ R27, R0, R10, R24 ;  /* 0x0000000a001b7223 */ /* 0x004fe40000010018 */
[----:B------:R-:W2:Y:S04]  /*5590*/  LDL R24, [R1+0x34] ;  /* 0x0000340001187983 */ /* 0x000ea80000100800 */
[----:B------:R0:W-:Y:S02]  /*55a0*/  STL [R1+0xc], R27 ;  /* 0x00000c1b01007387 */ /* 0x0001e40000100800 */
[----:B0-----:R-:W-:-:S02]  /*55b0*/  FADD.FTZ R27, R8, R10 ;  /* 0x0000000a081b7221 */ /* 0x001fc40000010000 */
[----:B------:R-:W3:Y:S01]  /*55c0*/  LDL.LU R10, [R1+0x8] ;  /* 0x00000800010a7983 */ /* 0x000ee20000300800 */
[----:B------:R-:W-:Y:S01]  /*55d0*/  FADD.FTZ R26, R26, R25 ;  /* 0x000000191a1a7221 */ /* 0x000fe20000010000 */
[----:B---3--:R-:W-:Y:S02]  /*55e0*/  FFMA.FTZ R8, R0, R25, R10 ;  /* 0x0000001900087223 */ /* 0x008fe4000001000a */
[----:B------:R0:W5:Y:S04]  /*55f0*/  LDL.LU R0, [R1+0x2d4] ;  /* 0x0002d40001007983 */ /* 0x0001680000300800 */
[----:B------:R-:W3:Y:S01]  /*5600*/  LDL R25, [R1+0x80] ;  /* 0x0000800001197983 */ /* 0x000ee20000100800 */
[----:B--2---:R-:W-:Y:S01]  /*5610*/  FFMA.FTZ R10, R24, R9, RZ ;  /* 0x00000009180a7223 */ /* 0x004fe200000100ff */
[----:B------:R-:W-:Y:S01]  /*5620*/  FMUL.FTZ R24, R11, R15 ;  /* 0x0000000f0b187220 */ /* 0x000fe20000410000 */
[----:B------:R-:W-:Y:S01]  /*5630*/  FADD.FTZ R12, R12, -UR14 ;  /* 0x8000000e0c0c7e21 */ /* 0x000fe20008010000 */
[----:B------:R-:W-:Y:S01]  /*5640*/  FADD.FTZ R13, R13, -UR14 ;  /* 0x8000000e0d0d7e21 */ /* 0x000fe20008010000 */
[----:B------:R-:W-:Y:S01]  /*5650*/  FADD.FTZ R9, RZ, R9 ;  /* 0x00000009ff097221 */ /* 0x000fe20000010000 */
[----:B------:R-:W-:Y:S01]  /*5660*/  FADD.FTZ R26, R24, R26 ;  /* 0x0000001a181a7221 */ /* 0x000fe20000010000 */
[----:B------:R-:W-:-:S02]  /*5670*/  FMUL.FTZ R12, R12, UR25 ;  /* 0x000000190c0c7c20 */ /* 0x000fc40008410000 */
[----:B------:R-:W-:Y:S01]  /*5680*/  FADD.FTZ R9, R9, R11 ;  /* 0x0000000b09097221 */ /* 0x000fe20000010000 */
[C---:B---3--:R-:W-:Y:S01]  /*5690*/  FFMA.FTZ R8, R25.reuse, R24, R8 ;  /* 0x0000001819087223 */ /* 0x048fe20000010008 */
[----:B------:R-:W-:Y:S01]  /*56a0*/  FFMA.FTZ R10, R25, R11, R10 ;  /* 0x0000000b190a7223 */ /* 0x000fe2000001000a */
[----:B------:R-:W2:Y:S01]  /*56b0*/  LDL R24, [R1+0x90] ;  /* 0x0000900001187983 */ /* 0x000ea20000100800 */
[----:B------:R-:W-:-:S03]  /*56c0*/  FMUL.FTZ R25, R13, UR25 ;  /* 0x000000190d197c20 */ /* 0x000fc60008410000 */
[----:B------:R1:W-:Y:S04]  /*56d0*/  STL [R1+0x50], R12 ;  /* 0x0000500c01007387 */ /* 0x0003e80000100800 */
[----:B-1----:R0:W5:Y:S04]  /*56e0*/  LDL R12, [R1+0x94] ;  /* 0x00009400010c7983 */ /* 0x0021680000100800 */
[----:B------:R0:W-:Y:S01]  /*56f0*/  STL [R1+0x70], R25 ;  /* 0x0000701901007387 */ /* 0x0001e20000100800 */
[----:B--2---:R-:W-:Y:S01]  /*5700*/  MOV R11, R24 ;  /* 0x00000018000b7202 */ /* 0x004fe20000000f00 */
[----:B0-----:R-:W-:Y:S06]  /*5710*/  @!P5 BRA `(.L_x_2607) ;  /* 0x000000000050d947 */ /* 0x001fec0003800000 */
[----:B------:R-:W2:Y:S02]  /*5720*/  LDL R13, [R1+0x50] ;  /* 0x00005000010d7983 */ /* 0x000ea40000100800 */
[----:B--2--5:R-:W-:-:S04]  /*5730*/  FFMA.FTZ R12, R13, R2, R3 ;  /* 0x000000020d0c7223 */ /* 0x024fc80000010003 */
        /* <DEDUP_REMOVED lines=18> */
.L_x_2607:
[----:B------:R0:W-:Y:S04]  /*5860*/  STL [R1+0x2d8], R3 ;  /* 0x0002d80301007387 */ /* 0x0001e80000100800 */
[----:B0-----:R-:W2:Y:S04]  /*5870*/  LDL.LU R3, [R1+0xc] ;  /* 0x00000c0001037983 */ /* 0x001ea80000300800 */
[----:B-----5:R0:W-:Y:S04]  /*5880*/  STL [R1+0x2d4], R0 ;  /* 0x0002d40001007387 */ /* 0x0201e80000100800 */
[----:B------:R-:W3:Y:S04]  /*5890*/  LDL R24, [R1+0x7c] ;  /* 0x00007c0001187983 */ /* 0x000ee80000100800 */
[----:B0-----:R-:W4:Y:S01]  /*58a0*/  LDL R0, [R1+0x50] ;  /* 0x0000500001007983 */ /* 0x001f220000100800 */
[----:B------:R-:W-:Y:S01]  /*58b0*/  FMUL.FTZ R13, R11, R2 ;  /* 0x000000020b0d7220 */ /* 0x000fe20000410000 */
[----:B------:R-:W-:-:S03]  /*58c0*/  FADD.FTZ R18, R18, -UR14 ;  /* 0x8000000e12127e21 */ /* 0x000fc60008010000 */
[----:B------:R-:W-:Y:S01]  /*58d0*/  FADD.FTZ R26, R26, R13 ;  /* 0x0000000d1a1a7221 */ /* 0x000fe20000010000 */
[----:B------:R-:W-:Y:S01]  /*58e0*/  FADD.FTZ R19, R19, -UR14 ;  /* 0x8000000e13137e21 */ /* 0x000fe20008010000 */
[----:B------:R-:W-:Y:S01]  /*58f0*/  FADD.FTZ R27, R27, R11 ;  /* 0x0000000b1b1b7221 */ /* 0x000fe20000010000 */
[----:B------:R-:W-:Y:S01]  /*5900*/  FFMA.FTZ R10, R25, R12, R10 ;  /* 0x0000000c190a7223 */ /* 0x000fe2000001000a */
[----:B------:R-:W-:Y:S01]  /*5910*/  FADD.FTZ R9, R9, R12 ;  /* 0x0000000c09097221 */ /* 0x000fe20000010000 */
[----:B----4-:R-:W-:Y:S01]  /*5920*/  FFMA.FTZ R8, R0, R13, R8 ;  /* 0x0000000d00087223 */ /* 0x010fe20000010008 */
[----:B------:R-:W-:Y:S01]  /*5930*/  FMUL.FTZ R13, R12, R15 ;  /* 0x0000000f0c0d7220 */ /* 0x000fe20000410000 */
[----:B--2---:R-:W-:Y:S02]  /*5940*/  FFMA.FTZ R11, R0, R11, R3 ;  /* 0x0000000b000b7223 */ /* 0x004fe40000010003 */
[----:B------:R0:W5:Y:S01]  /*5950*/  LDL.LU R3, [R1+0x2d8] ;  /* 0x0002d80001037983 */ /* 0x0001620000300800 */
[----:B------:R-:W-:Y:S01]  /*5960*/  FFMA.FTZ R8, R25, R13, R8 ;  /* 0x0000000d19087223 */ /* 0x000fe20000010008 */
[----:B------:R-:W-:Y:S01]  /*5970*/  FADD.FTZ R26, R13, R26 ;  /* 0x0000001a0d1a7221 */ /* 0x000fe20000010000 */
[----:B------:R-:W-:Y:S01]  /*5980*/  FMUL.FTZ R13, R18, UR25 ;  /* 0x00000019120d7c20 */ /* 0x000fe20008410000 */
[----:B------:R-:W-:Y:S01]  /*5990*/  FMUL.FTZ R25, R19, UR25 ;  /* 0x0000001913197c20 */ /* 0x000fe20008410000 */
[----:B------:R0:W5:Y:S04]  /*59a0*/  LDL.LU R0, [R1+0x2d4] ;  /* 0x0002d40001007983 */ /* 0x0001680000300800 */
[----:B------:R0:W5:Y:S04]  /*59b0*/  LDL R12, [R1+0x78] ;  /* 0x00007800010c7983 */ /* 0x0001680000100800 */
[----:B------:R0:W-:Y:S04]  /*59c0*/  STL [R1+0x74], R13 ;  /* 0x0000740d01007387 */ /* 0x0001e80000100800 */
[----:B------:R0:W-:Y:S01]  /*59d0*/  STL [R1+0x98], R25 ;  /* 0x0000981901007387 */ /* 0x0001e20000100800 */
[----:B---3--:R-:W-:Y:S01]  /*59e0*/  MOV R19, R24 ;  /* 0x0000001800137202 */ /* 0x008fe20000000f00 */
[----:B------:R-:W-:Y:S06]  /*59f0*/  @!P5 BRA `(.L_x_2608) ;  /* 0x00000000004cd947 */ /* 0x000fec0003800000 */
[----:B------:R-:W2:Y:S01]  /*5a00*/  LDL R19, [R1+0x78] ;  /* 0x0000780001137983 */ /* 0x000ea20000100800 */
[----:B-----5:R-:W-:-:S04]  /*5a10*/  FFMA.FTZ R12, R13, R2, R3 ;  /* 0x000000020d0c7223 */ /* 0x020fc80000010003 */
[----:B0-----:R-:W-:-:S06]  /*5a20*/  FMUL.FTZ R13, R12, -1.4426950216293334961 ;  /* 0xbfb8aa3b0c0d7820 */ /* 0x001fcc0000410000 */
[----:B------:R-:W0:Y:S02]  /*5a30*/  MUFU.EX2 R13, R13 ;  /* 0x0000000d000d7308 */ /* 0x000e240000000800 */
[----:B0-----:R-:W-:-:S06]  /*5a40*/  FADD.FTZ R13, R13, 1 ;  /* 0x3f8000000d0d7421 */ /* 0x001fcc0000010000 */
[----:B------:R-:W0:Y:S02]  /*5a50*/  MUFU.RCP R13, R13 ;  /* 0x0000000d000d7308 */ /* 0x000e240000001000 */
[----:B0-----:R-:W-:-:S04]  /*5a60*/  FADD.FTZ R18, -R13, 1 ;  /* 0x3f8000000d127421 */ /* 0x001fc80000010100 */
[----:B------:R-:W-:Y:S01]  /*5a70*/  FFMA.FTZ R12, R12, R18, 1 ;  /* 0x3f8000000c0c7423 */ /* 0x000fe20000010012 */
[----:B------:R-:W-:Y:S01]  /*5a80*/  FFMA.FTZ R18, R25, R15, R14 ;  /* 0x0000000f19127223 */ /* 0x000fe2000001000e */
[----:B--2---:R-:W-:-:S04]  /*5a90*/  FMUL.FTZ R13, R19, R13 ;  /* 0x0000000d130d7220 */ /* 0x004fc80000410000 */
        /* <DEDUP_REMOVED lines=9> */
.L_x_2608:
[----:B------:R-:W2:Y:S01]  /*5b30*/  LDL R18, [R1+0x74] ;  /* 0x0000740001127983 */ /* 0x000ea20000100800 */
[----:B0----5:R-:W-:Y:S01]  /*5b40*/  FMUL.FTZ R13, R12, R2 ;  /* 0x000000020c0d7220 */ /* 0x021fe20000410000 */
[----:B------:R-:W-:Y:S02]  /*5b50*/  FADD.FTZ R20, R20, -UR14 ;  /* 0x8000000e14147e21 */ /* 0x000fe40008010000 */
[----:B------:R-:W3:Y:S01]  /*5b60*/  LDL R24, [R1+0x5c] ;  /* 0x00005c0001187983 */ /* 0x000ee20000100800 */
[----:B------:R-:W-:Y:S01]  /*5b70*/  FADD.FTZ R26, R26, R13 ;  /* 0x0000000d1a1a7221 */ /* 0x000fe20000010000 */
[----:B------:R-:W-:Y:S01]  /*5b80*/  FADD.FTZ R27, R27, R12 ;  /* 0x0000000c1b1b7221 */ /* 0x000fe20000010000 */
[----:B------:R-:W-:Y:S01]  /*5b90*/  FADD.FTZ R21, R21, -UR14 ;  /* 0x8000000e15157e21 */ /* 0x000fe20008010000 */
[----:B------:R-:W-:Y:S01]  /*5ba0*/  FFMA.FTZ R10, R25, R19, R10 ;  /* 0x00000013190a7223 */ /* 0x000fe2000001000a */
[----:B------:R-:W-:Y:S01]  /*5bb0*/  FADD.FTZ R9, R9, R19 ;  /* 0x0000001309097221 */ /* 0x000fe20000010000 */
[----:B--2---:R-:W-:Y:S01]  /*5bc0*/  FFMA.FTZ R8, R18, R13, R8 ;  /* 0x0000000d12087223 */ /* 0x004fe20000010008 */
[----:B------:R-:W-:Y:S01]  /*5bd0*/  FMUL.FTZ R13, R20, UR25 ;  /* 0x00000019140d7c20 */ /* 0x000fe20008410000 */
[----:B------:R-:W-:Y:S01]  /*5be0*/  FFMA.FTZ R11, R18, R12, R11 ;  /* 0x0000000c120b7223 */ /* 0x000fe2000001000b */
[----:B------:R-:W2:Y:S01]  /*5bf0*/  LDL R20, [R1+0x58] ;  /* 0x0000580001147983 */ /* 0x000ea20000100800 */
[----:B------:R-:W-:-:S04]  /*5c00*/  FMUL.FTZ R12, R19, R15 ;  /* 0x0000000f130c7220 */ /* 0x000fc80000410000 */
[----:B------:R-:W-:Y:S01]  /*5c10*/  FFMA.FTZ R8, R25, R12, R8 ;  /* 0x0000000c19087223 */ /* 0x000fe20000010008 */
[----:B------:R-:W-:Y:S01]  /*5c20*/  FMUL.FTZ R25, R21, UR25 ;  /* 0x0000001915197c20 */ /* 0x000fe20008410000 */
[----:B------:R0:W-:Y:S01]  /*5c30*/  STL [R1+0x84], R13 ;  /* 0x0000840d01007387 */ /* 0x0001e20000100800 */
[----:B------:R-:W-:-:S03]  /*5c40*/  FADD.FTZ R26, R12, R26 ;  /* 0x0000001a0c1a7221 */ /* 0x000fc60000010000 */
[----:B------:R0:W-:Y:S01]  /*5c50*/  STL [R1+0x9c], R25 ;  /* 0x00009c1901007387 */ /* 0x0001e20000100800 */
[----:B---3--:R-:W-:Y:S02]  /*5c60*/  MOV R19, R24 ;  /* 0x0000001800137202 */ /* 0x008fe40000000f00 */
[----:B--2---:R-:W-:Y:S01]  /*5c70*/  MOV R12, R20 ;  /* 0x00000014000c7202 */ /* 0x004fe20000000f00 */
        /* <DEDUP_REMOVED lines=19> */
.L_x_2609:
[----:B------:R0:W-:Y:S04]  /*5db0*/  STL [R1+0x2d4], R0 ;  /* 0x0002d40001007387 */ /* 0x0001e80000100800 */
[----:B0-----:R-:W2:Y:S01]  /*5dc0*/  LDL R0, [R1+0x84] ;  /* 0x0000840001007983 */ /* 0x001ea20000100800 */
[----:B------:R-:W-:-:S03]  /*5dd0*/  FMUL.FTZ R13, R12, R2 ;  /* 0x000000020c0d7220 */ /* 0x000fc60000410000 */
[----:B------:R-:W3:Y:S01]  /*5de0*/  LDL.LU R24, [R1+0x60] ;  /* 0x0000600001187983 */ /* 0x000ee20000300800 */
[----:B------:R-:W-:-:S03]  /*5df0*/  FADD.FTZ R27, R27, R12 ;  /* 0x0000000c1b1b7221 */ /* 0x000fc60000010000 */
[----:B------:R-:W4:Y:S04]  /*5e00*/  LDL.LU R18, [R1+0x64] ;  /* 0x0000640001127983 */ /* 0x000f280000300800 */
        /* <DEDUP_REMOVED lines=39> */
.L_x_2610:
[----:B------:R-:W2:Y:S04]  /*6080*/  LDL R21, [R1+0x48] ;  /* 0x0000480001157983 */ /* 0x000ea80000100800 */
[----:B------:R-:W3:Y:S01]  /*6090*/  LDL R20, [R1+0x4c] ;  /* 0x00004c0001147983 */ /* 0x000ee20000100800 */
[----:B------:R-:W-:Y:S01]  /*60a0*/  FMUL.FTZ R13, R12, R2 ;  /* 0x000000020c0d7220 */ /* 0x000fe20000410000 */
[----:B------:R-:W-:Y:S01]  /*60b0*/  FADD.FTZ R27, R27, R12 ;  /* 0x0000000c1b1b7221 */ /* 0x000fe20000010000 */
[----:B------:R-:W-:Y:S01]  /*60c0*/  FFMA.FTZ R11, R25, R12, R11 ;  /* 0x0000000c190b7223 */ /* 0x000fe2000001000b */
[----:B------:R-:W-:Y:S01]  /*60d0*/  FMUL.FTZ R12, R19, R15 ;  /* 0x0000000f130c7220 */ /* 0x000fe20000410000 */
[----:B------:R-:W-:Y:S01]  /*60e0*/  FFMA.FTZ R8, R25, R13, R8 ;  /* 0x0000000d19087223 */ /* 0x000fe20000010008 */
[----:B------:R-:W-:Y:S01]  /*60f0*/  FADD.FTZ R22, R22, -UR14 ;  /* 0x8000000e16167e21 */ /* 0x000fe20008010000 */
[----:B------:R-:W-:Y:S01]  /*6100*/  FADD.FTZ R23, R23, -UR14 ;  /* 0x8000000e17177e21 */ /* 0x000fe20008010000 */
[C---:B------:R-:W-:Y:S01]  /*6110*/  FFMA.FTZ R10, R24.reuse, R19, R10 ;  /* 0x00000013180a7223 */ /* 0x040fe2000001000a */
[----:B------:R-:W-:Y:S01]  /*6120*/  FFMA.FTZ R8, R24, R12, R8 ;  /* 0x0000000c18087223 */ /* 0x000fe20000010008 */
[----:B0-----:R-:W-:Y:S01]  /*6130*/  FMUL.FTZ R25, R22, UR25 ;  /* 0x0000001916197c20 */ /* 0x001fe20008410000 */
[----:B------:R-:W-:Y:S01]  /*6140*/  FMUL.FTZ R24, R23, UR25 ;  /* 0x0000001917187c20 */ /* 0x000fe20008410000 */
[----:B------:R-:W-:Y:S01]  /*6150*/  FADD.FTZ R26, R26, R13 ;  /* 0x0000000d1a1a7221 */ /* 0x000fe20000010000 */
[----:B------:R-:W-:-:S02]  /*6160*/  FADD.FTZ R9, R9, R19 ;  /* 0x0000001309097221 */ /* 0x000fc40000010000 */
[----:B------:R0:W-:Y:S01]  /*6170*/  STL [R1+0x64], R25 ;  /* 0x0000641901007387 */ /* 0x0001e20000100800 */
[----:B------:R-:W-:-:S03]  /*6180*/  FADD.FTZ R26, R12, R26 ;  /* 0x0000001a0c1a7221 */ /* 0x000fc60000010000 */
[----:B------:R0:W-:Y:S01]  /*6190*/  STL [R1+0xac], R24 ;  /* 0x0000ac1801007387 */ /* 0x0001e20000100800 */
[----:B--2---:R-:W-:Y:S02]  /*61a0*/  MOV R12, R21 ;  /* 0x00000015000c7202 */ /* 0x004fe40000000f00 */
[----:B---3--:R-:W-:Y:S01]  /*61b0*/  MOV R19, R20 ;  /* 0x0000001400137202 */ /* 0x008fe20000000f00 */
        /* <DEDUP_REMOVED lines=19> */
.L_x_2611:
[----:B------:R-:W2:Y:S04]  /*62f0*/  LDL.LU R22, [R1+0x38] ;  /* 0x0000380001167983 */ /* 0x000ea80000300800 */
[----:B------:R-:W3:Y:S04]  /*6300*/  LDL.LU R18, [R1+0x3c] ;  /* 0x00003c0001127983 */ /* 0x000ee80000300800 */
[----:B------:R-:W4:Y:S04]  /*6310*/  LDL R21, [R1+0x40] ;  /* 0x0000400001157983 */ /* 0x000f280000100800 */
[----:B------:R-:W4:Y:S01]  /*6320*/  LDL R20, [R1+0x44] ;  /* 0x0000440001147983 */ /* 0x000f220000100800 */
[----:B------:R-:W-:Y:S01]  /*6330*/  FMUL.FTZ R13, R12, R2 ;  /* 0x000000020c0d7220 */ /* 0x000fe20000410000 */
[----:B------:R-:W-:Y:S01]  /*6340*/  FADD.FTZ R27, R27, R12 ;  /* 0x0000000c1b1b7221 */ /* 0x000fe20000010000 */
[----:B------:R-:W-:Y:S01]  /*6350*/  FFMA.FTZ R11, R25, R12, R11 ;  /* 0x0000000c190b7223 */ /* 0x000fe2000001000b */
        /* <DEDUP_REMOVED lines=9> */
[----:B------:R-:W-:Y:S01]  /*63f0*/  FMUL.FTZ R24, R12, UR25 ;  /* 0x000000190c187c20 */ /* 0x000fe20008410000 */
        /* <DEDUP_REMOVED lines=24> */
.L_x_2612:
[----:B------:R-:W2:Y:S04]  /*6580*/  LDL.LU R22, [R1+0x28] ;  /* 0x0000280001167983 */ /* 0x000ea80000300800 */
[----:B------:R-:W3:Y:S04]  /*6590*/  LDL.LU R18, [R1+0x2c] ;  /* 0x00002c0001127983 */ /* 0x000ee80000300800 */
[----:B------:R-:W4:Y:S04]  /*65a0*/  LDL R21, [R1] ;  /* 0x0000000001157983 */ /* 0x000f280000100800 */
[----:B------:R-:W4:Y:S01]  /*65b0*/  LDL R20, [R1+0x4] ;  /* 0x0000040001147983 */ /* 0x000f220000100800 */
[----:B------:R-:W-:Y:S01]  /*65c0*/  FMUL.FTZ R13, R12, R2 ;  /* 0x000000020c0d7220 */ /* 0x000fe20000410000 */
[----:B------:R-:W-:Y:S01]  /*65d0*/  FADD.FTZ R27, R27, R12 ;  /* 0x0000000c1b1b7221 */ /* 0x000fe20000010000 */
[C---:B------:R-:W-:Y:S01]  /*65e0*/  FFMA.FTZ R11, R24.reuse, R12, R11 ;  /* 0x0000000c180b7223 */ /* 0x040fe2000001000b */
[----:B------:R-:W-:Y:S01]  /*65f0*/  FMUL.FTZ R12, R19, R15 ;  /* 0x0000000f130c7220 */ /* 0x000fe20000410000 */
[----:B------:R-:W-:Y:S01]  /*6600*/  FFMA.FTZ R8, R24, R13, R8 ;  /* 0x0000000d18087223 */ /* 0x000fe20000010008 */
[----:B------:R-:W-:Y:S01]  /*6610*/  FADD.FTZ R26, R26, R13 ;  /* 0x0000000d1a1a7221 */ /* 0x000fe20000010000 */
[----:B------:R-:W-:Y:S01]  /*6620*/  FFMA.FTZ R10, R23, R19, R10 ;  /* 0x00000013170a7223 */ /* 0x000fe2000001000a */
[----:B------:R-:W-:Y:S01]  /*6630*/  FADD.FTZ R9, R9, R19 ;  /* 0x0000001309097221 */ /* 0x000fe20000010000 */
        /* <DEDUP_REMOVED lines=29> */
.L_x_2613:
[----:B------:R-:W2:Y:S04]  /*6810*/  LDL.LU R22, [R1+0xb0] ;  /* 0x0000b00001167983 */ /* 0x000ea80000300800 */
[----:B------:R-:W3:Y:S04]  /*6820*/  LDL.LU R18, [R1+0xb4] ;  /* 0x0000b40001127983 */ /* 0x000ee80000300800 */
[----:B------:R-:W4:Y:S04]  /*6830*/  LDL R21, [R1+0x1b0] ;  /* 0x0001b00001157983 */ /* 0x000f280000100800 */
        /* <DEDUP_REMOVED lines=38> */
.L_x_2614:
        /* <DEDUP_REMOVED lines=41> */
.L_x_2615:
        /* <DEDUP_REMOVED lines=41> */
.L_x_2616:
        /* <DEDUP_REMOVED lines=41> */
.L_x_2617:
        /* <DEDUP_REMOVED lines=41> */
.L_x_2618:
[----:B------:R-:W2:Y:S04]  /*74e0*/  LDL.LU R22, [R1+0xd8] ;  /* 0x0000d80001167983 */ /* 0x000ea80000300800 */
[----:B------:R-:W3:Y:S04]  /*74f0*/  LDL.LU R21, [R1+0xdc] ;  /* 0x0000dc0001157983 */ /* 0x000ee80000300800 */
[----:B------:R-:W4:Y:S04]  /*7500*/  LDL R19, [R1+0x160] ;  /* 0x0001600001137983 */ /* 0x000f280000100800 */
[----:B------:R-:W4:Y:S01]  /*7510*/  LDL R20, [R1+0x164] ;  /* 0x0001640001147983 */ /* 0x000f220000100800 */
[----:B------:R-:W-:Y:S01]  /*7520*/  FMUL.FTZ R13, R18, R2 ;  /* 0x00000002120d7220 */ /* 0x000fe20000410000 */
[----:B------:R-:W-:Y:S01]  /*7530*/  FADD.FTZ R9, R9, R12 ;  /* 0x0000000c09097221 */ /* 0x000fe20000010000 */
[----:B------:R-:W-:Y:S01]  /*7540*/  FFMA.FTZ R10, R23, R12, R10 ;  /* 0x0000000c170a7223 */ /* 0x000fe2000001000a */
[C---:B------:R-:W-:Y:S01]  /*7550*/  FFMA.FTZ R11, R24.reuse, R18, R11 ;  /* 0x00000012180b7223 */ /* 0x040fe2000001000b */
[----:B------:R-:W-:Y:S01]  /*7560*/  FFMA.FTZ R8, R24, R13, R8 ;  /* 0x0000000d18087223 */ /* 0x000fe20000010008 */
[----:B------:R-:W-:Y:S01]  /*7570*/  FADD.FTZ R26, R26, R13 ;  /* 0x0000000d1a1a7221 */ /* 0x000fe20000010000 */
[----:B------:R-:W-:Y:S01]  /*7580*/  FMUL.FTZ R13, R12, R15 ;  /* 0x0000000f0c0d7220 */ /* 0x000fe20000410000 */
        /* <DEDUP_REMOVED lines=30> */
.L_x_2619:
        /* <DEDUP_REMOVED lines=41> */
.L_x_2620:
        /* <DEDUP_REMOVED lines=41> */
.L_x_2621:
        /* <DEDUP_REMOVED lines=41> */
.L_x_2622:
        /* <DEDUP_REMOVED lines=41> */
.L_x_2623:
        /* <DEDUP_REMOVED lines=41> */
.L_x_2624:
        /* <DEDUP_REMOVED lines=41> */
.L_x_2625:
        /* <DEDUP_REMOVED lines=41> */
.L_x_2626:
        /* <DEDUP_REMOVED lines=41> */
.L_x_2627:
[----:B------:R-:W2:Y:S04]  /*8bf0*/  LDL.LU R22, [R1+0x20] ;  /* 0x0000200001167983 */ /* 0x000ea80000300800 */
[----:B------:R-:W3:Y:S04]  /*8c00*/  LDL.LU R21, [R1+0x24] ;  /* 0x0000240001157983 */ /* 0x000ee80000300800 */
[----:B------:R-:W4:Y:S04]  /*8c10*/  LDL R19, [R1+0x18] ;  /* 0x0000180001137983 */ /* 0x000f280000100800 */
[----:B------:R-:W4:Y:S01]  /*8c20*/  LDL R20, [R1+0x1c] ;  /* 0x00001c0001147983 */ /* 0x000f220000100800 */
[----:B------:R-:W-:Y:S01]  /*8c30*/  FMUL.FTZ R13, R18, R2 ;  /* 0x00000002120d7220 */ /* 0x000fe20000410000 */
[----:B------:R-:W-:Y:S01]  /*8c40*/  FADD.FTZ R9, R9, R12 ;  /* 0x0000000c09097221 */ /* 0x000fe20000010000 */
[----:B------:R-:W-:Y:S01]  /*8c50*/  FFMA.FTZ R10, R23, R12, R10 ;  /* 0x0000000c170a7223 */ /* 0x000fe2000001000a */
[----:B------:R-:W-:Y:S01]  /*8c60*/  FADD.FTZ R27, R27, R18 ;  /* 0x000000121b1b7221 */ /* 0x000fe20000010000 */
[----:B------:R-:W-:Y:S01]  /*8c70*/  FFMA.FTZ R8, R24, R13, R8 ;  /* 0x0000000d18087223 */ /* 0x000fe20000010008 */
[----:B------:R-:W-:Y:S01]  /*8c80*/  FADD.FTZ R26, R26, R13 ;  /* 0x0000000d1a1a7221 */ /* 0x000fe20000010000 */
[----:B------:R-:W-:Y:S01]  /*8c90*/  FMUL.FTZ R13, R12, R15 ;  /* 0x0000000f0c0d7220 */ /* 0x000fe20000410000 */
[----:B------:R-:W-:-:S03]  /*8ca0*/  FFMA.FTZ R11, R24, R18, R11 ;  /* 0x00000012180b7223 */ /* 0x000fc6000001000b */
        /* <DEDUP_REMOVED lines=28> */
[----:B------:R-:W-:-:S07]  /*8e70*/  FMUL.FTZ R12, R12, R19 ;  /* 0x000000130c0c7220 */ /* 0x000fce0000410000 */
.L_x_2628:
        /* <DEDUP_REMOVED lines=39> */
.L_x_2629:
[----:B-1----:R-:W2:Y:S04]  /*90f0*/  LDL.LU R22, [R1+0x1f8] ;  /* 0x0001f80001167983 */ /* 0x002ea80000300800 */
        /* <DEDUP_REMOVED lines=40> */
.L_x_2630:
        /* <DEDUP_REMOVED lines=41> */
.L_x_2631:
[----:B------:R-:W2:Y:S04]  /*9610*/  LDL.LU R22, [R1+0x218] ;  /* 0x0002180001167983 */ /* 0x000ea80000300800 */
[----:B------:R-:W3:Y:S04]  /*9620*/  LDL.LU R21, [R1+0x21c] ;  /* 0x00021c0001157983 */ /* 0x000ee80000300800 */
[----:B------:R-:W4:Y:S04]  /*9630*/  LDL R19, [R1+0x208] ;  /* 0x0002080001137983 */ /* 0x000f280000100800 */
[----:B------:R-:W4:Y:S01]  /*9640*/  LDL R20, [R1+0x20c] ;  /* 0x00020c0001147983 */ /* 0x000f220000100800 */
[----:B------:R-:W-:Y:S01]  /*9650*/  FMUL.FTZ R13, R18, R2 ;  /* 0x00000002120d7220 */ /* 0x000fe20000410000 */
[----:B------:R-:W-:Y:S01]  /*9660*/  FADD.FTZ R27, R27, R18 ;  /* 0x000000121b1b7221 */ /* 0x000fe20000010000 */
[C---:B------:R-:W-:Y:S01]  /*9670*/  FFMA.FTZ R11, R24.reuse, R18, R11 ;  /* 0x00000012180b7223 */ /* 0x040fe2000001000b */
        /* <DEDUP_REMOVED lines=10> */
[----:B0-----:R-:W-:Y:S01]  /*9720*/  FMUL.FTZ R24, R10, UR25 ;  /* 0x000000190a187c20 */ /* 0x001fe20008410000 */
        /* <DEDUP_REMOVED lines=23> */
.L_x_2632:
[----:B------:R-:W2:Y:S04]  /*98a0*/  LDL.LU R23, [R1+0x220] ;  /* 0x0002200001177983 */ /* 0x000ea80000300800 */
[----:B------:R-:W3:Y:S04]  /*98b0*/  LDL.LU R21, [R1+0x224] ;  /* 0x0002240001157983 */ /* 0x000ee80000300800 */
[----:B------:R-:W4:Y:S04]  /*98c0*/  LDL R22, [R1+0x1f0] ;  /* 0x0001f00001167983 */ /* 0x000f280000100800 */
[----:B------:R-:W4:Y:S01]  /*98d0*/  LDL R20, [R1+0x1f4] ;  /* 0x0001f40001147983 */ /* 0x000f220000100800 */
[----:B------:R-:W-:Y:S01]  /*98e0*/  FMUL.FTZ R19, R10, R2 ;  /* 0x000000020a137220 */ /* 0x000fe20000410000 */
[----:B------:R-:W-:Y:S01]  /*98f0*/  FADD.FTZ R8, R27, R10 ;  /* 0x0000000a1b087221 */ /* 0x000fe20000010000 */
[C---:B------:R-:W-:Y:S01]  /*9900*/  FFMA.FTZ R10, R25.reuse, R10, R11 ;  /* 0x0000000a190a7223 */ /* 0x040fe2000001000b */
[----:B------:R-:W-:Y:S01]  /*9910*/  FFMA.FTZ R27, R24, R13, R12 ;  /* 0x0000000d181b7223 */ /* 0x000fe2000001000c */
        /* <DEDUP_REMOVED lines=33> */
.L_x_2633:
[----:B------:R-:W2:Y:S04]  /*9b30*/  LDL.LU R20, [R1+0x228] ;  /* 0x0002280001147983 */ /* 0x000ea80000300800 */
[----:B------:R-:W3:Y:S04]  /*9b40*/  LDL.LU R13, [R1+0x22c] ;  /* 0x00022c00010d7983 */ /* 0x000ee80000300800 */
[----:B0-----:R-:W4:Y:S04]  /*9b50*/  LDL R24, [R1+0x1e0] ;  /* 0x0001e00001187983 */ /* 0x001f280000100800 */
        /* <DEDUP_REMOVED lines=9> */
[----:B------:R-:W-:Y:S01]  /*9bf0*/  FMUL.FTZ R25, R12, UR25 ;  /* 0x000000190c197c20 */ /* 0x000fe20008410000 */
[----:B-1----:R-:W-:Y:S01]  /*9c00*/  FMUL.FTZ R23, R13, UR25 ;  /* 0x000000190d177c20 */ /* 0x002fe20008410000 */
        /* <DEDUP_REMOVED lines=23> */
.L_x_2634:
[----:B------:R-:W2:Y:S04]  /*9d80*/  LDL.LU R22, [R1+0x230] ;  /* 0x0002300001167983 */ /* 0x000ea80000300800 */
[----:B------:R-:W3:Y:S04]  /*9d90*/  LDL.LU R13, [R1+0x234] ;  /* 0x00023400010d7983 */ /* 0x000ee80000300800 */
[----:B------:R-:W4:Y:S01]  /*9da0*/  LDL R24, [R1+0x1dc] ;  /* 0x0001dc0001187983 */ /* 0x000f220000100800 */
[----:B------:R-:W-:-:S04]  /*9db0*/  FMUL.FTZ R12, R20, R2 ;  /* 0x00000002140c7220 */ /* 0x000fc80000410000 */
[----:B------:R-:W-:Y:S01]  /*9dc0*/  FFMA.FTZ R9, R25, R12, R9 ;  /* 0x0000000c19097223 */ /* 0x000fe20000010009 */
[----:B------:R-:W-:Y:S01]  /*9dd0*/  FADD.FTZ R11, R11, R12 ;  /* 0x0000000c0b0b7221 */ /* 0x000fe20000010000 */
[----:B------:R-:W-:-:S04]  /*9de0*/  FMUL.FTZ R12, R21, R15 ;  /* 0x0000000f150c7220 */ /* 0x000fc80000410000 */
[----:B------:R-:W-:Y:S01]  /*9df0*/  FFMA.FTZ R9, R23, R12, R9 ;  /* 0x0000000c17097223 */ /* 0x000fe20000010009 */
[----:B------:R-:W-:Y:S01]  /*9e00*/  FADD.FTZ R11, R12, R11 ;  /* 0x0000000b0c0b7221 */ /* 0x000fe20000010000 */
[----:B--2---:R-:W-:Y:S02]  /*9e10*/  FADD.FTZ R12, R22, -UR14 ;  /* 0x8000000e160c7e21 */ /* 0x004fe40008010000 */
[----:B------:R1:W5:Y:S01]  /*9e20*/  LDL R22, [R1+0x1d8] ;  /* 0x0001d80001167983 */ /* 0x0003620000100800 */
[----:B---3--:R-:W-:Y:S01]  /*9e30*/  FADD.FTZ R13, R13, -UR14 ;  /* 0x8000000e0d0d7e21 */ /* 0x008fe20008010000 */
[----:B------:R-:W-:-:S03]  /*9e40*/  FMUL.FTZ R12, R12, UR25 ;  /* 0x000000190c0c7c20 */ /* 0x000fc60008410000 */
[----:B0-----:R-:W-:Y:S02]  /*9e50*/  FMUL.FTZ R25, R13, UR25 ;  /* 0x000000190d197c20 */ /* 0x001fe40008410000 */
[----:B------:R1:W-:Y:S04]  /*9e60*/  STL [R1+0x14], R12 ;  /* 0x0000140c01007387 */ /* 0x0003e80000100800 */
[----:B------:R1:W-:Y:S01]  /*9e70*/  STL [R1+0xc], R25 ;  /* 0x00000c1901007387 */ /* 0x0003e20000100800 */
[----:B----4-:R-:W-:Y:S01]  /*9e80*/  MOV R23, R24 ;  /* 0x0000001800177202 */ /* 0x010fe20000000f00 */
[----:B------:R-:W-:Y:S06]  /*9e90*/  @!P5 BRA `(.L_x_2635) ;  /* 0x00000000004cd947 */ /* 0x000fec0003800000 */
[----:B------:R-:W2:Y:S01]  /*9ea0*/  LDL R23, [R1+0x1d8] ;  /* 0x0001d80001177983 */ /* 0x000ea20000100800 */
[----:B-1----:R-:W-:-:S04]  /*9eb0*/  FFMA.FTZ R12, R12, R2, R3 ;  /* 0x000000020c0c7223 */ /* 0x002fc80000010003 */
[----:B------:R-:W-:-:S06]  /*9ec0*/  FMUL.FTZ R13, R12, -1.4426950216293334961 ;  /* 0xbfb8aa3b0c0d7820 */ /* 0x000fcc0000410000 */
[----:B------:R-:W0:Y:S02]  /*9ed0*/  MUFU.EX2 R13, R13 ;  /* 0x0000000d000d7308 */ /* 0x000e240000000800 */
[----:B0-----:R-:W-:-:S06]  /*9ee0*/  FADD.FTZ R13, R13, 1 ;  /* 0x3f8000000d0d7421 */ /* 0x001fcc0000010000 */
[----:B------:R-:W0:Y:S02]  /*9ef0*/  MUFU.RCP R13, R13 ;  /* 0x0000000d000d7308 */ /* 0x000e240000001000 */
[----:B0----5:R-:W-:-:S04]  /*9f00*/  FADD.FTZ R22, -R13, 1 ;  /* 0x3f8000000d167421 */ /* 0x021fc80000010100 */
[----:B------:R-:W-:Y:S01]  /*9f10*/  FFMA.FTZ R22, R12, R22, 1 ;  /* 0x3f8000000c167423 */ /* 0x000fe20000010016 */
[----:B--2---:R-:W-:-:S04]  /*9f20*/  FMUL.FTZ R13, R23, R13 ;  /* 0x0000000d170d7220 */ /* 0x004fc80000410000 */
        /* <DEDUP_REMOVED lines=10> */
.L_x_2635:
[----:B------:R-:W2:Y:S01]  /*9fd0*/  LDL R13, [R1+0x14] ;  /* 0x00001400010d7983 */ /* 0x000ea20000100800 */
[----:B-1---5:R-:W-:-:S03]  /*9fe0*/  FMUL.FTZ R12, R22, R2 ;  /* 0x00000002160c7220 */ /* 0x022fc60000410000 */
[----:B------:R-:W3:Y:S01]  /*9ff0*/  LDL.LU R25, [R1+0x238] ;  /* 0x0002380001197983 */ /* 0x000ee20000300800 */
[----:B------:R-:W-:-:S03]  /*a000*/  FADD.FTZ R11, R11, R12 ;  /* 0x0000000c0b0b7221 */ /* 0x000fc60000010000 */
[----:B------:R-:W4:Y:S01]  /*a010*/  LDL.LU R24, [R1+0x23c] ;  /* 0x00023c0001187983 */ /* 0x000f220000300800 */
[----:B--2---:R-:W-:-:S03]  /*a020*/  FFMA.FTZ R9, R13, R12, R9 ;  /* 0x0000000c0d097223 */ /* 0x004fc60000010009 */
[----:B------:R-:W2:Y:S01]  /*a030*/  LDL R12, [R1+0xc] ;  /* 0x00000c00010c7983 */ /* 0x000ea20000100800 */
[----:B------:R-:W-:-:S04]  /*a040*/  FMUL.FTZ R13, R23, R15 ;  /* 0x0000000f170d7220 */ /* 0x000fc80000410000 */
[----:B--2---:R-:W-:Y:S01]  /*a050*/  FFMA.FTZ R12, R12, R13, R9 ;  /* 0x0000000d0c0c7223 */ /* 0x004fe20000010009 */
[----:B------:R-:W-:Y:S01]  /*a060*/  FADD.FTZ R13, R13, R11 ;  /* 0x0000000b0d0d7221 */ /* 0x000fe20000010000 */
[----:B---3--:R-:W-:Y:S01]  /*a070*/  FADD.FTZ R9, R25, -UR14 ;  /* 0x8000000e19097e21 */ /* 0x008fe20008010000 */
[----:B----4-:R-:W-:-:S03]  /*a080*/  FADD.FTZ R11, R24, -UR14 ;  /* 0x8000000e180b7e21 */ /* 0x010fc60008010000 */
        /* <DEDUP_REMOVED lines=27> */
.L_x_2636:
[----:B0-----:R-:W2:Y:S04]  /*a240*/  LDL R25, [R1+0x10] ;  /* 0x0000100001197983 */ /* 0x001ea80000100800 */
[----:B------:R-:W-:Y:S04]  /*a250*/  STL [R1+0x2e4], R6 ;  /* 0x0002e40601007387 */ /* 0x000fe80000100800 */
[----:B------:R0:W-:Y:S04]  /*a260*/  STL [R1+0x2e0], R5 ;  /* 0x0002e00501007387 */ /* 0x0001e80000100800 */
[----:B------:R1:W-:Y:S04]  /*a270*/  STL [R1+0x2dc], R4 ;  /* 0x0002dc0401007387 */ /* 0x0003e80000100800 */
[----:B------:R-:W-:Y:S04]  /*a280*/  STL [R1+0x2d8], R3 ;  /* 0x0002d80301007387 */ /* 0x000fe80000100800 */
[----:B------:R3:W-:Y:S04]  /*a290*/  STL [R1+0x2d4], R0 ;  /* 0x0002d40001007387 */ /* 0x0007e80000100800 */
[----:B0-----:R-:W4:Y:S04]  /*a2a0*/  LDL R5, [R1+0x168] ;  /* 0x0001680001057983 */ /* 0x001f280000100800 */
[----:B-1----:R-:W4:Y:S04]  /*a2b0*/  LDL R4, [R1+0x19c] ;  /* 0x00019c0001047983 */ /* 0x002f280000100800 */
[----:B---3--:R-:W3:Y:S01]  /*a2c0*/  LDL R0, [R1+0x8] ;  /* 0x0000080001007983 */ /* 0x008ee20000100800 */
[----:B-----5:R-:W-:Y:S01]  /*a2d0*/  FMUL.FTZ R24, R9, R2 ;  /* 0x0000000209187220 */ /* 0x020fe20000410000 */
[----:B------:R-:W0:Y:S03]  /*a2e0*/  S2R R6, SR_LANEID ;  /* 0x0000000000067919 */ /* 0x000e260000000000 */
[----:B------:R-:W-:Y:S01]  /*a2f0*/  FADD.FTZ R13, R13, R24 ;  /* 0x000000180d0d7221 */ /* 0x000fe20000010000 */
[----:B------:R-:W4:Y:S01]  /*a300*/  LDL R3, [R1+0x20] ;  /* 0x0000200001037983 */ /* 0x000f220000100800 */
[----:B0-----:R-:W-:Y:S01]  /*a310*/  ISETP.GT.AND P5, PT, R6, 0x1e, PT ;  /* 0x0000001e0600780c */ /* 0x001fe20003fa4270 */
[----:B------:R-:W-:Y:S01]  /*a320*/  FADD.FTZ R8, R8, R18 ;  /* 0x0000001208087221 */ /* 0x000fe20000010000 */
[----:B--2---:R-:W-:Y:S01]  /*a330*/  FFMA.FTZ R12, R25, R24, R12 ;  /* 0x00000018190c7223 */ /* 0x004fe2000001000c */
[----:B------:R-:W-:-:S04]  /*a340*/  FMUL.FTZ R24, R11, R15 ;  /* 0x0000000f0b187220 */ /* 0x000fc80000410000 */
[----:B------:R-:W-:-:S05]  /*a350*/  FADD.FTZ R13, R24, R13 ;  /* 0x0000000d180d7221 */ /* 0x000fca0000010000 */
[----:B------:R-:W0:Y:S01]  /*a360*/  SHFL.DOWN PT, R25, R13, 0x1, 0x1f ;  /* 0x08201f000d197f89 */ /* 0x000e2200000e0000 */
[----:B---3--:R-:W-:-:S05]  /*a370*/  FFMA.FTZ R12, R0, R24, R12 ;  /* 0x00000018000c7223 */ /* 0x008fca000001000c */
[----:B------:R-:W1:Y:S01]  /*a380*/  SHFL.DOWN PT, R24, R12, 0x1, 0x1f ;  /* 0x08201f000c187f89 */ /* 0x000e6200000e0000 */
[----:B0-----:R-:W-:-:S05]  /*a390*/  @!P5 FADD.FTZ R13, R13, R25 ;  /* 0x000000190d0dd221 */ /* 0x001fca0000010000 */
[----:B------:R-:W0:Y:S01]  /*a3a0*/  SHFL.DOWN PT, R25, R13, 0x2, 0x1f ;  /* 0x08401f000d197f89 */ /* 0x000e2200000e0000 */
[----:B-1----:R-:W-:-:S05]  /*a3b0*/  @!P5 FADD.FTZ R12, R12, R24 ;  /* 0x000000180c0cd221 */ /* 0x002fca0000010000 */
[----:B------:R-:W1:Y:S01]  /*a3c0*/  SHFL.DOWN PT, R24, R12, 0x2, 0x1f ;  /* 0x08401f000c187f89 */ /* 0x000e6200000e0000 */
[----:B------:R-:W-:-:S13]  /*a3d0*/  ISETP.GT.AND P5, PT, R6, 0x1d, PT ;  /* 0x0000001d0600780c */ /* 0x000fda0003fa4270 */
[----:B0-----:R-:W-:Y:S01]  /*a3e0*/  @!P5 FADD.FTZ R13, R13, R25 ;  /* 0x000000190d0dd221 */ /* 0x001fe20000010000 */
[----:B-1----:R-:W-:-:S05]  /*a3f0*/  @!P5 FADD.FTZ R12, R12, R24 ;  /* 0x000000180c0cd221 */ /* 0x002fca0000010000 */
[----:B------:R-:W0:Y:S01]  /*a400*/  SHFL.DOWN PT, R24, R12, 0x4, 0x1f ;  /* 0x08801f000c187f89 */ /* 0x000e2200000e0000 */
[----:B------:R-:W-:-:S03]  /*a410*/  ISETP.GT.AND P5, PT, R6, 0x1b, PT ;  /* 0x0000001b0600780c */ /* 0x000fc60003fa4270 */
[----:B------:R-:W1:Y:S10]  /*a420*/  SHFL.DOWN PT, R25, R13, 0x4, 0x1f ;  /* 0x08801f000d197f89 */ /* 0x000e7400000e0000 */
        /* <DEDUP_REMOVED lines=9> */
[----:B------:R1:W5:Y:S04]  /*a4c0*/  LDL.LU R6, [R1+0x2e4] ;  /* 0x0002e40001067983 */ /* 0x0003680000300800 */
[----:B------:R-:W2:Y:S01]  /*a4d0*/  SHFL.DOWN PT, R25, R13, 0x10, 0x1f ;  /* 0x0a001f000d197f89 */ /* 0x000ea200000e0000 */
[----:B----4-:R-:W-:Y:S01]  /*a4e0*/  FFMA.FTZ R10, R5, R18, R10 ;  /* 0x00000012050a7223 */ /* 0x010fe2000001000a */
[----:B------:R-:W-:Y:S01]  /*a4f0*/  FADD.FTZ R18, R26, R19 ;  /* 0x000000131a127221 */ /* 0x000fe20000010000 */
[----:B------:R-:W-:-:S04]  /*a500*/  FFMA.FTZ R19, R4, R19, R27 ;  /* 0x0000001304137223 */ /* 0x000fc8000001001b */
[----:B0-----:R-:W-:Y:S02]  /*a510*/  @!P5 FADD.FTZ R12, R12, R24 ;  /* 0x000000180c0cd221 */ /* 0x001fe40000010000 */
[----:B------:R-:W3:Y:S01]  /*a520*/  LDL R24, [R1+0x24] ;  /* 0x0000240001187983 */ /* 0x000ee20000100800 */
[----:B--2---:R-:W-:-:S03]  /*a530*/  @!P5 FADD.FTZ R13, R13, R25 ;  /* 0x000000190d0dd221 */ /* 0x004fc60000010000 */
[----:B------:R-:W2:Y:S04]  /*a540*/  LDL R25, [R1+0x10] ;  /* 0x0000100001197983 */ /* 0x000ea80000100800 */
[----:B------:R1:W5:Y:S04]  /*a550*/  LDL.LU R5, [R1+0x2e0] ;  /* 0x0002e00001057983 */ /* 0x0003680000300800 */
[----:B------:R-:W4:Y:S04]  /*a560*/  LDL R26, [R1+0xc] ;  /* 0x00000c00011a7983 */ /* 0x000f280000100800 */
[----:B------:R1:W5:Y:S04]  /*a570*/  LDL.LU R4, [R1+0x2dc] ;  /* 0x0002dc0001047983 */ /* 0x0003680000300800 */
[----:B------:R-:W2:Y:S01]  /*a580*/  LDL R27, [R1+0x14] ;  /* 0x00001400011b7983 */ /* 0x000ea20000100800 */
[----:B------:R-:W-:-:S03]  /*a590*/  FFMA.FTZ R10, R3, R20, R10 ;  /* 0x00000014030a7223 */ /* 0x000fc6000001000a */
[----:B------:R1:W5:Y:S01]  /*a5a0*/  LDL.LU R3, [R1+0x2d8] ;  /* 0x0002d80001037983 */ /* 0x0003620000300800 */
[----:B------:R-:W-:-:S04]  /*a5b0*/  FADD.FTZ R8, R8, R20 ;  /* 0x0000001408087221 */ /* 0x000fc80000010000 */
[----:B------:R-:W-:Y:S01]  /*a5c0*/  FADD.FTZ R20, R8, R22 ;  /* 0x0000001608147221 */ /* 0x000fe20000010000 */
[----:B------:R-:W0:Y:S01]  /*a5d0*/  S2UR UR7, SR_CgaCtaId ;  /* 0x00000000000779c3 */ /* 0x000e220000008800 */
[----:B---3--:R-:W-:Y:S02]  /*a5e0*/  FFMA.FTZ R19, R24, R21, R19 ;  /* 0x0000001518137223 */ /* 0x008fe40000010013 */
[----:B------:R-:W3:Y:S02]  /*a5f0*/  LDL R24, [R1+0x2d0] ;  /* 0x0002d00001187983 */ /* 0x000ee40000100800 */
[----:B----4-:R-:W-:Y:S01]  /*a600*/  FFMA.FTZ R19, R26, R23, R19 ;  /* 0x000000171a137223 */ /* 0x010fe20000010013 */
[----:B--2---:R-:W-:-:S04]  /*a610*/  FFMA.FTZ R10, R27, R22, R10 ;  /* 0x000000161b0a7223 */ /* 0x004fc8000001000a */
[----:B------:R-:W-:Y:S01]  /*a620*/  FFMA.FTZ R8, R25, R9, R10 ;  /* 0x0000000919087223 */ /* 0x000fe2000001000a */
[----:B------:R-:W-:Y:S01]  /*a630*/  FADD.FTZ R10, R20, R9 ;  /* 0x00000009140a7221 */ /* 0x000fe20000010000 */
[----:B------:R-:W-:Y:S02]  /*a640*/  FFMA.FTZ R9, R0, R11, R19 ;  /* 0x0000000b00097223 */ /* 0x000fe40000010013 */
[----:B------:R1:W5:Y:S01]  /*a650*/  LDL.LU R0, [R1+0x2d4] ;  /* 0x0002d40001007983 */ /* 0x0003620000300800 */
[----:B------:R-:W2:Y:S01]  /*a660*/  S2R R25, SR_LANEID ;  /* 0x0000000000197919 */ /* 0x000ea20000000000 */
[----:B------:R-:W-:Y:S01]  /*a670*/  UMOV UR6, 0x400 ;  /* 0x0000040000067882 */ /* 0x000fe20000000000 */
[----:B------:R-:W-:Y:S01]  /*a680*/  FADD.FTZ R18, R18, R21 ;  /* 0x0000001512127221 */ /* 0x000fe20000010000 */
[----:B------:R-:W-:-:S03]  /*a690*/  UIADD3 UR5, UR6, 0xa0, URZ ;  /* 0x000000a006057890 */ /* 0x000fc6000fffe03f */
[----:B------:R-:W-:Y:S01]  /*a6a0*/  FADD.FTZ R18, R18, R23 ;  /* 0x0000001712127221 */ /* 0x000fe20000010000 */
[----:B0-----:R-:W-:-:S03]  /*a6b0*/  ULEA UR5, UR7, UR5, 0x18 ;  /* 0x0000000507057291 */ /* 0x001fc6000f8ec03f */
[----:B------:R-:W-:-:S03]  /*a6c0*/  FADD.FTZ R11, R18, R11 ;  /* 0x0000000b120b7221 */ /* 0x000fc60000010000 */
[----:B------:R-:W-:-:S05]  /*a6d0*/  LEA R18, R17, UR5, 0x4 ;  /* 0x0000000511127c11 */ /* 0x000fca000f8e20ff */
[----:B------:R1:W-:Y:S01]  /*a6e0*/  STS.128 [R18], R8 ;  /* 0x0000000812007388 */ /* 0x0003e20000000c00 */
[----:B--2---:R-:W-:Y:S01]  /*a6f0*/  ISETP.NE.AND P5, PT, R25, RZ, PT ;  /* 0x000000ff1900720c */ /* 0x004fe20003fa5270 */
[----:B------:R-:W-:-:S12]  /*a700*/  BSSY B0, `(.L_x_2637) ;  /* 0x000002c000007945 */ /* 0x000fd80003800000 */
[----:B---3--:R1:W-:Y:S01]  /*a710*/  @!P5 STS.64 [R24+0x10], R12 ;  /* 0x0000100c1800d388 */ /* 0x0083e20000000a00 */
[----:B------:R-:W-:Y:S01]  /*a720*/  BAR.SYNC.DEFER_BLOCKING 0x0 ;  /* 0x0000000000007b1d */ /* 0x000fe20000010000 */
[----:B------:R-:W-:-:S13]  /*a730*/  ISETP.NE.AND P5, PT, R17, RZ, PT ;  /* 0x000000ff1100720c */ /* 0x000fda0003fa5270 */
        /* <DEDUP_REMOVED lines=40> */
.L_x_2638:
[----:B------:R-:W-:Y:S05]  /*a9c0*/  BSYNC B0 ;  /* 0x0000000000007941 */ /* 0x000fea0003800000 */
.L_x_2637:
        /* <DEDUP_REMOVED lines=81> */
.L_x_2640:
[----:B------:R-:W-:Y:S05]  /*aee0*/  BSYNC B0 ;  /* 0x0000000000007941 */ /* 0x000fea0003800000 */
.L_x_2639:
        /* <DEDUP_REMOVED lines=19> */
.L_x_2642:
[----:B------:R-:W-:Y:S05]  /*b020*/  BSYNC B0 ;  /* 0x0000000000007941 */ /* 0x000fea0003800000 */
.L_x_2641:
        /* <DEDUP_REMOVED lines=41> */
.L_x_2645:
[----:B------:R-:W-:Y:S02]  /*b2c0*/  MOV R8, UR20 ;  /* 0x0000001400087c02 */ /* 0x000fe40008000f00 */
[----:B------:R-:W-:-:S05]  /*b2d0*/  MOV R9, UR21 ;  /* 0x0000001500097c02 */ /* 0x000fca0008000f00 */
[----:B------:R-:W2:Y:S04]  /*b2e0*/  LDG.E.STRONG.GPU R8, desc[UR22][R8.64] ;  /* 0x0000001608087981 */ /* 0x000ea8000c1ef900 */
[----:B--2---:R-:W-:Y:S01]  /*b2f0*/  CCTL.IVALL ;  /* 0x00000000ff00798f */ /* 0x004fe20002000000 */
[----:B------:R-:W-:Y:S05]  /*b300*/  YIELD ;  /* 0x0000000000007946 */ /* 0x000fea0003800000 */
[----:B------:R-:W-:-:S13]  /*b310*/  ISETP.NE.AND P6, PT, R8, R10, PT ;  /* 0x0000000a0800720c */ /* 0x000fda0003fc5270 */
[----:B------:R-:W-:Y:S05]  /*b320*/  @P6 BRA `(.L_x_2645) ;  /* 0xfffffffc00e46947 */ /* 0x000fea000383ffff */
.L_x_2644:
        /* <DEDUP_REMOVED lines=27> */
.L_x_2649:
        /* <DEDUP_REMOVED lines=167> */
.L_x_2648:
        /* <DEDUP_REMOVED lines=89> */
.L_x_2650:
[----:B------:R-:W-:-:S04]  /*c4e0*/  LOP3.LUT P6, RZ, R16, 0x1, RZ, 0xc0, !PT ;  /* 0x0000000110ff7812 */ /* 0x000fc800078cc0ff */
[----:B------:R-:W-:-:S13]  /*c4f0*/  ISETP.NE.OR P6, PT, RZ, UR17, P6 ;  /* 0x00000011ff007c0c */ /* 0x000fda000b7c5670 */
[----:B------:R-:W-:Y:S05]  /*c500*/  @!P6 BRA `(.L_x_2646) ;  /* 0x0000000000c4e947 */ /* 0x000fea0003800000 */
.L_x_2647:
[----:B------:R-:W1:Y:S01]  /*c510*/  S2UR UR20, SR_CTAID.X ;  /* 0x00000000001479c3 */ /* 0x000e620000002500 */
[----:B------:R-:W-:Y:S01]  /*c520*/  NOP ;  /* 0x0000000000007918 */ /* 0x000fe20000000000 */
.L_x_2651:
        /* <DEDUP_REMOVED lines=9> */
[----:B-1----:R-:W-:Y:S02]  /*c5c0*/  UMOV UR13, UR20 ;  /* 0x00000014000d7c82 */ /* 0x002fe40008000000 */
[----:B------:R-:W-:Y:S01]  /*c5d0*/  MOV R10, UR13 ;  /* 0x0000000d000a7c02 */ /* 0x000fe20008000f00 */
[----:B--2---:R-:W-:Y:S01]  /*c5e0*/  @!P6 FADD.FTZ R12, R12, R8 ;  /* 0x000000080c0ce221 */ /* 0x004fe20000010000 */
[----:B------:R-:W-:Y:S02]  /*c5f0*/  @!P6 FADD.FTZ R13, R13, R9 ;  /* 0x000000090d0de221 */ /* 0x000fe40000010000 */
        /* <DEDUP_REMOVED lines=34> */
.L_x_2646:
        /* <DEDUP_REMOVED lines=14> */
.L_x_2653:
[----:B------:R-:W-:Y:S05]  /*c900*/  BSYNC B0 ;  /* 0x0000000000007941 */ /* 0x000fea0003800000 */
.L_x_2652:
        /* <DEDUP_REMOVED lines=26> */
.L_x_2643:
        /* <DEDUP_REMOVED lines=37> */
.L_x_2654:
[----:B------:R-:W-:Y:S01]  /*cd00*/  LOP3.LUT P5, RZ, R16, 0x1000, RZ, 0xc0, !PT ;  /* 0x0000100010ff7812 */ /* 0x000fe200078ac0ff */
[----:B------:R-:W-:-:S12]  /*cd10*/  BSSY B0, `(.L_x_2655) ;  /* 0x0000016000007945 */ /* 0x000fd80003800000 */
[----:B------:R-:W-:Y:S05]  /*cd20*/  @P5 BRA `(.L_x_2656) ;  /* 0x0000000000505947 */ /* 0x000fea0003800000 */
[----:B------:R-:W2:Y:S01]  /*cd30*/  LDL.LU R9, [R1+0x284] ;  /* 0x0002840001097983 */ /* 0x000ea20000300800 */
[----:B------:R-:W-:Y:S01]  /*cd40*/  MOV R8, UR5 ;  /* 0x0000000500087c02 */ /* 0x000fe20008000f00 */
[----:B------:R-:W-:Y:S01]  /*cd50*/  ULDC.64 UR14, c[0x0][0x288] ;  /* 0x0000a200000e7ab9 */ /* 0x000fe20000000a00 */
[----:B-----5:R-:W-:-:S03]  /*cd60*/  MOV R10, R6 ;  /* 0x00000006000a7202 */ /* 0x020fc60000000f00 */
[----:B------:R-:W-:-:S04]  /*cd70*/  FFMA.FTZ R8, R20, R8, UR6 ;  /* 0x0000000614087e23 */ /* 0x000fc80008010008 */
[----:B------:R-:W-:Y:S01]  /*cd80*/  FFMA.FTZ R12, R2, R19, -R8 ;  /* 0x00000013020c7223 */ /* 0x000fe20000010808 */
[----:B------:R-:W-:-:S05]  /*cd90*/  MOV R8, UR5 ;  /* 0x0000000500087c02 */ /* 0x000fca0008000f00 */
[----:B------:R-:W-:-:S04]  /*cda0*/  FFMA.FTZ R8, R18, R8, UR6 ;  /* 0x0000000612087e23 */ /* 0x000fc80008010008 */
[----:B------:R-:W-:Y:S01]  /*cdb0*/  FFMA.FTZ R13, R15, R11, -R8 ;  /* 0x0000000b0f0d7223 */ /* 0x000fe20000010808 */
[----:B0-----:R-:W-:-:S03]  /*cdc0*/  MOV R11, R5 ;  /* 0x00000005000b7202 */ /* 0x001fc60000000f00 */
        /* <DEDUP_REMOVED lines=10> */
.L_x_2656:
[----:B------:R-:W-:Y:S05]  /*ce70*/  BSYNC B0 ;  /* 0x0000000000007941 */ /* 0x000fea0003800000 */
.L_x_2655:
[----:B0----5:R0:W5:Y:S01]  /*ce80*/  LDL R19, [R1+0x54] ;  /* 0x0000540001137983 */ /* 0x0211620000100800 */
[----:B------:R-:W2:Y:S03]  /*ce90*/  LDC R18, c[0x0][0x2ac] ;  /* 0x0000ab00ff127b82 */ /* 0x000ea60000000800 */
[----:B------:R0:W5:Y:S04]  /*cea0*/  LDL R12, [R1+0xa0] ;  /* 0x0000a000010c7983 */ /* 0x0001680000100800 */
[----:B------:R0:W5:Y:S04]  /*ceb0*/  LDL R13, [R1+0x80] ;  /* 0x00008000010d7983 */ /* 0x0001680000100800 */
        /* <DEDUP_REMOVED lines=23> */
.L_x_2657:
[----:B------:R-:W-:Y:S01]  /*d030*/  LOP3.LUT P5, RZ, R16, 0x800, RZ, 0xc0, !PT ;  /* 0x0000080010ff7812 */ /* 0x000fe200078ac0ff */
[----:B------:R-:W-:-:S12]  /*d040*/  BSSY B0, `(.L_x_2658) ;  /* 0x0000017000007945 */ /* 0x000fd80003800000 */
[----:B------:R-:W-:Y:S05]  /*d050*/  @P5 BRA `(.L_x_2659) ;  /* 0x0000000000545947 */ /* 0x000fea0003800000 */
[----:B------:R-:W3:Y:S01]  /*d060*/  LDL.LU R10, [R1+0x288] ;  /* 0x00028800010a7983 */ /* 0x000ee20000300800 */
[----:B------:R-:W-:Y:S01]  /*d070*/  MOV R8, UR5 ;  /* 0x0000000500087c02 */ /* 0x000fe20008000f00 */
[----:B------:R-:W-:Y:S02]  /*d080*/  ULDC.64 UR14, c[0x0][0x288] ;  /* 0x0000a200000e7ab9 */ /* 0x000fe40000000a00 */
[----:B------:R-:W4:Y:S02]  /*d090*/  LDL.LU R9, [R1+0x240] ;  /* 0x0002400001097983 */ /* 0x000f240000300800 */
[----:B-----5:R-:W-:-:S04]  /*d0a0*/  FFMA.FTZ R8, R19, R8, UR6 ;  /* 0x0000000613087e23 */ /* 0x020fc80008010008 */
[----:B0-----:R-:W-:Y:S01]  /*d0b0*/  FFMA.FTZ R12, R2, R12, -R8 ;  /* 0x0000000c020c7223 */ /* 0x001fe20000010808 */
[----:B------:R-:W-:-:S05]  /*d0c0*/  MOV R8, UR5 ;  /* 0x0000000500087c02 */ /* 0x000fca0008000f00 */
[----:B------:R-:W-:-:S04]  /*d0d0*/  FFMA.FTZ R8, R13, R8, UR6 ;  /* 0x000000060d087e23 */ /* 0x000fc80008010008 */
[----:B------:R-:W-:Y:S01]  /*d0e0*/  FFMA.FTZ R13, R15, R11, -R8 ;  /* 0x0000000b0f0d7223 */ /* 0x000fe20000010808 */
[----:B------:R-:W-:Y:S01]  /*d0f0*/  MOV R11, R5 ;  /* 0x00000005000b7202 */ /* 0x000fe20000000f00 */
[----:B---3--:R-:W-:Y:S01]  /*d100*/  IMAD R8, R10, UR14, RZ ;  /* 0x0000000e0a087c24 */ /* 0x008fe2000f8e02ff */
        /* <DEDUP_REMOVED lines=10> */
.L_x_2659:
[----:B------:R-:W-:Y:S05]  /*d1b0*/  BSYNC B0 ;  /* 0x0000000000007941 */ /* 0x000fea0003800000 */
.L_x_2658:
[----:B-----5:R3:W5:Y:S04]  /*d1c0*/  LDL R19, [R1+0x50] ;  /* 0x0000500001137983 */ /* 0x0207680000100800 */
[----:B0-----:R3:W5:Y:S04]  /*d1d0*/  LDL R12, [R1+0x90] ;  /* 0x00009000010c7983 */ /* 0x0017680000100800 */
[----:B------:R3:W5:Y:S04]  /*d1e0*/  LDL R13, [R1+0x70] ;  /* 0x00007000010d7983 */ /* 0x0007680000100800 */
[----:B-1----:R3:W5:Y:S01]  /*d1f0*/  LDL R11, [R1+0x94] ;  /* 0x00009400010b7983 */ /* 0x0027620000100800 */
[----:B------:R-:W-:-:S13]  /*d200*/  ISETP.NE.AND P5, PT, RZ, UR24, PT ;  /* 0x00000018ff007c0c */ /* 0x000fda000bfa5270 */
[----:B---3--:R-:W-:Y:S05]  /*d210*/  @!P5 BRA `(.L_x_2660) ;  /* 0x000000000050d947 */ /* 0x008fea0003800000 */
        /* <DEDUP_REMOVED lines=20> */
.L_x_2660:
        /* <DEDUP_REMOVED lines=24> */
.L_x_2662:
[----:B------:R-:W-:Y:S05]  /*d4e0*/  BSYNC B0 ;  /* 0x0000000000007941 */ /* 0x000fea0003800000 */
.L_x_2661:
[----:B------:R3:W5:Y:S04]  /*d4f0*/  LDL R21, [R1+0x74] ;  /* 0x0000740001157983 */ /* 0x0007680000100800 */
[----:B-----5:R3:W5:Y:S04]  /*d500*/  LDL R13, [R1+0x78] ;  /* 0x00007800010d7983 */ /* 0x0207680000100800 */
[----:B------:R3:W5:Y:S04]  /*d510*/  LDL R19, [R1+0x98] ;  /* 0x0000980001137983 */ /* 0x0007680000100800 */
[----:B01----:R3:W5:Y:S01]  /*d520*/  LDL R11, [R1+0x7c] ;  /* 0x00007c00010b7983 */ /* 0x0037620000100800 */
[----:B------:R-:W-:Y:S01]  /*d530*/  ISETP.NE.AND P5, PT, RZ, UR24, PT ;  /* 0x00000018ff007c0c */ /* 0x000fe2000bfa5270 */
[----:B------:R-:W-:Y:S01]  /*d540*/  ULDC.64 UR14, c[0x0][0x290] ;  /* 0x0000a400000e7ab9 */ /* 0x000fe20000000a00 */
[----:B------:R-:W-:-:S05]  /*d550*/  SHF.R.U32.HI R12, RZ, 0x5, R17 ;  /* 0x00000005ff0c7819 */ /* 0x000fca0000011611 */
[----:B--2---:R-:W-:-:S05]  /*d560*/  IMAD R12, R18, UR13, R12 ;  /* 0x0000000d120c7c24 */ /* 0x004fca000f8e020c */
[----:B------:R-:W-:Y:S01]  /*d570*/  IADD3 R20, R12, 0x190, RZ ;  /* 0x000001900c147810 */ /* 0x000fe20007ffe0ff */
[----:B---3--:R-:W-:Y:S06]  /*d580*/  @!P5 BRA `(.L_x_2663) ;  /* 0x000000000050d947 */ /* 0x008fec0003800000 */
        /* <DEDUP_REMOVED lines=20> */
.L_x_2663:
        /* <DEDUP_REMOVED lines=24> */
.L_x_2665:
[----:B------:R-:W-:Y:S05]  /*d850*/  BSYNC B0 ;  /* 0x0000000000007941 */ /* 0x000fea0003800000 */
.L_x_2664:
[----:B-----5:R2:W5:Y:S04]  /*d860*/  LDL R19, [R1+0x84] ;  /* 0x0000840001137983 */ /* 0x0205680000100800 */
[----:B0-----:R2:W5:Y:S04]  /*d870*/  LDL R13, [R1+0x58] ;  /* 0x00005800010d7983 */ /* 0x0015680000100800 */
[----:B------:R2:W5:Y:S04]  /*d880*/  LDL R18, [R1+0x9c] ;  /* 0x00009c0001127983 */ /* 0x0005680000100800 */
[----:B-1----:R2:W5:Y:S01]  /*d890*/  LDL R11, [R1+0x5c] ;  /* 0x00005c00010b7983 */ /* 0x0025620000100800 */
[----:B------:R-:W-:-:S13]  /*d8a0*/  ISETP.NE.AND P5, PT, RZ, UR24, PT ;  /* 0x00000018ff007c0c */ /* 0x000fda000bfa5270 */
[----:B--2---:R-:W-:Y:S05]  /*d8b0*/  @!P5 BRA `(.L_x_2666) ;  /* 0x000000000050d947 */ /* 0x004fea0003800000 */
        /* <DEDUP_REMOVED lines=20> */
.L_x_2666:
[----:B------:R-:W-:Y:S01]  /*da00*/  LOP3.LUT P5, RZ, R16, 0x100, RZ, 0xc0, !PT ;  /* 0x0000010010ff7812 */ /* 0x000fe200078ac0ff */
[----:B------:R-:W-:-:S12]  /*da10*/  BSSY B0, `(.L_x_2667) ;  /* 0x0000017000007945 */ /* 0x000fd80003800000 */
[----:B------:R-:W-:Y:S05]  /*da20*/  @P5 BRA `(.L_x_2668) ;  /* 0x0000000000545947 */ /* 0x000fea0003800000 */
[----:B------:R-:W2:Y:S01]  /*da30*/  LDL.LU R10, [R1+0x294] ;  /* 0x00029400010a7983 */ /* 0x000ea20000300800 */
[----:B------:R-:W-:Y:S01]  /*da40*/  MOV R8, UR5 ;  /* 0x0000000500087c02 */ /* 0x000fe20008000f00 */
[----:B------:R-:W-:Y:S02]  /*da50*/  ULDC.64 UR16, c[0x0][0x288] ;  /* 0x0000a20000107ab9 */ /* 0x000fe40000000a00 */
[----:B------:R-:W3:Y:S02]  /*da60*/  LDL.LU R9, [R1+0x24c] ;  /* 0x00024c0001097983 */ /* 0x000ee40000300800 */
[----:B-----5:R-:W-:-:S04]  /*da70*/  FFMA.FTZ R8, R19, R8, UR6 ;  /* 0x0000000613087e23 */ /* 0x020fc80008010008 */
[----:B0-----:R-:W-:Y:S01]  /*da80*/  FFMA.FTZ R13, R2, R13, -R8 ;  /* 0x0000000d020d7223 */ /* 0x001fe20000010808 */
        /* <DEDUP_REMOVED lines=15> */
.L_x_2668:
[----:B------:R-:W-:Y:S05]  /*db80*/  BSYNC B0 ;  /* 0x0000000000007941 */ /* 0x000fea0003800000 */
.L_x_2667:
        /* <DEDUP_REMOVED lines=26> */
.L_x_2669:
        /* <DEDUP_REMOVED lines=24> */
.L_x_2671:
[----:B------:R-:W-:Y:S05]  /*deb0*/  BSYNC B0 ;  /* 0x0000000000007941 */ /* 0x000fea0003800000 */
.L_x_2670:
        /* <DEDUP_REMOVED lines=26> */
.L_x_2672:
[----:B------:R-:W-:Y:S04]  /*e060*/  BSSY B0, `(.L_x_2673) ;  /* 0x0000017000007945 */ /* 0x000fe80003800000 */
        /* <DEDUP_REMOVED lines=22> */
.L_x_2674:
[----:B------:R-:W-:Y:S05]  /*e1d0*/  BSYNC B0 ;  /* 0x0000000000007941 */ /* 0x000fea0003800000 */
.L_x_2673:
[----:B------:R-:W-:Y:S05]  /*e1e0*/  @!P5 BRA `(.L_x_2675) ;  /* 0x000000000060d947 */ /* 0x000fea0003800000 */
[----:B-1----:R-:W2:Y:S04]  /*e1f0*/  LDL R8, [R1+0x38] ;  /* 0x0000380001087983 */ /* 0x002ea80000100800 */
[----:B------:R-:W3:Y:S04]  /*e200*/  LDL.LU R10, [R1+0x40] ;  /* 0x00004000010a7983 */ /* 0x000ee80000300800 */
[----:B0----5:R-:W4:Y:S04]  /*e210*/  LDL R13, [R1+0x3c] ;  /* 0x00003c00010d7983 */ /* 0x021f280000100800 */
[----:B------:R-:W4:Y:S01]  /*e220*/  LDL.LU R11, [R1+0x44] ;  /* 0x00004400010b7983 */ /* 0x000f220000300800 */
        /* <DEDUP_REMOVED lines=20> */
.L_x_2675:
[----:B------:R-:W-:Y:S04]  /*e370*/  BSSY B0, `(.L_x_2676) ;  /* 0x000001b000007945 */ /* 0x000fe80003800000 */
[----:B------:R-:W-:Y:S05]  /*e380*/  @P3 BRA `(.L_x_2677) ;  /* 0x0000000000643947 */ /* 0x000fea0003800000 */
[----:B-----5:R-:W3:Y:S01]  /*e390*/  LDL.LU R19, [R1+0x38] ;  /* 0x0000380001137983 */ /* 0x020ee20000300800 */
[----:B-12---:R-:W-:Y:S01]  /*e3a0*/  MOV R8, UR5 ;  /* 0x0000000500087c02 */ /* 0x006fe20008000f00 */
[----:B------:R-:W-:Y:S02]  /*e3b0*/  ULDC.64 UR16, c[0x0][0x288] ;  /* 0x0000a20000107ab9 */ /* 0x000fe40000000a00 */
[----:B0-----:R-:W2:Y:S04]  /*e3c0*/  LDL.LU R13, [R1+0x40] ;  /* 0x00004000010d7983 */ /* 0x001ea80000300800 */
[----:B------:R-:W4:Y:S04]  /*e3d0*/  LDL.LU R18, [R1+0x3c] ;  /* 0x00003c0001127983 */ /* 0x000f280000300800 */
[----:B------:R-:W4:Y:S04]  /*e3e0*/  LDL.LU R11, [R1+0x44] ;  /* 0x00004400010b7983 */ /* 0x000f280000300800 */
[----:B------:R-:W4:Y:S04]  /*e3f0*/  LDL.LU R10, [R1+0x2a0] ;  /* 0x0002a000010a7983 */ /* 0x000f280000300800 */
[----:B------:R-:W4:Y:S01]  /*e400*/  LDL.LU R9, [R1+0x258] ;  /* 0x0002580001097983 */ /* 0x000f220000300800 */
[----:B---3--:R-:W-:-:S04]  /*e410*/  FFMA.FTZ R8, R19, R8, UR6 ;  /* 0x0000000613087e23 */ /* 0x008fc80008010008 */
[----:B--2---:R-:W-:Y:S01]  /*e420*/  FFMA.FTZ R13, R2, R13, -R8 ;  /* 0x0000000d020d7223 */ /* 0x004fe20000010808 */
[----:B------:R-:W-:-:S05]  /*e430*/  MOV R8, UR5 ;  /* 0x0000000500087c02 */ /* 0x000fca0008000f00 */
[----:B----4-:R-:W-:-:S04]  /*e440*/  FFMA.FTZ R8, R18, R8, UR6 ;  /* 0x0000000612087e23 */ /* 0x010fc80008010008 */
[----:B------:R-:W-:Y:S01]  /*e450*/  FFMA.FTZ R18, R15, R11, -R8 ;  /* 0x0000000b0f127223 */ /* 0x000fe20000010808 */
[----:B------:R-:W-:Y:S01]  /*e460*/  MOV R11, R5 ;  /* 0x00000005000b7202 */ /* 0x000fe20000000f00 */
[----:B------:R-:W-:Y:S01]  /*e470*/  IMAD R8, R10, UR16, RZ ;  /* 0x000000100a087c24 */ /* 0x000fe2000f8e02ff */
        /* <DEDUP_REMOVED lines=10> */
.L_x_2677:
[----:B------:R-:W-:Y:S05]  /*e520*/  BSYNC B0 ;  /* 0x0000000000007941 */ /* 0x000fea0003800000 */
.L_x_2676:
[----:B------:R-:W-:Y:S05]  /*e530*/  @!P5 BRA `(.L_x_2678) ;  /* 0x000000000060d947 */ /* 0x000fea0003800000 */
[----:B-123--:R-:W2:Y:S04]  /*e540*/  LDL R8, [R1+0x28] ;  /* 0x0000280001087983 */ /* 0x00eea80000100800 */
[----:B------:R-:W3:Y:S04]  /*e550*/  LDL.LU R10, [R1] ;  /* 0x00000000010a7983 */ /* 0x000ee80000300800 */
        /* <DEDUP_REMOVED lines=13> */
[----:B------:R0:W-:Y:S02]  /*e630*/  STL [R1], R10 ;  /* 0x0000000a01007387 */ /* 0x0001e40000100800 */
        /* <DEDUP_REMOVED lines=8> */
.L_x_2678:
[----:B------:R-:W-:Y:S04]  /*e6c0*/  BSSY B0, `(.L_x_2679) ;  /* 0x000001b000007945 */ /* 0x000fe80003800000 */
[----:B------:R-:W-:Y:S05]  /*e6d0*/  @P2 BRA `(.L_x_2680) ;  /* 0x0000000000642947 */ /* 0x000fea0003800000 */
[----:B-----5:R-:W2:Y:S02]  /*e6e0*/  LDL.LU R19, [R1+0x28] ;  /* 0x0000280001137983 */ /* 0x020ea40000300800 */
[----:B-1234-:R-:W-:Y:S01]  /*e6f0*/  MOV R8, UR5 ;  /* 0x0000000500087c02 */ /* 0x01efe20008000f00 */
[----:B------:R-:W-:Y:S01]  /*e700*/  ULDC.64 UR16, c[0x0][0x288] ;  /* 0x0000a20000107ab9 */ /* 0x000fe20000000a00 */
[----:B0-----:R-:W2:Y:S04]  /*e710*/  LDL.LU R13, [R1] ;  /* 0x00000000010d7983 */ /* 0x001ea80000300800 */
[----:B------:R-:W3:Y:S04]  /*e720*/  LDL.LU R18, [R1+0xe0] ;  /* 0x0000e00001127983 */ /* 0x000ee80000300800 */
[----:B------:R-:W4:Y:S04]  /*e730*/  LDL.LU R11, [R1+0x4] ;  /* 0x00000400010b7983 */ /* 0x000f280000300800 */
[----:B------:R-:W4:Y:S04]  /*e740*/  LDL.LU R10, [R1+0x2a4] ;  /* 0x0002a400010a7983 */ /* 0x000f280000300800 */
[----:B------:R-:W4:Y:S01]  /*e750*/  LDL.LU R9, [R1+0x25c] ;  /* 0x00025c0001097983 */ /* 0x000f220000300800 */
[----:B------:R-:W-:-:S04]  /*e760*/  FFMA.FTZ R8, R19, R8, UR6 ;  /* 0x0000000613087e23 */ /* 0x000fc80008010008 */
[----:B--2---:R-:W-:Y:S01]  /*e770*/  FFMA.FTZ R13, R2, R13, -R8 ;  /* 0x0000000d020d7223 */ /* 0x004fe20000010808 */
[----:B------:R-:W-:-:S05]  /*e780*/  MOV R8, UR5 ;  /* 0x0000000500087c02 */ /* 0x000fca0008000f00 */
[----:B---3--:R-:W-:-:S04]  /*e790*/  FFMA.FTZ R8, R18, R8, UR6 ;  /* 0x0000000612087e23 */ /* 0x008fc80008010008 */
[----:B----4-:R-:W-:Y:S01]  /*e7a0*/  FFMA.FTZ R18, R15, R11, -R8 ;  /* 0x0000000b0f127223 */ /* 0x010fe20000010808 */
        /* <DEDUP_REMOVED lines=12> */
.L_x_2680:
[----:B------:R-:W-:Y:S05]  /*e870*/  BSYNC B0 ;  /* 0x0000000000007941 */ /* 0x000fea0003800000 */
.L_x_2679:
[----:B------:R-:W-:Y:S05]  /*e880*/  @!P5 BRA `(.L_x_2681) ;  /* 0x000000000060d947 */ /* 0x000fea0003800000 */
[----:B01234-:R-:W2:Y:S04]  /*e890*/  LDL R8, [R1+0x2c] ;  /* 0x00002c0001087983 */ /* 0x01fea80000100800 */
[----:B------:R-:W3:Y:S04]  /*e8a0*/  LDL.LU R10, [R1+0x1b0] ;  /* 0x0001b000010a7983 */ /* 0x000ee80000300800 */
[----:B-----5:R-:W4:Y:S04]  /*e8b0*/  LDL R13, [R1+0xb0] ;  /* 0x0000b000010d7983 */ /* 0x020f280000100800 */
        /* <DEDUP_REMOVED lines=21> */
.L_x_2681:
[----:B------:R-:W-:Y:S01]  /*ea10*/  LOP3.LUT P2, RZ, R16, 0x20000, RZ, 0xc0, !PT ;  /* 0x0002000010ff7812 */ /* 0x000fe2000784c0ff */
[----:B------:R-:W-:-:S12]  /*ea20*/  BSSY B0, `(.L_x_2682) ;  /* 0x000001b000007945 */ /* 0x000fd80003800000 */
[----:B------:R-:W-:Y:S05]  /*ea30*/  @P2 BRA `(.L_x_2683) ;  /* 0x0000000000642947 */ /* 0x000fea0003800000 */
[----:B0----5:R-:W2:Y:S02]  /*ea40*/  LDL.LU R13, [R1+0x2c] ;  /* 0x00002c00010d7983 */ /* 0x021ea40000300800 */
[----:B-1234-:R-:W-:Y:S01]  /*ea50*/  MOV R8, UR5 ;  /* 0x0000000500087c02 */ /* 0x01efe20008000f00 */
[----:B------:R-:W-:Y:S01]  /*ea60*/  ULDC.64 UR16, c[0x0][0x288] ;  /* 0x0000a20000107ab9 */ /* 0x000fe20000000a00 */
[----:B------:R-:W2:Y:S04]  /*ea70*/  LDL.LU R11, [R1+0x1b0] ;  /* 0x0001b000010b7983 */ /* 0x000ea80000300800 */
[----:B------:R-:W3:Y:S04]  /*ea80*/  LDL.LU R10, [R1+0xb0] ;  /* 0x0000b000010a7983 */ /* 0x000ee80000300800 */
[----:B------:R-:W4:Y:S01]  /*ea90*/  LDL.LU R9, [R1+0x1b4] ;  /* 0x0001b40001097983 */ /* 0x000f220000300800 */
[----:B------:R-:W-:-:S04]  /*eaa0*/  FFMA.FTZ R8, R13, R8, UR6 ;  /* 0x000000060d087e23 */ /* 0x000fc80008010008 */
[----:B--2---:R-:W-:Y:S01]  /*eab0*/  FFMA.FTZ R13, R2, R11, -R8 ;  /* 0x0000000b020d7223 */ /* 0x004fe20000010808 */
[----:B------:R-:W-:Y:S02]  /*eac0*/  MOV R8, UR5 ;  /* 0x0000000500087c02 */ /* 0x000fe40008000f00 */
[----:B------:R-:W-:-:S03]  /*ead0*/  MOV R11, R5 ;  /* 0x00000005000b7202 */ /* 0x000fc60000000f00 */
[----:B---3--:R-:W-:Y:S01]  /*eae0*/  FFMA.FTZ R8, R10, R8, UR6 ;  /* 0x000000060a087e23 */ /* 0x008fe20008010008 */
[----:B------:R-:W-:-:S03]  /*eaf0*/  MOV R10, R6 ;  /* 0x00000006000a7202 */ /* 0x000fc60000000f00 */
[----:B----4-:R-:W-:Y:S01]  /*eb00*/  FFMA.FTZ R18, R15, R9, -R8 ;  /* 0x000000090f127223 */ /* 0x010fe20000010808 */
        /* <DEDUP_REMOVED lines=12> */
.L_x_2683:
[----:B------:R-:W-:Y:S05]  /*ebd0*/  BSYNC B0 ;  /* 0x0000000000007941 */ /* 0x000fea0003800000 */
.L_x_2682:
        /* <DEDUP_REMOVED lines=25> */
.L_x_2684:
[----:B------:R-:W-:Y:S01]  /*ed70*/  LOP3.LUT P2, RZ, R16, 0x40000, RZ, 0xc0, !PT ;  /* 0x0004000010ff7812 */ /* 0x000fe2000784c0ff */
[----:B------:R-:W-:-:S12]  /*ed80*/  BSSY B0, `(.L_x_2685) ;  /* 0x000001b000007945 */ /* 0x000fd80003800000 */
[----:B------:R-:W-:Y:S05]  /*ed90*/  @P2 BRA `(.L_x_2686) ;  /* 0x0000000000642947 */ /* 0x000fea0003800000 */
[----:B01234-:R-:W2:Y:S01]  /*eda0*/  LDL.LU R8, [R1+0xb4] ;  /* 0x0000b40001087983 */ /* 0x01fea20000300800 */
[----:B-----5:R-:W-:Y:S01]  /*edb0*/  MOV R13, UR5 ;  /* 0x00000005000d7c02 */ /* 0x020fe20008000f00 */
[----:B------:R-:W-:Y:S02]  /*edc0*/  ULDC.64 UR16, c[0x0][0x288] ;  /* 0x0000a20000107ab9 */ /* 0x000fe40000000a00 */
[----:B------:R-:W3:Y:S04]  /*edd0*/  LDL.LU R21, [R1+0x1a0] ;  /* 0x0001a00001157983 */ /* 0x000ee80000300800 */
[----:B------:R-:W4:Y:S04]  /*ede0*/  LDL.LU R19, [R1+0xb8] ;  /* 0x0000b80001137983 */ /* 0x000f280000300800 */
[----:B------:R-:W4:Y:S01]  /*edf0*/  LDL.LU R18, [R1+0x1a4] ;  /* 0x0001a40001127983 */ /* 0x000f220000300800 */
[----:B------:R-:W-:-:S02]  /*ee00*/  IADD3 R11, R0, 0xa0, RZ ;  /* 0x000000a0000b7810 */ /* 0x000fc40007ffe0ff */
        /* <DEDUP_REMOVED lines=18> */
.L_x_2686:
[----:B------:R-:W-:Y:S05]  /*ef30*/  BSYNC B0 ;  /* 0x0000000000007941 */ /* 0x000fea0003800000 */
.L_x_2685:
[----:B------:R-:W-:Y:S05]  /*ef40*/  @!P5 BRA `(.L_x_2687) ;  /* 0x000000000060d947 */ /* 0x000fea0003800000 */
[----:B01234-:R-:W2:Y:S04]  /*ef50*/  LDL R8, [R1+0xbc] ;  /* 0x0000bc0001087983 */ /* 0x01fea80000100800 */
[----:B------:R-:W3:Y:S04]  /*ef60*/  LDL R9, [R1+0xc0] ;  /* 0x0000c00001097983 */ /* 0x000ee80000100800 */
        /* <DEDUP_REMOVED lines=22> */
.L_x_2687:
[----:B------:R-:W-:Y:S01]  /*f0d0*/  LOP3.LUT P2, RZ, R16, 0x80000, RZ, 0xc0, !PT ;  /* 0x0008000010ff7812 */ /* 0x000fe2000784c0ff */
[----:B------:R-:W-:-:S12]  /*f0e0*/  BSSY B0, `(.L_x_2688) ;  /* 0x000001b000007945 */ /* 0x000fd80003800000 */
[----:B------:R-:W-:Y:S05]  /*f0f0*/  @P2 BRA `(.L_x_2689) ;  /* 0x0000000000642947 */ /* 0x000fea0003800000 */
[----:B------:R-:W2:Y:S01]  /*f100*/  LDL.LU R21, [R1+0xc0] ;  /* 0x0000c00001157983 */ /* 0x000ea20000300800 */
[----:B01-3-5:R-:W-:Y:S01]  /*f110*/  IADD3 R11, R0, 0xb0, RZ ;  /* 0x000000b0000b7810 */ /* 0x02bfe20007ffe0ff */
[----:B------:R-:W-:Y:S02]  /*f120*/  ULDC.64 UR16, c[0x0][0x288] ;  /* 0x0000a20000107ab9 */ /* 0x000fe40000000a00 */
[----:B------:R-:W3:Y:S04]  /*f130*/  LDL.LU R19, [R1+0xbc] ;  /* 0x0000bc0001137983 */ /* 0x000ee80000300800 */
[----:B------:R-:W3:Y:S04]  /*f140*/  LDL.LU R18, [R1+0x190] ;  /* 0x0001900001127983 */ /* 0x000ee80000300800 */
[----:B------:R-:W3:Y:S01]  /*f150*/  LDL.LU R13, [R1+0x194] ;  /* 0x00019400010d7983 */ /* 0x000ee20000300800 */
[----:B--2-4-:R-:W-:-:S02]  /*f160*/  SHF.R.S32.HI R8, RZ, 0x1f, R11 ;  /* 0x0000001fff087819 */ /* 0x014fc4000001140b */
        /* <DEDUP_REMOVED lines=12> */
[----:B---3--:R-:W-:Y:S02]  /*f230*/  FFMA.FTZ R8, R19, R8, UR6 ;  /* 0x0000000613087e23 */ /* 0x008fe40008010008 */
[----:B------:R-:W-:Y:S02]  /*f240*/  FFMA.FTZ R9, R2, R18, -R9 ;  /* 0x0000001202097223 */ /* 0x000fe40000010809 */
[----:B------:R-:W-:Y:S02]  /*f250*/  FFMA.FTZ R13, R15, R13, -R8 ;  /* 0x0000000d0f0d7223 */ /* 0x000fe40000010808 */
[----:B------:R-:W-:Y:S02]  /*f260*/  FMUL.FTZ R8, R9, UR25 ;  /* 0x0000001909087c20 */ /* 0x000fe40008410000 */
[----:B------:R-:W-:-:S05]  /*f270*/  FMUL.FTZ R9, R13, UR25 ;  /* 0x000000190d097c20 */ /* 0x000fca0008410000 */
[----:B------:R0:W-:Y:S02]  /*f280*/  STG.E.64 desc[UR22][R10.64], R8 ;  /* 0x000000080a007986 */ /* 0x0001e4000c101b16 */
.L_x_2689:
[----:B------:R-:W-:Y:S05]  /*f290*/  BSYNC B0 ;  /* 0x0000000000007941 */ /* 0x000fea0003800000 */
.L_x_2688:
        /* <DEDUP_REMOVED lines=25> */
.L_x_2690:
        /* <DEDUP_REMOVED lines=28> */
.L_x_2692:
[----:B------:R-:W-:Y:S05]  /*f5f0*/  BSYNC B0 ;  /* 0x0000000000007941 */ /* 0x000fea0003800000 */
.L_x_2691:
[----:B------:R0:W5:Y:S04]  /*f600*/  LDL R23, [R1+0xd0] ;  /* 0x0000d00001177983 */ /* 0x0001680000100800 */
[----:B------:R0:W5:Y:S04]  /*f610*/  LDL R22, [R1+0xcc] ;  /* 0x0000cc0001167983 */ /* 0x0001680000100800 */
[----:B------:R0:W5:Y:S04]  /*f620*/  LDL R21, [R1+0x170] ;  /* 0x0001700001157983 */ /* 0x0001680000100800 */
[----:B-----5:R0:W5:Y:S01]  /*f630*/  LDL R19, [R1+0x174] ;  /* 0x0001740001137983 */ /* 0x0201620000100800 */
[----:B------:R-:W-:-:S13]  /*f640*/  ISETP.NE.AND P3, PT, RZ, UR24, PT ;  /* 0x00000018ff007c0c */ /* 0x000fda000bf65270 */
[----:B0-----:R-:W-:Y:S05]  /*f650*/  @!P3 BRA `(.L_x_2693) ;  /* 0x000000000050b947 */ /* 0x001fea0003800000 */
[----:B-1-3--:R-:W-:Y:S01]  /*f660*/  FFMA.FTZ R9, R22, R15, R14 ;  /* 0x0000000f16097223 */ /* 0x00afe2000001000e */
[----:B--2-4-:R-:W-:-:S03]  /*f670*/  FFMA.FTZ R8, R23, R2, R3 ;  /* 0x0000000217087223 */ /* 0x014fc60000010003 */
        /* <DEDUP_REMOVED lines=9> */
[----:B-----5:R-:W-:-:S03]  /*f710*/  FMUL.FTZ R11, R19, R11 ;  /* 0x0000000b130b7220 */ /* 0x020fc60000410000 */
        /* <DEDUP_REMOVED lines=8> */
.L_x_2693:
[----:B------:R-:W-:Y:S01]  /*f7a0*/  LOP3.LUT P2, RZ, R16, 0x200000, RZ, 0xc0, !PT ;  /* 0x0020000010ff7812 */ /* 0x000fe2000784c0ff */
[----:B------:R-:W-:-:S12]  /*f7b0*/  BSSY B0, `(.L_x_2694) ;  /* 0x0000017000007945 */ /* 0x000fd80003800000 */
[----:B------:R-:W-:Y:S05]  /*f7c0*/  @P2 BRA `(.L_x_2695) ;  /* 0x0000000000542947 */ /* 0x000fea0003800000 */
[----:B-1-3--:R-:W-:Y:S01]  /*f7d0*/  IADD3 R10, R0, 0xd0, RZ ;  /* 0x000000d0000a7810 */ /* 0x00afe20007ffe0ff */
[----:B------:R-:W-:Y:S01]  /*f7e0*/  ULDC.64 UR16, c[0x0][0x288] ;  /* 0x0000a20000107ab9 */ /* 0x000fe20000000a00 */
[----:B--2-4-:R-:W-:Y:S02]  /*f7f0*/  MOV R8, R6 ;  /* 0x0000000600087202 */ /* 0x014fe40000000f00 */
        /* <DEDUP_REMOVED lines=14> */
[----:B-----5:R-:W-:Y:S02]  /*f8e0*/  FFMA.FTZ R13, R15, R19, -R8 ;  /* 0x000000130f0d7223 */ /* 0x020fe40000010808 */
[----:B------:R-:W-:Y:S02]  /*f8f0*/  FMUL.FTZ R8, R9, UR25 ;  /* 0x0000001909087c20 */ /* 0x000fe40008410000 */
[----:B------:R-:W-:-:S05]  /*f900*/  FMUL.FTZ R9, R13, UR25 ;  /* 0x000000190d097c20 */ /* 0x000fca0008410000 */
[----:B------:R1:W-:Y:S02]  /*f910*/  STG.E.64 desc[UR22][R10.64], R8 ;  /* 0x000000080a007986 */ /* 0x0003e4000c101b16 */
.L_x_2695:
[----:B------:R-:W-:Y:S05]  /*f920*/  BSYNC B0 ;  /* 0x0000000000007941 */ /* 0x000fea0003800000 */
.L_x_2694:
[----:B------:R-:W-:Y:S05]  /*f930*/  @!P3 BRA `(.L_x_2696) ;  /* 0x000000000060b947 */ /* 0x000fea0003800000 */
[----:B-1-3--:R-:W3:Y:S04]  /*f940*/  LDL R9, [R1+0xd4] ;  /* 0x0000d40001097983 */ /* 0x00aee80000100800 */
[----:B--2-4-:R-:W2:Y:S04]  /*f950*/  LDL R8, [R1+0xd8] ;  /* 0x0000d80001087983 */ /* 0x014ea80000100800 */
[----:B0-----:R-:W4:Y:S04]  /*f960*/  LDL.LU R21, [R1+0x160] ;  /* 0x0001600001157983 */ /* 0x001f280000300800 */
[----:B-----5:R-:W4:Y:S01]  /*f970*/  LDL.LU R19, [R1+0x164] ;  /* 0x0001640001137983 */ /* 0x020f220000300800 */
[----:B---3--:R-:W-:Y:S01]  /*f980*/  FFMA.FTZ R9, R9, R15, R14 ;  /* 0x0000000f09097223 */ /* 0x008fe2000001000e */
[----:B--2---:R-:W-:-:S03]  /*f990*/  FFMA.FTZ R8, R8, R2, R3 ;  /* 0x0000000208087223 */ /* 0x004fc60000010003 */
        /* <DEDUP_REMOVED lines=18> */
.L_x_2696:
[----:B------:R-:W-:Y:S01]  /*fac0*/  LOP3.LUT P2, RZ, R16, 0x2000000, RZ, 0xc0, !PT ;  /* 0x0200000010ff7812 */ /* 0x000fe2000784c0ff */
[----:B------:R-:W-:-:S12]  /*fad0*/  BSSY B0, `(.L_x_2697) ;  /* 0x000001b000007945 */ /* 0x000fd80003800000 */
[----:B------:R-:W-:Y:S05]  /*fae0*/  @P2 BRA `(.L_x_2698) ;  /* 0x0000000000642947 */ /* 0x000fea0003800000 */
[----:B0-----:R-:W2:Y:S01]  /*faf0*/  LDL.LU R21, [R1+0xd8] ;  /* 0x0000d80001157983 */ /* 0x001ea20000300800 */
[----:B-1-3--:R-:W-:Y:S01]  /*fb00*/  IADD3 R10, R0, 0xe0, RZ ;  /* 0x000000e0000a7810 */ /* 0x00afe20007ffe0ff */
[----:B------:R-:W-:Y:S02]  /*fb10*/  ULDC.64 UR16, c[0x0][0x288] ;  /* 0x0000a20000107ab9 */ /* 0x000fe40000000a00 */
[----:B-----5:R-:W3:Y:S04]  /*fb20*/  LDL.LU R19, [R1+0xd4] ;  /* 0x0000d40001137983 */ /* 0x020ee80000300800 */
[----:B------:R-:W3:Y:S04]  /*fb30*/  LDL.LU R18, [R1+0x160] ;  /* 0x0001600001127983 */ /* 0x000ee80000300800 */
[----:B------:R-:W3:Y:S01]  /*fb40*/  LDL.LU R13, [R1+0x164] ;  /* 0x00016400010d7983 */ /* 0x000ee20000300800 */
[----:B------:R-:W-:-:S02]  /*fb50*/  SHF.R.S32.HI R11, RZ, 0x1f, R10 ;  /* 0x0000001fff0b7819 */ /* 0x000fc4000001140a */
[----:B--2-4-:R-:W-:Y:S02]  /*fb60*/  MOV R8, R6 ;  /* 0x0000000600087202 */ /* 0x014fe40000000f00 */
[----:B------:R-:W-:Y:S01]  /*fb70*/  MOV R9, R5 ;  /* 0x0000000500097202 */ /* 0x000fe20000000f00 */
        /* <DEDUP_REMOVED lines=16> */
.L_x_2698:
[----:B------:R-:W-:Y:S05]  /*fc80*/  BSYNC B0 ;  /* 0x0000000000007941 */ /* 0x000fea0003800000 */
.L_x_2697:
[----:B------:R-:W-:Y:S05]  /*fc90*/  @!P3 BRA `(.L_x_2699) ;  /* 0x000000000060b947 */ /* 0x000fea0003800000 */
[----:B01-3--:R-:W3:Y:S04]  /*fca0*/  LDL R9, [R1+0xdc] ;  /* 0x0000dc0001097983 */ /* 0x00bee80000100800 */
[----:B--2-4-:R-:W2:Y:S04]  /*fcb0*/  LDL R8, [R1+0xe4] ;  /* 0x0000e40001087983 */ /* 0x014ea80000100800 */
[----:B------:R-:W4:Y:S04]  /*fcc0*/  LDL.LU R21, [R1+0x158] ;  /* 0x0001580001157983 */ /* 0x000f280000300800 */
        /* <DEDUP_REMOVED lines=21> */
.L_x_2699:
        /* <DEDUP_REMOVED lines=28> */
.L_x_2701:
[----:B------:R-:W-:Y:S05]  /*ffe0*/  BSYNC B0 ;  /* 0x0000000000007941 */ /* 0x000fea0003800000 */
.L_x_2700:
        /* <DEDUP_REMOVED lines=25> */
.L_x_2702:
        /* <DEDUP_REMOVED lines=28> */
.L_x_2704:
[----:B------:R-:W-:Y:S05]  /*10340*/  BSYNC B0 ;  /* 0x0000000000007941 */ /* 0x000fea0003800000 */
.L_x_2703:
[----:B------:R0:W5:Y:S04]  /*10350*/  LDL R23, [R1+0x134] ;  /* 0x0001340001177983 */ /* 0x0001680000100800 */
[----:B------:R1:W5:Y:S04]  /*10360*/  LDL R22, [R1+0x130] ;  /* 0x0001300001167983 */ /* 0x0003680000100800 */
[----:B0-----:R1:W5:Y:S04]  /*10370*/  LDL R21, [R1+0x138] ;  /* 0x0001380001157983 */ /* 0x0013680000100800 */
[----:B-----5:R1:W5:Y:S01]  /*10380*/  LDL R19, [R1+0x13c] ;  /* 0x00013c0001137983 */ /* 0x0203620000100800 */
[----:B------:R-:W-:-:S13]  /*10390*/  ISETP.NE.AND P3, PT, RZ, UR24, PT ;  /* 0x00000018ff007c0c */ /* 0x000fda000bf65270 */
[----:B-1----:R-:W-:Y:S05]  /*103a0*/  @!P3 BRA `(.L_x_2705) ;  /* 0x000000000050b947 */ /* 0x002fea0003800000 */
[----:B---3--:R-:W-:Y:S01]  /*103b0*/  FFMA.FTZ R9, R22, R15, R14 ;  /* 0x0000000f16097223 */ /* 0x008fe2000001000e */
        /* <DEDUP_REMOVED lines=19> */
.L_x_2705:
[----:B------:R-:W-:Y:S01]  /*104f0*/  LOP3.LUT P2, RZ, R16, 0x400000, RZ, 0xc0, !PT ;  /* 0x0040000010ff7812 */ /* 0x000fe2000784c0ff */
[----:B------:R-:W-:-:S12]  /*10500*/  BSSY B0, `(.L_x_2706) ;  /* 0x0000017000007945 */ /* 0x000fd80003800000 */
[----:B------:R-:W-:Y:S05]  /*10510*/  @P2 BRA `(.L_x_2707) ;  /* 0x0000000000542947 */ /* 0x000fea0003800000 */
[----:B---3--:R-:W-:Y:S01]  /*10520*/  IADD3 R10, R0, 0x110, RZ ;  /* 0x00000110000a7810 */ /* 0x008fe20007ffe0ff */
        /* <DEDUP_REMOVED lines=20> */
.L_x_2707:
[----:B------:R-:W-:Y:S05]  /*10670*/  BSYNC B0 ;  /* 0x0000000000007941 */ /* 0x000fea0003800000 */
.L_x_2706:
        /* <DEDUP_REMOVED lines=25> */
.L_x_2708:
        /* <DEDUP_REMOVED lines=28> */
.L_x_2710:
[----:B------:R-:W-:Y:S05]  /*109d0*/  BSYNC B0 ;  /* 0x0000000000007941 */ /* 0x000fea0003800000 */
.L_x_2709:
        /* <DEDUP_REMOVED lines=25> */
.L_x_2711:
[----:B------:R-:W-:Y:S01]  /*10b70*/  LOP3.LUT P2, RZ, R16, 0x8000, RZ, 0xc0, !PT ;  /* 0x0000800010ff7812 */ /* 0x000fe2000784c0ff */
[----:B------:R-:W-:-:S12]  /*10b80*/  BSSY B0, `(.L_x_2712) ;  /* 0x000001b000007945 */ /* 0x000fd80003800000 */
[----:B------:R-:W-:Y:S05]  /*10b90*/  @P2 BRA `(.L_x_2713) ;  /* 0x0000000000642947 */ /* 0x000fea0003800000 */
[----:B01234-:R-:W2:Y:S01]  /*10ba0*/  LDL.LU R8, [R1+0x110] ;  /* 0x0001100001087983 */ /* 0x01fea20000300800 */
[----:B------:R-:W-:Y:S01]  /*10bb0*/  IADD3 R10, R0, 0x130, RZ ;  /* 0x00000130000a7810 */ /* 0x000fe20007ffe0ff */
[----:B------:R-:W-:Y:S02]  /*10bc0*/  ULDC.64 UR16, c[0x0][0x288] ;  /* 0x0000a20000107ab9 */ /* 0x000fe40000000a00 */
[----:B------:R-:W3:Y:S04]  /*10bd0*/  LDL.LU R22, [R1+0x114] ;  /* 0x0001140001167983 */ /* 0x000ee80000300800 */
[----:B------:R-:W4:Y:S04]  /*10be0*/  LDL.LU R21, [R1+0x118] ;  /* 0x0001180001157983 */ /* 0x000f280000300800 */
[----:B-----5:R-:W4:Y:S01]  /*10bf0*/  LDL.LU R19, [R1+0x11c] ;  /* 0x00011c0001137983 */ /* 0x020f220000300800 */
[----:B------:R-:W-:-:S02]  /*10c00*/  MOV R18, UR5 ;  /* 0x0000000500127c02 */ /* 0x000fc40008000f00 */
        /* <DEDUP_REMOVED lines=10> */
[----:B----4-:R-:W-:Y:S01]  /*10cb0*/  FFMA.FTZ R18, R2, R21, -R18 ;  /* 0x0000001502127223 */ /* 0x010fe20000010812 */
[----:B------:R-:W-:Y:S01]  /*10cc0*/  LEA R10, P2, R8, UR16, 0x2 ;  /* 0x00000010080a7c11 */ /* 0x000fe2000f8410ff */
[----:B------:R-:W-:Y:S01]  /*10cd0*/  FFMA.FTZ R19, R15, R19, -R11 ;  /* 0x000000130f137223 */ /* 0x000fe2000001080b */
[----:B------:R-:W-:Y:S01]  /*10ce0*/  IADD3 R13, R9, R13, RZ ;  /* 0x0000000d090d7210 */ /* 0x000fe20007ffe0ff */
[----:B------:R-:W-:Y:S02]  /*10cf0*/  FMUL.FTZ R18, R18, UR25 ;  /* 0x0000001912127c20 */ /* 0x000fe40008410000 */
[----:B------:R-:W-:Y:S01]  /*10d00*/  FMUL.FTZ R19, R19, UR25 ;  /* 0x0000001913137c20 */ /* 0x000fe20008410000 */
[----:B------:R-:W-:-:S05]  /*10d10*/  LEA.HI.X R11, R8, UR17, R13, 0x2, P2 ;  /* 0x00000011080b7c11 */ /* 0x000fca00090f140d */
[----:B------:R0:W-:Y:S02]  /*10d20*/  STG.E.64 desc[UR22][R10.64], R18 ;  /* 0x000000120a007986 */ /* 0x0001e4000c101b16 */
.L_x_2713:
[----:B------:R-:W-:Y:S05]  /*10d30*/  BSYNC B0 ;  /* 0x0000000000007941 */ /* 0x000fea0003800000 */
.L_x_2712:
        /* <DEDUP_REMOVED lines=25> */
.L_x_2714:
        /* <DEDUP_REMOVED lines=28> */
.L_x_2716:
[----:B------:R-:W-:Y:S05]  /*11090*/  BSYNC B0 ;  /* 0x0000000000007941 */ /* 0x000fea0003800000 */
.L_x_2715:
        /* <DEDUP_REMOVED lines=26> */
.L_x_2717:
[----:B------:R-:W-:Y:S01]  /*11240*/  LOP3.LUT P2, RZ, R16, 0x4000000, RZ, 0xc0, !PT ;  /* 0x0400000010ff7812 */ /* 0x000fe2000784c0ff */
[----:B------:R-:W-:-:S12]  /*11250*/  BSSY B0, `(.L_x_2718) ;  /* 0x0000017000007945 */ /* 0x000fd80003800000 */
[----:B------:R-:W-:Y:S05]  /*11260*/  @P2 BRA `(.L_x_2719) ;  /* 0x0000000000542947 */ /* 0x000fea0003800000 */
[----:B---3--:R-:W-:Y:S01]  /*11270*/  IADD3 R10, R0, 0x150, RZ ;  /* 0x00000150000a7810 */ /* 0x008fe20007ffe0ff */
[----:B------:R-:W-:Y:S01]  /*11280*/  ULDC.64 UR16, c[0x0][0x288] ;  /* 0x0000a20000107ab9 */ /* 0x000fe20000000a00 */
[----:B--2-4-:R-:W-:Y:S02]  /*11290*/  MOV R8, R6 ;  /* 0x0000000600087202 */ /* 0x014fe40000000f00 */
[----:B------:R-:W-:Y:S02]  /*112a0*/  SHF.R.S32.HI R13, RZ, 0x1f, R10 ;  /* 0x0000001fff0d7819 */ /* 0x000fe4000001140a */
[----:B------:R-:W-:Y:S02]  /*112b0*/  MOV R9, R5 ;  /* 0x0000000500097202 */ /* 0x000fe40000000f00 */
[----:B------:R-:W-:Y:S01]  /*112c0*/  MOV R18, UR5 ;  /* 0x0000000500127c02 */ /* 0x000fe20008000f00 */
[----:B------:R-:W-:Y:S01]  /*112d0*/  IMAD R13, R13, UR16, RZ ;  /* 0x000000100d0d7c24 */ /* 0x000fe2000f8e02ff */
[----:B------:R-:W-:Y:S01]  /*112e0*/  MOV R11, UR5 ;  /* 0x00000005000b7c02 */ /* 0x000fe20008000f00 */
[----:B------:R-:W-:-:S04]  /*112f0*/  IMAD.WIDE.U32 R8, R10, UR16, R8 ;  /* 0x000000100a087c25 */ /* 0x000fc8000f8e0008 */
[----:B------:R-:W-:Y:S01]  /*11300*/  FFMA.FTZ R18, R23, R18, UR6 ;  /* 0x0000000617127e23 */ /* 0x000fe20008010012 */
[----:B------:R-:W-:Y:S02]  /*11310*/  IMAD R13, R10, UR17, R13 ;  /* 0x000000110a0d7c24 */ /* 0x000fe4000f8e020d */
[----:B------:R-:W-:Y:S01]  /*11320*/  FFMA.FTZ R11, R22, R11, UR6 ;  /* 0x00000006160b7e23 */ /* 0x000fe2000801000b */
[----:B------:R-:W-:Y:S01]  /*11330*/  ULDC.64 UR16, c[0x0][0x210] ;  /* 0x0000840000107ab9 */ /* 0x000fe20000000a00 */
[----:B------:R-:W-:Y:S01]  /*11340*/  FFMA.FTZ R18, R2, R21, -R18 ;  /* 0x0000001502127223 */ /* 0x000fe20000010812 */
[----:B------:R-:W-:Y:S01]  /*11350*/  LEA R10, P2, R8, UR16, 0x2 ;  /* 0x00000010080a7c11 */ /* 0x000fe2000f8410ff */
[----:B0----5:R-:W-:Y:S01]  /*11360*/  FFMA.FTZ R19, R15, R19, -R11 ;  /* 0x000000130f137223 */ /* 0x021fe2000001080b */
[----:B------:R-:W-:Y:S01]  /*11370*/  IADD3 R13, R9, R13, RZ ;  /* 0x0000000d090d7210 */ /* 0x000fe20007ffe0ff */
[----:B------:R-:W-:Y:S02]  /*11380*/  FMUL.FTZ R18, R18, UR25 ;  /* 0x0000001912127c20 */ /* 0x000fe40008410000 */
[----:B------:R-:W-:Y:S01]  /*11390*/  FMUL.FTZ R19, R19, UR25 ;  /* 0x0000001913137c20 */ /* 0x000fe20008410000 */
[----:B------:R-:W-:-:S05]  /*113a0*/  LEA.HI.X R11, R8, UR17, R13, 0x2, P2 ;  /* 0x00000011080b7c11 */ /* 0x000fca00090f140d */
[----:B------:R1:W-:Y:S02]  /*113b0*/  STG.E.64 desc[UR22][R10.64], R18 ;  /* 0x000000120a007986 */ /* 0x0003e4000c101b16 */
.L_x_2719:
[----:B------:R-:W-:Y:S05]  /*113c0*/  BSYNC B0 ;  /* 0x0000000000007941 */ /* 0x000fea0003800000 */
.L_x_2718:
[----:B------:R0:W5:Y:S04]  /*113d0*/  LDL R23, [R1+0xf0] ;  /* 0x0000f00001177983 */ /* 0x0001680000100800 */
[----:B------:R1:W5:Y:S04]  /*113e0*/  LDL R22, [R1+0x16c] ;  /* 0x00016c0001167983 */ /* 0x0003680000100800 */
[----:B0-----:R0:W5:Y:S04]  /*113f0*/  LDL R21, [R1+0xf8] ;  /* 0x0000f80001157983 */ /* 0x0011680000100800 */
[----:B-1---5:R0:W5:Y:S01]  /*11400*/  LDL R19, [R1+0xfc] ;  /* 0x0000fc0001137983 */ /* 0x0221620000100800 */
[----:B---3--:R-:W-:-:S02]  /*11410*/  IADD3 R10, R12, 0x1a0, RZ ;  /* 0x000001a00c0a7810 */ /* 0x008fc40007ffe0ff */
[----:B--2-4-:R-:W-:Y:S02]  /*11420*/  IADD3 R8, R12, 0x1b0, RZ ;  /* 0x000001b00c087810 */ /* 0x014fe40007ffe0ff */
[----:B------:R-:W-:Y:S02]  /*11430*/  ISETP.GE.U32.AND P4, PT, R20, UR14, PT ;  /* 0x0000000e14007c0c */ /* 0x000fe4000bf86070 */
[----:B------:R-:W-:Y:S02]  /*11440*/  SHF.R.S32.HI R9, RZ, 0x1f, R20 ;  /* 0x0000001fff097819 */ /* 0x000fe40000011414 */
[----:B------:R-:W-:Y:S02]  /*11450*/  ISETP.GE.U32.AND P3, PT, R10, UR14, PT ;  /* 0x0000000e0a007c0c */ /* 0x000fe4000bf66070 */
[----:B------:R-:W-:Y:S02]  /*11460*/  ISETP.GE.U32.AND P2, PT, R8, UR14, PT ;  /* 0x0000000e08007c0c */ /* 0x000fe4000bf46070 */
[----:B------:R-:W-:-:S02]  /*11470*/  SHF.R.S32.HI R10, RZ, 0x1f, R10 ;  /* 0x0000001fff0a7819 */ /* 0x000fc4000001140a */
[----:B------:R-:W-:Y:S02]  /*11480*/  SHF.R.S32.HI R8, RZ, 0x1f, R8 ;  /* 0x0000001fff087819 */ /* 0x000fe40000011408 */
[----:B------:R-:W-:Y:S02]  /*11490*/  ISETP.GE.AND.EX P4, PT, R9, UR15, PT, P4 ;  /* 0x0000000f09007c0c */ /* 0x000fe4000bf86340 */
[----:B------:R-:W-:Y:S02]  /*114a0*/  ISETP.GE.AND.EX P3, PT, R10, UR15, PT, P3 ;  /* 0x0000000f0a007c0c */ /* 0x000fe4000bf66330 */
[----:B------:R-:W-:Y:S02]  /*114b0*/  ISETP.GE.AND.EX P2, PT, R8, UR15, PT, P2 ;  /* 0x0000000f08007c0c */ /* 0x000fe4000bf46320 */
[----:B------:R-:W-:Y:S01]  /*114c0*/  ISETP.GT.U32.OR P4, PT, R17, 0x1ff, P4 ;  /* 0x000001ff1100780c */ /* 0x000fe20002784470 */
[----:B0-----:R-:W-:-:S12]  /*114d0*/  @!P5 BRA `(.L_x_2720) ;  /* 0x000000000050d947 */ /* 0x001fd80003800000 */
        /* <DEDUP_REMOVED lines=20> */
.L_x_2720:
[----:B------:R-:W-:Y:S01]  /*11620*/  LOP3.LUT P5, RZ, R16, 0x2000, RZ, 0xc0, !PT ;  /* 0x0000200010ff7812 */ /* 0x000fe200078ac0ff */
[----:B------:R-:W-:-:S12]  /*11630*/  BSSY B0, `(.L_x_2721) ;  /* 0x0000017000007945 */ /* 0x000fd80003800000 */
[----:B------:R-:W-:Y:S05]  /*11640*/  @P5 BRA `(.L_x_2722) ;  /* 0x0000000000545947 */ /* 0x000fea0003800000 */
[----:B------:R-:W2:Y:S01]  /*11650*/  LDL.LU R11, [R1+0x2b4] ;  /* 0x0002b400010b7983 */ /* 0x000ea20000300800 */
[----:B------:R-:W-:Y:S01]  /*11660*/  MOV R10, UR5 ;  /* 0x00000005000a7c02 */ /* 0x000fe20008000f00 */
[----:B------:R-:W-:Y:S01]  /*11670*/  ULDC.64 UR16, c[0x0][0x288] ;  /* 0x0000a20000107ab9 */ /* 0x000fe20000000a00 */
[----:B------:R-:W-:Y:S02]  /*11680*/  IADD3 R9, R0, 0x160, RZ ;  /* 0x0000016000097810 */ /* 0x000fe40007ffe0ff */
[----:B------:R-:W-:Y:S01]  /*11690*/  MOV R8, UR5 ;  /* 0x0000000500087c02 */ /* 0x000fe20008000f00 */
[----:B------:R-:W-:Y:S01]  /*116a0*/  FFMA.FTZ R0, R23, R10, UR6 ;  /* 0x0000000617007e23 */ /* 0x000fe2000801000a */
[----:B------:R-:W-:-:S03]  /*116b0*/  MOV R10, R6 ;  /* 0x00000006000a7202 */ /* 0x000fc60000000f00 */
[----:B------:R-:W-:-:S04]  /*116c0*/  FFMA.FTZ R0, R2, R21, -R0 ;  /* 0x0000001502007223 */ /* 0x000fc80000010800 */
[----:B------:R-:W-:Y:S01]  /*116d0*/  FMUL.FTZ R18, R0, UR25 ;  /* 0x0000001900127c20 */ /* 0x000fe20008410000 */
[----:B--2---:R-:W-:Y:S01]  /*116e0*/  IMAD R13, R11, UR16, RZ ;  /* 0x000000100b0d7c24 */ /* 0x004fe2000f8e02ff */
[----:B------:R-:W-:-:S03]  /*116f0*/  MOV R11, R5 ;  /* 0x00000005000b7202 */ /* 0x000fc60000000f00 */
[C---:B------:R-:W-:Y:S02]  /*11700*/  IMAD R13, R9.reuse, UR17, R13 ;  /* 0x00000011090d7c24 */ /* 0x040fe4000f8e020d */
[----:B------:R-:W-:-:S04]  /*11710*/  IMAD.WIDE.U32 R10, R9, UR16, R10 ;  /* 0x00000010090a7c25 */ /* 0x000fc8000f8e000a */
[----:B------:R-:W-:Y:S01]  /*11720*/  FFMA.FTZ R9, R22, R8, UR6 ;  /* 0x0000000616097e23 */ /* 0x000fe20008010008 */
[----:B------:R-:W-:Y:S02]  /*11730*/  ULDC.64 UR16, c[0x0][0x210] ;  /* 0x0000840000107ab9 */ /* 0x000fe40000000a00 */
[----:B------:R-:W-:Y:S01]  /*11740*/  LEA R8, P5, R10, UR16, 0x2 ;  /* 0x000000100a087c11 */ /* 0x000fe2000f8a10ff */
[----:B0----5:R-:W-:Y:S01]  /*11750*/  FFMA.FTZ R19, R15, R19, -R9 ;  /* 0x000000130f137223 */ /* 0x021fe20000010809 */
[----:B------:R-:W-:-:S03]  /*11760*/  IADD3 R13, R11, R13, RZ ;  /* 0x0000000d0b0d7210 */ /* 0x000fc60007ffe0ff */
[----:B------:R-:W-:Y:S01]  /*11770*/  FMUL.FTZ R19, R19, UR25 ;  /* 0x0000001913137c20 */ /* 0x000fe20008410000 */
[----:B------:R-:W-:-:S05]  /*11780*/  LEA.HI.X R9, R10, UR17, R13, 0x2, P5 ;  /* 0x000000110a097c11 */ /* 0x000fca000a8f140d */
[----:B------:R1:W-:Y:S02]  /*11790*/  STG.E.64 desc[UR22][R8.64], R18 ;  /* 0x0000001208007986 */ /* 0x0003e4000c101b16 */
.L_x_2722:
[----:B------:R-:W-:Y:S05]  /*117a0*/  BSYNC B0 ;  /* 0x0000000000007941 */ /* 0x000fea0003800000 */
.L_x_2721:
[----:B0-----:R0:W5:Y:S04]  /*117b0*/  LDL R21, [R1+0xf4] ;  /* 0x0000f40001157983 */ /* 0x0011680000100800 */
[----:B------:R0:W5:Y:S04]  /*117c0*/  LDL R20, [R1+0x178] ;  /* 0x0001780001147983 */ /* 0x0001680000100800 */
[----:B-1---5:R0:W5:Y:S04]  /*117d0*/  LDL R19, [R1+0x18] ;  /* 0x0000180001137983 */ /* 0x0221680000100800 */
[----:B------:R0:W5:Y:S01]  /*117e0*/  LDL R18, [R1+0x1c] ;  /* 0x00001c0001127983 */ /* 0x0001620000100800 */
[----:B------:R-:W-:-:S13]  /*117f0*/  ISETP.NE.AND P6, PT, RZ, UR24, PT ;  /* 0x00000018ff007c0c */ /* 0x000fda000bfc5270 */
[----:B0-----:R-:W-:Y:S05]  /*11800*/  @!P6 BRA `(.L_x_2723) ;  /* 0x000000000050e947 */ /* 0x001fea0003800000 */
        /* <DEDUP_REMOVED lines=20> */
.L_x_2723:
        /* <DEDUP_REMOVED lines=9> */
[----:B------:R-:W-:Y:S02]  /*119e0*/  FFMA.FTZ R0, R21, R0, UR6 ;  /* 0x0000000615007e23 */ /* 0x000fe40008010000 */
[----:B------:R-:W-:Y:S02]  /*119f0*/  FFMA.FTZ R13, R20, R13, UR6 ;  /* 0x00000006140d7e23 */ /* 0x000fe4000801000d */
[----:B-----5:R-:W-:Y:S02]  /*11a00*/  FFMA.FTZ R0, R2, R19, -R0 ;  /* 0x0000001302007223 */ /* 0x020fe40000010800 */
[----:B------:R-:W-:Y:S02]  /*11a10*/  FFMA.FTZ R13, R15, R18, -R13 ;  /* 0x000000120f0d7223 */ /* 0x000fe4000001080d */
[----:B0-----:R-:W-:Y:S02]  /*11a20*/  FMUL.FTZ R18, R0, UR25 ;  /* 0x0000001900127c20 */ /* 0x001fe40008410000 */
[----:B------:R-:W-:Y:S01]  /*11a30*/  FMUL.FTZ R19, R13, UR25 ;  /* 0x000000190d137c20 */ /* 0x000fe20008410000 */
[----:B--2---:R-:W-:-:S02]  /*11a40*/  IMAD R9, R9, UR16, RZ ;  /* 0x0000001009097c24 */ /* 0x004fc4000f8e02ff */
[----:B---3--:R-:W-:-:S04]  /*11a50*/  IMAD.WIDE.U32 R10, R8, UR16, R10 ;  /* 0x00000010080a7c25 */ /* 0x008fc8000f8e000a */
[----:B------:R-:W-:Y:S01]  /*11a60*/  IMAD R9, R8, UR17, R9 ;  /* 0x0000001108097c24 */ /* 0x000fe2000f8e0209 */
[----:B------:R-:W-:Y:S02]  /*11a70*/  ULDC.64 UR16, c[0x0][0x210] ;  /* 0x0000840000107ab9 */ /* 0x000fe40000000a00 */
[----:B------:R-:W-:Y:S02]  /*11a80*/  LEA R8, P1, R10, UR16, 0x2 ;  /* 0x000000100a087c11 */ /* 0x000fe4000f8210ff */
[----:B------:R-:W-:-:S04]  /*11a90*/  IADD3 R9, R11, R9, RZ ;  /* 0x000000090b097210 */ /* 0x000fc80007ffe0ff */
[----:B------:R-:W-:-:S05]  /*11aa0*/  LEA.HI.X R9, R10, UR17, R9, 0x2, P1 ;  /* 0x000000110a097c11 */ /* 0x000fca00088f1409 */
[----:B------:R1:W-:Y:S02]  /*11ab0*/  STG.E.64 desc[UR22][R8.64], R18 ;  /* 0x0000001208007986 */ /* 0x0003e4000c101b16 */
.L_x_2725:
[----:B------:R-:W-:Y:S05]  /*11ac0*/  BSYNC B0 ;  /* 0x0000000000007941 */ /* 0x000fea0003800000 */
.L_x_2724:
[----:B------:R-:W-:Y:S05]  /*11ad0*/  @!P6 BRA `(.L_x_2726) ;  /* 0x000000000050e947 */ /* 0x000fea0003800000 */
[----:B-1----:R-:W2:Y:S04]  /*11ae0*/  LDL R8, [R1+0x150] ;  /* 0x0001500001087983 */ /* 0x002ea80000100800 */
[----:B------:R-:W3:Y:S01]  /*11af0*/  LDL R0, [R1+0x17c] ;  /* 0x00017c0001007983 */ /* 0x000ee20000100800 */
        /* <DEDUP_REMOVED lines=18> */
.L_x_2726:
[----:B------:R-:W-:Y:S04]  /*11c20*/  BSSY B0, `(.L_x_2727) ;  /* 0x000001b000007945 */ /* 0x000fe80003800000 */
[----:B------:R-:W-:Y:S05]  /*11c30*/  @P0 BRA `(.L_x_2728) ;  /* 0x0000000000640947 */ /* 0x000fea0003800000 */
[----:B-1----:R-:W2:Y:S01]  /*11c40*/  LDL.LU R8, [R1+0x150] ;  /* 0x0001500001087983 */ /* 0x002ea20000300800 */
[----:B------:R-:W-:-:S03]  /*11c50*/  ULDC.64 UR16, c[0x0][0x288] ;  /* 0x0000a20000107ab9 */ /* 0x000fc60000000a00 */
[----:B------:R-:W3:Y:S04]  /*11c60*/  LDL.LU R0, [R1+0x17c] ;  /* 0x00017c0001007983 */ /* 0x000ee80000300800 */
[----:B------:R-:W4:Y:S04]  /*11c70*/  LDL.LU R9, [R1+0x2ac] ;  /* 0x0002ac0001097983 */ /* 0x000f280000300800 */
[----:B0----5:R-:W4:Y:S01]  /*11c80*/  LDL.LU R18, [R1+0x264] ;  /* 0x0002640001127983 */ /* 0x021f220000300800 */
[----:B------:R-:W-:Y:S02]  /*11c90*/  MOV R11, R5 ;  /* 0x00000005000b7202 */ /* 0x000fe40000000f00 */
[----:B------:R-:W-:-:S02]  /*11ca0*/  MOV R13, UR5 ;  /* 0x00000005000d7c02 */ /* 0x000fc40008000f00 */
[----:B--2---:R-:W-:Y:S02]  /*11cb0*/  MOV R10, R8 ;  /* 0x00000008000a7202 */ /* 0x004fe40000000f00 */
[----:B---3--:R-:W-:Y:S02]  /*11cc0*/  MOV R8, R0 ;  /* 0x0000000000087202 */ /* 0x008fe40000000f00 */
[----:B------:R-:W-:Y:S01]  /*11cd0*/  MOV R0, UR5 ;  /* 0x0000000500007c02 */ /* 0x000fe20008000f00 */
[----:B----4-:R-:W-:-:S04]  /*11ce0*/  IMAD R9, R9, UR16, RZ ;  /* 0x0000001009097c24 */ /* 0x010fc8000f8e02ff */
[----:B------:R-:W-:Y:S01]  /*11cf0*/  FFMA.FTZ R0, R10, R0, UR6 ;  /* 0x000000060a007e23 */ /* 0x000fe20008010000 */
[----:B------:R-:W-:Y:S01]  /*11d00*/  MOV R10, R6 ;  /* 0x00000006000a7202 */ /* 0x000fe20000000f00 */
[----:B------:R-:W-:Y:S02]  /*11d10*/  IMAD R9, R18, UR17, R9 ;  /* 0x0000001112097c24 */ /* 0x000fe4000f8e0209 */
[----:B------:R-:W-:Y:S02]  /*11d20*/  FFMA.FTZ R13, R8, R13, UR6 ;  /* 0x00000006080d7e23 */ /* 0x000fe4000801000d */
[----:B------:R-:W-:Y:S01]  /*11d30*/  IMAD.WIDE.U32 R10, R18, UR16, R10 ;  /* 0x00000010120a7c25 */ /* 0x000fe2000f8e000a */
[----:B------:R-:W-:-:S03]  /*11d40*/  ULDC.64 UR16, c[0x0][0x210] ;  /* 0x0000840000107ab9 */ /* 0x000fc60000000a00 */
[----:B------:R-:W-:Y:S01]  /*11d50*/  FFMA.FTZ R0, R2, R28, -R0 ;  /* 0x0000001c02007223 */ /* 0x000fe20000010800 */
[----:B------:R-:W-:Y:S01]  /*11d60*/  FFMA.FTZ R13, R15, R29, -R13 ;  /* 0x0000001d0f0d7223 */ /* 0x000fe2000001080d */
[----:B------:R-:W-:Y:S02]  /*11d70*/  LEA R8, P0, R10, UR16, 0x2 ;  /* 0x000000100a087c11 */ /* 0x000fe4000f8010ff */
[----:B------:R-:W-:Y:S01]  /*11d80*/  IADD3 R9, R11, R9, RZ ;  /* 0x000000090b097210 */ /* 0x000fe20007ffe0ff */
[----:B------:R-:W-:Y:S01]  /*11d90*/  FMUL.FTZ R18, R0, UR25 ;  /* 0x0000001900127c20 */ /* 0x000fe20008410000 */
[----:B------:R-:W-:Y:S02]  /*11da0*/  FMUL.FTZ R19, R13, UR25 ;  /* 0x000000190d137c20 */ /* 0x000fe40008410000 */
[----:B------:R-:W-:-:S05]  /*11db0*/  LEA.HI.X R9, R10, UR17, R9, 0x2, P0 ;  /* 0x000000110a097c11 */ /* 0x000fca00080f1409 */
[----:B------:R2:W-:Y:S02]  /*11dc0*/  STG.E.64 desc[UR22][R8.64], R18 ;  /* 0x0000001208007986 */ /* 0x0005e4000c101b16 */
.L_x_2728:
[----:B------:R-:W-:Y:S05]  /*11dd0*/  BSYNC B0 ;  /* 0x0000000000007941 */ /* 0x000fea0003800000 */
.L_x_2727:
[----:B------:R-:W-:Y:S05]  /*11de0*/  @!P6 BRA `(.L_x_2729) ;  /* 0x000000000060e947 */ /* 0x000fea0003800000 */
[----:B------:R-:W3:Y:S04]  /*11df0*/  LDL R0, [R1+0x188] ;  /* 0x0001880001007983 */ /* 0x000ee80000100800 */
[----:B-12---:R-:W2:Y:S04]  /*11e00*/  LDL R8, [R1+0x154] ;  /* 0x0001540001087983 */ /* 0x006ea80000100800 */
[----:B0----5:R-:W4:Y:S04]  /*11e10*/  LDL.LU R19, [R1+0x1e8] ;  /* 0x0001e80001137983 */ /* 0x021f280000300800 */
[----:B------:R-:W4:Y:S01]  /*11e20*/  LDL.LU R18, [R1+0x1ec] ;  /* 0x0001ec0001127983 */ /* 0x000f220000300800 */
[----:B---3--:R-:W-:Y:S01]  /*11e30*/  FFMA.FTZ R9, R0, R15, R14 ;  /* 0x0000000f00097223 */ /* 0x008fe2000001000e */
[----:B--2---:R-:W-:-:S03]  /*11e40*/  FFMA.FTZ R10, R8, R2, R3 ;  /* 0x00000002080a7223 */ /* 0x004fc60000010003 */
        /* <DEDUP_REMOVED lines=18> */
.L_x_2729:
[----:B------:R-:W-:Y:S04]  /*11f70*/  BSSY B0, `(.L_x_2730) ;  /* 0x000001d000007945 */ /* 0x000fe80003800000 */
[----:B------:R-:W-:Y:S05]  /*11f80*/  @P4 BRA `(.L_x_2731) ;  /* 0x00000000006c4947 */ /* 0x000fea0003800000 */
[----:B-123--:R-:W2:Y:S01]  /*11f90*/  LDL.LU R8, [R1+0x154] ;  /* 0x0001540001087983 */ /* 0x00eea20000300800 */
[----:B------:R-:W-:-:S03]  /*11fa0*/  ULDC.64 UR16, c[0x0][0x288] ;  /* 0x0000a20000107ab9 */ /* 0x000fc60000000a00 */
[----:B------:R-:W0:Y:S04]  /*11fb0*/  LDL.LU R11, [R1+0x188] ;  /* 0x00018800010b7983 */ /* 0x000e280000300800 */
[----:B------:R-:W3:Y:S04]  /*11fc0*/  LDL.LU R10, [R1+0x1e8] ;  /* 0x0001e800010a7983 */ /* 0x000ee80000300800 */
[----:B------:R-:W4:Y:S04]  /*11fd0*/  LDL.LU R0, [R1+0x1ec] ;  /* 0x0001ec0001007983 */ /* 0x000f280000300800 */
[----:B------:R-:W2:Y:S04]  /*11fe0*/  LDL.LU R9, [R1+0x2b8] ;  /* 0x0002b80001097983 */ /* 0x000ea80000300800 */
[----:B------:R-:W3:Y:S01]  /*11ff0*/  LDL.LU R20, [R1+0x26c] ;  /* 0x00026c0001147983 */ /* 0x000ee20000300800 */
[----:B------:R-:W-:-:S02]  /*12000*/  MOV R13, UR5 ;  /* 0x00000005000d7c02 */ /* 0x000fc40008000f00 */
[----:B0----5:R-:W-:-:S05]  /*12010*/  MOV R19, R11 ;  /* 0x0000000b00137202 */ /* 0x021fca0000000f00 */
[----:B------:R-:W-:Y:S01]  /*12020*/  FFMA.FTZ R13, R19, R13, UR6 ;  /* 0x00000006130d7e23 */ /* 0x000fe2000801000d */
[----:B----4-:R-:W-:Y:S02]  /*12030*/  MOV R18, R0 ;  /* 0x0000000000127202 */ /* 0x010fe40000000f00 */
[----:B------:R-:W-:Y:S01]  /*12040*/  MOV R0, UR5 ;  /* 0x0000000500007c02 */ /* 0x000fe20008000f00 */
[----:B--2---:R-:W-:Y:S01]  /*12050*/  IMAD R11, R9, UR16, RZ ;  /* 0x00000010090b7c24 */ /* 0x004fe2000f8e02ff */
[----:B------:R-:W-:Y:S01]  /*12060*/  MOV R9, R5 ;  /* 0x0000000500097202 */ /* 0x000fe20000000f00 */
[----:B------:R-:W-:Y:S02]  /*12070*/  FFMA.FTZ R13, R15, R18, -R13 ;  /* 0x000000120f0d7223 */ /* 0x000fe4000001080d */
[----:B------:R-:W-:Y:S01]  /*12080*/  FFMA.FTZ R0, R8, R0, UR6 ;  /* 0x0000000608007e23 */ /* 0x000fe20008010000 */
[----:B------:R-:W-:Y:S01]  /*12090*/  MOV R8, R6 ;  /* 0x0000000600087202 */ /* 0x000fe20000000f00 */
[----:B---3--:R-:W-:-:S02]  /*120a0*/  IMAD R11, R20, UR17, R11 ;  /* 0x00000011140b7c24 */ /* 0x008fc4000f8e020b */
[----:B------:R-:W-:Y:S01]  /*120b0*/  FMUL.FTZ R19, R13, UR25 ;  /* 0x000000190d137c20 */ /* 0x000fe20008410000 */
[----:B------:R-:W-:Y:S01]  /*120c0*/  FFMA.FTZ R0, R2, R10, -R0 ;  /* 0x0000000a02007223 */ /* 0x000fe20000010800 */
[----:B------:R-:W-:Y:S01]  /*120d0*/  IMAD.WIDE.U32 R8, R20, UR16, R8 ;  /* 0x0000001014087c25 */ /* 0x000fe2000f8e0008 */
[----:B------:R-:W-:-:S03]  /*120e0*/  ULDC.64 UR16, c[0x0][0x210] ;  /* 0x0000840000107ab9 */ /* 0x000fc60000000a00 */
[----:B------:R-:W-:Y:S01]  /*120f0*/  FMUL.FTZ R18, R0, UR25 ;  /* 0x0000001900127c20 */ /* 0x000fe20008410000 */
[----:B------:R-:W-:Y:S02]  /*12100*/  LEA R10, P0, R8, UR16, 0x2 ;  /* 0x00000010080a7c11 */ /* 0x000fe4000f8010ff */
[----:B------:R-:W-:-:S04]  /*12110*/  IADD3 R11, R9, R11, RZ ;  /* 0x0000000b090b7210 */ /* 0x000fc80007ffe0ff */
[----:B------:R-:W-:-:S05]  /*12120*/  LEA.HI.X R11, R8, UR17, R11, 0x2, P0 ;  /* 0x00000011080b7c11 */ /* 0x000fca00080f140b */
[----:B------:R4:W-:Y:S02]  /*12130*/  STG.E.64 desc[UR22][R10.64], R18 ;  /* 0x000000120a007986 */ /* 0x0009e4000c101b16 */
.L_x_2731:
[----:B------:R-:W-:Y:S05]  /*12140*/  BSYNC B0 ;  /* 0x0000000000007941 */ /* 0x000fea0003800000 */
.L_x_2730:
[----:B------:R3:W5:Y:S04]  /*12150*/  LDL R20, [R1+0x18c] ;  /* 0x00018c0001147983 */ /* 0x0007680000100800 */
[----:B012-45:R0:W5:Y:S04]  /*12160*/  LDL R19, [R1+0x1a8] ;  /* 0x0001a80001137983 */ /* 0x0371680000100800 */
[----:B------:R0:W5:Y:S04]  /*12170*/  LDL R18, [R1+0x200] ;  /* 0x0002000001127983 */ /* 0x0001680000100800 */
[----:B------:R0:W5:Y:S01]  /*12180*/  LDL R13, [R1+0x204] ;  /* 0x00020400010d7983 */ /* 0x0001620000100800 */
[----:B------:R-:W-:-:S02]  /*12190*/  IADD3 R9, R12, 0x1c0, RZ ;  /* 0x000001c00c097810 */ /* 0x000fc40007ffe0ff */
[C---:B---3--:R-:W-:Y:S02]  /*121a0*/  IADD3 R0, R12.reuse, 0x1d0, RZ ;  /* 0x000001d00c007810 */ /* 0x048fe40007ffe0ff */
[C---:B------:R-:W-:Y:S02]  /*121b0*/  IADD3 R8, R12.reuse, 0x1e0, RZ ;  /* 0x000001e00c087810 */ /* 0x040fe40007ffe0ff */
[----:B------:R-:W-:Y:S02]  /*121c0*/  IADD3 R12, R12, 0x1f0, RZ ;  /* 0x000001f00c0c7810 */ /* 0x000fe40007ffe0ff */
        /* <DEDUP_REMOVED lines=39> */
.L_x_2732:
        /* <DEDUP_REMOVED lines=8> */
[----:B------:R-:W-:Y:S01]  /*124c0*/  FFMA.FTZ R10, R20, R10, UR6 ;  /* 0x00000006140a7e23 */ /* 0x000fe2000801000a */
[----:B------:R-:W-:-:S05]  /*124d0*/  MOV R11, UR5 ;  /* 0x00000005000b7c02 */ /* 0x000fca0008000f00 */
[----:B-----5:R-:W-:-:S04]  /*124e0*/  FFMA.FTZ R11, R19, R11, UR6 ;  /* 0x00000006130b7e23 */ /* 0x020fc8000801000b */
[----:B0-----:R-:W-:-:S04]  /*124f0*/  FFMA.FTZ R13, R15, R13, -R11 ;  /* 0x0000000d0f0d7223 */ /* 0x001fc8000001080b */
[----:B------:R-:W-:Y:S01]  /*12500*/  FMUL.FTZ R13, R13, UR25 ;  /* 0x000000190d0d7c20 */ /* 0x000fe20008410000 */
[----:B--2---:R-:W-:Y:S02]  /*12510*/  IMAD R0, R0, UR14, RZ ;  /* 0x0000000e00007c24 */ /* 0x004fe4000f8e02ff */
[----:B---3--:R-:W-:-:S04]  /*12520*/  IMAD.WIDE.U32 R8, R12, UR14, R8 ;  /* 0x0000000e0c087c25 */ /* 0x008fc8000f8e0008 */
[----:B------:R-:W-:Y:S01]  /*12530*/  IMAD R0, R12, UR15, R0 ;  /* 0x0000000f0c007c24 */ /* 0x000fe2000f8e0200 */
[----:B------:R-:W-:Y:S01]  /*12540*/  ULDC.64 UR14, c[0x0][0x210] ;  /* 0x00008400000e7ab9 */ /* 0x000fe20000000a00 */
[----:B------:R-:W-:Y:S01]  /*12550*/  FFMA.FTZ R12, R2, R18, -R10 ;  /* 0x00000012020c7223 */ /* 0x000fe2000001080a */
[----:B------:R-:W-:Y:S02]  /*12560*/  LEA R10, P3, R8, UR14, 0x2 ;  /* 0x0000000e080a7c11 */ /* 0x000fe4000f8610ff */
[----:B------:R-:W-:Y:S01]  /*12570*/  IADD3 R0, R9, R0, RZ ;  /* 0x0000000009007210 */ /* 0x000fe20007ffe0ff */
[----:B------:R-:W-:-:S03]  /*12580*/  FMUL.FTZ R12, R12, UR25 ;  /* 0x000000190c0c7c20 */ /* 0x000fc60008410000 */
[----:B------:R-:W-:-:S05]  /*12590*/  LEA.HI.X R11, R8, UR15, R0, 0x2, P3 ;  /* 0x0000000f080b7c11 */ /* 0x000fca00098f1400 */
[----:B------:R1:W-:Y:S02]  /*125a0*/  STG.E.64 desc[UR22][R10.64], R12 ;  /* 0x0000000c0a007986 */ /* 0x0003e4000c101b16 */
.L_x_2734:
[----:B------:R-:W-:Y:S05]  /*125b0*/  BSYNC B0 ;  /* 0x0000000000007941 */ /* 0x000fea0003800000 */
.L_x_2733:
[----:B------:R-:W-:Y:S05]  /*125c0*/  @!P6 BRA `(.L_x_2735) ;  /* 0x000000000060e947 */ /* 0x000fea0003800000 */
[----:B------:R-:W2:Y:S04]  /*125d0*/  LDL R8, [R1+0x1ac] ;  /* 0x0001ac0001087983 */ /* 0x000ea80000100800 */
[----:B------:R-:W3:Y:S04]  /*125e0*/  LDL R0, [R1+0x198] ;  /* 0x0001980001007983 */ /* 0x000ee80000100800 */
[----:B0----5:R-:W4:Y:S04]  /*125f0*/  LDL.LU R18, [R1+0x208] ;  /* 0x0002080001127983 */ /* 0x021f280000300800 */
[----:B-1----:R-:W4:Y:S01]  /*12600*/  LDL.LU R13, [R1+0x20c] ;  /* 0x00020c00010d7983 */ /* 0x002f220000300800 */
        /* <DEDUP_REMOVED lines=20> */
.L_x_2735:
[----:B------:R-:W-:Y:S04]  /*12750*/  BSSY B0, `(.L_x_2736) ;  /* 0x000001e000007945 */ /* 0x000fe80003800000 */
[----:B------:R-:W-:Y:S05]  /*12760*/  @P2 BRA `(.L_x_2737) ;  /* 0x0000000000702947 */ /* 0x000fea0003800000 */
[----:B--2---:R-:W2:Y:S01]  /*12770*/  LDL.LU R8, [R1+0x198] ;  /* 0x0001980001087983 */ /* 0x004ea20000300800 */
[----:B------:R-:W-:-:S03]  /*12780*/  ULDC.64 UR14, c[0x0][0x288] ;  /* 0x0000a200000e7ab9 */ /* 0x000fc60000000a00 */
[----:B-1----:R-:W0:Y:S04]  /*12790*/  LDL.LU R11, [R1+0x1ac] ;  /* 0x0001ac00010b7983 */ /* 0x002e280000300800 */
[----:B------:R-:W3:Y:S04]  /*127a0*/  LDL.LU R10, [R1+0x208] ;  /* 0x00020800010a7983 */ /* 0x000ee80000300800 */
[----:B------:R-:W4:Y:S04]  /*127b0*/  LDL.LU R9, [R1+0x20c] ;  /* 0x00020c0001097983 */ /* 0x000f280000300800 */
[----:B------:R-:W2:Y:S04]  /*127c0*/  LDL.LU R0, [R1+0x2c0] ;  /* 0x0002c00001007983 */ /* 0x000ea80000300800 */
[----:B-----5:R-:W2:Y:S01]  /*127d0*/  LDL.LU R19, [R1+0x274] ;  /* 0x0002740001137983 */ /* 0x020ea20000300800 */
[----:B0-----:R-:W-:-:S02]  /*127e0*/  MOV R18, R11 ;  /* 0x0000000b00127202 */ /* 0x001fc40000000f00 */
[----:B------:R-:W-:Y:S02]  /*127f0*/  MOV R11, UR5 ;  /* 0x00000005000b7c02 */ /* 0x000fe40008000f00 */
[----:B---3--:R-:W-:Y:S02]  /*12800*/  MOV R12, R10 ;  /* 0x0000000a000c7202 */ /* 0x008fe40000000f00 */
[----:B------:R-:W-:Y:S01]  /*12810*/  MOV R10, UR5 ;  /* 0x00000005000a7c02 */ /* 0x000fe20008000f00 */
[----:B------:R-:W-:Y:S01]  /*12820*/  FFMA.FTZ R11, R18, R11, UR6 ;  /* 0x00000006120b7e23 */ /* 0x000fe2000801000b */
[----:B----4-:R-:W-:Y:S02]  /*12830*/  MOV R13, R9 ;  /* 0x00000009000d7202 */ /* 0x010fe40000000f00 */
[----:B------:R-:W-:Y:S01]  /*12840*/  MOV R9, R5 ;  /* 0x0000000500097202 */ /* 0x000fe20000000f00 */
[----:B--2---:R-:W-:Y:S01]  /*12850*/  FFMA.FTZ R10, R8, R10, UR6 ;  /* 0x00000006080a7e23 */ /* 0x004fe2000801000a */
[----:B------:R-:W-:Y:S01]  /*12860*/  MOV R8, R6 ;  /* 0x0000000600087202 */ /* 0x000fe20000000f00 */
[----:B------:R-:W-:-:S02]  /*12870*/  IMAD R0, R0, UR14, RZ ;  /* 0x0000000e00007c24 */ /* 0x000fc4000f8e02ff */
        /* <DEDUP_REMOVED lines=8> */
[----:B------:R-:W-:-:S04]  /*12900*/  IADD3 R0, R9, R0, RZ ;  /* 0x0000000009007210 */ /* 0x000fc80007ffe0ff */
[----:B------:R-:W-:-:S05]  /*12910*/  LEA.HI.X R11, R8, UR15, R0, 0x2, P2 ;  /* 0x0000000f080b7c11 */ /* 0x000fca00090f1400 */
[----:B------:R3:W-:Y:S02]  /*12920*/  STG.E.64 desc[UR22][R10.64], R12 ;  /* 0x0000000c0a007986 */ /* 0x0007e4000c101b16 */
.L_x_2737:
[----:B------:R-:W-:Y:S05]  /*12930*/  BSYNC B0 ;  /* 0x0000000000007941 */ /* 0x000fea0003800000 */
.L_x_2736:
[----:B------:R-:W-:Y:S05]  /*12940*/  @!P6 BRA `(.L_x_2738) ;  /* 0x000000000060e947 */ /* 0x000fea0003800000 */
[----:B--2---:R-:W2:Y:S04]  /*12950*/  LDL R8, [R1+0x19c] ;  /* 0x00019c0001087983 */ /* 0x004ea80000100800 */
[----:B------:R-:W4:Y:S04]  /*12960*/  LDL R0, [R1+0x168] ;  /* 0x0001680001007983 */ /* 0x000f280000100800 */
[----:B0----5:R-:W4:Y:S04]  /*12970*/  LDL.LU R18, [R1+0x1f0] ;  /* 0x0001f00001127983 */ /* 0x021f280000300800 */
[----:B-1-3--:R-:W3:Y:S01]  /*12980*/  LDL.LU R13, [R1+0x1f4] ;  /* 0x0001f400010d7983 */ /* 0x00aee20000300800 */
        /* <DEDUP_REMOVED lines=20> */
.L_x_2738:
[----:B------:R-:W-:Y:S04]  /*12ad0*/  BSSY B0, `(.L_x_2739) ;  /* 0x000001e000007945 */ /* 0x000fe80003800000 */
[----:B------:R-:W-:Y:S05]  /*12ae0*/  @P0 BRA `(.L_x_2740) ;  /* 0x0000000000700947 */ /* 0x000fea0003800000 */
[----:B-1-3--:R-:W3:Y:S01]  /*12af0*/  LDL.LU R10, [R1+0x168] ;  /* 0x00016800010a7983 */ /* 0x00aee20000300800 */
[----:B------:R-:W-:-:S03]  /*12b00*/  ULDC.64 UR14, c[0x0][0x288] ;  /* 0x0000a200000e7ab9 */ /* 0x000fc60000000a00 */
[----:B------:R-:W0:Y:S04]  /*12b10*/  LDL.LU R11, [R1+0x19c] ;  /* 0x00019c00010b7983 */ /* 0x000e280000300800 */
[----:B------:R-:W3:Y:S04]  /*12b20*/  LDL.LU R9, [R1+0x1f0] ;  /* 0x0001f00001097983 */ /* 0x000ee80000300800 */
[----:B--2-4-:R-:W2:Y:S04]  /*12b30*/  LDL.LU R8, [R1+0x1f4] ;  /* 0x0001f40001087983 */ /* 0x014ea80000300800 */
[----:B------:R-:W4:Y:S04]  /*12b40*/  LDL.LU R0, [R1+0x2c4] ;  /* 0x0002c40001007983 */ /* 0x000f280000300800 */
[----:B-----5:R-:W4:Y:S01]  /*12b50*/  LDL.LU R19, [R1+0x278] ;  /* 0x0002780001137983 */ /* 0x020f220000300800 */
[----:B0-----:R-:W-:-:S02]  /*12b60*/  MOV R18, R11 ;  /* 0x0000000b00127202 */ /* 0x001fc40000000f00 */
[----:B------:R-:W-:Y:S02]  /*12b70*/  MOV R11, R5 ;  /* 0x00000005000b7202 */ /* 0x000fe40000000f00 */
[----:B---3--:R-:W-:Y:S02]  /*12b80*/  MOV R12, R9 ;  /* 0x00000009000c7202 */ /* 0x008fe40000000f00 */
[----:B------:R-:W-:Y:S02]  /*12b90*/  MOV R9, UR5 ;  /* 0x0000000500097c02 */ /* 0x000fe40008000f00 */
[----:B--2---:R-:W-:Y:S02]  /*12ba0*/  MOV R13, R8 ;  /* 0x00000008000d7202 */ /* 0x004fe40000000f00 */
[----:B------:R-:W-:Y:S01]  /*12bb0*/  MOV R8, UR5 ;  /* 0x0000000500087c02 */ /* 0x000fe20008000f00 */
[----:B------:R-:W-:Y:S01]  /*12bc0*/  FFMA.FTZ R9, R18, R9, UR6 ;  /* 0x0000000612097e23 */ /* 0x000fe20008010009 */
[----:B----4-:R-:W-:-:S03]  /*12bd0*/  IMAD R0, R0, UR14, RZ ;  /* 0x0000000e00007c24 */ /* 0x010fc6000f8e02ff */
[----:B------:R-:W-:Y:S01]  /*12be0*/  FFMA.FTZ R8, R10, R8, UR6 ;  /* 0x000000060a087e23 */ /* 0x000fe20008010008 */
[----:B------:R-:W-:Y:S01]  /*12bf0*/  MOV R10, R6 ;  /* 0x00000006000a7202 */ /* 0x000fe20000000f00 */
[----:B------:R-:W-:Y:S02]  /*12c00*/  IMAD R0, R19, UR15, R0 ;  /* 0x0000000f13007c24 */ /* 0x000fe4000f8e0200 */
[----:B------:R-:W-:Y:S01]  /*12c10*/  FFMA.FTZ R13, R15, R13, -R9 ;  /* 0x0000000d0f0d7223 */ /* 0x000fe20000010809 */
[----:B------:R-:W-:Y:S01]  /*12c20*/  FFMA.FTZ R12, R2, R12, -R8 ;  /* 0x0000000c020c7223 */ /* 0x000fe20000010808 */
[----:B------:R-:W-:Y:S01]  /*12c30*/  IMAD.WIDE.U32 R10, R19, UR14, R10 ;  /* 0x0000000e130a7c25 */ /* 0x000fe2000f8e000a */
[----:B------:R-:W-:-:S03]  /*12c40*/  ULDC.64 UR14, c[0x0][0x210] ;  /* 0x00008400000e7ab9 */ /* 0x000fc60000000a00 */
[----:B------:R-:W-:Y:S01]  /*12c50*/  FMUL.FTZ R12, R12, UR25 ;  /* 0x000000190c0c7c20 */ /* 0x000fe20008410000 */
[----:B------:R-:W-:Y:S01]  /*12c60*/  FMUL.FTZ R13, R13, UR25 ;  /* 0x000000190d0d7c20 */ /* 0x000fe20008410000 */
[----:B------:R-:W-:Y:S02]  /*12c70*/  LEA R8, P0, R10, UR14, 0x2 ;  /* 0x0000000e0a087c11 */ /* 0x000fe4000f8010ff */
[----:B------:R-:W-:-:S04]  /*12c80*/  IADD3 R0, R11, R0, RZ ;  /* 0x000000000b007210 */ /* 0x000fc80007ffe0ff */
[----:B------:R-:W-:-:S05]  /*12c90*/  LEA.HI.X R9, R10, UR15, R0, 0x2, P0 ;  /* 0x0000000f0a097c11 */ /* 0x000fca00080f1400 */
[----:B------:R0:W-:Y:S02]  /*12ca0*/  STG.E.64 desc[UR22][R8.64], R12 ;  /* 0x0000000c08007986 */ /* 0x0001e4000c101b16 */
.L_x_2740:
[----:B------:R-:W-:Y:S05]  /*12cb0*/  BSYNC B0 ;  /* 0x0000000000007941 */ /* 0x000fea0003800000 */
.L_x_2739:
[----:B------:R-:W-:Y:S05]  /*12cc0*/  @!P6 BRA `(.L_x_2741) ;  /* 0x000000000060e947 */ /* 0x000fea0003800000 */
[----:B0-2-4-:R-:W2:Y:S04]  /*12cd0*/  LDL R8, [R1+0x24] ;  /* 0x0000240001087983 */ /* 0x015ea80000100800 */
[----:B------:R-:W4:Y:S04]  /*12ce0*/  LDL R0, [R1+0x20] ;  /* 0x0000200001007983 */ /* 0x000f280000100800 */
[----:B-----5:R-:W4:Y:S04]  /*12cf0*/  LDL.LU R18, [R1+0x1e0] ;  /* 0x0001e00001127983 */ /* 0x020f280000300800 */
        /* <DEDUP_REMOVED lines=21> */
.L_x_2741:
        /* <DEDUP_REMOVED lines=9> */
[----:B---3-5:R-:W-:-:S02]  /*12ee0*/  MOV R19, R11 ;  /* 0x0000000b00137202 */ /* 0x028fc40000000f00 */
[----:B------:R-:W-:Y:S02]  /*12ef0*/  MOV R11, R5 ;  /* 0x00000005000b7202 */ /* 0x000fe40000000f00 */
[----:B------:R-:W-:Y:S02]  /*12f00*/  MOV R18, R9 ;  /* 0x0000000900127202 */ /* 0x000fe40000000f00 */
[----:B------:R-:W-:Y:S02]  /*12f10*/  MOV R9, UR5 ;  /* 0x0000000500097c02 */ /* 0x000fe40008000f00 */
[----:B--2---:R-:W-:Y:S02]  /*12f20*/  MOV R13, R0 ;  /* 0x00000000000d7202 */ /* 0x004fe40000000f00 */
[----:B------:R-:W-:Y:S01]  /*12f30*/  MOV R0, UR5 ;  /* 0x0000000500007c02 */ /* 0x000fe20008000f00 */
[----:B------:R-:W-:Y:S01]  /*12f40*/  FFMA.FTZ R9, R10, R9, UR6 ;  /* 0x000000060a097e23 */ /* 0x000fe20008010009 */
[----:B------:R-:W-:Y:S01]  /*12f50*/  MOV R10, R6 ;  /* 0x00000006000a7202 */ /* 0x000fe20000000f00 */
[----:B----4-:R-:W-:-:S02]  /*12f60*/  IMAD R8, R8, UR14, RZ ;  /* 0x0000000e08087c24 */ /* 0x010fc4000f8e02ff */
[----:B------:R-:W-:Y:S01]  /*12f70*/  FFMA.FTZ R0, R19, R0, UR6 ;  /* 0x0000000613007e23 */ /* 0x000fe20008010000 */
[----:B------:R-:W-:Y:S01]  /*12f80*/  FFMA.FTZ R9, R2, R18, -R9 ;  /* 0x0000001202097223 */ /* 0x000fe20000010809 */
[----:B------:R-:W-:-:S04]  /*12f90*/  IMAD.WIDE.U32 R10, R12, UR14, R10 ;  /* 0x0000000e0c0a7c25 */ /* 0x000fc8000f8e000a */
[----:B------:R-:W-:Y:S01]  /*12fa0*/  FFMA.FTZ R0, R15, R13, -R0 ;  /* 0x0000000d0f007223 */ /* 0x000fe20000010800 */
[----:B------:R-:W-:Y:S01]  /*12fb0*/  IMAD R12, R12, UR15, R8 ;  /* 0x0000000f0c0c7c24 */ /* 0x000fe2000f8e0208 */
[----:B------:R-:W-:Y:S02]  /*12fc0*/  ULDC.64 UR14, c[0x0][0x210] ;  /* 0x00008400000e7ab9 */ /* 0x000fe40000000a00 */
[----:B------:R-:W-:Y:S01]  /*12fd0*/  FMUL.FTZ R13, R0, UR25 ;  /* 0x00000019000d7c20 */ /* 0x000fe20008410000 */
[----:B------:R-:W-:Y:S02]  /*12fe0*/  LEA R8, P0, R10, UR14, 0x2 ;  /* 0x0000000e0a087c11 */ /* 0x000fe4000f8010ff */
[----:B------:R-:W-:Y:S01]  /*12ff0*/  IADD3 R11, R11, R12, RZ ;  /* 0x0000000c0b0b7210 */ /* 0x000fe20007ffe0ff */
[----:B------:R-:W-:-:S03]  /*13000*/  FMUL.FTZ R12, R9, UR25 ;  /* 0x00000019090c7c20 */ /* 0x000fc60008410000 */
[----:B------:R-:W-:-:S05]  /*13010*/  LEA.HI.X R9, R10, UR15, R11, 0x2, P0 ;  /* 0x0000000f0a097c11 */ /* 0x000fca00080f140b */
[----:B------:R0:W-:Y:S02]  /*13020*/  STG.E.64 desc[UR22][R8.64], R12 ;  /* 0x0000000c08007986 */ /* 0x0001e4000c101b16 */
.L_x_2743:
[----:B------:R-:W-:Y:S05]  /*13030*/  BSYNC B0 ;  /* 0x0000000000007941 */ /* 0x000fea0003800000 */
.L_x_2742:
[----:B------:R-:W-:Y:S05]  /*13040*/  @!P6 BRA `(.L_x_2744) ;  /* 0x000000000060e947 */ /* 0x000fea0003800000 */
[----:B0-2-4-:R-:W2:Y:S04]  /*13050*/  LDL R0, [R1+0x14] ;  /* 0x0000140001007983 */ /* 0x015ea80000100800 */
[----:B------:R-:W4:Y:S04]  /*13060*/  LDL R8, [R1+0xc] ;  /* 0x00000c0001087983 */ /* 0x000f280000100800 */
[----:B------:R-:W3:Y:S04]  /*13070*/  LDL.LU R22, [R1+0x1d8] ;  /* 0x0001d80001167983 */ /* 0x000ee80000300800 */
[----:B------:R-:W3:Y:S01]  /*13080*/  LDL.LU R21, [R1+0x1dc] ;  /* 0x0001dc0001157983 */ /* 0x000ee20000300800 */
[----:B--2---:R-:W-:Y:S01]  /*13090*/  FFMA.FTZ R0, R0, R2, R3 ;  /* 0x0000000200007223 */ /* 0x004fe20000010003 */
[----:B----4-:R-:W-:-:S03]  /*130a0*/  FFMA.FTZ R8, R8, R15, R14 ;  /* 0x0000000f08087223 */ /* 0x010fc6000001000e */
[----:B-1-3-5:R-:W-:Y:S01]  /*130b0*/  FMUL.FTZ R13, R0, -1.4426950216293334961 ;  /* 0xbfb8aa3b000d7820 */ /* 0x02afe20000410000 */
        /* <DEDUP_REMOVED lines=14> */
[----:B------:R-:W-:-:S05]  /*131a0*/  FMUL.FTZ R0, R10, R11 ;  /* 0x0000000b0a007220 */ /* 0x000fca0000410000 */
[----:B------:R0:W-:Y:S04]  /*131b0*/  STL [R1+0x1dc], R0 ;  /* 0x0001dc0001007387 */ /* 0x0001e80000100800 */
[----:B------:R0:W-:Y:S02]  /*131c0*/  STL [R1+0x1d8], R8 ;  /* 0x0001d80801007387 */ /* 0x0001e40000100800 */
.L_x_2744:
[----:B------:R-:W-:Y:S04]  /*131d0*/  BSSY B0, `(.L_x_2745) ;  /* 0x000001e000007945 */ /* 0x000fe80003800000 */
[----:B------:R-:W-:Y:S05]  /*131e0*/  @P4 BRA `(.L_x_2746) ;  /* 0x0000000000704947 */ /* 0x000fea0003800000 */
[----:B0-2-4-:R-:W2:Y:S01]  /*131f0*/  LDL.LU R8, [R1+0x14] ;  /* 0x0000140001087983 */ /* 0x015ea20000300800 */
[----:B------:R-:W-:-:S03]  /*13200*/  ULDC.64 UR14, c[0x0][0x288] ;  /* 0x0000a200000e7ab9 */ /* 0x000fc60000000a00 */
[----:B-1-3--:R-:W3:Y:S04]  /*13210*/  LDL.LU R11, [R1+0xc] ;  /* 0x00000c00010b7983 */ /* 0x00aee80000300800 */
        /* <DEDUP_REMOVED lines=25> */
.L_x_2746:
[----:B------:R-:W-:Y:S05]  /*133b0*/  BSYNC B0 ;  /* 0x0000000000007941 */ /* 0x000fea0003800000 */
.L_x_2745:
[----:B------:R-:W-:Y:S05]  /*133c0*/  @!P6 BRA `(.L_x_2747) ;  /* 0x000000000060e947 */ /* 0x000fea0003800000 */
[----:B0-2-4-:R-:W2:Y:S04]  /*133d0*/  LDL R8, [R1+0x8] ;  /* 0x0000080001087983 */ /* 0x015ea80000100800 */
[----:B------:R-:W4:Y:S04]  /*133e0*/  LDL R0, [R1+0x10] ;  /* 0x0000100001007983 */ /* 0x000f280000100800 */
[----:B-1-3--:R-:W3:Y:S04]  /*133f0*/  LDL.LU R11, [R1+0x1d0] ;  /* 0x0001d000010b7983 */ /* 0x00aee80000300800 */
[----:B-----5:R-:W3:Y:S01]  /*13400*/  LDL.LU R13, [R1+0x1d4] ;  /* 0x0001d400010d7983 */ /* 0x020ee20000300800 */
        /* <DEDUP_REMOVED lines=20> */
.L_x_2747:
[----:B------:R-:W-:Y:S04]  /*13550*/  BSSY B0, `(.L_x_2748) ;  /* 0x000001e000007945 */ /* 0x000fe80003800000 */
[----:B------:R-:W-:Y:S05]  /*13560*/  @P5 BRA `(.L_x_2749) ;  /* 0x0000000000705947 */ /* 0x000fea0003800000 */
[----:B01-3--:R-:W3:Y:S01]  /*13570*/  LDL.LU R10, [R1+0x10] ;  /* 0x00001000010a7983 */ /* 0x00bee20000300800 */
[----:B------:R-:W-:-:S03]  /*13580*/  ULDC.64 UR14, c[0x0][0x288] ;  /* 0x0000a200000e7ab9 */ /* 0x000fc60000000a00 */
[----:B------:R-:W3:Y:S04]  /*13590*/  LDL.LU R9, [R1+0x8] ;  /* 0x0000080001097983 */ /* 0x000ee80000300800 */
[----:B--2-4-:R-:W2:Y:S04]  /*135a0*/  LDL.LU R8, [R1+0x1d0] ;  /* 0x0001d00001087983 */ /* 0x014ea80000300800 */
[----:B------:R-:W4:Y:S04]  /*135b0*/  LDL.LU R3, [R1+0x1d4] ;  /* 0x0001d40001037983 */ /* 0x000f280000300800 */
[----:B------:R-:W4:Y:S04]  /*135c0*/  LDL.LU R0, [R1+0x2b0] ;  /* 0x0002b00001007983 */ /* 0x000f280000300800 */
[----:B------:R-:W4:Y:S01]  /*135d0*/  LDL.LU R12, [R1+0x268] ;  /* 0x00026800010c7983 */ /* 0x000f220000300800 */
[----:B------:R-:W-:-:S02]  /*135e0*/  MOV R4, R6 ;  /* 0x0000000600047202 */ /* 0x000fc40000000f00 */
[----:B---3-5:R-:W-:Y:S02]  /*135f0*/  MOV R13, R10 ;  /* 0x0000000a000d7202 */ /* 0x028fe40000000f00 */
[----:B------:R-:W-:Y:S02]  /*13600*/  MOV R11, R9 ;  /* 0x00000009000b7202 */ /* 0x000fe40000000f00 */
[----:B--2---:R-:W-:Y:S02]  /*13610*/  MOV R10, R8 ;  /* 0x00000008000a7202 */ /* 0x004fe40000000f00 */
[----:B----4-:R-:W-:Y:S02]  /*13620*/  MOV R9, R3 ;  /* 0x0000000300097202 */ /* 0x010fe40000000f00 */
[----:B------:R-:W-:Y:S01]  /*13630*/  MOV R3, UR5 ;  /* 0x0000000500037c02 */ /* 0x000fe20008000f00 */
[----:B------:R-:W-:Y:S01]  /*13640*/  IMAD R0, R0, UR14, RZ ;  /* 0x0000000e00007c24 */ /* 0x000fe2000f8e02ff */
[----:B------:R-:W-:-:S03]  /*13650*/  MOV R8, UR5 ;  /* 0x0000000500087c02 */ /* 0x000fc60008000f00 */
        /* <DEDUP_REMOVED lines=9> */
[----:B------:R-:W-:-:S03]  /*136f0*/  FMUL.FTZ R6, R3, UR25 ;  /* 0x0000001903067c20 */ /* 0x000fc60008410000 */
[----:B------:R-:W-:Y:S01]  /*13700*/  LEA.HI.X R3, R4, UR15, R7, 0x2, P0 ;  /* 0x0000000f04037c11 */ /* 0x000fe200080f1407 */
[----:B------:R-:W-:-:S05]  /*13710*/  FMUL.FTZ R7, R0, UR25 ;  /* 0x0000001900077c20 */ /* 0x000fca0008410000 */
[----:B------:R0:W-:Y:S02]  /*13720*/  STG.E.64 desc[UR22][R2.64], R6 ;  /* 0x0000000602007986 */ /* 0x0001e4000c101b16 */
.L_x_2749:
[----:B------:R-:W-:Y:S05]  /*13730*/  BSYNC B0 ;  /* 0x0000000000007941 */ /* 0x000fea0003800000 */
.L_x_2748:
        /* <DEDUP_REMOVED lines=9> */
.L_x_2602:
[----:B------:R-:W1:Y:S01]  /*137d0*/  LDC R4, c[0x0][0xc] ;  /* 0x00000300ff047b82 */ /* 0x000e620000000800 */
[----:B------:R-:W-:Y:S01]  /*137e0*/  ISETP.NE.AND P1, PT, R17, RZ, PT ;  /* 0x000000ff1100720c */ /* 0x000fe20003f25270 */
[----:B------:R-:W-:Y:S06]  /*137f0*/  BSSY B0, `(.L_x_2751) ;  /* 0x0000011000007945 */ /* 0x000fec0003800000 */
[----:B0-----:R-:W2:Y:S08]  /*13800*/  LDC R7, c[0x0][0x10] ;  /* 0x00000400ff077b82 */ /* 0x001eb00000000800 */
[----:B------:R-:W0:Y:S01]  /*13810*/  LDC.64 R2, c[0x0][0x258] ;  /* 0x00009600ff027b82 */ /* 0x000e220000000a00 */
[----:B-1----:R-:W-:-:S02]  /*13820*/  ISETP.NE.AND P0, PT, R4, 0x1, PT ;  /* 0x000000010400780c */ /* 0x002fc40003f05270 */
[----:B--2-4-:R-:W-:-:S04]  /*13830*/  SHF.L.U32 R0, R7, 0x1, RZ ;  /* 0x0000000107007819 */ /* 0x014fc800000006ff */
        /* <DEDUP_REMOVED lines=12> */
.L_x_2752:
[----:B------:R-:W-:Y:S05]  /*13900*/  BSYNC B0 ;  /* 0x0000000000007941 */ /* 0x000fea0003800000 */
.L_x_2751:
        /* <DEDUP_REMOVED lines=11> */
.L_x_2754:
[----:B------:R-:W2:Y:S04]  /*139c0*/  LDG.E.STRONG.GPU R5, desc[UR22][R2.64] ;  /* 0x0000001602057981 */ /* 0x000ea8000c1ef900 */
[----:B--2---:R-:W-:Y:S01]  /*139d0*/  CCTL.IVALL ;  /* 0x00000000ff00798f */ /* 0x004fe20002000000 */
[----:B------:R-:W-:Y:S05]  /*139e0*/  YIELD ;  /* 0x0000000000007946 */ /* 0x000fea0003800000 */
[----:B------:R-:W-:-:S13]  /*139f0*/  ISETP.NE.AND P0, PT, R5, R0, PT ;  /* 0x000000000500720c */ /* 0x000fda0003f05270 */
[----:B------:R-:W-:Y:S05]  /*13a00*/  @P0 BRA `(.L_x_2754) ;  /* 0xfffffffc00ec0947 */ /* 0x000fea000383ffff */
.L_x_2753:
[----:B------:R-:W-:Y:S05]  /*13a10*/  WARPSYNC.ALL ;  /* 0x0000000000007948 */ /* 0x000fea0003800000 */
[----:B------:R-:W0:Y:S01]  /*13a20*/  LDC.64 R6, c[0x0][0x288] ;  /* 0x0000a200ff067b82 */ /* 0x000e220000000a00 */
[----:B---3--:R-:W-:-:S07]  /*13a30*/  SHF.R.S32.HI R10, RZ, 0x1f, R17 ;  /* 0x0000001fff0a7819 */ /* 0x008fce0000011411 */
[----:B------:R-:W-:Y:S01]  /*13a40*/  BAR.SYNC.DEFER_BLOCKING 0x0 ;  /* 0x0000000000007b1d */ /* 0x000fe20000010000 */
[----:B0-----:R-:W-:-:S04]  /*13a50*/  LEA.HI R0, P0, R7, R6, RZ, 0x1 ;  /* 0x0000000607007211 */ /* 0x001fc800078108ff */
[----:B-----5:R-:W-:-:S04]  /*13a60*/  IADD3.X R19, RZ, R7, RZ, P0, !PT ;  /* 0x00000007ff137210 */ /* 0x020fc800007fe4ff */
        /* <DEDUP_REMOVED lines=18> */
.L_x_2755:
[----:B------:R-:W-:-:S04]  /*13b90*/  LEA R14, P0, R17, UR4, 0x2 ;  /* 0x00000004110e7c11 */ /* 0x000fc8000f8010ff */
[----:B------:R-:W-:Y:S02]  /*13ba0*/  LEA.HI.X R15, R17, UR5, R10, 0x2, P0 ;  /* 0x00000005110f7c11 */ /* 0x000fe400080f140a */
[-C--:B------:R-:W-:Y:S02]  /*13bb0*/  LEA R12, P0, R0, R14.reuse, 0x2 ;  /* 0x0000000e000c7211 */ /* 0x080fe400078010ff */
[-C--:B------:R-:W-:Y:S02]  /*13bc0*/  LEA R8, P2, R21, R14.reuse, 0x2 ;  /* 0x0000000e15087211 */ /* 0x080fe400078410ff */
[----:B------:R-:W-:Y:S02]  /*13bd0*/  LEA R10, P1, R6, R14, 0x2 ;  /* 0x0000000e060a7211 */ /* 0x000fe400078210ff */
[C---:B------:R-:W-:Y:S01]  /*13be0*/  IADD3.X R13, R15.reuse, R25, RZ, P0, !PT ;  /* 0x000000190f0d7210 */ /* 0x040fe200007fe4ff */
[----:B------:R-:W2:Y:S01]  /*13bf0*/  LDG.E R14, desc[UR22][R14.64] ;  /* 0x000000160e0e7981 */ /* 0x000ea2000c1e1900 */
        /* <DEDUP_REMOVED lines=11> */
[----:B---3--:R-:W-:-:S03]  /*13cb0*/  F2FP.BF16.F32.PACK_AB R18, R9, R10 ;  /* 0x0000000a0912723e */ /* 0x008fc600000010ff */
[----:B------:R2:W-:Y:S01]  /*13cc0*/  STG.E desc[UR22][R22.64], R16 ;  /* 0x0000001016007986 */ /* 0x0005e2000c101916 */
[----:B------:R-:W-:-:S03]  /*13cd0*/  SHF.R.S32.HI R10, RZ, 0x1f, R17 ;  /* 0x0000001fff0a7819 */ /* 0x000fc60000011411 */
[----:B------:R2:W-:Y:S01]  /*13ce0*/  STG.E desc[UR22][R28.64], R18 ;  /* 0x000000121c007986 */ /* 0x0005e2000c101916 */
[----:B------:R-:W-:-:S13]  /*13cf0*/  ISETP.GT.AND.EX P0, PT, R19, R10, PT, P0 ;  /* 0x0000000a1300720c */ /* 0x000fda0003f04300 */
[----:B--2---:R-:W-:Y:S05]  /*13d00*/  @P0 BRA `(.L_x_2755) ;  /* 0xfffffffc00a00947 */ /* 0x004fea000383ffff */
[----:B------:R-:W-:Y:S05]  /*13d10*/  EXIT ;  /* 0x000000000000794d */ /* 0x000fea0003800000 */
.L_x_2756:
        /* <DEDUP_REMOVED lines=14> */
.L_x_5247:


//--------------------- .text._Z35group_norm_nhwc_bwd_one_pass_kernelI11Fp32IOFp16WLi64ELi64ELi512EEv26Group_norm_nhwc_bwd_params --------------------------
	.section	.text._Z35group_norm_nhwc_bwd_one_pass_kernelI11Fp32IOFp16WLi64ELi64ELi512EEv26Group_norm_nhwc_bwd_params,"ax",@progbits
	.align	128
        .global         _Z35group_norm_nhwc_bwd_one_pass_kernelI11Fp32IOFp16WLi64ELi64ELi512EEv26Group_norm_nhwc_bwd_params
        .type           _Z35group_norm_nhwc_bwd_one_pass_kernelI11Fp32IOFp16WLi64ELi64ELi512EEv26Group_norm_nhwc_bwd_params,@function
        .size           _Z35group_norm_nhwc_bwd_one_pass_kernelI11Fp32IOFp16WLi64ELi64ELi512EEv26Group_norm_nhwc_bwd_params,(.L_x_5248 - _Z35group_norm_nhwc_bwd_one_pass_kernelI11Fp32IOFp16WLi64ELi64ELi512EEv26Group_norm_nhwc_bwd_params)
        .other          _Z35group_norm_nhwc_bwd_one_pass_kernelI11Fp32IOFp16WLi64ELi64ELi512EEv26Group_norm_nhwc_bwd_params,@"STO_CUDA_ENTRY STV_DEFAULT"
_Z35group_norm_nhwc_bwd_one_pass_kernelI11Fp32IOFp16WLi64ELi64ELi512EEv26Group_norm_nhwc_bwd_params:
.text._Z35group_norm_nhwc_bwd_one_pass_kernelI11Fp32IOFp16WLi64ELi64ELi512EEv26Group_norm_nhwc_bwd_params:
        /* <DEDUP_REMOVED lines=53> */
.L_x_2792:
        /* <DEDUP_REMOVED lines=153> */
[----:B---3--:R-:W-:Y:S02]  /*0ce0*/  HADD2.F32 R46, -RZ, R46.H0_H0 ;  /* 0x2000002eff2e7230 */ /* 0x008fe40000004100 */
[----:B----4-:R-:W-:Y:S02]  /*0cf0*/  HADD2.F32 R47, -RZ, R47.H0_H0 ;  /* 0x2000002fff2f7230 */ /* 0x010fe40000004100 */
[----:B--2---:R-:W-:Y:S02]  /*0d00*/  @P0 HADD2.F32 R41, -RZ, R30.H0_H0 ;  /* 0x2000001eff290230 */ /* 0x004fe40000004100 */
[----:B------:R-:W-:-:S07]  /*0d10*/  @P0 HADD2.F32 R40, -RZ, R25.H0_H0 ;  /* 0x20000019ff280230 */ /* 0x000fce0000004100 */
.L_x_2759:
[----:B------:R-:W-:Y:S05]  /*0d20*/  BSYNC B0 ;  /* 0x0000000000007941 */ /* 0x000fea0003800000 */
.L_x_2758:
        /* <DEDUP_REMOVED lines=29> */
.L_x_2760:
        /* <DEDUP_REMOVED lines=26> */
.L_x_2761:
        /* <DEDUP_REMOVED lines=31> */
.L_x_2762:
        /* <DEDUP_REMOVED lines=31> */
.L_x_2763:
        /* <DEDUP_REMOVED lines=102> */
.L_x_2765:
[----:B------:R-:W-:Y:S05]  /*1ae0*/  BSYNC B0 ;  /* 0x0000000000007941 */ /* 0x000fea0003800000 */
.L_x_2764:
        /* <DEDUP_REMOVED lines=78> */
.L_x_2767:
[----:B------:R-:W-:Y:S05]  /*1fd0*/  BSYNC B0 ;  /* 0x0000000000007941 */ /* 0x000fea0003800000 */
.L_x_2766:
        /* <DEDUP_REMOVED lines=18> */
.L_x_2769:
[----:B------:R-:W-:Y:S05]  /*2100*/  BSYNC B0 ;  /* 0x0000000000007941 */ /* 0x000fea0003800000 */
.L_x_2768:
        /* <DEDUP_REMOVED lines=32> */
.L_x_2772:
[----:B0-----:R-:W2:Y:S04]  /*2310*/  LDG.E.STRONG.GPU R20, desc[UR8][R18.64] ;  /* 0x0000000812147981 */ /* 0x001ea8000c1ef900 */
[----:B--2---:R-:W-:Y:S01]  /*2320*/  CCTL.IVALL ;  /* 0x00000000ff00798f */ /* 0x004fe20002000000 */
[----:B------:R-:W-:Y:S05]  /*2330*/  YIELD ;  /* 0x0000000000007946 */ /* 0x000fea0003800000 */
[----:B------:R-:W-:-:S13]  /*2340*/  ISETP.NE.AND P0, PT, R20, R25, PT ;  /* 0x000000191400720c */ /* 0x000fda0003f05270 */
[----:B------:R-:W-:Y:S05]  /*2350*/  @P0 BRA `(.L_x_2772) ;  /* 0xfffffffc00ec0947 */ /* 0x000fea000383ffff */
.L_x_2771:
        /* <DEDUP_REMOVED lines=17> */
.L_x_2776:
        /* <DEDUP_REMOVED lines=115> */
.L_x_2775:
        /* <DEDUP_REMOVED lines=61> */
.L_x_2777:
[----:B------:R-:W-:-:S13]  /*2f70*/  ISETP.NE.OR P0, PT, R24, RZ, P0 ;  /* 0x000000ff1800720c */ /* 0x000fda0000705670 */
[----:B------:R-:W-:Y:S05]  /*2f80*/  @!P0 BRA `(.L_x_2773) ;  /* 0x00000000007c8947 */ /* 0x000fea0003800000 */
.L_x_2774:
        /* <DEDUP_REMOVED lines=31> */
.L_x_2773:
        /* <DEDUP_REMOVED lines=11> */
.L_x_2779:
[----:B------:R-:W-:Y:S05]  /*3230*/  BSYNC B0 ;  /* 0x0000000000007941 */ /* 0x000fea0003800000 */
.L_x_2778:
        /* <DEDUP_REMOVED lines=16> */
.L_x_2770:
        /* <DEDUP_REMOVED lines=35> */
.L_x_2780:
        /* <DEDUP_REMOVED lines=20> */
.L_x_2782:
[----:B------:R-:W-:Y:S05]  /*36b0*/  BSYNC B0 ;  /* 0x0000000000007941 */ /* 0x000fea0003800000 */
.L_x_2781:
        /* <DEDUP_REMOVED lines=19> */
.L_x_2783:
        /* <DEDUP_REMOVED lines=19> */
.L_x_2785:
[----:B------:R-:W-:Y:S05]  /*3920*/  BSYNC B0 ;  /* 0x0000000000007941 */ /* 0x000fea0003800000 */
.L_x_2784:
        /* <DEDUP_REMOVED lines=19> */
.L_x_2786:
        /* <DEDUP_REMOVED lines=19> */
.L_x_2788:
[----:B------:R-:W-:Y:S05]  /*3b90*/  BSYNC B0 ;  /* 0x0000000000007941 */ /* 0x000fea0003800000 */
.L_x_2787:
        /* <DEDUP_REMOVED lines=19> */
.L_x_2789:
        /* <DEDUP_REMOVED lines=19> */
.L_x_2791:
[----:B------:R-:W-:Y:S05]  /*3e00*/  BSYNC B0 ;  /* 0x0000000000007941 */ /* 0x000fea0003800000 */
.L_x_2790:
[----:B------:R-:W-:Y:S02]  /*3e10*/  IADD3 R43, R38, R43, RZ ;  /* 0x0000002b262b7210 */ /* 0x000fe40007ffe0ff */
[----:B------:R-:W-:Y:S02]  /*3e20*/  IADD3 R42, R42, 0x1, RZ ;  /* 0x000000012a2a7810 */ /* 0x000fe40007ffe0ff */
[----:B------:R-:W-:-:S13]  /*3e30*/  ISETP.GE.AND P0, PT, R43, UR4, PT ;  /* 0x000000042b007c0c */ /* 0x000fda000bf06270 */
[----:B------:R-:W-:Y:S05]  /*3e40*/  @!P0 BRA `(.L_x_2792) ;  /* 0xffffffc400408947 */ /* 0x000fea000383ffff */
.L_x_2757:
        /* <DEDUP_REMOVED lines=23> */
.L_x_2794:
[----:B------:R-:W-:Y:S05]  /*3fc0*/  BSYNC B0 ;  /* 0x0000000000007941 */ /* 0x000fea0003800000 */
.L_x_2793:
[----:B------:R-:W-:Y:S05]  /*3fd0*/  @P0 EXIT ;  /* 0x000000000000094d */ /* 0x000fea0003800000 */
[----:B------:R-:W-:Y:S05]  /*3fe0*/  @P2 BRA `(.L_x_2795) ;  /* 0x0000000000202947 */ /* 0x000fea0003800000 */
[----:B------:R-:W-:-:S05]  /*3ff0*/  IMAD R0, R6, R7, RZ ;  /* 0x0000000706007224 */ /* 0x000fca00078e02ff */
[----:B------:R-:W-:-:S13]  /*4000*/  ISETP.NE.AND P0, PT, R0, -0x1, PT ;  /* 0xffffffff0000780c */ /* 0x000fda0003f05270 */
[----:B------:R-:W-:Y:S05]  /*4010*/  @!P0 BRA `(.L_x_2795) ;  /* 0x0000000000148947 */ /* 0x000fea0003800000 */
.L_x_2796:
[----:B0-----:R-:W4:Y:S04]  /*4020*/  LDG.E.STRONG.GPU R5, desc[UR8][R2.64] ;  /* 0x0000000802057981 */ /* 0x001f28000c1ef900 */
[----:B----4-:R-:W-:Y:S01]  /*4030*/  CCTL.IVALL ;  /* 0x00000000ff00798f */ /* 0x010fe20002000000 */
[----:B------:R-:W-:Y:S05]  /*4040*/  YIELD ;  /* 0x0000000000007946 */ /* 0x000fea0003800000 */
[----:B------:R-:W-:-:S13]  /*4050*/  ISETP.NE.AND P0, PT, R5, R0, PT ;  /* 0x000000000500720c */ /* 0x000fda0003f05270 */
[----:B------:R-:W-:Y:S05]  /*4060*/  @P0 BRA `(.L_x_2796) ;  /* 0xfffffffc00ec0947 */ /* 0x000fea000383ffff */
.L_x_2795:
        /* <DEDUP_REMOVED lines=24> */
.L_x_2797:
        /* <DEDUP_REMOVED lines=25> */
.L_x_2798:
        /* <DEDUP_REMOVED lines=16> */
.L_x_5248:


//--------------------- .text._Z35group_norm_nhwc_bwd_one_pass_kernelI11Fp32IOFp16WLi128ELi64ELi512EEv26Group_norm_nhwc_bwd_params --------------------------
	.section	.text._Z35group_norm_nhwc_bwd_one_pass_kernelI11Fp32IOFp16WLi128ELi64ELi512EEv26Group_norm_nhwc_bwd_params,"ax",@progbits
	.align	128
        .global         _Z35group_norm_nhwc_bwd_one_pass_kernelI11Fp32IOFp16WLi128ELi64ELi512EEv26Group_norm_nhwc_bwd_params
        .type           _Z35group_norm_nhwc_bwd_one_pass_kernelI11Fp32IOFp16WLi128ELi64ELi512EEv26Group_norm_nhwc_bwd_params,@function
        .size           _Z35group_norm_nhwc_bwd_one_pass_kernelI11Fp32IOFp16WLi128ELi64ELi512EEv26Group_norm_nhwc_bwd_params,(.L_x_5249 - _Z35group_norm_nhwc_bwd_one_pass_kernelI11Fp32IOFp16WLi128ELi64ELi512EEv26Group_norm_nhwc_bwd_params)
        .other          _Z35group_norm_nhwc_bwd_one_pass_kernelI11Fp32IOFp16WLi128ELi64ELi512EEv26Group_norm_nhwc_bwd_params,@"STO_CUDA_ENTRY STV_DEFAULT"
_Z35group_norm_nhwc_bwd_one_pass_kernelI11Fp32IOFp16WLi128ELi64ELi512EEv26Group_norm_nhwc_bwd_params:
.text._Z35group_norm_nhwc_bwd_one_pass_kernelI11Fp32IOFp16WLi128ELi64ELi512EEv26Group_norm_nhwc_bwd_params:
        /* <DEDUP_REMOVED lines=33> */
.L_x_2851:
        /* <DEDUP_REMOVED lines=270> */
.L_x_2801:
[----:B------:R-:W-:Y:S05]  /*12f0*/  BSYNC B0 ;  /* 0x0000000000007941 */ /* 0x000fea0003800000 */
.L_x_2800:
        /* <DEDUP_REMOVED lines=31> */
.L_x_2802:
        /* <DEDUP_REMOVED lines=26> */
.L_x_2803:
        /* <DEDUP_REMOVED lines=31> */
.L_x_2804:
        /* <DEDUP_REMOVED lines=31> */
.L_x_2805:
        /* <DEDUP_REMOVED lines=31> */
.L_x_2806:
        /* <DEDUP_REMOVED lines=31> */
.L_x_2807:
        /* <DEDUP_REMOVED lines=31> */
.L_x_2808:
        /* <DEDUP_REMOVED lines=31> */
.L_x_2809:
        /* <DEDUP_REMOVED lines=120> */
.L_x_2811:
[----:B------:R-:W-:Y:S05]  /*29b0*/  BSYNC B0 ;  /* 0x0000000000007941 */ /* 0x000fea0003800000 */
.L_x_2810:
        /* <DEDUP_REMOVED lines=81> */
.L_x_2813:
[----:B------:R-:W-:Y:S05]  /*2ed0*/  BSYNC B0 ;  /* 0x0000000000007941 */ /* 0x000fea0003800000 */
.L_x_2812:
        /* <DEDUP_REMOVED lines=13> */
.L_x_2815:
[----:B------:R-:W-:Y:S05]  /*2fb0*/  BSYNC B0 ;  /* 0x0000000000007941 */ /* 0x000fea0003800000 */
.L_x_2814:
        /* <DEDUP_REMOVED lines=35> */
.L_x_2818:
[----:B-1----:R-:W2:Y:S04]  /*31f0*/  LDG.E.STRONG.GPU R32, desc[UR8][R30.64] ;  /* 0x000000081e207981 */ /* 0x002ea8000c1ef900 */
[----:B--2---:R-:W-:Y:S01]  /*3200*/  CCTL.IVALL ;  /* 0x00000000ff00798f */ /* 0x004fe20002000000 */
[----:B------:R-:W-:Y:S05]  /*3210*/  YIELD ;  /* 0x0000000000007946 */ /* 0x000fea0003800000 */
[----:B------:R-:W-:-:S13]  /*3220*/  ISETP.NE.AND P6, PT, R32, R39, PT ;  /* 0x000000272000720c */ /* 0x000fda0003fc5270 */
[----:B------:R-:W-:Y:S05]  /*3230*/  @P6 BRA `(.L_x_2818) ;  /* 0xfffffffc00ec6947 */ /* 0x000fea000383ffff */
.L_x_2817:
        /* <DEDUP_REMOVED lines=24> */
.L_x_2822:
        /* <DEDUP_REMOVED lines=116> */
.L_x_2821:
        /* <DEDUP_REMOVED lines=63> */
.L_x_2823:
[----:B------:R-:W-:-:S04]  /*3ef0*/  LOP3.LUT P6, RZ, R106, 0x1, RZ, 0xc0, !PT ;  /* 0x000000016aff7812 */ /* 0x000fc800078cc0ff */
[----:B------:R-:W-:-:S13]  /*3f00*/  ISETP.NE.OR P6, PT, R32, RZ, P6 ;  /* 0x000000ff2000720c */ /* 0x000fda00037c5670 */
[----:B------:R-:W-:Y:S05]  /*3f10*/  @!P6 BRA `(.L_x_2819) ;  /* 0x000000000088e947 */ /* 0x000fea0003800000 */
.L_x_2820:
[----:B------:R-:W0:Y:S01]  /*3f20*/  S2UR UR5, SR_CTAID.X ;  /* 0x00000000000579c3 */ /* 0x000e220000002500 */
[----:B------:R-:W-:Y:S01]  /*3f30*/  NOP ;  /* 0x0000000000007918 */ /* 0x000fe20000000000 */
.L_x_2824:
        /* <DEDUP_REMOVED lines=32> */
.L_x_2819:
        /* <DEDUP_REMOVED lines=10> */
.L_x_2826:
[----:B------:R-:W-:Y:S05]  /*41e0*/  BSYNC B0 ;  /* 0x0000000000007941 */ /* 0x000fea0003800000 */
.L_x_2825:
        /* <DEDUP_REMOVED lines=17> */
.L_x_2816:
        /* <DEDUP_REMOVED lines=34> */
.L_x_2827:
        /* <DEDUP_REMOVED lines=20> */
.L_x_2829:
[----:B------:R-:W-:Y:S05]  /*4660*/  BSYNC B0 ;  /* 0x0000000000007941 */ /* 0x000fea0003800000 */
.L_x_2828:
        /* <DEDUP_REMOVED lines=22> */
.L_x_2830:
        /* <DEDUP_REMOVED lines=19> */
.L_x_2832:
[----:B------:R-:W-:Y:S05]  /*4900*/  BSYNC B0 ;  /* 0x0000000000007941 */ /* 0x000fea0003800000 */
.L_x_2831:
        /* <DEDUP_REMOVED lines=26> */
.L_x_2833:
        /* <DEDUP_REMOVED lines=19> */
.L_x_2835:
[----:B------:R-:W-:Y:S05]  /*4be0*/  BSYNC B0 ;  /* 0x0000000000007941 */ /* 0x000fea0003800000 */
.L_x_2834:
        /* <DEDUP_REMOVED lines=19> */
.L_x_2836:
        /* <DEDUP_REMOVED lines=19> */
.L_x_2838:
[----:B------:R-:W-:Y:S05]  /*4e50*/  BSYNC B0 ;  /* 0x0000000000007941 */ /* 0x000fea0003800000 */
.L_x_2837:
        /* <DEDUP_REMOVED lines=19> */
.L_x_2839:
        /* <DEDUP_REMOVED lines=19> */
.L_x_2841:
[----:B------:R-:W-:Y:S05]  /*50c0*/  BSYNC B0 ;  /* 0x0000000000007941 */ /* 0x000fea0003800000 */
.L_x_2840:
        /* <DEDUP_REMOVED lines=19> */
.L_x_2842:
        /* <DEDUP_REMOVED lines=19> */
.L_x_2844:
[----:B------:R-:W-:Y:S05]  /*5330*/  BSYNC B0 ;  /* 0x0000000000007941 */ /* 0x000fea0003800000 */
.L_x_2843:
        /* <DEDUP_REMOVED lines=19> */
.L_x_2845:
        /* <DEDUP_REMOVED lines=19> */
.L_x_2847:
[----:B------:R-:W-:Y:S05]  /*55a0*/  BSYNC B0 ;  /* 0x0000000000007941 */ /* 0x000fea0003800000 */
.L_x_2846:
        /* <DEDUP_REMOVED lines=19> */
.L_x_2848:
        /* <DEDUP_REMOVED lines=18> */
.L_x_2850:
[----:B------:R-:W-:Y:S05]  /*5800*/  BSYNC B0 ;  /* 0x0000000000007941 */ /* 0x000fea0003800000 */
.L_x_2849:
[----:B-1234-:R-:W1:Y:S01]  /*5810*/  LDC R3, c[0x0][0x10] ;  /* 0x00000400ff037b82 */ /* 0x01ee620000000800 */
[----:B------:R-:W-:Y:S02]  /*5820*/  IADD3 R103, R103, 0x1, RZ ;  /* 0x0000000167677810 */ /* 0x000fe40007ffe0ff */
[----:B-1----:R-:W-:-:S04]  /*5830*/  IADD3 R104, R3, R104, RZ ;  /* 0x0000006803687210 */ /* 0x002fc80007ffe0ff */
[----:B------:R-:W-:-:S13]  /*5840*/  ISETP.GE.AND P0, PT, R104, UR4, PT ;  /* 0x0000000468007c0c */ /* 0x000fda000bf06270 */
[----:B------:R-:W-:Y:S05]  /*5850*/  @!P0 BRA `(.L_x_2851) ;  /* 0xffffffa8006c8947 */ /* 0x000fea000383ffff */
.L_x_2799:
        /* <DEDUP_REMOVED lines=19> */
.L_x_2853:
[----:B------:R-:W-:Y:S05]  /*5990*/  BSYNC B0 ;  /* 0x0000000000007941 */ /* 0x000fea0003800000 */
.L_x_2852:
        /* <DEDUP_REMOVED lines=11> */
.L_x_2855:
[----:B------:R-:W2:Y:S04]  /*5a50*/  LDG.E.STRONG.GPU R5, desc[UR8][R2.64] ;  /* 0x0000000802057981 */ /* 0x000ea8000c1ef900 */
[----:B--2---:R-:W-:Y:S01]  /*5a60*/  CCTL.IVALL ;  /* 0x00000000ff00798f */ /* 0x004fe20002000000 */
[----:B------:R-:W-:Y:S05]  /*5a70*/  YIELD ;  /* 0x0000000000007946 */ /* 0x000fea0003800000 */
[----:B------:R-:W-:-:S13]  /*5a80*/  ISETP.NE.AND P0, PT, R5, R0, PT ;  /* 0x000000000500720c */ /* 0x000fda0003f05270 */
[----:B------:R-:W-:Y:S05]  /*5a90*/  @P0 BRA `(.L_x_2855) ;  /* 0xfffffffc00ec0947 */ /* 0x000fea000383ffff */
.L_x_2854:
        /* <DEDUP_REMOVED lines=24> */
.L_x_2856:
        /* <DEDUP_REMOVED lines=17> */
[----:B---3--:R-:W-:Y:S02]  /*5d30*/  F2FP.F16.F32.PACK_AB R19, R9, R0 ;  /* 0x000000000913723e */ /* 0x008fe400000000ff */
[----:B------:R-:W-:Y:S02]  /*5d40*/  SHF.R.S32.HI R0, RZ, 0x1f, R105 ;  /* 0x0000001fff007819 */ /* 0x000fe40000011469 */
[----:B0-----:R-:W-:Y:S01]  /*5d50*/  F2FP.F16.F32.PACK_AB R21, R13, R10 ;  /* 0x0000000a0d15723e */ /* 0x001fe200000000ff */
[----:B------:R3:W-:Y:S04]  /*5d60*/  STG.E desc[UR8][R2.64], R19 ;  /* 0x0000001302007986 */ /* 0x0007e8000c101908 */
[----:B------:R3:W-:Y:S01]  /*5d70*/  STG.E desc[UR8][R4.64], R21 ;  /* 0x0000001504007986 */ /* 0x0007e2000c101908 */
[----:B------:R-:W-:-:S13]  /*5d80*/  ISETP.GT.AND.EX P0, PT, R25, R0, PT, P0 ;  /* 0x000000001900720c */ /* 0x000fda0003f04300 */
[----:B---3--:R-:W-:Y:S05]  /*5d90*/  @P0 BRA `(.L_x_2856) ;  /* 0xfffffffc00a00947 */ /* 0x008fea000383ffff */
[----:B------:R-:W-:Y:S05]  /*5da0*/  EXIT ;  /* 0x000000000000794d */ /* 0x000fea0003800000 */
.L_x_2857:
        /* <DEDUP_REMOVED lines=13> */
.L_x_5249:


//--------------------- .text._Z35group_norm_nhwc_bwd_one_pass_kernelI11Fp32IOFp16WLi256ELi64ELi512EEv26Group_norm_nhwc_bwd_params --------------------------
	.section	.text._Z35group_norm_nhwc_bwd_one_pass_kernelI11Fp32IOFp16WLi256ELi64ELi512EEv26Group_norm_nhwc_bwd_params,"ax",@progbits
	.align	128
        .global         _Z35group_norm_nhwc_bwd_one_pass_kernelI11Fp32IOFp16WLi256ELi64ELi512EEv26Group_norm_nhwc_bwd_params
        .type           _Z35group_norm_nhwc_bwd_one_pass_kernelI11Fp32IOFp16WLi256ELi64ELi512EEv26Group_norm_nhwc_bwd_params,@function
        .size           _Z35group_norm_nhwc_bwd_one_pass_kernelI11Fp32IOFp16WLi256ELi64ELi512EEv26Group_norm_nhwc_bwd_params,(.L_x_5250 - _Z35group_norm_nhwc_bwd_one_pass_kernelI11Fp32IOFp16WLi256ELi64ELi512EEv26Group_norm_nhwc_bwd_params)
        .other          _Z35group_norm_nhwc_bwd_one_pass_kernelI11Fp32IOFp16WLi256ELi64ELi512EEv26Group_norm_nhwc_bwd_params,@"STO_CUDA_ENTRY STV_DEFAULT"
_Z35group_norm_nhwc_bwd_one_pass_kernelI11Fp32IOFp16WLi256ELi64ELi512EEv26Group_norm_nhwc_bwd_params:
.text._Z35group_norm_nhwc_bwd_one_pass_kernelI11Fp32IOFp16WLi256ELi64ELi512EEv26Group_norm_nhwc_bwd_params:
        /* <DEDUP_REMOVED lines=112> */
.L_x_2941:
        /* <DEDUP_REMOVED lines=446> */
.L_x_2860:
[----:B------:R-:W-:Y:S05]  /*22e0*/  BSYNC B0 ;  /* 0x0000000000007941 */ /* 0x000fea0003800000 */
.L_x_2859:
        /* <DEDUP_REMOVED lines=31> */
.L_x_2861:
        /* <DEDUP_REMOVED lines=26> */
.L_x_2862:
        /* <DEDUP_REMOVED lines=31> */
.L_x_2863:
        /* <DEDUP_REMOVED lines=31> */
.L_x_2864:
        /* <DEDUP_REMOVED lines=31> */
.L_x_2865:
        /* <DEDUP_REMOVED lines=55> */
.L_x_2866:
        /* <DEDUP_REMOVED lines=35> */
.L_x_2867:
        /* <DEDUP_REMOVED lines=33> */
.L_x_2868:
        /* <DEDUP_REMOVED lines=33> */
.L_x_2869:
        /* <DEDUP_REMOVED lines=33> */
.L_x_2870:
        /* <DEDUP_REMOVED lines=33> */
.L_x_2871:
        /* <DEDUP_REMOVED lines=33> */
.L_x_2872:
        /* <DEDUP_REMOVED lines=33> */
.L_x_2873:
        /* <DEDUP_REMOVED lines=29> */
.L_x_2874:
        /* <DEDUP_REMOVED lines=29> */
.L_x_2875:
        /* <DEDUP_REMOVED lines=29> */
.L_x_2876:
        /* <DEDUP_REMOVED lines=112> */
.L_x_2878:
[----:B------:R-:W-:Y:S05]  /*4ac0*/  BSYNC B0 ;  /* 0x0000000000007941 */ /* 0x000fea0003800000 */
.L_x_2877:
        /* <DEDUP_REMOVED lines=81> */
.L_x_2880:
[----:B------:R-:W-:Y:S05]  /*4fe0*/  BSYNC B0 ;  /* 0x0000000000007941 */ /* 0x000fea0003800000 */
.L_x_2879:
        /* <DEDUP_REMOVED lines=16> */
.L_x_2882:
[----:B------:R-:W-:Y:S05]  /*50f0*/  BSYNC B0 ;  /* 0x0000000000007941 */ /* 0x000fea0003800000 */
.L_x_2881:
        /* <DEDUP_REMOVED lines=33> */
.L_x_2885:
[----:B-1----:R-:W2:Y:S04]  /*5310*/  LDG.E.STRONG.GPU R42, desc[UR8][R40.64] ;  /* 0x00000008282a7981 */ /* 0x002ea8000c1ef900 */
[----:B--2---:R-:W-:Y:S01]  /*5320*/  CCTL.IVALL ;  /* 0x00000000ff00798f */ /* 0x004fe20002000000 */
[----:B------:R-:W-:Y:S05]  /*5330*/  YIELD ;  /* 0x0000000000007946 */ /* 0x000fea0003800000 */
[----:B------:R-:W-:-:S13]  /*5340*/  ISETP.NE.AND P6, PT, R42, R49, PT ;  /* 0x000000312a00720c */ /* 0x000fda0003fc5270 */
[----:B------:R-:W-:Y:S05]  /*5350*/  @P6 BRA `(.L_x_2885) ;  /* 0xfffffffc00ec6947 */ /* 0x000fea000383ffff */
.L_x_2884:
        /* <DEDUP_REMOVED lines=22> */
.L_x_2889:
        /* <DEDUP_REMOVED lines=115> */
.L_x_2888:
        /* <DEDUP_REMOVED lines=63> */
.L_x_2890:
[----:B------:R-:W-:-:S04]  /*5fe0*/  LOP3.LUT P6, RZ, R84, 0x1, RZ, 0xc0, !PT ;  /* 0x0000000154ff7812 */ /* 0x000fc800078cc0ff */
[----:B------:R-:W-:-:S13]  /*5ff0*/  ISETP.NE.OR P6, PT, R42, RZ, P6 ;  /* 0x000000ff2a00720c */ /* 0x000fda00037c5670 */
[----:B------:R-:W-:Y:S05]  /*6000*/  @!P6 BRA `(.L_x_2886) ;  /* 0x00000000007ce947 */ /* 0x000fea0003800000 */
.L_x_2887:
        /* <DEDUP_REMOVED lines=31> */
.L_x_2886:
        /* <DEDUP_REMOVED lines=10> */
.L_x_2892:
[----:B------:R-:W-:Y:S05]  /*62a0*/  BSYNC B0 ;  /* 0x0000000000007941 */ /* 0x000fea0003800000 */
.L_x_2891:
        /* <DEDUP_REMOVED lines=17> */
.L_x_2883:
        /* <DEDUP_REMOVED lines=35> */
.L_x_2893:
        /* <DEDUP_REMOVED lines=20> */
.L_x_2895:
[----:B------:R-:W-:Y:S05]  /*6730*/  BSYNC B0 ;  /* 0x0000000000007941 */ /* 0x000fea0003800000 */
.L_x_2894:
        /* <DEDUP_REMOVED lines=20> */
.L_x_2896:
        /* <DEDUP_REMOVED lines=19> */
.L_x_2898:
[----:B------:R-:W-:Y:S05]  /*69b0*/  BSYNC B0 ;  /* 0x0000000000007941 */ /* 0x000fea0003800000 */
.L_x_2897:
        /* <DEDUP_REMOVED lines=19> */
.L_x_2899:
        /* <DEDUP_REMOVED lines=19> */
.L_x_2901:
[----:B------:R-:W-:Y:S05]  /*6c20*/  BSYNC B0 ;  /* 0x0000000000007941 */ /* 0x000fea0003800000 */
.L_x_2900:
        /* <DEDUP_REMOVED lines=19> */
.L_x_2902:
        /* <DEDUP_REMOVED lines=22> */
.L_x_2904:
[----:B------:R-:W-:Y:S05]  /*6ec0*/  BSYNC B0 ;  /* 0x0000000000007941 */ /* 0x000fea0003800000 */
.L_x_2903:
        /* <DEDUP_REMOVED lines=20> */
.L_x_2905:
        /* <DEDUP_REMOVED lines=21> */
.L_x_2907:
[----:B------:R-:W-:Y:S05]  /*7160*/  BSYNC B0 ;  /* 0x0000000000007941 */ /* 0x000fea0003800000 */
.L_x_2906:
        /* <DEDUP_REMOVED lines=20> */
.L_x_2908:
        /* <DEDUP_REMOVED lines=22> */
.L_x_2910:
[----:B------:R-:W-:Y:S05]  /*7410*/  BSYNC B0 ;  /* 0x0000000000007941 */ /* 0x000fea0003800000 */
.L_x_2909:
        /* <DEDUP_REMOVED lines=20> */
.L_x_2911:
        /* <DEDUP_REMOVED lines=22> */
.L_x_2913:
[----:B------:R-:W-:Y:S05]  /*76c0*/  BSYNC B0 ;  /* 0x0000000000007941 */ /* 0x000fea0003800000 */
.L_x_2912:
        /* <DEDUP_REMOVED lines=20> */
.L_x_2914:
        /* <DEDUP_REMOVED lines=22> */
.L_x_2916:
[----:B------:R-:W-:Y:S05]  /*7970*/  BSYNC B0 ;  /* 0x0000000000007941 */ /* 0x000fea0003800000 */
.L_x_2915:
        /* <DEDUP_REMOVED lines=20> */
.L_x_2917:
        /* <DEDUP_REMOVED lines=22> */
.L_x_2919:
[----:B------:R-:W-:Y:S05]  /*7c20*/  BSYNC B0 ;  /* 0x0000000000007941 */ /* 0x000fea0003800000 */
.L_x_2918:
        /* <DEDUP_REMOVED lines=20> */
.L_x_2920:
        /* <DEDUP_REMOVED lines=21> */
.L_x_2922:
[----:B------:R-:W-:Y:S05]  /*7ec0*/  BSYNC B0 ;  /* 0x0000000000007941 */ /* 0x000fea0003800000 */
.L_x_2921:
        /* <DEDUP_REMOVED lines=19> */
.L_x_2923:
        /* <DEDUP_REMOVED lines=21> */
.L_x_2925:
[----:B------:R-:W-:Y:S05]  /*8150*/  BSYNC B0 ;  /* 0x0000000000007941 */ /* 0x000fea0003800000 */
.L_x_2924:
        /* <DEDUP_REMOVED lines=19> */
.L_x_2926:
        /* <DEDUP_REMOVED lines=21> */
.L_x_2928:
[----:B------:R-:W-:Y:S05]  /*83e0*/  BSYNC B0 ;  /* 0x0000000000007941 */ /* 0x000fea0003800000 */
.L_x_2927:
        /* <DEDUP_REMOVED lines=19> */
.L_x_2929:
        /* <DEDUP_REMOVED lines=26> */
.L_x_2931:
[----:B------:R-:W-:Y:S05]  /*86c0*/  BSYNC B0 ;  /* 0x0000000000007941 */ /* 0x000fea0003800000 */
.L_x_2930:
        /* <DEDUP_REMOVED lines=19> */
.L_x_2932:
        /* <DEDUP_REMOVED lines=26> */
.L_x_2934:
[----:B------:R-:W-:Y:S05]  /*89a0*/  BSYNC B0 ;  /* 0x0000000000007941 */ /* 0x000fea0003800000 */
.L_x_2933:
        /* <DEDUP_REMOVED lines=19> */
.L_x_2935:
        /* <DEDUP_REMOVED lines=26> */
.L_x_2937:
[----:B------:R-:W-:Y:S05]  /*8c80*/  BSYNC B0 ;  /* 0x0000000000007941 */ /* 0x000fea0003800000 */
.L_x_2936:
        /* <DEDUP_REMOVED lines=19> */
.L_x_2938:
        /* <DEDUP_REMOVED lines=22> */
.L_x_2940:
[----:B------:R-:W-:Y:S05]  /*8f20*/  BSYNC B0 ;  /* 0x0000000000007941 */ /* 0x000fea0003800000 */
.L_x_2939:
[----:B------:R-:W-:Y:S02]  /*8f30*/  IADD3 R79, R74, R79, RZ ;  /* 0x0000004f4a4f7210 */ /* 0x000fe40007ffe0ff */
[----:B------:R-:W-:Y:S02]  /*8f40*/  IADD3 R78, R78, 0x1, RZ ;  /* 0x000000014e4e7810 */ /* 0x000fe40007ffe0ff */
[----:B------:R-:W-:-:S13]  /*8f50*/  ISETP.GE.AND P5, PT, R79, UR4, PT ;  /* 0x000000044f007c0c */ /* 0x000fda000bfa6270 */
[----:B------:R-:W-:Y:S05]  /*8f60*/  @!P5 BRA `(.L_x_2941) ;  /* 0xffffff7400e4d947 */ /* 0x000fea000383ffff */
.L_x_2858:
        /* <DEDUP_REMOVED lines=23> */
.L_x_2943:
[----:B------:R-:W-:Y:S05]  /*90e0*/  BSYNC B0 ;  /* 0x0000000000007941 */ /* 0x000fea0003800000 */
.L_x_2942:
[----:B------:R-:W-:Y:S05]  /*90f0*/  @P0 EXIT ;  /* 0x000000000000094d */ /* 0x000fea0003800000 */
[----:B------:R-:W-:Y:S05]  /*9100*/  @P2 BRA `(.L_x_2944) ;  /* 0x0000000000202947 */ /* 0x000fea0003800000 */
[----:B------:R-:W-:-:S05]  /*9110*/  IMAD R0, R6, R7, RZ ;  /* 0x0000000706007224 */ /* 0x000fca00078e02ff */
[----:B------:R-:W-:-:S13]  /*9120*/  ISETP.NE.AND P0, PT, R0, -0x1, PT ;  /* 0xffffffff0000780c */ /* 0x000fda0003f05270 */
[----:B------:R-:W-:Y:S05]  /*9130*/  @!P0 BRA `(.L_x_2944) ;  /* 0x0000000000148947 */ /* 0x000fea0003800000 */
.L_x_2945:
[----:B---3--:R-:W3:Y:S04]  /*9140*/  LDG.E.STRONG.GPU R5, desc[UR8][R2.64] ;  /* 0x0000000802057981 */ /* 0x008ee8000c1ef900 */
[----:B---3--:R-:W-:Y:S01]  /*9150*/  CCTL.IVALL ;  /* 0x00000000ff00798f */ /* 0x008fe20002000000 */
[----:B------:R-:W-:Y:S05]  /*9160*/  YIELD ;  /* 0x0000000000007946 */ /* 0x000fea0003800000 */
[----:B------:R-:W-:-:S13]  /*9170*/  ISETP.NE.AND P0, PT, R5, R0, PT ;  /* 0x000000000500720c */ /* 0x000fda0003f05270 */
[----:B------:R-:W-:Y:S05]  /*9180*/  @P0 BRA `(.L_x_2945) ;  /* 0xfffffffc00ec0947 */ /* 0x000fea000383ffff */
.L_x_2944:
        /* <DEDUP_REMOVED lines=24> */
.L_x_2946:
        /* <DEDUP_REMOVED lines=25> */
.L_x_2947:
        /* <DEDUP_REMOVED lines=14> */
.L_x_5250:


//--------------------- .text._Z35group_norm_nhwc_bwd_one_pass_kernelI11Fp32IOFp16WLi512ELi64ELi512EEv26Group_norm_nhwc_bwd_params --------------------------
	.section	.text._Z35group_norm_nhwc_bwd_one_pass_kernelI11Fp32IOFp16WLi512ELi64ELi512EEv26Group_norm_nhwc_bwd_params,"ax",@progbits
	.align	128
        .global         _Z35group_norm_nhwc_bwd_one_pass_kernelI11Fp32IOFp16WLi512ELi64ELi512EEv26Group_norm_nhwc_bwd_params
        .type           _Z35group_norm_nhwc_bwd_one_pass_kernelI11Fp32IOFp16WLi512ELi64ELi512EEv26Group_norm_nhwc_bwd_params,@function
        .size           _Z35group_norm_nhwc_bwd_one_pass_kernelI11Fp32IOFp16WLi512ELi64ELi512EEv26Group_norm_nhwc_bwd_params,(.L_x_5251 - _Z35group_norm_nhwc_bwd_one_pass_kernelI11Fp32IOFp16WLi512ELi64ELi512EEv26Group_norm_nhwc_bwd_params)
        .other          _Z35group_norm_nhwc_bwd_one_pass_kernelI11Fp32IOFp16WLi512ELi64ELi512EEv26Group_norm_nhwc_bwd_params,@"STO_CUDA_ENTRY STV_DEFAULT"
_Z35group_norm_nhwc_bwd_one_pass_kernelI11Fp32IOFp16WLi512ELi64ELi512EEv26Group_norm_nhwc_bwd_params:
.text._Z35group_norm_nhwc_bwd_one_pass_kernelI11Fp32IOFp16WLi512ELi64ELi512EEv26Group_norm_nhwc_bwd_params:
        /* <DEDUP_REMOVED lines=35> */
.L_x_3096:
        /* <DEDUP_REMOVED lines=1251> */
[----:B--2---:R-:W-:-:S03]  /*5060*/  @P5 HADD2.F32 R3, -RZ, R2.H0_H0 ;  /* 0x20000002ff035230 */ /* 0x004fc60000004100 */
[----:B------:R-:W2:Y:S01]  /*5070*/  LDG.E.U16 R2, desc[UR22][R26.64] ;  /* 0x000000161a027981 */ /* 0x000ea2000c1e1500 */
[----:B---3--:R-:W-:Y:S02]  /*5080*/  HADD2.F32 R15, -RZ, R15.H0_H0 ;  /* 0x2000000fff0f7230 */ /* 0x008fe40000004100 */
[----:B----4-:R-:W-:Y:S02]  /*5090*/  @P5 HADD2.F32 R14, -RZ, R8.H0_H0 ;  /* 0x20000008ff0e5230 */ /* 0x010fe40000004100 */
[----:B--2---:R-:W-:-:S07]  /*50a0*/  HADD2.F32 R2, -RZ, R2.H0_H0 ;  /* 0x20000002ff027230 */ /* 0x004fce0000004100 */
.L_x_2950:
[----:B------:R-:W-:Y:S05]  /*50b0*/  BSYNC B0 ;  /* 0x0000000000007941 */ /* 0x000fea0003800000 */
.L_x_2949:
        /* <DEDUP_REMOVED lines=32> */
.L_x_2951:
        /* <DEDUP_REMOVED lines=39> */
.L_x_2952:
        /* <DEDUP_REMOVED lines=51> */
.L_x_2953:
        /* <DEDUP_REMOVED lines=45> */
.L_x_2954:
        /* <DEDUP_REMOVED lines=40> */
.L_x_2955:
        /* <DEDUP_REMOVED lines=45> */
.L_x_2956:
        /* <DEDUP_REMOVED lines=39> */
.L_x_2957:
        /* <DEDUP_REMOVED lines=41> */
.L_x_2958:
        /* <DEDUP_REMOVED lines=41> */
.L_x_2959:
        /* <DEDUP_REMOVED lines=41> */
.L_x_2960:
        /* <DEDUP_REMOVED lines=41> */
.L_x_2961:
        /* <DEDUP_REMOVED lines=41> */
.L_x_2962:
        /* <DEDUP_REMOVED lines=41> */
.L_x_2963:
        /* <DEDUP_REMOVED lines=41> */
.L_x_2964:
        /* <DEDUP_REMOVED lines=41> */
.L_x_2965:
        /* <DEDUP_REMOVED lines=41> */
.L_x_2966:
        /* <DEDUP_REMOVED lines=41> */
.L_x_2967:
        /* <DEDUP_REMOVED lines=41> */
.L_x_2968:
        /* <DEDUP_REMOVED lines=41> */
.L_x_2969:
        /* <DEDUP_REMOVED lines=41> */
.L_x_2970:
        /* <DEDUP_REMOVED lines=41> */
.L_x_2971:
        /* <DEDUP_REMOVED lines=41> */
.L_x_2972:
        /* <DEDUP_REMOVED lines=41> */
.L_x_2973:
        /* <DEDUP_REMOVED lines=41> */
.L_x_2974:
        /* <DEDUP_REMOVED lines=39> */
.L_x_2975:
        /* <DEDUP_REMOVED lines=41> */
.L_x_2976:
        /* <DEDUP_REMOVED lines=41> */
.L_x_2977:
        /* <DEDUP_REMOVED lines=41> */
.L_x_2978:
        /* <DEDUP_REMOVED lines=41> */
.L_x_2979:
        /* <DEDUP_REMOVED lines=37> */
.L_x_2980:
        /* <DEDUP_REMOVED lines=37> */
.L_x_2981:
        /* <DEDUP_REMOVED lines=39> */
.L_x_2982:
        /* <DEDUP_REMOVED lines=120> */
.L_x_2984:
[----:B------:R-:W-:Y:S05]  /*a9c0*/  BSYNC B0 ;  /* 0x0000000000007941 */ /* 0x000fea0003800000 */
.L_x_2983:
        /* <DEDUP_REMOVED lines=81> */
.L_x_2986:
[----:B------:R-:W-:Y:S05]  /*aee0*/  BSYNC B0 ;  /* 0x0000000000007941 */ /* 0x000fea0003800000 */
.L_x_2985:
        /* <DEDUP_REMOVED lines=19> */
.L_x_2988:
[----:B------:R-:W-:Y:S05]  /*b020*/  BSYNC B0 ;  /* 0x0000000000007941 */ /* 0x000fea0003800000 */
.L_x_2987:
        /* <DEDUP_REMOVED lines=41> */
.L_x_2991:
[----:B------:R-:W-:Y:S02]  /*b2c0*/  MOV R8, UR20 ;  /* 0x0000001400087c02 */ /* 0x000fe40008000f00 */
[----:B------:R-:W-:-:S05]  /*b2d0*/  MOV R9, UR21 ;  /* 0x0000001500097c02 */ /* 0x000fca0008000f00 */
[----:B------:R-:W2:Y:S04]  /*b2e0*/  LDG.E.STRONG.GPU R8, desc[UR22][R8.64] ;  /* 0x0000001608087981 */ /* 0x000ea8000c1ef900 */
[----:B--2---:R-:W-:Y:S01]  /*b2f0*/  CCTL.IVALL ;  /* 0x00000000ff00798f */ /* 0x004fe20002000000 */
[----:B------:R-:W-:Y:S05]  /*b300*/  YIELD ;  /* 0x0000000000007946 */ /* 0x000fea0003800000 */
[----:B------:R-:W-:-:S13]  /*b310*/  ISETP.NE.AND P6, PT, R8, R10, PT ;  /* 0x0000000a0800720c */ /* 0x000fda0003fc5270 */
[----:B------:R-:W-:Y:S05]  /*b320*/  @P6 BRA `(.L_x_2991) ;  /* 0xfffffffc00e46947 */ /* 0x000fea000383ffff */
.L_x_2990:
        /* <DEDUP_REMOVED lines=27> */
.L_x_2995:
        /* <DEDUP_REMOVED lines=167> */
.L_x_2994:
        /* <DEDUP_REMOVED lines=89> */
.L_x_2996:
[----:B------:R-:W-:-:S04]  /*c4e0*/  LOP3.LUT P6, RZ, R16, 0x1, RZ, 0xc0, !PT ;  /* 0x0000000110ff7812 */ /* 0x000fc800078cc0ff */
[----:B------:R-:W-:-:S13]  /*c4f0*/  ISETP.NE.OR P6, PT, RZ, UR17, P6 ;  /* 0x00000011ff007c0c */ /* 0x000fda000b7c5670 */
[----:B------:R-:W-:Y:S05]  /*c500*/  @!P6 BRA `(.L_x_2992) ;  /* 0x0000000000c4e947 */ /* 0x000fea0003800000 */
.L_x_2993:
[----:B------:R-:W1:Y:S01]  /*c510*/  S2UR UR20, SR_CTAID.X ;  /* 0x00000000001479c3 */ /* 0x000e620000002500 */
[----:B------:R-:W-:Y:S01]  /*c520*/  NOP ;  /* 0x0000000000007918 */ /* 0x000fe20000000000 */
.L_x_2997:
        /* <DEDUP_REMOVED lines=47> */
.L_x_2992:
        /* <DEDUP_REMOVED lines=14> */
.L_x_2999:
[----:B------:R-:W-:Y:S05]  /*c900*/  BSYNC B0 ;  /* 0x0000000000007941 */ /* 0x000fea0003800000 */
.L_x_2998:
        /* <DEDUP_REMOVED lines=26> */
.L_x_2989:
        /* <DEDUP_REMOVED lines=37> */
.L_x_3000:
        /* <DEDUP_REMOVED lines=23> */
.L_x_3002:
[----:B------:R-:W-:Y:S05]  /*ce70*/  BSYNC B0 ;  /* 0x0000000000007941 */ /* 0x000fea0003800000 */
.L_x_3001:
        /* <DEDUP_REMOVED lines=27> */
.L_x_3003:
        /* <DEDUP_REMOVED lines=24> */
.L_x_3005:
[----:B------:R-:W-:Y:S05]  /*d1b0*/  BSYNC B0 ;  /* 0x0000000000007941 */ /* 0x000fea0003800000 */
.L_x_3004:
        /* <DEDUP_REMOVED lines=26> */
.L_x_3006:
        /* <DEDUP_REMOVED lines=24> */
.L_x_3008:
[----:B------:R-:W-:Y:S05]  /*d4e0*/  BSYNC B0 ;  /* 0x0000000000007941 */ /* 0x000fea0003800000 */
.L_x_3007:
        /* <DEDUP_REMOVED lines=30> */
.L_x_3009:
        /* <DEDUP_REMOVED lines=24> */
.L_x_3011:
[----:B------:R-:W-:Y:S05]  /*d850*/  BSYNC B0 ;  /* 0x0000000000007941 */ /* 0x000fea0003800000 */
.L_x_3010:
        /* <DEDUP_REMOVED lines=26> */
.L_x_3012:
        /* <DEDUP_REMOVED lines=24> */
.L_x_3014:
[----:B------:R-:W-:Y:S05]  /*db80*/  BSYNC B0 ;  /* 0x0000000000007941 */ /* 0x000fea0003800000 */
.L_x_3013:
        /* <DEDUP_REMOVED lines=26> */
.L_x_3015:
        /* <DEDUP_REMOVED lines=24> */
.L_x_3017:
[----:B------:R-:W-:Y:S05]  /*deb0*/  BSYNC B0 ;  /* 0x0000000000007941 */ /* 0x000fea0003800000 */
.L_x_3016:
        /* <DEDUP_REMOVED lines=26> */
.L_x_3018:
        /* <DEDUP_REMOVED lines=23> */
.L_x_3020:
[----:B------:R-:W-:Y:S05]  /*e1d0*/  BSYNC B0 ;  /* 0x0000000000007941 */ /* 0x000fea0003800000 */
.L_x_3019:
        /* <DEDUP_REMOVED lines=25> */
.L_x_3021:
        /* <DEDUP_REMOVED lines=27> */
.L_x_3023:
[----:B------:R-:W-:Y:S05]  /*e520*/  BSYNC B0 ;  /* 0x0000000000007941 */ /* 0x000fea0003800000 */
.L_x_3022:
        /* <DEDUP_REMOVED lines=25> */
.L_x_3024:
        /* <DEDUP_REMOVED lines=27> */
.L_x_3026:
[----:B------:R-:W-:Y:S05]  /*e870*/  BSYNC B0 ;  /* 0x0000000000007941 */ /* 0x000fea0003800000 */
.L_x_3025:
        /* <DEDUP_REMOVED lines=25> */
.L_x_3027:
        /* <DEDUP_REMOVED lines=28> */
.L_x_3029:
[----:B------:R-:W-:Y:S05]  /*ebd0*/  BSYNC B0 ;  /* 0x0000000000007941 */ /* 0x000fea0003800000 */
.L_x_3028:
        /* <DEDUP_REMOVED lines=25> */
.L_x_3030:
        /* <DEDUP_REMOVED lines=28> */
.L_x_3032:
[----:B------:R-:W-:Y:S05]  /*ef30*/  BSYNC B0 ;  /* 0x0000000000007941 */ /* 0x000fea0003800000 */
.L_x_3031:
        /* <DEDUP_REMOVED lines=25> */
.L_x_3033:
        /* <DEDUP_REMOVED lines=28> */
.L_x_3035:
[----:B------:R-:W-:Y:S05]  /*f290*/  BSYNC B0 ;  /* 0x0000000000007941 */ /* 0x000fea0003800000 */
.L_x_3034:
        /* <DEDUP_REMOVED lines=25> */
.L_x_3036:
        /* <DEDUP_REMOVED lines=28> */
.L_x_3038:
[----:B------:R-:W-:Y:S05]  /*f5f0*/  BSYNC B0 ;  /* 0x0000000000007941 */ /* 0x000fea0003800000 */
.L_x_3037:
        /* <DEDUP_REMOVED lines=26> */
.L_x_3039:
        /* <DEDUP_REMOVED lines=24> */
.L_x_3041:
[----:B------:R-:W-:Y:S05]  /*f920*/  BSYNC B0 ;  /* 0x0000000000007941 */ /* 0x000fea0003800000 */
.L_x_3040:
        /* <DEDUP_REMOVED lines=25> */
.L_x_3042:
        /* <DEDUP_REMOVED lines=28> */
.L_x_3044:
[----:B------:R-:W-:Y:S05]  /*fc80*/  BSYNC B0 ;  /* 0x0000000000007941 */ /* 0x000fea0003800000 */
.L_x_3043:
        /* <DEDUP_REMOVED lines=25> */
.L_x_3045:
        /* <DEDUP_REMOVED lines=28> */
.L_x_3047:
[----:B------:R-:W-:Y:S05]  /*ffe0*/  BSYNC B0 ;  /* 0x0000000000007941 */ /* 0x000fea0003800000 */
.L_x_3046:
        /* <DEDUP_REMOVED lines=25> */
.L_x_3048:
        /* <DEDUP_REMOVED lines=28> */
.L_x_3050:
[----:B------:R-:W-:Y:S05]  /*10340*/  BSYNC B0 ;  /* 0x0000000000007941 */ /* 0x000fea0003800000 */
.L_x_3049:
        /* <DEDUP_REMOVED lines=26> */
.L_x_3051:
        /* <DEDUP_REMOVED lines=24> */
.L_x_3053:
[----:B------:R-:W-:Y:S05]  /*10670*/  BSYNC B0 ;  /* 0x0000000000007941 */ /* 0x000fea0003800000 */
.L_x_3052:
        /* <DEDUP_REMOVED lines=25> */
.L_x_3054:
        /* <DEDUP_REMOVED lines=28> */
.L_x_3056:
[----:B------:R-:W-:Y:S05]  /*109d0*/  BSYNC B0 ;  /* 0x0000000000007941 */ /* 0x000fea0003800000 */
.L_x_3055:
        /* <DEDUP_REMOVED lines=25> */
.L_x_3057:
        /* <DEDUP_REMOVED lines=28> */
.L_x_3059:
[----:B------:R-:W-:Y:S05]  /*10d30*/  BSYNC B0 ;  /* 0x0000000000007941 */ /* 0x000fea0003800000 */
.L_x_3058:
        /* <DEDUP_REMOVED lines=25> */
.L_x_3060:
        /* <DEDUP_REMOVED lines=28> */
.L_x_3062:
[----:B------:R-:W-:Y:S05]  /*11090*/  BSYNC B0 ;  /* 0x0000000000007941 */ /* 0x000fea0003800000 */
.L_x_3061:
        /* <DEDUP_REMOVED lines=26> */
.L_x_3063:
        /* <DEDUP_REMOVED lines=24> */
.L_x_3065:
[----:B------:R-:W-:Y:S05]  /*113c0*/  BSYNC B0 ;  /* 0x0000000000007941 */ /* 0x000fea0003800000 */
.L_x_3064:
        /* <DEDUP_REMOVED lines=37> */
.L_x_3066:
        /* <DEDUP_REMOVED lines=24> */
.L_x_3068:
[----:B------:R-:W-:Y:S05]  /*117a0*/  BSYNC B0 ;  /* 0x0000000000007941 */ /* 0x000fea0003800000 */
.L_x_3067:
        /* <DEDUP_REMOVED lines=26> */
.L_x_3069:
        /* <DEDUP_REMOVED lines=23> */
.L_x_3071:
[----:B------:R-:W-:Y:S05]  /*11ac0*/  BSYNC B0 ;  /* 0x0000000000007941 */ /* 0x000fea0003800000 */
.L_x_3070:
        /* <DEDUP_REMOVED lines=21> */
.L_x_3072:
        /* <DEDUP_REMOVED lines=27> */
.L_x_3074:
[----:B------:R-:W-:Y:S05]  /*11dd0*/  BSYNC B0 ;  /* 0x0000000000007941 */ /* 0x000fea0003800000 */
.L_x_3073:
        /* <DEDUP_REMOVED lines=25> */
.L_x_3075:
        /* <DEDUP_REMOVED lines=29> */
.L_x_3077:
[----:B------:R-:W-:Y:S05]  /*12140*/  BSYNC B0 ;  /* 0x0000000000007941 */ /* 0x000fea0003800000 */
.L_x_3076:
        /* <DEDUP_REMOVED lines=47> */
.L_x_3078:
        /* <DEDUP_REMOVED lines=23> */
.L_x_3080:
[----:B------:R-:W-:Y:S05]  /*125b0*/  BSYNC B0 ;  /* 0x0000000000007941 */ /* 0x000fea0003800000 */
.L_x_3079:
        /* <DEDUP_REMOVED lines=25> */
.L_x_3081:
        /* <DEDUP_REMOVED lines=30> */
.L_x_3083:
[----:B------:R-:W-:Y:S05]  /*12930*/  BSYNC B0 ;  /* 0x0000000000007941 */ /* 0x000fea0003800000 */
.L_x_3082:
        /* <DEDUP_REMOVED lines=25> */
.L_x_3084:
        /* <DEDUP_REMOVED lines=30> */
.L_x_3086:
[----:B------:R-:W-:Y:S05]  /*12cb0*/  BSYNC B0 ;  /* 0x0000000000007941 */ /* 0x000fea0003800000 */
.L_x_3085:
        /* <DEDUP_REMOVED lines=25> */
.L_x_3087:
        /* <DEDUP_REMOVED lines=30> */
.L_x_3089:
[----:B------:R-:W-:Y:S05]  /*13030*/  BSYNC B0 ;  /* 0x0000000000007941 */ /* 0x000fea0003800000 */
.L_x_3088:
        /* <DEDUP_REMOVED lines=25> */
.L_x_3090:
        /* <DEDUP_REMOVED lines=30> */
.L_x_3092:
[----:B------:R-:W-:Y:S05]  /*133b0*/  BSYNC B0 ;  /* 0x0000000000007941 */ /* 0x000fea0003800000 */
.L_x_3091:
        /* <DEDUP_REMOVED lines=25> */
.L_x_3093:
        /* <DEDUP_REMOVED lines=30> */
.L_x_3095:
[----:B------:R-:W-:Y:S05]  /*13730*/  BSYNC B0 ;  /* 0x0000000000007941 */ /* 0x000fea0003800000 */
.L_x_3094:
        /* <DEDUP_REMOVED lines=9> */
.L_x_2948:
        /* <DEDUP_REMOVED lines=19> */
.L_x_3098:
[----:B------:R-:W-:Y:S05]  /*13900*/  BSYNC B0 ;  /* 0x0000000000007941 */ /* 0x000fea0003800000 */
.L_x_3097:
        /* <DEDUP_REMOVED lines=11> */
.L_x_3100:
[----:B------:R-:W2:Y:S04]  /*139c0*/  LDG.E.STRONG.GPU R5, desc[UR22][R2.64] ;  /* 0x0000001602057981 */ /* 0x000ea8000c1ef900 */
[----:B--2---:R-:W-:Y:S01]  /*139d0*/  CCTL.IVALL ;  /* 0x00000000ff00798f */ /* 0x004fe20002000000 */
[----:B------:R-:W-:Y:S05]  /*139e0*/  YIELD ;  /* 0x0000000000007946 */ /* 0x000fea0003800000 */
[----:B------:R-:W-:-:S13]  /*139f0*/  ISETP.NE.AND P0, PT, R5, R0, PT ;  /* 0x000000000500720c */ /* 0x000fda0003f05270 */
[----:B------:R-:W-:Y:S05]  /*13a00*/  @P0 BRA `(.L_x_3100) ;  /* 0xfffffffc00ec0947 */ /* 0x000fea000383ffff */
.L_x_3099:
        /* <DEDUP_REMOVED lines=24> */
.L_x_3101:
        /* <DEDUP_REMOVED lines=18> */
[----:B---3--:R-:W-:-:S03]  /*13cb0*/  F2FP.F16.F32.PACK_AB R18, R9, R10 ;  /* 0x0000000a0912723e */ /* 0x008fc600000000ff */
[----:B------:R2:W-:Y:S01]  /*13cc0*/  STG.E desc[UR22][R22.64], R16 ;  /* 0x0000001016007986 */ /* 0x0005e2000c101916 */
[----:B------:R-:W-:-:S03]  /*13cd0*/  SHF.R.S32.HI R10, RZ, 0x1f, R17 ;  /* 0x0000001fff0a7819 */ /* 0x000fc60000011411 */
[----:B------:R2:W-:Y:S01]  /*13ce0*/  STG.E desc[UR22][R28.64], R18 ;  /* 0x000000121c007986 */ /* 0x0005e2000c101916 */
[----:B------:R-:W-:-:S13]  /*13cf0*/  ISETP.GT.AND.EX P0, PT, R19, R10, PT, P0 ;  /* 0x0000000a1300720c */ /* 0x000fda0003f04300 */
[----:B--2---:R-:W-:Y:S05]  /*13d00*/  @P0 BRA `(.L_x_3101) ;  /* 0xfffffffc00a00947 */ /* 0x004fea000383ffff */
[----:B------:R-:W-:Y:S05]  /*13d10*/  EXIT ;  /* 0x000000000000794d */ /* 0x000fea0003800000 */
.L_x_3102:
        /* <DEDUP_REMOVED lines=14> */
.L_x_5251:


//--------------------- .text._Z35group_norm_nhwc_fwd_one_pass_kernelI11Bf16IOFp32WLi64ELi64ELi512EEv26Group_norm_nhwc_fwd_params --------------------------
	.section	.text._Z35group_norm_nhwc_fwd_one_pass_kernelI11Bf16IOFp32WLi64ELi64ELi512EEv26Group_norm_nhwc_fwd_params,"ax",@progbits
	.align	128
        .global         _Z35group_norm_nhwc_fwd_one_pass_kernelI11Bf16IOFp32WLi64ELi64ELi512EEv26Group_norm_nhwc_fwd_params
        .type           _Z35group_norm_nhwc_fwd_one_pass_kernelI11Bf16IOFp32WLi64ELi64ELi512EEv26Group_norm_nhwc_fwd_params,@function
        .size           _Z35group_norm_nhwc_fwd_one_pass_kernelI11Bf16IOFp32WLi64ELi64ELi512EEv26Group_norm_nhwc_fwd_params,(.L_x_5252 - _Z35group_norm_nhwc_fwd_one_pass_kernelI11Bf16IOFp32WLi64ELi64ELi512EEv26Group_norm_nhwc_fwd_params)
        .other          _Z35group_norm_nhwc_fwd_one_pass_kernelI11Bf16IOFp32WLi64ELi64ELi512EEv26Group_norm_nhwc_fwd_params,@"STO_CUDA_ENTRY STV_DEFAULT"
_Z35group_norm_nhwc_fwd_one_pass_kernelI11Bf16IOFp32WLi64ELi64ELi512EEv26Group_norm_nhwc_fwd_params:
.text._Z35group_norm_nhwc_fwd_one_pass_kernelI11Bf16IOFp32WLi64ELi64ELi512EEv26Group_norm_nhwc_fwd_params:
[----:B------:R-:W-:Y:S01]  /*0000*/  LDC R1, c[0x0][0x28] ;  /* 0x00000a00ff017b82 */ /* 0x000fe20000000800 */
[----:B------:R-:W0:Y:S01]  /*0010*/  S2R R27, SR_CTAID.Y ;  /* 0x00000000001b7919 */ /* 0x000e220000002600 */
[----:B------:R-:W-:Y:S01]  /*0020*/  ULDC UR4, c[0x0][0x288] ;  /* 0x0000a20000047ab9 */ /* 0x000fe20000000800 */
[----:B------:R-:W-:Y:S02]  /*0030*/  ULDC UR5, c[0x0][0x258] ;  /* 0x0000960000057ab9 */ /* 0x000fe40000000800 */
[----:B------:R-:W-:-:S06]  /*0040*/  UIMAD UR4, UR4, UR5, URZ ;  /* 0x00000005040472a4 */ /* 0x000fcc000f8e023f */
[----:B0-----:R-:W-:-:S13]  /*0050*/  ISETP.GE.AND P0, PT, R27, UR4, PT ;  /* 0x000000041b007c0c */ /* 0x001fda000bf06270 */
[----:B------:R-:W-:Y:S05]  /*0060*/  @P0 EXIT ;  /* 0x000000000000094d */ /* 0x000fea0003800000 */
[----:B------:R-:W0:Y:S01]  /*0070*/  S2R R29, SR_TID.X ;  /* 0x00000000001d7919 */ /* 0x000e220000002100 */
[----:B------:R-:W0:Y:S01]  /*0080*/  S2UR UR7, SR_CTAID.X ;  /* 0x00000000000779c3 */ /* 0x000e220000002500 */
[----:B------:R-:W-:Y:S01]  /*0090*/  ULDC.64 UR8, c[0x0][0x218] ;  /* 0x0000860000087ab9 */ /* 0x000fe20000000a00 */
[----:B------:R-:W-:Y:S01]  /*00a0*/  HFMA2.MMA R26, -RZ, RZ, 0, 0 ;  /* 0x00000000ff1a7435 */ /* 0x000fe200000001ff */
[----:B------:R-:W-:Y:S01]  /*00b0*/  ISETP.NE.U32.AND P0, PT, RZ, UR8, PT ;  /* 0x00000008ff007c0c */ /* 0x000fe2000bf05070 */
[----:B------:R-:W-:Y:S01]  /*00c0*/  ULDC.U8 UR10, c[0x0][0x28c] ;  /* 0x0000a300000a7ab9 */ /* 0x000fe20000000000 */
[----:B------:R-:W-:-:S03]  /*00d0*/  MOV R21, R27 ;  /* 0x0000001b00157202 */ /* 0x000fc60000000f00 */
[----:B------:R-:W1:Y:S08]  /*00e0*/  LDC R0, c[0x0][0x10] ;  /* 0x00000400ff007b82 */ /* 0x000e700000000800 */
[----:B------:R-:W2:Y:S01]  /*00f0*/  LDC R20, c[0x0][0xc] ;  /* 0x00000300ff147b82 */ /* 0x000ea20000000800 */
[----:B0-----:R-:W-:-:S04]  /*0100*/  LOP3.LUT P1, RZ, R29, UR7, RZ, 0xfc, !PT ;  /* 0x000000071dff7c12 */ /* 0x001fc8000f82fcff */
[----:B------:R-:W-:Y:S01]  /*0110*/  ISETP.NE.AND.EX P1, PT, RZ, UR9, !P1, P0 ;  /* 0x00000009ff007c0c */ /* 0x000fe2000cf25300 */
[----:B------:R-:W-:-:S12]  /*0120*/  ULDC.64 UR8, c[0x0][0x208] ;  /* 0x0000820000087ab9 */ /* 0x000fd80000000a00 */
.L_x_3127:
[----:B0-2---:R-:W0:Y:S01]  /*0130*/  LDC R2, c[0x0][0x288] ;  /* 0x0000a200ff027b82 */ /* 0x005e220000000800 */
[----:B------:R-:W-:Y:S01]  /*0140*/  IABS R8, R21 ;  /* 0x0000001500087213 */ /* 0x000fe20000000000 */
[----:B------:R-:W-:Y:S01]  /*0150*/  ULDC.64 UR12, c[0x0][0x278] ;  /* 0x00009e00000c7ab9 */ /* 0x000fe20000000a00 */
[----:B-1----:R-:W-:Y:S01]  /*0160*/  SHF.R.U32.HI R17, RZ, 0x5, R29 ;  /* 0x00000005ff117819 */ /* 0x002fe2000001161d */
[----:B------:R-:W-:Y:S01]  /*0170*/  ULDC.64 UR14, c[0x0][0x280] ;  /* 0x0000a000000e7ab9 */ /* 0x000fe20000000a00 */
[----:B0-----:R-:W-:-:S04]  /*0180*/  IABS R6, R2 ;  /* 0x0000000200067213 */ /* 0x001fc80000000000 */
[----:B------:R-:W0:Y:S08]  /*0190*/  I2F.RP R3, R6 ;  /* 0x0000000600037306 */ /* 0x000e300000209400 */
[----:B0-----:R-:W0:Y:S02]  /*01a0*/  MUFU.RCP R3, R3 ;  /* 0x0000000300037308 */ /* 0x001e240000001000 */
[----:B0-----:R-:W-:-:S06]  /*01b0*/  IADD3 R4, R3, 0xffffffe, RZ ;  /* 0x0ffffffe03047810 */ /* 0x001fcc0007ffe0ff */
[----:B------:R0:W3:Y:S02]  /*01c0*/  F2I.FTZ.U32.TRUNC.NTZ R5, R4 ;  /* 0x0000000400057305 */ /* 0x0000e4000021f000 */
[----:B0-----:R-:W-:Y:S02]  /*01d0*/  MOV R4, RZ ;  /* 0x000000ff00047202 */ /* 0x001fe40000000f00 */
[----:B---3--:R-:W-:-:S05]  /*01e0*/  IADD3 R7, RZ, -R5, RZ ;  /* 0x80000005ff077210 */ /* 0x008fca0007ffe0ff */
[----:B------:R-:W-:-:S04]  /*01f0*/  IMAD R7, R7, R6, RZ ;  /* 0x0000000607077224 */ /* 0x000fc800078e02ff */
[----:B------:R-:W-:Y:S01]  /*0200*/  IMAD.HI.U32 R5, R5, R7, R4 ;  /* 0x0000000705057227 */ /* 0x000fe200078e0004 */
[----:B------:R-:W-:Y:S02]  /*0210*/  MOV R7, R8 ;  /* 0x0000000800077202 */ /* 0x000fe40000000f00 */
[----:B------:R-:W0:Y:S03]  /*0220*/  LDC R8, c[0x0][0x294] ;  /* 0x0000a500ff087b82 */ /* 0x000e260000000800 */
[----:B------:R-:W-:-:S05]  /*0230*/  IMAD.HI.U32 R5, R5, R7, RZ ;  /* 0x0000000705057227 */ /* 0x000fca00078e00ff */
[----:B------:R-:W-:-:S05]  /*0240*/  IADD3 R3, -R5, RZ, RZ ;  /* 0x000000ff05037210 */ /* 0x000fca0007ffe1ff */
[----:B------:R-:W-:-:S05]  /*0250*/  IMAD R3, R6, R3, R7 ;  /* 0x0000000306037224 */ /* 0x000fca00078e0207 */
[----:B------:R-:W-:Y:S01]  /*0260*/  ISETP.GT.U32.AND P4, PT, R6, R3, PT ;  /* 0x000000030600720c */ /* 0x000fe20003f84070 */
[----:B0-----:R-:W-:-:S05]  /*0270*/  IMAD R17, R8, UR7, R17 ;  /* 0x0000000708117c24 */ /* 0x001fca000f8e0211 */
[----:B------:R-:W-:-:S07]  /*0280*/  ISETP.GE.U32.AND P0, PT, R17, UR12, PT ;  /* 0x0000000c11007c0c */ /* 0x000fce000bf06070 */
[-C--:B------:R-:W-:Y:S02]  /*0290*/  @!P4 IADD3 R3, R3, -R6.reuse, RZ ;  /* 0x800000060303c210 */ /* 0x080fe40007ffe0ff */
[----:B------:R-:W-:Y:S02]  /*02a0*/  SHF.R.S32.HI R9, RZ, 0x1f, R17 ;  /* 0x0000001fff097819 */ /* 0x000fe40000011411 */
[----:B------:R-:W-:Y:S02]  /*02b0*/  ISETP.GE.U32.AND P3, PT, R3, R6, PT ;  /* 0x000000060300720c */ /* 0x000fe40003f66070 */
[----:B------:R-:W-:Y:S02]  /*02c0*/  LOP3.LUT R3, R21, R2, RZ, 0x3c, !PT ;  /* 0x0000000215037212 */ /* 0x000fe400078e3cff */
[----:B------:R-:W-:Y:S02]  /*02d0*/  ISETP.GE.AND.EX P0, PT, R9, UR13, PT, P0 ;  /* 0x0000000d09007c0c */ /* 0x000fe4000bf06300 */
[----:B------:R-:W-:-:S02]  /*02e0*/  ISETP.GE.AND P2, PT, R3, RZ, PT ;  /* 0x000000ff0300720c */ /* 0x000fc40003f46270 */
[----:B------:R-:W-:Y:S02]  /*02f0*/  @!P4 IADD3 R5, R5, 0x1, RZ ;  /* 0x000000010505c810 */ /* 0x000fe40007ffe0ff */
[----:B------:R-:W-:Y:S02]  /*0300*/  ISETP.NE.AND P4, PT, R2, RZ, PT ;  /* 0x000000ff0200720c */ /* 0x000fe40003f85270 */
[----:B------:R-:W-:Y:S02]  /*0310*/  ISETP.LT.U32.AND P0, PT, R29, 0x200, !P0 ;  /* 0x000002001d00780c */ /* 0x000fe40004701070 */
[----:B------:R-:W-:Y:S02]  /*0320*/  @P3 IADD3 R5, R5, 0x1, RZ ;  /* 0x0000000105053810 */ /* 0x000fe40007ffe0ff */
[----:B------:R-:W-:Y:S02]  /*0330*/  IADD3 R28, R17, 0x10, RZ ;  /* 0x00000010111c7810 */ /* 0x000fe40007ffe0ff */
[----:B------:R-:W-:-:S02]  /*0340*/  SHF.L.U32 R3, R29, 0x1, RZ ;  /* 0x000000011d037819 */ /* 0x000fc400000006ff */
[----:B------:R-:W-:Y:S02]  /*0350*/  @!P2 IADD3 R5, -R5, RZ, RZ ;  /* 0x000000ff0505a210 */ /* 0x000fe40007ffe1ff */
[----:B------:R-:W-:Y:S02]  /*0360*/  ISETP.GE.U32.AND P2, PT, R28, UR12, PT ;  /* 0x0000000c1c007c0c */ /* 0x000fe4000bf46070 */
[----:B------:R-:W-:Y:S01]  /*0370*/  @!P4 LOP3.LUT R5, RZ, R2, RZ, 0x33, !PT ;  /* 0x00000002ff05c212 */ /* 0x000fe200078e33ff */
[----:B------:R-:W0:Y:S01]  /*0380*/  @P0 LDC.64 R24, c[0x0][0x270] ;  /* 0x00009c00ff180b82 */ /* 0x000e220000000a00 */
[----:B------:R-:W-:Y:S02]  /*0390*/  SHF.R.S32.HI R15, RZ, 0x1f, R28 ;  /* 0x0000001fff0f7819 */ /* 0x000fe4000001141c */
[----:B------:R-:W-:Y:S02]  /*03a0*/  IADD3 R4, -R5, RZ, RZ ;  /* 0x000000ff05047210 */ /* 0x000fe40007ffe1ff */
[----:B------:R-:W-:-:S02]  /*03b0*/  LOP3.LUT R3, R3, 0x3e, RZ, 0xc0, !PT ;  /* 0x0000003e03037812 */ /* 0x000fc400078ec0ff */
[----:B------:R-:W-:Y:S01]  /*03c0*/  ISETP.GE.AND.EX P2, PT, R15, UR13, PT, P2 ;  /* 0x0000000d0f007c0c */ /* 0x000fe2000bf46320 */
[----:B------:R-:W-:Y:S01]  /*03d0*/  IMAD R2, R2, R4, R21 ;  /* 0x0000000402027224 */ /* 0x000fe200078e0215 */
[----:B------:R-:W-:Y:S02]  /*03e0*/  SHF.R.S32.HI R4, RZ, 0x1f, R5 ;  /* 0x0000001fff047819 */ /* 0x000fe40000011405 */
[----:B------:R-:W-:Y:S02]  /*03f0*/  ISETP.LT.U32.AND P2, PT, R29, 0x200, !P2 ;  /* 0x000002001d00780c */ /* 0x000fe40005741070 */
[----:B------:R-:W-:Y:S01]  /*0400*/  LEA R6, R2, R3, 0x6 ;  /* 0x0000000302067211 */ /* 0x000fe200078e30ff */
[----:B------:R-:W-:Y:S01]  /*0410*/  IMAD R4, R4, UR14, RZ ;  /* 0x0000000e04047c24 */ /* 0x000fe2000f8e02ff */
[----:B------:R-:W-:Y:S02]  /*0420*/  IADD3 R8, R17, 0x30, RZ ;  /* 0x0000003011087810 */ /* 0x000fe40007ffe0ff */
[----:B------:R-:W-:Y:S01]  /*0430*/  SHF.R.S32.HI R7, RZ, 0x1f, R6 ;  /* 0x0000001fff077819 */ /* 0x000fe20000011406 */
[----:B------:R-:W-:Y:S01]  /*0440*/  IMAD R11, R5, UR15, R4 ;  /* 0x0000000f050b7c24 */ /* 0x000fe2000f8e0204 */
[----:B------:R-:W-:-:S02]  /*0450*/  ISETP.GE.U32.AND P4, PT, R8, UR12, PT ;  /* 0x0000000c08007c0c */ /* 0x000fc4000bf86070 */
[----:B------:R-:W-:Y:S01]  /*0460*/  SHF.R.S32.HI R22, RZ, 0x1f, R8 ;  /* 0x0000001fff167819 */ /* 0x000fe20000011408 */
[----:B------:R-:W-:Y:S02]  /*0470*/  IMAD.WIDE.U32 R2, R5, UR14, R6 ;  /* 0x0000000e05027c25 */ /* 0x000fe4000f8e0006 */
[----:B------:R-:W3:Y:S01]  /*0480*/  @P2 LDC.64 R18, c[0x0][0x270] ;  /* 0x00009c00ff122b82 */ /* 0x000ee20000000a00 */
[----:B------:R-:W-:Y:S01]  /*0490*/  ISETP.GE.AND.EX P4, PT, R22, UR13, PT, P4 ;  /* 0x0000000d16007c0c */ /* 0x000fe2000bf86340 */
[----:B0-----:R-:W-:Y:S01]  /*04a0*/  @P0 IMAD R4, R9, R24, RZ ;  /* 0x0000001809040224 */ /* 0x001fe200078e02ff */
[----:B------:R-:W-:Y:S02]  /*04b0*/  IADD3 R5, R3, R11, RZ ;  /* 0x0000000b03057210 */ /* 0x000fe40007ffe0ff */
[C---:B------:R-:W-:Y:S01]  /*04c0*/  IADD3 R9, R17.reuse, 0x20, RZ ;  /* 0x0000002011097810 */ /* 0x040fe20007ffe0ff */
[----:B------:R-:W-:Y:S01]  /*04d0*/  @P0 IMAD R25, R17, R25, R4 ;  /* 0x0000001911190224 */ /* 0x000fe200078e0204 */
[----:B------:R-:W-:Y:S01]  /*04e0*/  @P0 MOV R4, R2 ;  /* 0x0000000200040202 */ /* 0x000fe20000000f00 */
[----:B------:R-:W0:Y:S01]  /*04f0*/  @P0 LDC.64 R10, c[0x0][0x220] ;  /* 0x00008800ff0a0b82 */ /* 0x000e220000000a00 */
[----:B------:R-:W-:-:S02]  /*0500*/  ISETP.GE.U32.AND P3, PT, R9, UR12, PT ;  /* 0x0000000c09007c0c */ /* 0x000fc4000bf66070 */
[----:B------:R-:W-:Y:S01]  /*0510*/  ISETP.LT.U32.AND P4, PT, R29, 0x200, !P4 ;  /* 0x000002001d00780c */ /* 0x000fe20006781070 */
[----:B------:R-:W-:Y:S01]  /*0520*/  @P0 IMAD.WIDE.U32 R12, R17, R24, R4 ;  /* 0x00000018110c0225 */ /* 0x000fe200078e0004 */
[----:B------:R-:W-:Y:S02]  /*0530*/  SHF.R.S32.HI R24, RZ, 0x1f, R9 ;  /* 0x0000001fff187819 */ /* 0x000fe40000011409 */
[----:B------:R-:W-:Y:S01]  /*0540*/  @P2 MOV R14, R2 ;  /* 0x00000002000e2202 */ /* 0x000fe20000000f00 */
[----:B------:R-:W4:Y:S01]  /*0550*/  @P2 LDC.64 R16, c[0x0][0x220] ;  /* 0x00008800ff102b82 */ /* 0x000f220000000a00 */
[----:B------:R-:W-:Y:S02]  /*0560*/  ISETP.GE.AND.EX P3, PT, R24, UR13, PT, P3 ;  /* 0x0000000d18007c0c */ /* 0x000fe4000bf66330 */
[----:B------:R-:W-:Y:S02]  /*0570*/  @P0 IADD3 R25, R13, R25, RZ ;  /* 0x000000190d190210 */ /* 0x000fe40007ffe0ff */
[----:B------:R-:W-:Y:S01]  /*0580*/  ISETP.LT.U32.AND P3, PT, R29, 0x200, !P3 ;  /* 0x000002001d00780c */ /* 0x000fe20005f61070 */
[----:B---3--:R-:W-:Y:S01]  /*0590*/  @P2 IMAD R23, R15, R18, RZ ;  /* 0x000000120f172224 */ /* 0x008fe200078e02ff */
[----:B------:R-:W-:-:S03]  /*05a0*/  @P2 MOV R15, R5 ;  /* 0x00000005000f2202 */ /* 0x000fc60000000f00 */
[C---:B------:R-:W-:Y:S02]  /*05b0*/  @P2 IMAD R23, R28.reuse, R19, R23 ;  /* 0x000000131c172224 */ /* 0x040fe400078e0217 */
[----:B------:R-:W-:Y:S01]  /*05c0*/  @P2 IMAD.WIDE.U32 R18, R28, R18, R14 ;  /* 0x000000121c122225 */ /* 0x000fe200078e000e */
[C---:B0-----:R-:W-:Y:S01]  /*05d0*/  @P0 LEA R10, P5, R12.reuse, R10, 0x1 ;  /* 0x0000000a0c0a0211 */ /* 0x041fe200078a08ff */
[----:B------:R-:W0:Y:S03]  /*05e0*/  @P4 LDC.64 R14, c[0x0][0x270] ;  /* 0x00009c00ff0e4b82 */ /* 0x000e260000000a00 */
[----:B------:R-:W-:Y:S02]  /*05f0*/  @P2 IADD3 R23, R19, R23, RZ ;  /* 0x0000001713172210 */ /* 0x000fe40007ffe0ff */
[----:B------:R-:W-:Y:S02]  /*0600*/  @P0 LEA.HI.X R11, R12, R11, R25, 0x1, P5 ;  /* 0x0000000b0c0b0211 */ /* 0x000fe400028f0c19 */
[----:B------:R-:W-:Y:S01]  /*0610*/  MOV R25, RZ ;  /* 0x000000ff00197202 */ /* 0x000fe20000000f00 */
[----:B------:R-:W3:Y:S01]  /*0620*/  @P3 LDC.64 R12, c[0x0][0x270] ;  /* 0x00009c00ff0c3b82 */ /* 0x000ee20000000a00 */
[----:B----4-:R-:W-:-:S04]  /*0630*/  @P2 LEA R16, P5, R18, R16, 0x1 ;  /* 0x0000001012102211 */ /* 0x010fc800078a08ff */
[----:B------:R4:W5:Y:S01]  /*0640*/  @P0 LDG.E R25, desc[UR8][R10.64] ;  /* 0x000000080a190981 */ /* 0x000962000c1e1900 */
[----:B------:R-:W-:Y:S02]  /*0650*/  @P2 LEA.HI.X R17, R18, R17, R23, 0x1, P5 ;  /* 0x0000001112112211 */ /* 0x000fe400028f0c17 */
[----:B------:R-:W1:Y:S01]  /*0660*/  @P3 LDC.64 R18, c[0x0][0x220] ;  /* 0x00008800ff123b82 */ /* 0x000e620000000a00 */
[----:B------:R-:W-:-:S06]  /*0670*/  MOV R23, RZ ;  /* 0x000000ff00177202 */ /* 0x000fcc0000000f00 */
[----:B------:R2:W5:Y:S01]  /*0680*/  @P2 LDG.E R23, desc[UR8][R16.64] ;  /* 0x0000000810172981 */ /* 0x000562000c1e1900 */
[----:B----4-:R-:W4:Y:S01]  /*0690*/  @P4 LDC.64 R10, c[0x0][0x220] ;  /* 0x00008800ff0a4b82 */ /* 0x010f220000000a00 */
[----:B---3--:R-:W-:Y:S01]  /*06a0*/  @P3 IMAD R28, R24, R12, RZ ;  /* 0x0000000c181c3224 */ /* 0x008fe200078e02ff */
[----:B--2---:R-:W-:Y:S02]  /*06b0*/  @P3 MOV R16, R2 ;  /* 0x0000000200103202 */ /* 0x004fe40000000f00 */
[----:B------:R-:W-:Y:S01]  /*06c0*/  @P3 MOV R17, R5 ;  /* 0x0000000500113202 */ /* 0x000fe20000000f00 */
[----:B0-----:R-:W-:Y:S02]  /*06d0*/  @P4 IMAD R24, R22, R14, RZ ;  /* 0x0000000e16184224 */ /* 0x001fe400078e02ff */
[C---:B------:R-:W-:Y:S02]  /*06e0*/  @P3 IMAD R22, R9.reuse, R13, R28 ;  /* 0x0000000d09163224 */ /* 0x040fe400078e021c */
[----:B------:R-:W-:Y:S01]  /*06f0*/  @P3 IMAD.WIDE.U32 R12, R9, R12, R16 ;  /* 0x0000000c090c3225 */ /* 0x000fe200078e0010 */
[----:B------:R-:W-:-:S02]  /*0700*/  @P4 MOV R16, R2 ;  /* 0x0000000200104202 */ /* 0x000fc40000000f00 */
[----:B------:R-:W-:Y:S01]  /*0710*/  @P4 MOV R17, R5 ;  /* 0x0000000500114202 */ /* 0x000fe20000000f00 */
[----:B------:R-:W-:Y:S01]  /*0720*/  @P4 IMAD R15, R8, R15, R24 ;  /* 0x0000000f080f4224 */ /* 0x000fe200078e0218 */
[----:B------:R-:W-:Y:S02]  /*0730*/  @P3 IADD3 R22, R13, R22, RZ ;  /* 0x000000160d163210 */ /* 0x000fe40007ffe0ff */
[----:B-1----:R-:W-:Y:S01]  /*0740*/  @P3 LEA R18, P0, R12, R18, 0x1 ;  /* 0x000000120c123211 */ /* 0x002fe200078008ff */
[----:B------:R-:W-:Y:S01]  /*0750*/  @P4 IMAD.WIDE.U32 R8, R8, R14, R16 ;  /* 0x0000000e08084225 */ /* 0x000fe200078e0010 */
[----:B------:R-:W-:Y:S02]  /*0760*/  MOV R24, RZ ;  /* 0x000000ff00187202 */ /* 0x000fe40000000f00 */
[----:B------:R-:W-:Y:S02]  /*0770*/  @P3 LEA.HI.X R19, R12, R19, R22, 0x1, P0 ;  /* 0x000000130c133211 */ /* 0x000fe400000f0c16 */
[----:B------:R-:W-:-:S02]  /*0780*/  @P4 IADD3 R15, R9, R15, RZ ;  /* 0x0000000f090f4210 */ /* 0x000fc40007ffe0ff */
[C---:B----4-:R-:W-:Y:S01]  /*0790*/  @P4 LEA R10, P2, R8.reuse, R10, 0x1 ;  /* 0x0000000a080a4211 */ /* 0x050fe200078408ff */
[----:B------:R-:W2:Y:S01]  /*07a0*/  @P3 LDG.E R24, desc[UR8][R18.64] ;  /* 0x0000000812183981 */ /* 0x000ea2000c1e1900 */
[----:B------:R-:W-:Y:S02]  /*07b0*/  MOV R22, RZ ;  /* 0x000000ff00167202 */ /* 0x000fe40000000f00 */
[----:B------:R-:W-:-:S05]  /*07c0*/  @P4 LEA.HI.X R11, R8, R11, R15, 0x1, P2 ;  /* 0x0000000b080b4211 */ /* 0x000fca00010f0c0f */
[----:B------:R2:W3:Y:S01]  /*07d0*/  @P4 LDG.E R22, desc[UR8][R10.64] ;  /* 0x000000080a164981 */ /* 0x0004e2000c1e1900 */
[----:B------:R-:W0:Y:S01]  /*07e0*/  S2UR UR6, SR_CgaCtaId ;  /* 0x00000000000679c3 */ /* 0x000e220000008800 */
[----:B------:R-:W-:Y:S02]  /*07f0*/  UMOV UR5, 0x400 ;  /* 0x0000040000057882 */ /* 0x000fe40000000000 */
[----:B0-----:R-:W-:Y:S01]  /*0800*/  ULEA UR5, UR6, UR5, 0x18 ;  /* 0x0000000506057291 */ /* 0x001fe2000f8ec03f */
[----:B------:R-:W-:Y:S01]  /*0810*/  BSSY B0, `(.L_x_3103) ;  /* 0x000006e000007945 */ /* 0x000fe20003800000 */
[----:B-----5:R-:W-:-:S04]  /*0820*/  PRMT R8, R25, 0x7632, R8 ;  /* 0x0000763219087816 */ /* 0x020fc80000000008 */
[----:B------:R-:W-:Y:S02]  /*0830*/  SHF.L.U32 R9, R8, 0x10, RZ ;  /* 0x0000001008097819 */ /* 0x000fe400000006ff */
[----:B------:R-:W-:-:S04]  /*0840*/  PRMT R12, R23, 0x7632, R12 ;  /* 0x00007632170c7816 */ /* 0x000fc8000000000c */
[----:B------:R-:W-:Y:S02]  /*0850*/  SHF.L.U32 R15, R12, 0x10, RZ ;  /* 0x000000100c0f7819 */ /* 0x000fe400000006ff */
[----:B------:R-:W-:Y:S02]  /*0860*/  SHF.L.U32 R8, R25, 0x10, RZ ;  /* 0x0000001019087819 */ /* 0x000fe400000006ff */
[----:B------:R-:W-:Y:S01]  /*0870*/  SHF.L.U32 R14, R23, 0x10, RZ ;  /* 0x00000010170e7819 */ /* 0x000fe200000006ff */
[----:B------:R-:W-:Y:S01]  /*0880*/  FMUL.FTZ R17, R15, R15 ;  /* 0x0000000f0f117220 */ /* 0x000fe20000410000 */
[----:B------:R-:W-:Y:S01]  /*0890*/  FMUL.FTZ R13, R9, R9 ;  /* 0x00000009090d7220 */ /* 0x000fe20000410000 */
[----:B------:R-:W-:Y:S02]  /*08a0*/  FADD.FTZ R12, R8, R9 ;  /* 0x00000009080c7221 */ /* 0x000fe40000010000 */
[C---:B------:R-:W-:Y:S01]  /*08b0*/  FADD.FTZ R15, R14.reuse, R15 ;  /* 0x0000000f0e0f7221 */ /* 0x040fe20000010000 */
[----:B------:R-:W-:Y:S01]  /*08c0*/  FFMA.FTZ R9, R14, R14, R17 ;  /* 0x0000000e0e097223 */ /* 0x000fe20000010011 */
[----:B------:R-:W-:Y:S01]  /*08d0*/  FFMA.FTZ R8, R8, R8, R13 ;  /* 0x0000000808087223 */ /* 0x000fe2000001000d */
[----:B------:R-:W0:Y:S01]  /*08e0*/  S2R R14, SR_LANEID ;  /* 0x00000000000e7919 */ /* 0x000e220000000000 */
[----:B------:R-:W-:-:S02]  /*08f0*/  FADD.FTZ R12, RZ, R12 ;  /* 0x0000000cff0c7221 */ /* 0x000fc40000010000 */
[----:B------:R-:W-:Y:S02]  /*0900*/  FADD.FTZ R8, RZ, R8 ;  /* 0x00000008ff087221 */ /* 0x000fe40000010000 */
[----:B------:R-:W-:Y:S01]  /*0910*/  FADD.FTZ R12, R12, R15 ;  /* 0x0000000f0c0c7221 */ /* 0x000fe20000010000 */
[----:B--2---:R-:W-:-:S04]  /*0920*/  PRMT R10, R24, 0x7632, R10 ;  /* 0x00007632180a7816 */ /* 0x004fc8000000000a */
[----:B------:R-:W-:Y:S02]  /*0930*/  SHF.L.U32 R16, R10, 0x10, RZ ;  /* 0x000000100a107819 */ /* 0x000fe400000006ff */
[----:B---3--:R-:W-:Y:S02]  /*0940*/  PRMT R11, R22, 0x7632, R11 ;  /* 0x00007632160b7816 */ /* 0x008fe4000000000b */
[----:B------:R-:W-:Y:S01]  /*0950*/  SHF.L.U32 R13, R24, 0x10, RZ ;  /* 0x00000010180d7819 */ /* 0x000fe200000006ff */
[----:B------:R-:W-:Y:S01]  /*0960*/  FMUL.FTZ R18, R16, R16 ;  /* 0x0000001010127220 */ /* 0x000fe20000410000 */
[----:B------:R-:W-:Y:S01]  /*0970*/  SHF.L.U32 R10, R11, 0x10, RZ ;  /* 0x000000100b0a7819 */ /* 0x000fe200000006ff */
[----:B------:R-:W-:Y:S01]  /*0980*/  FADD.FTZ R8, R8, R9 ;  /* 0x0000000908087221 */ /* 0x000fe20000010000 */
[----:B------:R-:W-:Y:S01]  /*0990*/  SHF.L.U32 R11, R22, 0x10, RZ ;  /* 0x00000010160b7819 */ /* 0x000fe200000006ff */
[C---:B------:R-:W-:Y:S01]  /*09a0*/  FADD.FTZ R15, R13.reuse, R16 ;  /* 0x000000100d0f7221 */ /* 0x040fe20000010000 */
[----:B------:R-:W-:Y:S01]  /*09b0*/  FFMA.FTZ R13, R13, R13, R18 ;  /* 0x0000000d0d0d7223 */ /* 0x000fe20000010012 */
[----:B------:R-:W-:-:S02]  /*09c0*/  FMUL.FTZ R16, R10, R10 ;  /* 0x0000000a0a107220 */ /* 0x000fc40000410000 */
[----:B------:R-:W-:Y:S01]  /*09d0*/  FADD.FTZ R12, R12, R15 ;  /* 0x0000000f0c0c7221 */ /* 0x000fe20000010000 */
[C---:B------:R-:W-:Y:S01]  /*09e0*/  FADD.FTZ R9, R11.reuse, R10 ;  /* 0x0000000a0b097221 */ /* 0x040fe20000010000 */
[----:B------:R-:W-:Y:S01]  /*09f0*/  FADD.FTZ R13, R8, R13 ;  /* 0x0000000d080d7221 */ /* 0x000fe20000010000 */
[----:B------:R-:W-:Y:S02]  /*0a00*/  FFMA.FTZ R16, R11, R11, R16 ;  /* 0x0000000b0b107223 */ /* 0x000fe40000010010 */
[----:B------:R-:W-:Y:S02]  /*0a10*/  FADD.FTZ R12, R12, R9 ;  /* 0x000000090c0c7221 */ /* 0x000fe40000010000 */
[----:B------:R-:W-:-:S03]  /*0a20*/  FADD.FTZ R13, R13, R16 ;  /* 0x000000100d0d7221 */ /* 0x000fc60000010000 */
[----:B------:R-:W1:Y:S04]  /*0a30*/  SHFL.DOWN PT, R9, R12, 0x1, 0x1f ;  /* 0x08201f000c097f89 */ /* 0x000e6800000e0000 */
[----:B------:R-:W2:Y:S01]  /*0a40*/  SHFL.DOWN PT, R8, R13, 0x1, 0x1f ;  /* 0x08201f000d087f89 */ /* 0x000ea200000e0000 */
[----:B0-----:R-:W-:-:S13]  /*0a50*/  ISETP.GT.AND P0, PT, R14, 0x1e, PT ;  /* 0x0000001e0e00780c */ /* 0x001fda0003f04270 */
[----:B-1----:R-:W-:Y:S01]  /*0a60*/  @!P0 FADD.FTZ R12, R12, R9 ;  /* 0x000000090c0c8221 */ /* 0x002fe20000010000 */
[----:B--2---:R-:W-:-:S04]  /*0a70*/  @!P0 FADD.FTZ R13, R13, R8 ;  /* 0x000000080d0d8221 */ /* 0x004fc80000010000 */
[----:B------:R-:W0:Y:S04]  /*0a80*/  SHFL.DOWN PT, R9, R12, 0x2, 0x1f ;  /* 0x08401f000c097f89 */ /* 0x000e2800000e0000 */
[----:B------:R-:W1:Y:S01]  /*0a90*/  SHFL.DOWN PT, R8, R13, 0x2, 0x1f ;  /* 0x08401f000d087f89 */ /* 0x000e6200000e0000 */
[----:B------:R-:W-:-:S13]  /*0aa0*/  ISETP.GT.AND P0, PT, R14, 0x1d, PT ;  /* 0x0000001d0e00780c */ /* 0x000fda0003f04270 */
[----:B0-----:R-:W-:Y:S01]  /*0ab0*/  @!P0 FADD.FTZ R12, R12, R9 ;  /* 0x000000090c0c8221 */ /* 0x001fe20000010000 */
[----:B-1----:R-:W-:-:S04]  /*0ac0*/  @!P0 FADD.FTZ R13, R13, R8 ;  /* 0x000000080d0d8221 */ /* 0x002fc80000010000 */
[----:B------:R-:W0:Y:S04]  /*0ad0*/  SHFL.DOWN PT, R9, R12, 0x4, 0x1f ;  /* 0x08801f000c097f89 */ /* 0x000e2800000e0000 */
[----:B------:R-:W1:Y:S01]  /*0ae0*/  SHFL.DOWN PT, R8, R13, 0x4, 0x1f ;  /* 0x08801f000d087f89 */ /* 0x000e6200000e0000 */
[----:B------:R-:W-:-:S13]  /*0af0*/  ISETP.GT.AND P0, PT, R14, 0x1b, PT ;  /* 0x0000001b0e00780c */ /* 0x000fda0003f04270 */
[----:B0-----:R-:W-:Y:S01]  /*0b00*/  @!P0 FADD.FTZ R12, R12, R9 ;  /* 0x000000090c0c8221 */ /* 0x001fe20000010000 */
[----:B-1----:R-:W-:-:S04]  /*0b10*/  @!P0 FADD.FTZ R13, R13, R8 ;  /* 0x000000080d0d8221 */ /* 0x002fc80000010000 */
[----:B------:R-:W0:Y:S04]  /*0b20*/  SHFL.DOWN PT, R9, R12, 0x8, 0x1f ;  /* 0x09001f000c097f89 */ /* 0x000e2800000e0000 */
[----:B------:R-:W1:Y:S01]  /*0b30*/  SHFL.DOWN PT, R8, R13, 0x8, 0x1f ;  /* 0x09001f000d087f89 */ /* 0x000e6200000e0000 */
[----:B------:R-:W-:Y:S02]  /*0b40*/  ISETP.GT.AND P0, PT, R14, 0x17, PT ;  /* 0x000000170e00780c */ /* 0x000fe40003f04270 */
[----:B------:R-:W-:-:S11]  /*0b50*/  SHF.R.S32.HI R10, RZ, 0x1f, R29 ;  /* 0x0000001fff0a7819 */ /* 0x000fd6000001141d */
[----:B0-----:R-:W-:Y:S01]  /*0b60*/  @!P0 FADD.FTZ R12, R12, R9 ;  /* 0x000000090c0c8221 */ /* 0x001fe20000010000 */
[----:B-1----:R-:W-:-:S04]  /*0b70*/  @!P0 FADD.FTZ R13, R13, R8 ;  /* 0x000000080d0d8221 */ /* 0x002fc80000010000 */
[----:B------:R-:W0:Y:S04]  /*0b80*/  SHFL.DOWN PT, R9, R12, 0x10, 0x1f ;  /* 0x0a001f000c097f89 */ /* 0x000e2800000e0000 */
[----:B------:R-:W1:Y:S01]  /*0b90*/  SHFL.DOWN PT, R8, R13, 0x10, 0x1f ;  /* 0x0a001f000d087f89 */ /* 0x000e6200000e0000 */
[----:B------:R-:W-:Y:S02]  /*0ba0*/  ISETP.GT.AND P0, PT, R14, 0xf, PT ;  /* 0x0000000f0e00780c */ /* 0x000fe40003f04270 */
[----:B------:R-:W-:Y:S02]  /*0bb0*/  LEA.HI R10, R10, R29, RZ, 0x5 ;  /* 0x0000001d0a0a7211 */ /* 0x000fe400078f28ff */
[----:B------:R-:W-:Y:S02]  /*0bc0*/  ISETP.NE.AND P2, PT, R14, RZ, PT ;  /* 0x000000ff0e00720c */ /* 0x000fe40003f45270 */
[----:B------:R-:W-:-:S04]  /*0bd0*/  SHF.R.S32.HI R10, RZ, 0x5, R10 ;  /* 0x00000005ff0a7819 */ /* 0x000fc8000001140a */
[----:B------:R-:W-:-:S03]  /*0be0*/  LEA R10, R10, UR5, 0x3 ;  /* 0x000000050a0a7c11 */ /* 0x000fc6000f8e18ff */
[----:B0-----:R-:W-:Y:S01]  /*0bf0*/  @!P0 FADD.FTZ R12, R12, R9 ;  /* 0x000000090c0c8221 */ /* 0x001fe20000010000 */
[----:B-1----:R-:W-:-:S05]  /*0c00*/  @!P0 FADD.FTZ R13, R13, R8 ;  /* 0x000000080d0d8221 */ /* 0x002fca0000010000 */
[----:B------:R0:W-:Y:S01]  /*0c10*/  @!P2 STS.64 [R10+0x10], R12 ;  /* 0x0000100c0a00a388 */ /* 0x0001e20000000a00 */
[----:B------:R-:W-:Y:S01]  /*0c20*/  BAR.SYNC.DEFER_BLOCKING 0x0 ;  /* 0x0000000000007b1d */ /* 0x000fe20000010000 */
[----:B------:R-:W-:Y:S02]  /*0c30*/  ISETP.NE.AND P2, PT, R29, RZ, PT ;  /* 0x000000ff1d00720c */ /* 0x000fe40003f45270 */
[----:B------:R-:W-:-:S11]  /*0c40*/  ISETP.GE.U32.AND P0, PT, R20, 0x2, PT ;  /* 0x000000021400780c */ /* 0x000fd60003f06070 */
[----:B0-----:R-:W-:Y:S05]  /*0c50*/  @P2 BRA `(.L_x_3104) ;  /* 0x0000000000a42947 */ /* 0x001fea0003800000 */
[----:B------:R-:W0:Y:S01]  /*0c60*/  S2UR UR6, SR_CgaCtaId ;  /* 0x00000000000679c3 */ /* 0x000e220000008800 */
[----:B------:R-:W-:Y:S02]  /*0c70*/  UMOV UR5, 0x400 ;  /* 0x0000040000057882 */ /* 0x000fe40000000000 */
[----:B0-----:R-:W-:-:S09]  /*0c80*/  ULEA UR5, UR6, UR5, 0x18 ;  /* 0x0000000506057291 */ /* 0x001fd2000f8ec03f */
[----:B------:R-:W0:Y:S04]  /*0c90*/  LDS.64 R14, [UR5+0x18] ;  /* 0x00001805ff0e7984 */ /* 0x000e280008000a00 */
[----:B------:R-:W1:Y:S04]  /*0ca0*/  LDS.128 R8, [UR5+0x20] ;  /* 0x00002005ff087984 */ /* 0x000e680008000c00 */
[----:B------:R-:W2:Y:S01]  /*0cb0*/  LDS.128 R16, [UR5+0x30] ;  /* 0x00003005ff107984 */ /* 0x000ea20008000c00 */
        /* <DEDUP_REMOVED lines=8> */
[----:B------:R-:W-:Y:S01]  /*0d40*/  FADD.FTZ R28, R28, R17 ;  /* 0x000000111c1c7221 */ /* 0x000fe20000010000 */
[----:B------:R-:W1:Y:S02]  /*0d50*/  LDS.128 R8, [UR5+0x50] ;  /* 0x00005005ff087984 */ /* 0x000e640008000c00 */
[----:B------:R-:W-:Y:S01]  /*0d60*/  FADD.FTZ R17, R16, R18 ;  /* 0x0000001210117221 */ /* 0x000fe20000010000 */
[----:B------:R-:W-:-:S03]  /*0d70*/  FADD.FTZ R28, R28, R19 ;  /* 0x000000131c1c7221 */ /* 0x000fc60000010000 */
[----:B0-----:R-:W-:Y:S01]  /*0d80*/  FADD.FTZ R12, R17, R12 ;  /* 0x0000000c110c7221 */ /* 0x001fe20000010000 */
[----:B------:R-:W-:Y:S01]  /*0d90*/  FADD.FTZ R28, R28, R13 ;  /* 0x0000000d1c1c7221 */ /* 0x000fe20000010000 */
[----:B------:R-:W0:Y:S02]  /*0da0*/  LDS.128 R16, [UR5+0x60] ;  /* 0x00006005ff107984 */ /* 0x000e240008000c00 */
[----:B------:R-:W-:Y:S01]  /*0db0*/  FADD.FTZ R13, R12, R14 ;  /* 0x0000000e0c0d7221 */ /* 0x000fe20000010000 */
[----:B------:R-:W-:-:S03]  /*0dc0*/  FADD.FTZ R28, R28, R15 ;  /* 0x0000000f1c1c7221 */ /* 0x000fc60000010000 */
[----:B-1----:R-:W-:Y:S01]  /*0dd0*/  FADD.FTZ R13, R13, R8 ;  /* 0x000000080d0d7221 */ /* 0x002fe20000010000 */
[----:B------:R-:W-:-:S03]  /*0de0*/  FADD.FTZ R28, R28, R9 ;  /* 0x000000091c1c7221 */ /* 0x000fc60000010000 */
[----:B------:R-:W-:Y:S01]  /*0df0*/  FADD.FTZ R9, R13, R10 ;  /* 0x0000000a0d097221 */ /* 0x000fe20000010000 */
[----:B------:R-:W-:Y:S01]  /*0e00*/  FADD.FTZ R28, R28, R11 ;  /* 0x0000000b1c1c7221 */ /* 0x000fe20000010000 */
[----:B------:R-:W1:Y:S02]  /*0e10*/  LDS.128 R12, [UR5+0x70] ;  /* 0x00007005ff0c7984 */ /* 0x000e640008000c00 */
        /* <DEDUP_REMOVED lines=8> */
[----:B------:R-:W-:-:S03]  /*0ea0*/  FADD.FTZ R28, R28, R15 ;  /* 0x0000000f1c1c7221 */ /* 0x000fc60000010000 */
[----:B0-----:R-:W-:Y:S01]  /*0eb0*/  FADD.FTZ R17, R17, R8 ;  /* 0x0000000811117221 */ /* 0x001fe20000010000 */
[----:B------:R-:W-:-:S03]  /*0ec0*/  FADD.FTZ R28, R28, R9 ;  /* 0x000000091c1c7221 */ /* 0x000fc60000010000 */
[----:B------:R-:W-:Y:S01]  /*0ed0*/  FADD.FTZ R12, R17, R10 ;  /* 0x0000000a110c7221 */ /* 0x000fe20000010000 */
[----:B------:R-:W-:-:S07]  /*0ee0*/  FADD.FTZ R13, R28, R11 ;  /* 0x0000000b1c0d7221 */ /* 0x000fce0000010000 */
.L_x_3104:
[----:B------:R-:W-:Y:S05]  /*0ef0*/  BSYNC B0 ;  /* 0x0000000000007941 */ /* 0x000fea0003800000 */
.L_x_3103:
[----:B------:R-:W-:Y:S05]  /*0f00*/  @!P0 BRA `(.L_x_3105) ;  /* 0x0000001000708947 */ /* 0x000fea0003800000 */
        /* <DEDUP_REMOVED lines=10> */
[----:B------:R-:W-:Y:S01]  /*0fb0*/  LOP3.LUT P0, RZ, R26, 0x2, RZ, 0xc0, !PT ;  /* 0x000000021aff7812 */ /* 0x000fe2000780c0ff */
[----:B------:R-:W-:Y:S01]  /*0fc0*/  IMAD R15, R0, UR7, R27 ;  /* 0x00000007000f7c24 */ /* 0x000fe2000f8e021b */
[----:B------:R-:W-:Y:S02]  /*0fd0*/  MOV R17, 0xffffffff ;  /* 0xffffffff00117802 */ /* 0x000fe40000000f00 */
[----:B------:R-:W-:Y:S02]  /*0fe0*/  SEL R19, R20, RZ, !P0 ;  /* 0x000000ff14137207 */ /* 0x000fe40004000000 */
[----:B------:R-:W-:Y:S02]  /*0ff0*/  SEL R17, R17, 0x1, P0 ;  /* 0x0000000111117807 */ /* 0x000fe40000000000 */
[----:B------:R-:W-:Y:S02]  /*1000*/  ISETP.NE.AND P0, PT, R19, -0x1, PT ;  /* 0xffffffff1300780c */ /* 0x000fe40003f05270 */
[----:B------:R-:W-:-:S04]  /*1010*/  LEA R14, P3, R15, R10, 0x3 ;  /* 0x0000000a0f0e7211 */ /* 0x000fc800078618ff */
[----:B------:R-:W-:-:S05]  /*1020*/  LEA.HI.X R15, R15, R11, RZ, 0x3, P3 ;  /* 0x0000000b0f0f7211 */ /* 0x000fca00018f1cff */
[----:B------:R0:W-:Y:S01]  /*1030*/  STG.E.64 desc[UR8][R14.64], R12 ;  /* 0x0000000c0e007986 */ /* 0x0001e2000c101b08 */
[----:B------:R-:W-:Y:S06]  /*1040*/  MEMBAR.ALL.GPU ;  /* 0x0000000000007992 */ /* 0x000fec000000a000 */
[----:B------:R-:W-:-:S00]  /*1050*/  ERRBAR ;  /* 0x00000000000079ab */ /* 0x000fc00000000000 */
[----:B------:R-:W-:Y:S06]  /*1060*/  CGAERRBAR ;  /* 0x00000000000075ab */ /* 0x000fec0000000000 */
[----:B------:R0:W-:Y:S01]  /*1070*/  REDG.E.ADD.S32.STRONG.GPU desc[UR8][R8.64], R17 ;  /* 0x000000110800798e */ /* 0x0001e2000c10e388 */
[----:B------:R-:W-:Y:S05]  /*1080*/  @!P0 BRA `(.L_x_3106) ;  /* 0x0000000000148947 */ /* 0x000fea0003800000 */
.L_x_3107:
[----:B0-----:R-:W2:Y:S04]  /*1090*/  LDG.E.STRONG.GPU R14, desc[UR8][R8.64] ;  /* 0x00000008080e7981 */ /* 0x001ea8000c1ef900 */
[----:B--2---:R-:W-:Y:S01]  /*10a0*/  CCTL.IVALL ;  /* 0x00000000ff00798f */ /* 0x004fe20002000000 */
[----:B------:R-:W-:Y:S05]  /*10b0*/  YIELD ;  /* 0x0000000000007946 */ /* 0x000fea0003800000 */
[----:B------:R-:W-:-:S13]  /*10c0*/  ISETP.NE.AND P0, PT, R14, R19, PT ;  /* 0x000000130e00720c */ /* 0x000fda0003f05270 */
[----:B------:R-:W-:Y:S05]  /*10d0*/  @P0 BRA `(.L_x_3107) ;  /* 0xfffffffc00ec0947 */ /* 0x000fea000383ffff */
.L_x_3106:
[----:B------:R-:W-:Y:S01]  /*10e0*/  ISETP.NE.AND P0, PT, R20, RZ, PT ;  /* 0x000000ff1400720c */ /* 0x000fe20003f05270 */
[----:B------:R-:W-:Y:S05]  /*10f0*/  WARPSYNC.ALL ;  /* 0x0000000000007948 */ /* 0x000fea0003800000 */
[----:B------:R-:W-:Y:S07]  /*1100*/  BAR.SYNC.DEFER_BLOCKING 0x0 ;  /* 0x0000000000007b1d */ /* 0x000fee0000010000 */
[----:B------:R-:W-:Y:S05]  /*1110*/  @!P0 BRA `(.L_x_3105) ;  /* 0x0000000c00ec8947 */ /* 0x000fea0003800000 */
[----:B0-----:R-:W-:Y:S01]  /*1120*/  IADD3 R8, R20, -0x1, RZ ;  /* 0xffffffff14087810 */ /* 0x001fe20007ffe0ff */
        /* <DEDUP_REMOVED lines=12> */
.L_x_3111:
[----:B------:R-:W-:-:S13]  /*11f0*/  ISETP.EQ.OR P5, PT, R9, UR7, P2 ;  /* 0x0000000709007c0c */ /* 0x000fda00097a2670 */
[----:B------:R-:W-:-:S04]  /*1200*/  @!P5 IMAD R19, R0, R9, R27 ;  /* 0x000000090013d224 */ /* 0x000fc800078e021b */
[----:B------:R-:W-:-:S06]  /*1210*/  @!P5 IMAD.WIDE.U32 R18, R19, 0x8, R10 ;  /* 0x000000081312d825 */ /* 0x000fcc00078e000a */
[----:B------:R-:W2:Y:S01]  /*1220*/  @!P5 LDG.E.64 R18, desc[UR8][R18.64] ;  /* 0x000000081212d981 */ /* 0x000ea2000c1e1b00 */
[C---:B------:R-:W-:Y:S02]  /*1230*/  IADD3 R17, R9.reuse, 0x1, RZ ;  /* 0x0000000109117810 */ /* 0x040fe40007ffe0ff */
[----:B------:R-:W-:Y:S02]  /*1240*/  IADD3 R14, R9, 0x2, RZ ;  /* 0x00000002090e7810 */ /* 0x000fe40007ffe0ff */
[----:B------:R-:W-:Y:S02]  /*1250*/  ISETP.EQ.OR P6, PT, R17, UR7, P2 ;  /* 0x0000000711007c0c */ /* 0x000fe400097c2670 */
[----:B------:R-:W-:-:S11]  /*1260*/  ISETP.EQ.OR P3, PT, R14, UR7, P2 ;  /* 0x000000070e007c0c */ /* 0x000fd60009762670 */
[----:B------:R-:W-:-:S04]  /*1270*/  @!P6 IMAD R17, R0, R17, R27 ;  /* 0x000000110011e224 */ /* 0x000fc800078e021b */
[----:B------:R-:W-:-:S06]  /*1280*/  @!P6 IMAD.WIDE.U32 R16, R17, 0x8, R10 ;  /* 0x000000081110e825 */ /* 0x000fcc00078e000a */
[----:B------:R-:W3:Y:S01]  /*1290*/  @!P6 LDG.E.64 R16, desc[UR8][R16.64] ;  /* 0x000000081010e981 */ /* 0x000ee2000c1e1b00 */
[----:B------:R-:W-:-:S04]  /*12a0*/  @!P3 IMAD R15, R0, R14, R27 ;  /* 0x0000000e000fb224 */ /* 0x000fc800078e021b */
[----:B------:R-:W-:-:S06]  /*12b0*/  @!P3 IMAD.WIDE.U32 R14, R15, 0x8, R10 ;  /* 0x000000080f0eb825 */ /* 0x000fcc00078e000a */
[----:B------:R-:W4:Y:S01]  /*12c0*/  @!P3 LDG.E.64 R14, desc[UR8][R14.64] ;  /* 0x000000080e0eb981 */ /* 0x000f22000c1e1b00 */
[----:B--2---:R-:W-:Y:S01]  /*12d0*/  @!P5 FADD.FTZ R12, R12, R18 ;  /* 0x000000120c0cd221 */ /* 0x004fe20000010000 */
[----:B------:R-:W-:-:S04]  /*12e0*/  IADD3 R18, R9, 0x3, RZ ;  /* 0x0000000309127810 */ /* 0x000fc80007ffe0ff */
[----:B------:R-:W-:Y:S01]  /*12f0*/  ISETP.EQ.OR P4, PT, R18, UR7, P2 ;  /* 0x0000000712007c0c */ /* 0x000fe20009782670 */
[----:B------:R-:W-:-:S12]  /*1300*/  @!P5 FADD.FTZ R13, R13, R19 ;  /* 0x000000130d0dd221 */ /* 0x000fd80000010000 */
[----:B------:R-:W-:-:S04]  /*1310*/  @!P4 IMAD R18, R0, R18, R27 ;  /* 0x000000120012c224 */ /* 0x000fc800078e021b */
[----:B------:R-:W-:-:S06]  /*1320*/  @!P4 IMAD.WIDE.U32 R18, R18, 0x8, R10 ;  /* 0x000000081212c825 */ /* 0x000fcc00078e000a */
[----:B------:R-:W2:Y:S01]  /*1330*/  @!P4 LDG.E.64 R18, desc[UR8][R18.64] ;  /* 0x000000081212c981 */ /* 0x000ea2000c1e1b00 */
[----:B---3--:R-:W-:Y:S01]  /*1340*/  @!P6 FADD.FTZ R12, R12, R16 ;  /* 0x000000100c0ce221 */ /* 0x008fe20000010000 */
[----:B------:R-:W-:-:S04]  /*1350*/  IADD3 R16, R9, 0x4, RZ ;  /* 0x0000000409107810 */ /* 0x000fc80007ffe0ff */
[----:B------:R-:W-:Y:S01]  /*1360*/  ISETP.EQ.OR P5, PT, R16, UR7, P2 ;  /* 0x0000000710007c0c */ /* 0x000fe200097a2670 */
[----:B------:R-:W-:Y:S01]  /*1370*/  @!P6 FADD.FTZ R13, R13, R17 ;  /* 0x000000110d0de221 */ /* 0x000fe20000010000 */
[----:B----4-:R-:W-:Y:S01]  /*1380*/  @!P3 FADD.FTZ R12, R12, R14 ;  /* 0x0000000e0c0cb221 */ /* 0x010fe20000010000 */
[----:B------:R-:W-:-:S10]  /*1390*/  IADD3 R14, R9, 0x5, RZ ;  /* 0x00000005090e7810 */ /* 0x000fd40007ffe0ff */
[----:B------:R-:W-:Y:S01]  /*13a0*/  @!P5 IMAD R17, R0, R16, R27 ;  /* 0x000000100011d224 */ /* 0x000fe200078e021b */
[----:B------:R-:W-:-:S03]  /*13b0*/  ISETP.EQ.OR P6, PT, R14, UR7, P2 ;  /* 0x000000070e007c0c */ /* 0x000fc600097c2670 */
[----:B------:R-:W-:-:S06]  /*13c0*/  @!P5 IMAD.WIDE.U32 R16, R17, 0x8, R10 ;  /* 0x000000081110d825 */ /* 0x000fcc00078e000a */
[----:B------:R-:W3:Y:S01]  /*13d0*/  @!P5 LDG.E.64 R16, desc[UR8][R16.64] ;  /* 0x000000081010d981 */ /* 0x000ee2000c1e1b00 */
[----:B------:R-:W-:-:S03]  /*13e0*/  @!P3 FADD.FTZ R13, R13, R15 ;  /* 0x0000000f0d0db221 */ /* 0x000fc60000010000 */
        /* <DEDUP_REMOVED lines=14> */
[----:B------:R-:W-:-:S03]  /*14d0*/  IADD3 R17, R9, 0x8, RZ ;  /* 0x0000000809117810 */ /* 0x000fc60007ffe0ff */
[----:B----4-:R-:W-:Y:S01]  /*14e0*/  @!P6 FADD.FTZ R13, R13, R15 ;  /* 0x0000000f0d0de221 */ /* 0x010fe20000010000 */
[----:B------:R-:W-:-:S07]  /*14f0*/  @!P6 FADD.FTZ R12, R12, R14 ;  /* 0x0000000e0c0ce221 */ /* 0x000fce0000010000 */
[----:B------:R-:W-:Y:S01]  /*1500*/  @!P4 IMAD R15, R0, R16, R27 ;  /* 0x00000010000fc224 */ /* 0x000fe200078e021b */
[----:B------:R-:W-:Y:S02]  /*1510*/  ISETP.EQ.OR P6, PT, R17, UR7, P2 ;  /* 0x0000000711007c0c */ /* 0x000fe400097c2670 */
[----:B------:R-:W-:Y:S01]  /*1520*/  IADD3 R16, R9, 0x9, RZ ;  /* 0x0000000909107810 */ /* 0x000fe20007ffe0ff */
[----:B------:R-:W-:-:S03]  /*1530*/  @!P4 IMAD.WIDE.U32 R14, R15, 0x8, R10 ;  /* 0x000000080f0ec825 */ /* 0x000fc600078e000a */
[----:B------:R-:W-:-:S03]  /*1540*/  ISETP.EQ.OR P5, PT, R16, UR7, P2 ;  /* 0x0000000710007c0c */ /* 0x000fc600097a2670 */
[----:B------:R-:W3:Y:S04]  /*1550*/  @!P4 LDG.E.64 R14, desc[UR8][R14.64] ;  /* 0x000000080e0ec981 */ /* 0x000ee8000c1e1b00 */
[----:B------:R-:W-:Y:S02]  /*1560*/  @!P6 IMAD R17, R0, R17, R27 ;  /* 0x000000110011e224 */ /* 0x000fe400078e021b */
[----:B--2---:R-:W-:Y:S01]  /*1570*/  @!P3 FADD.FTZ R12, R12, R18 ;  /* 0x000000120c0cb221 */ /* 0x004fe20000010000 */
[----:B------:R-:W-:Y:S01]  /*1580*/  @!P3 FADD.FTZ R13, R13, R19 ;  /* 0x000000130d0db221 */ /* 0x000fe20000010000 */
[----:B------:R-:W-:-:S04]  /*1590*/  @!P6 IMAD.WIDE.U32 R18, R17, 0x8, R10 ;  /* 0x000000081112e825 */ /* 0x000fc800078e000a */
[----:B------:R-:W-:Y:S02]  /*15a0*/  @!P5 IMAD R17, R0, R16, R27 ;  /* 0x000000100011d224 */ /* 0x000fe400078e021b */
[----:B------:R-:W2:Y:S02]  /*15b0*/  @!P6 LDG.E.64 R18, desc[UR8][R18.64] ;  /* 0x000000081212e981 */ /* 0x000ea4000c1e1b00 */
[----:B------:R-:W-:-:S06]  /*15c0*/  @!P5 IMAD.WIDE.U32 R16, R17, 0x8, R10 ;  /* 0x000000081110d825 */ /* 0x000fcc00078e000a */
[----:B------:R-:W4:Y:S01]  /*15d0*/  @!P5 LDG.E.64 R16, desc[UR8][R16.64] ;  /* 0x000000081010d981 */ /* 0x000f22000c1e1b00 */
[----:B---3--:R-:W-:Y:S01]  /*15e0*/  @!P4 FADD.FTZ R13, R13, R15 ;  /* 0x0000000f0d0dc221 */ /* 0x008fe20000010000 */
[C---:B------:R-:W-:Y:S01]  /*15f0*/  IADD3 R15, R9.reuse, 0xa, RZ ;  /* 0x0000000a090f7810 */ /* 0x040fe20007ffe0ff */
[----:B------:R-:W-:Y:S01]  /*1600*/  @!P4 FADD.FTZ R12, R12, R14 ;  /* 0x0000000e0c0cc221 */ /* 0x000fe20000010000 */
[----:B------:R-:W-:Y:S02]  /*1610*/  IADD3 R14, R9, 0xb, RZ ;  /* 0x0000000b090e7810 */ /* 0x000fe40007ffe0ff */
[----:B------:R-:W-:Y:S02]  /*1620*/  ISETP.EQ.OR P4, PT, R15, UR7, P2 ;  /* 0x000000070f007c0c */ /* 0x000fe40009782670 */
[----:B------:R-:W-:Y:S01]  /*1630*/  ISETP.EQ.OR P3, PT, R14, UR7, P2 ;  /* 0x000000070e007c0c */ /* 0x000fe20009762670 */
[----:B--2---:R-:W-:Y:S01]  /*1640*/  @!P6 FADD.FTZ R12, R12, R18 ;  /* 0x000000120c0ce221 */ /* 0x004fe20000010000 */
[----:B------:R-:W-:-:S09]  /*1650*/  @!P6 FADD.FTZ R13, R13, R19 ;  /* 0x000000130d0de221 */ /* 0x000fd20000010000 */
[C-C-:B------:R-:W-:Y:S02]  /*1660*/  @!P4 IMAD R19, R0.reuse, R15, R27.reuse ;  /* 0x0000000f0013c224 */ /* 0x140fe400078e021b */
[----:B------:R-:W-:Y:S02]  /*1670*/  @!P3 IMAD R15, R0, R14, R27 ;  /* 0x0000000e000fb224 */ /* 0x000fe400078e021b */
[----:B------:R-:W-:-:S04]  /*1680*/  @!P4 IMAD.WIDE.U32 R18, R19, 0x8, R10 ;  /* 0x000000081312c825 */ /* 0x000fc800078e000a */
[----:B----4-:R-:W-:Y:S01]  /*1690*/  @!P5 FADD.FTZ R12, R12, R16 ;  /* 0x000000100c0cd221 */ /* 0x010fe20000010000 */
[----:B------:R-:W-:Y:S01]  /*16a0*/  IADD3 R16, R9, 0xc, RZ ;  /* 0x0000000c09107810 */ /* 0x000fe20007ffe0ff */
[----:B------:R-:W-:Y:S01]  /*16b0*/  @!P3 IMAD.WIDE.U32 R14, R15, 0x8, R10 ;  /* 0x000000080f0eb825 */ /* 0x000fe200078e000a */
[----:B------:R-:W2:Y:S02]  /*16c0*/  @!P4 LDG.E.64 R18, desc[UR8][R18.64] ;  /* 0x000000081212c981 */ /* 0x000ea4000c1e1b00 */
[----:B------:R-:W-:-:S03]  /*16d0*/  ISETP.EQ.OR P6, PT, R16, UR7, P2 ;  /* 0x0000000710007c0c */ /* 0x000fc600097c2670 */
[----:B------:R-:W3:Y:S01]  /*16e0*/  @!P3 LDG.E.64 R14, desc[UR8][R14.64] ;  /* 0x000000080e0eb981 */ /* 0x000ee2000c1e1b00 */
[----:B------:R-:W-:-:S09]  /*16f0*/  @!P5 FADD.FTZ R13, R13, R17 ;  /* 0x000000110d0dd221 */ /* 0x000fd20000010000 */
[----:B------:R-:W-:-:S04]  /*1700*/  @!P6 IMAD R16, R0, R16, R27 ;  /* 0x000000100010e224 */ /* 0x000fc800078e021b */
[----:B------:R-:W-:-:S06]  /*1710*/  @!P6 IMAD.WIDE.U32 R16, R16, 0x8, R10 ;  /* 0x000000081010e825 */ /* 0x000fcc00078e000a */
[----:B------:R-:W4:Y:S01]  /*1720*/  @!P6 LDG.E.64 R16, desc[UR8][R16.64] ;  /* 0x000000081010e981 */ /* 0x000f22000c1e1b00 */
[----:B------:R-:W-:-:S04]  /*1730*/  IADD3 R28, R9, 0xd, RZ ;  /* 0x0000000d091c7810 */ /* 0x000fc80007ffe0ff */
[----:B------:R-:W-:Y:S01]  /*1740*/  ISETP.EQ.OR P5, PT, R28, UR7, P2 ;  /* 0x000000071c007c0c */ /* 0x000fe200097a2670 */
[----:B--2---:R-:W-:Y:S01]  /*1750*/  @!P4 FADD.FTZ R13, R13, R19 ;  /* 0x000000130d0dc221 */ /* 0x004fe20000010000 */
[C---:B------:R-:W-:Y:S01]  /*1760*/  IADD3 R19, R9.reuse, 0xe, RZ ;  /* 0x0000000e09137810 */ /* 0x040fe20007ffe0ff */
[----:B------:R-:W-:Y:S01]  /*1770*/  @!P4 FADD.FTZ R12, R12, R18 ;  /* 0x000000120c0cc221 */ /* 0x000fe20000010000 */
[----:B------:R-:W-:Y:S01]  /*1780*/  IADD3 R18, R9, 0xf, RZ ;  /* 0x0000000f09127810 */ /* 0x000fe20007ffe0ff */
[----:B---3--:R-:W-:Y:S01]  /*1790*/  @!P3 FADD.FTZ R13, R13, R15 ;  /* 0x0000000f0d0db221 */ /* 0x008fe20000010000 */
[----:B------:R-:W-:-:S07]  /*17a0*/  ISETP.EQ.OR P4, PT, R19, UR7, P2 ;  /* 0x0000000713007c0c */ /* 0x000fce0009782670 */
[----:B------:R-:W-:Y:S02]  /*17b0*/  @!P5 IMAD R15, R0, R28, R27 ;  /* 0x0000001c000fd224 */ /* 0x000fe400078e021b */
[----:B------:R-:W-:Y:S01]  /*17c0*/  @!P3 FADD.FTZ R12, R12, R14 ;  /* 0x0000000e0c0cb221 */ /* 0x000fe20000010000 */
[----:B------:R-:W-:Y:S01]  /*17d0*/  ISETP.EQ.OR P3, PT, R18, UR7, P2 ;  /* 0x0000000712007c0c */ /* 0x000fe20009762670 */
[----:B------:R-:W-:-:S06]  /*17e0*/  @!P5 IMAD.WIDE.U32 R14, R15, 0x8, R10 ;  /* 0x000000080f0ed825 */ /* 0x000fcc00078e000a */
[----:B------:R-:W2:Y:S01]  /*17f0*/  @!P5 LDG.E.64 R14, desc[UR8][R14.64] ;  /* 0x000000080e0ed981 */ /* 0x000ea2000c1e1b00 */
[----:B------:R-:W-:Y:S02]  /*1800*/  @!P4 IMAD R19, R0, R19, R27 ;  /* 0x000000130013c224 */ /* 0x000fe400078e021b */
[----:B----4-:R-:W-:Y:S01]  /*1810*/  @!P6 FADD.FTZ R12, R12, R16 ;  /* 0x000000100c0ce221 */ /* 0x010fe20000010000 */
[----:B------:R-:W-:Y:S01]  /*1820*/  @!P6 FADD.FTZ R13, R13, R17 ;  /* 0x000000110d0de221 */ /* 0x000fe20000010000 */
[----:B------:R-:W-:-:S04]  /*1830*/  @!P4 IMAD.WIDE.U32 R16, R19, 0x8, R10 ;  /* 0x000000081310c825 */ /* 0x000fc800078e000a */
[----:B------:R-:W-:Y:S02]  /*1840*/  @!P3 IMAD R19, R0, R18, R27 ;  /* 0x000000120013b224 */ /* 0x000fe400078e021b */
[----:B------:R-:W3:Y:S02]  /*1850*/  @!P4 LDG.E.64 R16, desc[UR8][R16.64] ;  /* 0x000000081010c981 */ /* 0x000ee4000c1e1b00 */
[----:B------:R-:W-:-:S06]  /*1860*/  @!P3 IMAD.WIDE.U32 R18, R19, 0x8, R10 ;  /* 0x000000081312b825 */ /* 0x000fcc00078e000a */
[----:B------:R-:W4:Y:S01]  /*1870*/  @!P3 LDG.E.64 R18, desc[UR8][R18.64] ;  /* 0x000000081212b981 */ /* 0x000f22000c1e1b00 */
[----:B------:R-:W-:Y:S02]  /*1880*/  IADD3 R8, R8, -0x10, RZ ;  /* 0xfffffff008087810 */ /* 0x000fe40007ffe0ff */
[----:B------:R-:W-:Y:S01]  /*1890*/  IADD3 R9, R9, 0x10, RZ ;  /* 0x0000001009097810 */ /* 0x000fe20007ffe0ff */
[----:B--2---:R-:W-:Y:S01]  /*18a0*/  @!P5 FADD.FTZ R12, R12, R14 ;  /* 0x0000000e0c0cd221 */ /* 0x004fe20000010000 */
[----:B------:R-:W-:Y:S01]  /*18b0*/  @!P5 FADD.FTZ R13, R13, R15 ;  /* 0x0000000f0d0dd221 */ /* 0x000fe20000010000 */
[----:B------:R-:W-:Y:S02]  /*18c0*/  ISETP.GT.AND P5, PT, R8, 0xc, PT ;  /* 0x0000000c0800780c */ /* 0x000fe40003fa4270 */
[----:B---3--:R-:W-:Y:S01]  /*18d0*/  @!P4 FADD.FTZ R12, R12, R16 ;  /* 0x000000100c0cc221 */ /* 0x008fe20000010000 */
[----:B------:R-:W-:-:S03]  /*18e0*/  @!P4 FADD.FTZ R13, R13, R17 ;  /* 0x000000110d0dc221 */ /* 0x000fc60000010000 */
[----:B----4-:R-:W-:Y:S01]  /*18f0*/  @!P3 FADD.FTZ R12, R12, R18 ;  /* 0x000000120c0cb221 */ /* 0x010fe20000010000 */
[----:B------:R-:W-:-:S06]  /*1900*/  @!P3 FADD.FTZ R13, R13, R19 ;  /* 0x000000130d0db221 */ /* 0x000fcc0000010000 */
[----:B------:R-:W-:Y:S05]  /*1910*/  @P5 BRA `(.L_x_3111) ;  /* 0xfffffff800345947 */ /* 0x000fea000383ffff */
.L_x_3110:
[----:B------:R-:W-:-:S13]  /*1920*/  ISETP.GT.AND P3, PT, R8, 0x4, PT ;  /* 0x000000040800780c */ /* 0x000fda0003f64270 */
[----:B------:R-:W-:Y:S05]  /*1930*/  @!P3 BRA `(.L_x_3112) ;  /* 0x0000000000ecb947 */ /* 0x000fea0003800000 */
[C---:B------:R-:W-:Y:S02]  /*1940*/  ISETP.EQ.OR P3, PT, R9.reuse, UR7, P2 ;  /* 0x0000000709007c0c */ /* 0x040fe40009762670 */
[----:B------:R-:W-:-:S04]  /*1950*/  IADD3 R15, R9, 0x1, RZ ;  /* 0x00000001090f7810 */ /* 0x000fc80007ffe0ff */
[----:B------:R-:W-:-:S07]  /*1960*/  ISETP.EQ.OR P4, PT, R15, UR7, P2 ;  /* 0x000000070f007c0c */ /* 0x000fce0009782670 */
[----:B------:R-:W-:-:S04]  /*1970*/  @!P3 IMAD R17, R9, R0, R27 ;  /* 0x000000000911b224 */ /* 0x000fc800078e021b */
[----:B------:R-:W-:-:S06]  /*1980*/  @!P3 IMAD.WIDE.U32 R16, R17, 0x8, R10 ;  /* 0x000000081110b825 */ /* 0x000fcc00078e000a */
[----:B------:R-:W2:Y:S01]  /*1990*/  @!P3 LDG.E.64 R16, desc[UR8][R16.64] ;  /* 0x000000081010b981 */ /* 0x000ea2000c1e1b00 */
[----:B------:R-:W-:-:S04]  /*19a0*/  @!P4 IMAD R15, R0, R15, R27 ;  /* 0x0000000f000fc224 */ /* 0x000fc800078e021b */
[----:B------:R-:W-:-:S06]  /*19b0*/  @!P4 IMAD.WIDE.U32 R14, R15, 0x8, R10 ;  /* 0x000000080f0ec825 */ /* 0x000fcc00078e000a */
[----:B------:R-:W3:Y:S01]  /*19c0*/  @!P4 LDG.E.64 R14, desc[UR8][R14.64] ;  /* 0x000000080e0ec981 */ /* 0x000ee2000c1e1b00 */
[C---:B------:R-:W-:Y:S02]  /*19d0*/  IADD3 R19, R9.reuse, 0x2, RZ ;  /* 0x0000000209137810 */ /* 0x040fe40007ffe0ff */
[----:B------:R-:W-:Y:S02]  /*19e0*/  IADD3 R28, R9, 0x3, RZ ;  /* 0x00000003091c7810 */ /* 0x000fe40007ffe0ff */
[----:B------:R-:W-:Y:S02]  /*19f0*/  ISETP.EQ.OR P5, PT, R19, UR7, P2 ;  /* 0x0000000713007c0c */ /* 0x000fe400097a2670 */
[----:B------:R-:W-:Y:S02]  /*1a00*/  ISETP.EQ.OR P0, PT, R28, UR7, P2 ;  /* 0x000000071c007c0c */ /* 0x000fe40009702670 */
[----:B------:R-:W-:-:S09]  /*1a10*/  IADD3 R9, R9, 0x4, RZ ;  /* 0x0000000409097810 */ /* 0x000fd20007ffe0ff */
[----:B------:R-:W-:-:S04]  /*1a20*/  @!P5 IMAD R19, R0, R19, R27 ;  /* 0x000000130013d224 */ /* 0x000fc800078e021b */
[----:B------:R-:W-:-:S06]  /*1a30*/  @!P5 IMAD.WIDE.U32 R18, R19, 0x8, R10 ;  /* 0x000000081312d825 */ /* 0x000fcc00078e000a */
[----:B------:R-:W4:Y:S01]  /*1a40*/  @!P5 LDG.E.64 R18, desc[UR8][R18.64] ;  /* 0x000000081212d981 */ /* 0x000f22000c1e1b00 */
[----:B--2---:R-:W-:Y:S01]  /*1a50*/  @!P3 FADD.FTZ R12, R12, R16 ;  /* 0x000000100c0cb221 */ /* 0x004fe20000010000 */
[----:B------:R-:W-:Y:S01]  /*1a60*/  @!P3 FADD.FTZ R13, R13, R17 ;  /* 0x000000110d0db221 */ /* 0x000fe20000010000 */
[----:B------:R-:W-:Y:S01]  /*1a70*/  ISETP.EQ.OR P3, PT, R9, UR7, P2 ;  /* 0x0000000709007c0c */ /* 0x000fe20009762670 */
[----:B------:R-:W-:-:S04]  /*1a80*/  @!P0 IMAD R17, R0, R28, R27 ;  /* 0x0000001c00118224 */ /* 0x000fc800078e021b */
[----:B------:R-:W-:-:S04]  /*1a90*/  @!P0 IMAD.WIDE.U32 R16, R17, 0x8, R10 ;  /* 0x0000000811108825 */ /* 0x000fc800078e000a */
[----:B---3--:R-:W-:Y:S01]  /*1aa0*/  @!P4 FADD.FTZ R13, R13, R15 ;  /* 0x0000000f0d0dc221 */ /* 0x008fe20000010000 */
[----:B------:R-:W-:Y:S01]  /*1ab0*/  @!P4 FADD.FTZ R12, R12, R14 ;  /* 0x0000000e0c0cc221 */ /* 0x000fe20000010000 */
[----:B------:R-:W2:Y:S02]  /*1ac0*/  @!P0 LDG.E.64 R16, desc[UR8][R16.64] ;  /* 0x0000000810108981 */ /* 0x000ea4000c1e1b00 */
[----:B------:R-:W-:-:S04]  /*1ad0*/  @!P3 IMAD R15, R0, R9, R27 ;  /* 0x00000009000fb224 */ /* 0x000fc800078e021b */
[----:B------:R-:W-:-:S06]  /*1ae0*/  @!P3 IMAD.WIDE.U32 R14, R15, 0x8, R10 ;  /* 0x000000080f0eb825 */ /* 0x000fcc00078e000a */
[----:B------:R-:W3:Y:S01]  /*1af0*/  @!P3 LDG.E.64 R14, desc[UR8][R14.64] ;  /* 0x000000080e0eb981 */ /* 0x000ee2000c1e1b00 */
[----:B------:R-:W-:Y:S01]  /*1b00*/  IADD3 R28, R9, 0x1, RZ ;  /* 0x00000001091c7810 */ /* 0x000fe20007ffe0ff */
[----:B----4-:R-:W-:Y:S01]  /*1b10*/  @!P5 FADD.FTZ R12, R12, R18 ;  /* 0x000000120c0cd221 */ /* 0x010fe20000010000 */
[----:B------:R-:W-:Y:S01]  /*1b20*/  @!P5 FADD.FTZ R13, R13, R19 ;  /* 0x000000130d0dd221 */ /* 0x000fe20000010000 */
[----:B------:R-:W-:Y:S02]  /*1b30*/  IADD3 R19, R9, 0x2, RZ ;  /* 0x0000000209137810 */ /* 0x000fe40007ffe0ff */
[----:B------:R-:W-:Y:S02]  /*1b40*/  ISETP.EQ.OR P5, PT, R28, UR7, P2 ;  /* 0x000000071c007c0c */ /* 0x000fe400097a2670 */
[----:B------:R-:W-:Y:S02]  /*1b50*/  ISETP.EQ.OR P6, PT, R19, UR7, P2 ;  /* 0x0000000713007c0c */ /* 0x000fe400097c2670 */
[----:B------:R-:W-:-:S04]  /*1b60*/  IADD3 R18, R9, 0x3, RZ ;  /* 0x0000000309127810 */ /* 0x000fc80007ffe0ff */
[----:B------:R-:W-:-:S07]  /*1b70*/  ISETP.EQ.OR P4, PT, R18, UR7, P2 ;  /* 0x0000000712007c0c */ /* 0x000fce0009782670 */
[----:B------:R-:W-:-:S06]  /*1b80*/  @!P6 IMAD R19, R0, R19, R27 ;  /* 0x000000130013e224 */ /* 0x000fcc00078e021b */
[C---:B------:R-:W-:Y:S02]  /*1b90*/  @!P4 IMAD R18, R0.reuse, R18, R27 ;  /* 0x000000120012c224 */ /* 0x040fe400078e021b */
[----:B--2---:R-:W-:Y:S01]  /*1ba0*/  @!P0 FADD.FTZ R13, R13, R17 ;  /* 0x000000110d0d8221 */ /* 0x004fe20000010000 */
[----:B------:R-:W-:Y:S02]  /*1bb0*/  @!P5 IMAD R17, R0, R28, R27 ;  /* 0x0000001c0011d224 */ /* 0x000fe400078e021b */
[----:B------:R-:W-:Y:S02]  /*1bc0*/  @!P0 FADD.FTZ R12, R12, R16 ;  /* 0x000000100c0c8221 */ /* 0x000fe40000010000 */
[----:B------:R-:W-:-:S06]  /*1bd0*/  @!P5 IMAD.WIDE.U32 R16, R17, 0x8, R10 ;  /* 0x000000081110d825 */ /* 0x000fcc00078e000a */
[----:B------:R-:W2:Y:S01]  /*1be0*/  @!P5 LDG.E.64 R16, desc[UR8][R16.64] ;  /* 0x000000081010d981 */ /* 0x000ea2000c1e1b00 */
[----:B---3--:R-:W-:Y:S01]  /*1bf0*/  @!P3 FADD.FTZ R12, R12, R14 ;  /* 0x0000000e0c0cb221 */ /* 0x008fe20000010000 */
[----:B------:R-:W-:Y:S01]  /*1c00*/  @!P3 FADD.FTZ R13, R13, R15 ;  /* 0x0000000f0d0db221 */ /* 0x000fe20000010000 */
[----:B------:R-:W-:-:S04]  /*1c10*/  @!P6 IMAD.WIDE.U32 R14, R19, 0x8, R10 ;  /* 0x00000008130ee825 */ /* 0x000fc800078e000a */
[----:B------:R-:W-:Y:S02]  /*1c20*/  @!P4 IMAD.WIDE.U32 R18, R18, 0x8, R10 ;  /* 0x000000081212c825 */ /* 0x000fe400078e000a */
[----:B------:R-:W3:Y:S04]  /*1c30*/  @!P6 LDG.E.64 R14, desc[UR8][R14.64] ;  /* 0x000000080e0ee981 */ /* 0x000ee8000c1e1b00 */
[----:B------:R-:W4:Y:S01]  /*1c40*/  @!P4 LDG.E.64 R18, desc[UR8][R18.64] ;  /* 0x000000081212c981 */ /* 0x000f22000c1e1b00 */
[----:B------:R-:W-:Y:S02]  /*1c50*/  IADD3 R8, R8, -0x4, RZ ;  /* 0xfffffffc08087810 */ /* 0x000fe40007ffe0ff */
[----:B------:R-:W-:Y:S02]  /*1c60*/  PLOP3.LUT P0, PT, PT, PT, PT, 0x8, 0x0 ;  /* 0x000000000000781c */ /* 0x000fe40003f0e170 */
[----:B------:R-:W-:-:S02]  /*1c70*/  IADD3 R8, R8, -0x4, RZ ;  /* 0xfffffffc08087810 */ /* 0x000fc40007ffe0ff */
[----:B------:R-:W-:Y:S01]  /*1c80*/  IADD3 R9, R9, 0x4, RZ ;  /* 0x0000000409097810 */ /* 0x000fe20007ffe0ff */
[----:B--2---:R-:W-:Y:S01]  /*1c90*/  @!P5 FADD.FTZ R12, R12, R16 ;  /* 0x000000100c0cd221 */ /* 0x004fe20000010000 */
[----:B------:R-:W-:-:S03]  /*1ca0*/  @!P5 FADD.FTZ R13, R13, R17 ;  /* 0x000000110d0dd221 */ /* 0x000fc60000010000 */
[----:B---3--:R-:W-:Y:S01]  /*1cb0*/  @!P6 FADD.FTZ R12, R12, R14 ;  /* 0x0000000e0c0ce221 */ /* 0x008fe20000010000 */
[----:B------:R-:W-:-:S03]  /*1cc0*/  @!P6 FADD.FTZ R13, R13, R15 ;  /* 0x0000000f0d0de221 */ /* 0x000fc60000010000 */
[----:B----4-:R-:W-:Y:S01]  /*1cd0*/  @!P4 FADD.FTZ R12, R12, R18 ;  /* 0x000000120c0cc221 */ /* 0x010fe20000010000 */
[----:B------:R-:W-:-:S07]  /*1ce0*/  @!P4 FADD.FTZ R13, R13, R19 ;  /* 0x000000130d0dc221 */ /* 0x000fce0000010000 */
.L_x_3112:
[----:B------:R-:W-:-:S13]  /*1cf0*/  ISETP.NE.OR P0, PT, R8, RZ, P0 ;  /* 0x000000ff0800720c */ /* 0x000fda0000705670 */
[----:B------:R-:W-:Y:S05]  /*1d00*/  @!P0 BRA `(.L_x_3108) ;  /* 0x00000000007c8947 */ /* 0x000fea0003800000 */
.L_x_3109:
        /* <DEDUP_REMOVED lines=8> */
[----:B------:R-:W-:-:S04]  /*1d90*/  IADD3 R18, R9, 0x3, RZ ;  /* 0x0000000309127810 */ /* 0x000fc80007ffe0ff */
[----:B------:R-:W-:-:S05]  /*1da0*/  ISETP.EQ.OR P5, PT, R18, UR7, P2 ;  /* 0x0000000712007c0c */ /* 0x000fca00097a2670 */
[C-C-:B------:R-:W-:Y:S02]  /*1db0*/  @!P3 IMAD R17, R0.reuse, R17, R27.reuse ;  /* 0x000000110011b224 */ /* 0x140fe400078e021b */
[----:B------:R-:W-:Y:S02]  /*1dc0*/  @!P4 IMAD R19, R0, R19, R27 ;  /* 0x000000130013c224 */ /* 0x000fe400078e021b */
[----:B------:R-:W-:-:S06]  /*1dd0*/  @!P3 IMAD.WIDE.U32 R16, R17, 0x8, R10 ;  /* 0x000000081110b825 */ /* 0x000fcc00078e000a */
[----:B------:R-:W3:Y:S01]  /*1de0*/  @!P3 LDG.E.64 R16, desc[UR8][R16.64] ;  /* 0x000000081010b981 */ /* 0x000ee2000c1e1b00 */
[----:B--2---:R-:W-:Y:S01]  /*1df0*/  @!P0 FADD.FTZ R12, R12, R14 ;  /* 0x0000000e0c0c8221 */ /* 0x004fe20000010000 */
[----:B------:R-:W-:Y:S01]  /*1e00*/  @!P0 FADD.FTZ R13, R13, R15 ;  /* 0x0000000f0d0d8221 */ /* 0x000fe20000010000 */
[----:B------:R-:W-:-:S04]  /*1e10*/  @!P4 IMAD.WIDE.U32 R14, R19, 0x8, R10 ;  /* 0x00000008130ec825 */ /* 0x000fc800078e000a */
[----:B------:R-:W-:Y:S02]  /*1e20*/  @!P5 IMAD R19, R0, R18, R27 ;  /* 0x000000120013d224 */ /* 0x000fe400078e021b */
[----:B------:R-:W2:Y:S02]  /*1e30*/  @!P4 LDG.E.64 R14, desc[UR8][R14.64] ;  /* 0x000000080e0ec981 */ /* 0x000ea4000c1e1b00 */
[----:B------:R-:W-:-:S06]  /*1e40*/  @!P5 IMAD.WIDE.U32 R18, R19, 0x8, R10 ;  /* 0x000000081312d825 */ /* 0x000fcc00078e000a */
[----:B------:R-:W4:Y:S01]  /*1e50*/  @!P5 LDG.E.64 R18, desc[UR8][R18.64] ;  /* 0x000000081212d981 */ /* 0x000f22000c1e1b00 */
[----:B------:R-:W-:-:S04]  /*1e60*/  IADD3 R8, R8, -0x4, RZ ;  /* 0xfffffffc08087810 */ /* 0x000fc80007ffe0ff */
[----:B------:R-:W-:Y:S01]  /*1e70*/  ISETP.NE.AND P0, PT, R8, RZ, PT ;  /* 0x000000ff0800720c */ /* 0x000fe20003f05270 */
[----:B---3--:R-:W-:Y:S01]  /*1e80*/  @!P3 FADD.FTZ R12, R12, R16 ;  /* 0x000000100c0cb221 */ /* 0x008fe20000010000 */
[----:B------:R-:W-:Y:S01]  /*1e90*/  @!P3 FADD.FTZ R13, R13, R17 ;  /* 0x000000110d0db221 */ /* 0x000fe20000010000 */
[----:B------:R-:W-:Y:S02]  /*1ea0*/  IADD3 R9, R9, 0x4, RZ ;  /* 0x0000000409097810 */ /* 0x000fe40007ffe0ff */
[----:B--2---:R-:W-:Y:S01]  /*1eb0*/  @!P4 FADD.FTZ R12, R12, R14 ;  /* 0x0000000e0c0cc221 */ /* 0x004fe20000010000 */
[----:B------:R-:W-:-:S03]  /*1ec0*/  @!P4 FADD.FTZ R13, R13, R15 ;  /* 0x0000000f0d0dc221 */ /* 0x000fc60000010000 */
[----:B----4-:R-:W-:Y:S01]  /*1ed0*/  @!P5 FADD.FTZ R12, R12, R18 ;  /* 0x000000120c0cd221 */ /* 0x010fe20000010000 */
[----:B------:R-:W-:-:S03]  /*1ee0*/  @!P5 FADD.FTZ R13, R13, R19 ;  /* 0x000000130d0dd221 */ /* 0x000fc60000010000 */
[----:B------:R-:W-:Y:S05]  /*1ef0*/  @P0 BRA `(.L_x_3109) ;  /* 0xfffffffc00840947 */ /* 0x000fea000383ffff */
.L_x_3108:
[----:B------:R-:W-:-:S04]  /*1f00*/  LOP3.LUT R8, R20, 0x3, RZ, 0xc0, !PT ;  /* 0x0000000314087812 */ /* 0x000fc800078ec0ff */
[----:B------:R-:W-:-:S13]  /*1f10*/  ISETP.NE.AND P0, PT, R8, RZ, PT ;  /* 0x000000ff0800720c */ /* 0x000fda0003f05270 */
        /* <DEDUP_REMOVED lines=10> */
.L_x_3114:
[----:B------:R-:W-:Y:S05]  /*1fc0*/  BSYNC B0 ;  /* 0x0000000000007941 */ /* 0x000fea0003800000 */
.L_x_3113:
        /* <DEDUP_REMOVED lines=16> */
.L_x_3105:
[----:B------:R-:W1:Y:S01]  /*20d0*/  S2UR UR6, SR_CgaCtaId ;  /* 0x00000000000679c3 */ /* 0x000e620000008800 */
[----:B------:R-:W-:Y:S01]  /*20e0*/  UMOV UR5, 0x400 ;  /* 0x0000040000057882 */ /* 0x000fe20000000000 */
[----:B------:R-:W-:Y:S01]  /*20f0*/  ULDC UR11, c[0x0][0x2a4] ;  /* 0x0000a900000b7ab9 */ /* 0x000fe20000000800 */
[----:B------:R-:W-:Y:S01]  /*2100*/  SHF.R.S32.HI R11, RZ, 0x1f, R6 ;  /* 0x0000001fff0b7819 */ /* 0x000fe20000011406 */
[----:B0-----:R-:W-:Y:S01]  /*2110*/  @P1 FMUL.FTZ R15, R13, UR11 ;  /* 0x0000000b0d0f1c20 */ /* 0x001fe20008410000 */
[----:B------:R-:W-:Y:S01]  /*2120*/  @P1 FMUL.FTZ R14, R12, UR11 ;  /* 0x0000000b0c0e1c20 */ /* 0x000fe20008410000 */
[C---:B------:R-:W-:Y:S01]  /*2130*/  SHF.L.U32 R7, R6.reuse, 0x2, RZ ;  /* 0x0000000206077819 */ /* 0x040fe200000006ff */
[----:B------:R-:W-:Y:S01]  /*2140*/  ULDC.64 UR12, c[0x0][0x228] ;  /* 0x00008a00000c7ab9 */ /* 0x000fe20000000a00 */
[----:B------:R-:W0:Y:S01]  /*2150*/  @P1 LDC.64 R8, c[0x0][0x218] ;  /* 0x00008600ff081b82 */ /* 0x000e220000000a00 */
[----:B------:R-:W-:Y:S01]  /*2160*/  ULDC.64 UR14, c[0x0][0x230] ;  /* 0x00008c00000e7ab9 */ /* 0x000fe20000000a00 */
[----:B------:R-:W-:-:S02]  /*2170*/  SHF.L.U64.HI R16, R6, 0x2, R11 ;  /* 0x0000000206107819 */ /* 0x000fc4000001020b */
[C---:B------:R-:W-:Y:S02]  /*2180*/  IADD3 R10, P0, R7.reuse, UR12, RZ ;  /* 0x0000000c070a7c10 */ /* 0x040fe4000ff1e0ff */
[----:B------:R-:W-:Y:S02]  /*2190*/  IADD3 R6, P3, R7, UR14, RZ ;  /* 0x0000000e07067c10 */ /* 0x000fe4000ff7e0ff */
[C---:B------:R-:W-:Y:S02]  /*21a0*/  IADD3.X R11, R16.reuse, UR13, RZ, P0, !PT ;  /* 0x0000000d100b7c10 */ /* 0x040fe400087fe4ff */
[----:B------:R-:W-:Y:S01]  /*21b0*/  IADD3.X R7, R16, UR15, RZ, P3, !PT ;  /* 0x0000000f10077c10 */ /* 0x000fe20009ffe4ff */
[----:B------:R-:W-:Y:S01]  /*21c0*/  ULDC.64 UR14, c[0x0][0x278] ;  /* 0x00009e00000e7ab9 */ /* 0x000fe20000000a00 */
[----:B-1----:R-:W-:Y:S01]  /*21d0*/  ULEA UR5, UR6, UR5, 0x18 ;  /* 0x0000000506057291 */ /* 0x002fe2000f8ec03f */
[----:B0-----:R-:W-:-:S08]  /*21e0*/  @P1 IMAD.WIDE R8, R21, 0x8, R8 ;  /* 0x0000000815081825 */ /* 0x001fd000078e0208 */
[----:B------:R0:W-:Y:S04]  /*21f0*/  @!P2 STS.64 [UR5+0x98], R12 ;  /* 0x0000980cff00a988 */ /* 0x0001e80008000a05 */
[----:B------:R1:W-:Y:S01]  /*2200*/  @P1 STG.E.64 desc[UR8][R8.64], R14 ;  /* 0x0000000e08001986 */ /* 0x0003e2000c101b08 */
[----:B------:R-:W-:Y:S08]  /*2210*/  BAR.SYNC.DEFER_BLOCKING 0x0 ;  /* 0x0000000000007b1d */ /* 0x000ff00000010000 */
[----:B0-----:R-:W0:Y:S01]  /*2220*/  LDC R12, c[0x0][0x294] ;  /* 0x0000a500ff0c7b82 */ /* 0x001e220000000800 */
[----:B------:R-:W2:Y:S04]  /*2230*/  LDG.E.64 R10, desc[UR8][R10.64] ;  /* 0x000000080a0a7981 */ /* 0x000ea8000c1e1b00 */
[----:B-1----:R1:W2:Y:S01]  /*2240*/  LDG.E.64 R8, desc[UR8][R6.64] ;  /* 0x0000000806087981 */ /* 0x0022a2000c1e1b00 */
[----:B------:R-:W-:-:S02]  /*2250*/  SHF.R.U32.HI R19, RZ, 0x5, R29 ;  /* 0x00000005ff137819 */ /* 0x000fc4000001161d */
[----:B------:R-:W-:Y:S02]  /*2260*/  ISETP.NE.AND P2, PT, RZ, UR10, PT ;  /* 0x0000000aff007c0c */ /* 0x000fe4000bf45270 */
[----:B------:R-:W-:Y:S01]  /*2270*/  PRMT R13, R24, 0x7632, R13 ;  /* 0x00007632180d7816 */ /* 0x000fe2000000000d */
[----:B0-----:R-:W-:Y:S01]  /*2280*/  IMAD R19, R12, UR7, R19 ;  /* 0x000000070c137c24 */ /* 0x001fe2000f8e0213 */
[----:B------:R-:W-:Y:S02]  /*2290*/  PRMT R12, R23, 0x7632, R12 ;  /* 0x00007632170c7816 */ /* 0x000fe4000000000c */
[----:B------:R-:W-:Y:S01]  /*22a0*/  PRMT R15, R22, 0x7632, R15 ;  /* 0x00007632160f7816 */ /* 0x000fe2000000000f */
[----:B-1----:R-:W0:Y:S01]  /*22b0*/  LDS.64 R6, [UR5+0x98] ;  /* 0x00009805ff067984 */ /* 0x002e220008000a00 */
[----:B------:R-:W-:Y:S02]  /*22c0*/  SHF.L.U32 R12, R12, 0x10, RZ ;  /* 0x000000100c0c7819 */ /* 0x000fe400000006ff */
[----:B------:R-:W-:-:S02]  /*22d0*/  SHF.L.U32 R22, R22, 0x10, RZ ;  /* 0x0000001016167819 */ /* 0x000fc400000006ff */
[----:B------:R-:W-:Y:S02]  /*22e0*/  SHF.L.U32 R13, R13, 0x10, RZ ;  /* 0x000000100d0d7819 */ /* 0x000fe400000006ff */
[----:B------:R-:W-:Y:S01]  /*22f0*/  SHF.L.U32 R15, R15, 0x10, RZ ;  /* 0x000000100f0f7819 */ /* 0x000fe200000006ff */
[----:B0-----:R-:W-:Y:S01]  /*2300*/  FMUL.FTZ R18, R6, UR11 ;  /* 0x0000000b06127c20 */ /* 0x001fe20008410000 */
[----:B------:R-:W-:-:S03]  /*2310*/  HFMA2.MMA R6, -RZ, RZ, 1.875, 0 ;  /* 0x3f800000ff067435 */ /* 0x000fc600000001ff */
[----:B------:R-:W-:Y:S01]  /*2320*/  FMUL.FTZ R16, R18, R18 ;  /* 0x0000001212107220 */ /* 0x000fe20000410000 */
[----:B------:R-:W-:-:S03]  /*2330*/  FADD.FTZ R22, R22, -R18 ;  /* 0x8000001216167221 */ /* 0x000fc60000010000 */
[----:B------:R-:W-:Y:S01]  /*2340*/  FFMA.FTZ R16, R7, UR11, -R16 ;  /* 0x0000000b07107c23 */ /* 0x000fe20008010810 */
[C---:B------:R-:W-:Y:S02]  /*2350*/  PRMT R7, R25.reuse, 0x7632, R7 ;  /* 0x0000763219077816 */ /* 0x040fe40000000007 */
[----:B------:R-:W-:Y:S02]  /*2360*/  SHF.L.U32 R25, R25, 0x10, RZ ;  /* 0x0000001019197819 */ /* 0x000fe400000006ff */
[----:B------:R-:W-:Y:S02]  /*2370*/  FSETP.GTU.FTZ.AND P0, PT, R16, RZ, PT ;  /* 0x000000ff1000720b */ /* 0x000fe40003f1c000 */
[----:B------:R-:W-:Y:S01]  /*2380*/  SHF.L.U32 R7, R7, 0x10, RZ ;  /* 0x0000001007077819 */ /* 0x000fe200000006ff */
[----:B------:R-:W-:-:S04]  /*2390*/  FADD.FTZ R25, R25, -R18 ;  /* 0x8000001219197221 */ /* 0x000fc80000010000 */
[----:B------:R-:W-:-:S06]  /*23a0*/  FADD.FTZ R7, -R18, R7 ;  /* 0x0000000712077221 */ /* 0x000fcc0000010100 */
[----:B------:R-:W0:Y:S02]  /*23b0*/  @P0 LDC R17, c[0x0][0x238] ;  /* 0x00008e00ff110b82 */ /* 0x000e240000000800 */
[----:B0-----:R-:W-:Y:S01]  /*23c0*/  @P0 FADD.FTZ R14, R16, R17 ;  /* 0x00000011100e0221 */ /* 0x001fe20000010000 */
[----:B------:R-:W-:Y:S01]  /*23d0*/  SHF.L.U32 R16, R23, 0x10, RZ ;  /* 0x0000001017107819 */ /* 0x000fe200000006ff */
[----:B------:R-:W-:Y:S01]  /*23e0*/  FADD.FTZ R17, -R18, R13 ;  /* 0x0000000d12117221 */ /* 0x000fe20000010100 */
[----:B------:R-:W-:Y:S01]  /*23f0*/  SHF.L.U32 R23, R24, 0x10, RZ ;  /* 0x0000001018177819 */ /* 0x000fe200000006ff */
[----:B------:R0:W1:Y:S01]  /*2400*/  @P0 MUFU.RSQ R6, R14 ;  /* 0x0000000e00060308 */ /* 0x0000620000001400 */
[----:B------:R-:W-:Y:S01]  /*2410*/  ISETP.GE.U32.AND P0, PT, R19, UR14, PT ;  /* 0x0000000e13007c0c */ /* 0x000fe2000bf06070 */
[----:B------:R-:W-:Y:S01]  /*2420*/  FADD.FTZ R24, R16, -R18 ;  /* 0x8000001210187221 */ /* 0x000fe20000010000 */
[C---:B------:R-:W-:Y:S01]  /*2430*/  FADD.FTZ R16, -R18.reuse, R12 ;  /* 0x0000000c12107221 */ /* 0x040fe20000010100 */
[----:B------:R-:W-:Y:S01]  /*2440*/  FADD.FTZ R23, R23, -R18 ;  /* 0x8000001217177221 */ /* 0x000fe20000010000 */
[----:B------:R-:W-:Y:S01]  /*2450*/  FADD.FTZ R18, -R18, R15 ;  /* 0x0000000f12127221 */ /* 0x000fe20000010100 */
[----:B0-----:R-:W-:-:S04]  /*2460*/  SHF.R.S32.HI R14, RZ, 0x1f, R19 ;  /* 0x0000001fff0e7819 */ /* 0x001fc80000011413 */
[----:B------:R-:W-:Y:S01]  /*2470*/  ISETP.GE.AND.EX P0, PT, R14, UR15, PT, P0 ;  /* 0x0000000f0e007c0c */ /* 0x000fe2000bf06300 */
[-C--:B-1----:R-:W-:Y:S01]  /*2480*/  FMUL.FTZ R25, R25, R6.reuse ;  /* 0x0000000619197220 */ /* 0x082fe20000410000 */
[----:B------:R-:W-:Y:S02]  /*2490*/  FMUL.FTZ R12, R7, R6 ;  /* 0x00000006070c7220 */ /* 0x000fe40000410000 */
[----:B------:R-:W-:Y:S01]  /*24a0*/  ISETP.LT.U32.AND P0, PT, R29, 0x200, !P0 ;  /* 0x000002001d00780c */ /* 0x000fe20004701070 */
[----:B--2---:R-:W-:Y:S01]  /*24b0*/  FFMA.FTZ R7, R10, R25, R8 ;  /* 0x000000190a077223 */ /* 0x004fe20000010008 */
[----:B------:R-:W-:Y:S01]  /*24c0*/  FFMA.FTZ R25, R11, R12, R9 ;  /* 0x0000000c0b197223 */ /* 0x000fe20000010009 */
[----:B------:R-:W-:Y:S10]  /*24d0*/  @!P2 BRA `(.L_x_3115) ;  /* 0x000000000028a947 */ /* 0x000ff40003800000 */
        /* <DEDUP_REMOVED lines=9> */
[----:B-1----:R-:W-:-:S07]  /*2570*/  FMUL.FTZ R25, R25, R12 ;  /* 0x0000000c19197220 */ /* 0x002fce0000410000 */
.L_x_3115:
[----:B------:R-:W-:Y:S04]  /*2580*/  BSSY B0, `(.L_x_3116) ;  /* 0x000000e000007945 */ /* 0x000fe80003800000 */
[----:B------:R-:W-:Y:S05]  /*2590*/  @!P0 BRA `(.L_x_3117) ;  /* 0x0000000000308947 */ /* 0x000fea0003800000 */
[----:B------:R-:W-:Y:S01]  /*25a0*/  ULDC.64 UR12, c[0x0][0x270] ;  /* 0x00009c00000c7ab9 */ /* 0x000fe20000000a00 */
[----:B------:R-:W-:Y:S01]  /*25b0*/  MOV R12, R2 ;  /* 0x00000002000c7202 */ /* 0x000fe20000000f00 */
[----:B------:R-:W-:Y:S01]  /*25c0*/  IMAD R14, R14, UR12, RZ ;  /* 0x0000000c0e0e7c24 */ /* 0x000fe2000f8e02ff */
[----:B------:R-:W-:Y:S02]  /*25d0*/  MOV R13, R5 ;  /* 0x00000005000d7202 */ /* 0x000fe40000000f00 */
[----:B------:R-:W-:Y:S01]  /*25e0*/  F2FP.BF16.F32.PACK_AB R7, R25, R7 ;  /* 0x000000071907723e */ /* 0x000fe200000010ff */
[C---:B------:R-:W-:Y:S02]  /*25f0*/  IMAD R15, R19.reuse, UR13, R14 ;  /* 0x0000000d130f7c24 */ /* 0x040fe4000f8e020e */
[----:B------:R-:W-:Y:S01]  /*2600*/  IMAD.WIDE.U32 R12, R19, UR12, R12 ;  /* 0x0000000c130c7c25 */ /* 0x000fe2000f8e000c */
[----:B------:R-:W-:-:S04]  /*2610*/  ULDC.64 UR12, c[0x0][0x210] ;  /* 0x00008400000c7ab9 */ /* 0x000fc80000000a00 */
[----:B------:R-:W-:Y:S02]  /*2620*/  IADD3 R15, R13, R15, RZ ;  /* 0x0000000f0d0f7210 */ /* 0x000fe40007ffe0ff */
[----:B------:R-:W-:-:S04]  /*2630*/  LEA R14, P0, R12, UR12, 0x1 ;  /* 0x0000000c0c0e7c11 */ /* 0x000fc8000f8008ff */
[----:B------:R-:W-:-:S05]  /*2640*/  LEA.HI.X R15, R12, UR13, R15, 0x1, P0 ;  /* 0x0000000d0c0f7c11 */ /* 0x000fca00080f0c0f */
[----:B------:R0:W-:Y:S04]  /*2650*/  STG.E desc[UR8][R14.64], R7 ;  /* 0x000000070e007986 */ /* 0x0001e8000c101908 */
.L_x_3117:
[----:B------:R-:W-:Y:S05]  /*2660*/  BSYNC B0 ;  /* 0x0000000000007941 */ /* 0x000fea0003800000 */
.L_x_3116:
[-C--:B------:R-:W-:Y:S01]  /*2670*/  FMUL.FTZ R13, R24, R6.reuse ;  /* 0x00000006180d7220 */ /* 0x080fe20000410000 */
[-C--:B------:R-:W-:Y:S01]  /*2680*/  FMUL.FTZ R23, R23, R6.reuse ;  /* 0x0000000617177220 */ /* 0x080fe20000410000 */
[-C--:B------:R-:W-:Y:S01]  /*2690*/  FMUL.FTZ R25, R22, R6.reuse ;  /* 0x0000000616197220 */ /* 0x080fe20000410000 */
[C---:B0-----:R-:W-:Y:S01]  /*26a0*/  IADD3 R15, R19.reuse, 0x10, RZ ;  /* 0x00000010130f7810 */ /* 0x041fe20007ffe0ff */
[C-C-:B------:R-:W-:Y:S01]  /*26b0*/  FFMA.FTZ R13, R10.reuse, R13, R8.reuse ;  /* 0x0000000d0a0d7223 */ /* 0x140fe20000010008 */
[C---:B------:R-:W-:Y:S01]  /*26c0*/  IADD3 R7, R19.reuse, 0x20, RZ ;  /* 0x0000002013077810 */ /* 0x040fe20007ffe0ff */
[C-C-:B------:R-:W-:Y:S01]  /*26d0*/  FFMA.FTZ R14, R10.reuse, R23, R8.reuse ;  /* 0x000000170a0e7223 */ /* 0x140fe20000010008 */
[----:B------:R-:W-:Y:S01]  /*26e0*/  IADD3 R12, R19, 0x30, RZ ;  /* 0x00000030130c7810 */ /* 0x000fe20007ffe0ff */
[----:B------:R-:W-:Y:S01]  /*26f0*/  FFMA.FTZ R22, R10, R25, R8 ;  /* 0x000000190a167223 */ /* 0x000fe20000010008 */
[----:B------:R-:W-:Y:S01]  /*2700*/  ISETP.GE.U32.AND P0, PT, R15, UR14, PT ;  /* 0x0000000e0f007c0c */ /* 0x000fe2000bf06070 */
[-C--:B------:R-:W-:Y:S01]  /*2710*/  FMUL.FTZ R24, R17, R6.reuse ;  /* 0x0000000611187220 */ /* 0x080fe20000410000 */
[----:B------:R-:W-:Y:S01]  /*2720*/  ISETP.GE.U32.AND P3, PT, R7, UR14, PT ;  /* 0x0000000e07007c0c */ /* 0x000fe2000bf66070 */
[-C--:B------:R-:W-:Y:S01]  /*2730*/  FMUL.FTZ R18, R18, R6.reuse ;  /* 0x0000000612127220 */ /* 0x080fe20000410000 */
[----:B------:R-:W-:Y:S01]  /*2740*/  ISETP.GE.U32.AND P4, PT, R12, UR14, PT ;  /* 0x0000000e0c007c0c */ /* 0x000fe2000bf86070 */
[----:B------:R-:W-:Y:S01]  /*2750*/  FMUL.FTZ R16, R16, R6 ;  /* 0x0000000610107220 */ /* 0x000fe20000410000 */
[----:B------:R-:W-:Y:S01]  /*2760*/  SHF.R.S32.HI R19, RZ, 0x1f, R15 ;  /* 0x0000001fff137819 */ /* 0x000fe2000001140f */
[C---:B------:R-:W-:Y:S01]  /*2770*/  FFMA.FTZ R23, R11.reuse, R24, R9 ;  /* 0x000000180b177223 */ /* 0x040fe20000010009 */
[----:B------:R-:W-:Y:S01]  /*2780*/  SHF.R.S32.HI R10, RZ, 0x1f, R7 ;  /* 0x0000001fff0a7819 */ /* 0x000fe20000011407 */
[C-C-:B------:R-:W-:Y:S01]  /*2790*/  FFMA.FTZ R6, R11.reuse, R18, R9.reuse ;  /* 0x000000120b067223 */ /* 0x140fe20000010009 */
[----:B------:R-:W-:Y:S01]  /*27a0*/  SHF.R.S32.HI R8, RZ, 0x1f, R12 ;  /* 0x0000001fff087819 */ /* 0x000fe2000001140c */
[----:B------:R-:W-:Y:S01]  /*27b0*/  FFMA.FTZ R24, R11, R16, R9 ;  /* 0x000000100b187223 */ /* 0x000fe20000010009 */
[----:B------:R-:W-:-:S02]  /*27c0*/  ISETP.GE.AND.EX P0, PT, R19, UR15, PT, P0 ;  /* 0x0000000f13007c0c */ /* 0x000fc4000bf06300 */
[----:B------:R-:W-:Y:S02]  /*27d0*/  ISETP.GE.AND.EX P3, PT, R10, UR15, PT, P3 ;  /* 0x0000000f0a007c0c */ /* 0x000fe4000bf66330 */
[----:B------:R-:W-:Y:S02]  /*27e0*/  ISETP.GE.AND.EX P4, PT, R8, UR15, PT, P4 ;  /* 0x0000000f08007c0c */ /* 0x000fe4000bf86340 */
[C---:B------:R-:W-:Y:S02]  /*27f0*/  ISETP.LT.U32.AND P0, PT, R29.reuse, 0x200, !P0 ;  /* 0x000002001d00780c */ /* 0x040fe40004701070 */
[C---:B------:R-:W-:Y:S02]  /*2800*/  ISETP.LT.U32.AND P3, PT, R29.reuse, 0x200, !P3 ;  /* 0x000002001d00780c */ /* 0x040fe40005f61070 */
[----:B------:R-:W-:Y:S01]  /*2810*/  ISETP.LT.U32.AND P4, PT, R29, 0x200, !P4 ;  /* 0x000002001d00780c */ /* 0x000fe20006781070 */
[----:B------:R-:W-:-:S12]  /*2820*/  @!P2 BRA `(.L_x_3118) ;  /* 0x000000000028a947 */ /* 0x000fd80003800000 */
        /* <DEDUP_REMOVED lines=10> */
.L_x_3118:
[----:B------:R-:W-:Y:S04]  /*28d0*/  BSSY B0, `(.L_x_3119) ;  /* 0x000000e000007945 */ /* 0x000fe80003800000 */
[----:B------:R-:W-:Y:S05]  /*28e0*/  @!P0 BRA `(.L_x_3120) ;  /* 0x0000000000308947 */ /* 0x000fea0003800000 */
[----:B------:R-:W-:Y:S01]  /*28f0*/  ULDC.64 UR12, c[0x0][0x270] ;  /* 0x00009c00000c7ab9 */ /* 0x000fe20000000a00 */
[----:B------:R-:W-:Y:S01]  /*2900*/  MOV R16, R2 ;  /* 0x0000000200107202 */ /* 0x000fe20000000f00 */
[----:B------:R-:W-:Y:S01]  /*2910*/  IMAD R18, R19, UR12, RZ ;  /* 0x0000000c13127c24 */ /* 0x000fe2000f8e02ff */
[----:B------:R-:W-:Y:S02]  /*2920*/  MOV R17, R5 ;  /* 0x0000000500117202 */ /* 0x000fe40000000f00 */
[----:B------:R-:W-:Y:S01]  /*2930*/  F2FP.BF16.F32.PACK_AB R13, R24, R13 ;  /* 0x0000000d180d723e */ /* 0x000fe200000010ff */
[----:B------:R-:W-:-:S04]  /*2940*/  IMAD.WIDE.U32 R16, R15, UR12, R16 ;  /* 0x0000000c0f107c25 */ /* 0x000fc8000f8e0010 */
[----:B------:R-:W-:Y:S01]  /*2950*/  IMAD R15, R15, UR13, R18 ;  /* 0x0000000d0f0f7c24 */ /* 0x000fe2000f8e0212 */
[----:B------:R-:W-:Y:S02]  /*2960*/  ULDC.64 UR12, c[0x0][0x210] ;  /* 0x00008400000c7ab9 */ /* 0x000fe40000000a00 */
[----:B------:R-:W-:Y:S02]  /*2970*/  LEA R18, P0, R16, UR12, 0x1 ;  /* 0x0000000c10127c11 */ /* 0x000fe4000f8008ff */
[----:B------:R-:W-:-:S04]  /*2980*/  IADD3 R15, R17, R15, RZ ;  /* 0x0000000f110f7210 */ /* 0x000fc80007ffe0ff */
[----:B------:R-:W-:-:S05]  /*2990*/  LEA.HI.X R19, R16, UR13, R15, 0x1, P0 ;  /* 0x0000000d10137c11 */ /* 0x000fca00080f0c0f */
[----:B------:R0:W-:Y:S02]  /*29a0*/  STG.E desc[UR8][R18.64], R13 ;  /* 0x0000000d12007986 */ /* 0x0001e4000c101908 */
.L_x_3120:
[----:B------:R-:W-:Y:S05]  /*29b0*/  BSYNC B0 ;  /* 0x0000000000007941 */ /* 0x000fea0003800000 */
.L_x_3119:
[----:B------:R-:W-:Y:S05]  /*29c0*/  @!P2 BRA `(.L_x_3121) ;  /* 0x000000000028a947 */ /* 0x000fea0003800000 */
        /* <DEDUP_REMOVED lines=10> */
.L_x_3121:
[----:B------:R-:W-:Y:S04]  /*2a70*/  BSSY B0, `(.L_x_3122) ;  /* 0x000000e000007945 */ /* 0x000fe80003800000 */
[----:B------:R-:W-:Y:S05]  /*2a80*/  @!P3 BRA `(.L_x_3123) ;  /* 0x000000000030b947 */ /* 0x000fea0003800000 */
[----:B------:R-:W-:Y:S01]  /*2a90*/  ULDC.64 UR12, c[0x0][0x270] ;  /* 0x00009c00000c7ab9 */ /* 0x000fe20000000a00 */
[----:B------:R-:W-:Y:S01]  /*2aa0*/  MOV R11, R5 ;  /* 0x00000005000b7202 */ /* 0x000fe20000000f00 */
[----:B------:R-:W-:Y:S01]  /*2ab0*/  IMAD R16, R10, UR12, RZ ;  /* 0x0000000c0a107c24 */ /* 0x000fe2000f8e02ff */
[----:B------:R-:W-:Y:S02]  /*2ac0*/  MOV R10, R2 ;  /* 0x00000002000a7202 */ /* 0x000fe40000000f00 */
[----:B------:R-:W-:-:S03]  /*2ad0*/  F2FP.BF16.F32.PACK_AB R23, R23, R14 ;  /* 0x0000000e1717723e */ /* 0x000fc600000010ff */
[----:B------:R-:W-:-:S04]  /*2ae0*/  IMAD.WIDE.U32 R10, R7, UR12, R10 ;  /* 0x0000000c070a7c25 */ /* 0x000fc8000f8e000a */
[----:B------:R-:W-:Y:S01]  /*2af0*/  IMAD R7, R7, UR13, R16 ;  /* 0x0000000d07077c24 */ /* 0x000fe2000f8e0210 */
[----:B------:R-:W-:Y:S02]  /*2b00*/  ULDC.64 UR12, c[0x0][0x210] ;  /* 0x00008400000c7ab9 */ /* 0x000fe40000000a00 */
[----:B------:R-:W-:Y:S02]  /*2b10*/  LEA R16, P0, R10, UR12, 0x1 ;  /* 0x0000000c0a107c11 */ /* 0x000fe4000f8008ff */
[----:B------:R-:W-:-:S04]  /*2b20*/  IADD3 R7, R11, R7, RZ ;  /* 0x000000070b077210 */ /* 0x000fc80007ffe0ff */
[----:B------:R-:W-:-:S05]  /*2b30*/  LEA.HI.X R17, R10, UR13, R7, 0x1, P0 ;  /* 0x0000000d0a117c11 */ /* 0x000fca00080f0c07 */
[----:B------:R1:W-:Y:S02]  /*2b40*/  STG.E desc[UR8][R16.64], R23 ;  /* 0x0000001710007986 */ /* 0x0003e4000c101908 */
.L_x_3123:
[----:B------:R-:W-:Y:S05]  /*2b50*/  BSYNC B0 ;  /* 0x0000000000007941 */ /* 0x000fea0003800000 */
.L_x_3122:
[----:B------:R-:W-:Y:S05]  /*2b60*/  @!P2 BRA `(.L_x_3124) ;  /* 0x000000000028a947 */ /* 0x000fea0003800000 */
[----:B------:R-:W-:Y:S01]  /*2b70*/  FMUL.FTZ R7, R22, -1.4426950216293334961 ;  /* 0xbfb8aa3b16077820 */ /* 0x000fe20000410000 */
[----:B------:R-:W-:-:S05]  /*2b80*/  FMUL.FTZ R10, R6, -1.4426950216293334961 ;  /* 0xbfb8aa3b060a7820 */ /* 0x000fca0000410000 */
[----:B------:R-:W2:Y:S08]  /*2b90*/  MUFU.EX2 R7, R7 ;  /* 0x0000000700077308 */ /* 0x000eb00000000800 */
[----:B------:R-:W3:Y:S01]  /*2ba0*/  MUFU.EX2 R10, R10 ;  /* 0x0000000a000a7308 */ /* 0x000ee20000000800 */
[----:B--2---:R-:W-:-:S07]  /*2bb0*/  FADD.FTZ R9, R7, 1 ;  /* 0x3f80000007097421 */ /* 0x004fce0000010000 */
[----:B------:R-:W2:Y:S01]  /*2bc0*/  MUFU.RCP R9, R9 ;  /* 0x0000000900097308 */ /* 0x000ea20000001000 */
[----:B---3--:R-:W-:-:S07]  /*2bd0*/  FADD.FTZ R11, R10, 1 ;  /* 0x3f8000000a0b7421 */ /* 0x008fce0000010000 */
[----:B------:R-:W3:Y:S01]  /*2be0*/  MUFU.RCP R11, R11 ;  /* 0x0000000b000b7308 */ /* 0x000ee20000001000 */
[----:B--2---:R-:W-:Y:S01]  /*2bf0*/  FMUL.FTZ R22, R22, R9 ;  /* 0x0000000916167220 */ /* 0x004fe20000410000 */
[----:B---3--:R-:W-:-:S07]  /*2c00*/  FMUL.FTZ R6, R6, R11 ;  /* 0x0000000b06067220 */ /* 0x008fce0000410000 */
.L_x_3124:
[----:B------:R-:W-:Y:S04]  /*2c10*/  BSSY B0, `(.L_x_3125) ;  /* 0x000000d000007945 */ /* 0x000fe80003800000 */
[----:B------:R-:W-:Y:S05]  /*2c20*/  @!P4 BRA `(.L_x_3126) ;  /* 0x00000000002cc947 */ /* 0x000fea0003800000 */
[----:B------:R-:W-:Y:S01]  /*2c30*/  ULDC.64 UR12, c[0x0][0x270] ;  /* 0x00009c00000c7ab9 */ /* 0x000fe20000000a00 */
[----:B------:R-:W-:Y:S01]  /*2c40*/  MOV R3, R5 ;  /* 0x0000000500037202 */ /* 0x000fe20000000f00 */
[----:B------:R-:W-:Y:S02]  /*2c50*/  IMAD R7, R8, UR12, RZ ;  /* 0x0000000c08077c24 */ /* 0x000fe4000f8e02ff */
        /* <DEDUP_REMOVED lines=8> */
.L_x_3126:
[----:B------:R-:W-:Y:S05]  /*2ce0*/  BSYNC B0 ;  /* 0x0000000000007941 */ /* 0x000fea0003800000 */
.L_x_3125:
[----:B------:R-:W-:Y:S02]  /*2cf0*/  IADD3 R21, R0, R21, RZ ;  /* 0x0000001500157210 */ /* 0x000fe40007ffe0ff */
[----:B------:R-:W-:Y:S02]  /*2d00*/  IADD3 R26, R26, 0x1, RZ ;  /* 0x000000011a1a7810 */ /* 0x000fe40007ffe0ff */
[----:B------:R-:W-:-:S13]  /*2d10*/  ISETP.GE.AND P0, PT, R21, UR4, PT ;  /* 0x0000000415007c0c */ /* 0x000fda000bf06270 */
[----:B------:R-:W-:Y:S05]  /*2d20*/  @!P0 BRA `(.L_x_3127) ;  /* 0xffffffd400008947 */ /* 0x000fea000383ffff */
[----:B------:R-:W-:Y:S05]  /*2d30*/  EXIT ;  /* 0x000000000000794d */ /* 0x000fea0003800000 */
.L_x_3128:
        /* <DEDUP_REMOVED lines=12> */
.L_x_5252:


//--------------------- .text._Z35group_norm_nhwc_fwd_one_pass_kernelI11Bf16IOFp32WLi128ELi64ELi512EEv26Group_norm_nhwc_fwd_params --------------------------
	.section	.text._Z35group_norm_nhwc_fwd_one_pass_kernelI11Bf16IOFp32WLi128ELi64ELi512EEv26Group_norm_nhwc_fwd_params,"ax",@progbits
	.align	128
        .global         _Z35group_norm_nhwc_fwd_one_pass_kernelI11Bf16IOFp32WLi128ELi64ELi512EEv26Group_norm_nhwc_fwd_params
        .type           _Z35group_norm_nhwc_fwd_one_pass_kernelI11Bf16IOFp32WLi128ELi64ELi512EEv26Group_norm_nhwc_fwd_params,@function
        .size           _Z35group_norm_nhwc_fwd_one_pass_kernelI11Bf16IOFp32WLi128ELi64ELi512EEv26Group_norm_nhwc_fwd_params,(.L_x_5253 - _Z35group_norm_nhwc_fwd_one_pass_kernelI11Bf16IOFp32WLi128ELi64ELi512EEv26Group_norm_nhwc_fwd_params)
        .other          _Z35group_norm_nhwc_fwd_one_pass_kernelI11Bf16IOFp32WLi128ELi64ELi512EEv26Group_norm_nhwc_fwd_params,@"STO_CUDA_ENTRY STV_DEFAULT"
_Z35group_norm_nhwc_fwd_one_pass_kernelI11Bf16IOFp32WLi128ELi64ELi512EEv26Group_norm_nhwc_fwd_params:
.text._Z35group_norm_nhwc_fwd_one_pass_kernelI11Bf16IOFp32WLi128ELi64ELi512EEv26Group_norm_nhwc_fwd_params:
[----:B------:R-:W-:Y:S08]  /*0000*/  LDC R1, c[0x0][0x28] ;  /* 0x00000a00ff017b82 */ /* 0x000ff00000000800 */
[----:B------:R-:W0:Y:S01]  /*0010*/  S2UR UR6, SR_CTAID.Y ;  /* 0x00000000000679c3 */ /* 0x000e220000002600 */
[----:B------:R-:W-:Y:S01]  /*0020*/  ULDC UR4, c[0x0][0x288] ;  /* 0x0000a20000047ab9 */ /* 0x000fe20000000800 */
[----:B------:R-:W-:-:S02]  /*0030*/  ULDC UR5, c[0x0][0x258] ;  /* 0x0000960000057ab9 */ /* 0x000fc40000000800 */
[----:B------:R-:W-:Y:S01]  /*0040*/  UIMAD UR4, UR4, UR5, URZ ;  /* 0x00000005040472a4 */ /* 0x000fe2000f8e023f */
[----:B0-----:R-:W-:-:S05]  /*0050*/  MOV R4, UR6 ;  /* 0x0000000600047c02 */ /* 0x001fca0008000f00 */
[----:B------:R-:W-:-:S13]  /*0060*/  ISETP.GE.AND P0, PT, R4, UR4, PT ;  /* 0x0000000404007c0c */ /* 0x000fda000bf06270 */
[----:B------:R-:W-:Y:S05]  /*0070*/  @P0 EXIT ;  /* 0x000000000000094d */ /* 0x000fea0003800000 */
[----:B------:R-:W0:Y:S01]  /*0080*/  S2R R5, SR_TID.X ;  /* 0x0000000000057919 */ /* 0x000e220000002100 */
[----:B------:R-:W1:Y:S01]  /*0090*/  S2UR UR7, SR_CTAID.X ;  /* 0x00000000000779c3 */ /* 0x000e620000002500 */
[----:B------:R-:W-:Y:S01]  /*00a0*/  UMOV UR5, 0x400 ;  /* 0x0000040000057882 */ /* 0x000fe20000000000 */
[----:B------:R-:W-:Y:S01]  /*00b0*/  ULDC.64 UR8, c[0x0][0x278] ;  /* 0x00009e0000087ab9 */ /* 0x000fe20000000a00 */
[----:B------:R-:W2:Y:S01]  /*00c0*/  S2R R6, SR_LANEID ;  /* 0x0000000000067919 */ /* 0x000ea20000000000 */
[----:B------:R-:W-:Y:S01]  /*00d0*/  HFMA2.MMA R10, -RZ, RZ, 0, 0 ;  /* 0x00000000ff0a7435 */ /* 0x000fe200000001ff */
[----:B------:R-:W-:Y:S01]  /*00e0*/  MOV R32, R4 ;  /* 0x0000000400207202 */ /* 0x000fe20000000f00 */
[----:B------:R-:W-:Y:S02]  /*00f0*/  ULDC.U8 UR10, c[0x0][0x28c] ;  /* 0x0000a300000a7ab9 */ /* 0x000fe40000000000 */
[----:B------:R-:W1:Y:S08]  /*0100*/  LDC R3, c[0x0][0x294] ;  /* 0x0000a500ff037b82 */ /* 0x000e700000000800 */
[----:B------:R-:W3:Y:S08]  /*0110*/  S2UR UR6, SR_CgaCtaId ;  /* 0x00000000000679c3 */ /* 0x000ef00000008800 */
[----:B------:R-:W4:Y:S01]  /*0120*/  LDC R7, c[0x0][0x10] ;  /* 0x00000400ff077b82 */ /* 0x000f220000000800 */
[----:B0-----:R-:W-:-:S02]  /*0130*/  SHF.R.U32.HI R46, RZ, 0x5, R5 ;  /* 0x00000005ff2e7819 */ /* 0x001fc40000011605 */
[----:B------:R-:W-:Y:S02]  /*0140*/  SHF.R.S32.HI R0, RZ, 0x1f, R5 ;  /* 0x0000001fff007819 */ /* 0x000fe40000011405 */
[----:B------:R-:W-:Y:S01]  /*0150*/  ISETP.GE.U32.AND P1, PT, R5, 0x200, PT ;  /* 0x000002000500780c */ /* 0x000fe20003f26070 */
[----:B-1----:R-:W-:Y:S01]  /*0160*/  IMAD R46, R3, UR7, R46 ;  /* 0x00000007032e7c24 */ /* 0x002fe2000f8e022e */
[----:B------:R-:W-:Y:S01]  /*0170*/  LEA.HI R0, R0, R5, RZ, 0x5 ;  /* 0x0000000500007211 */ /* 0x000fe200078f28ff */
[----:B---3--:R-:W-:-:S03]  /*0180*/  ULEA UR5, UR6, UR5, 0x18 ;  /* 0x0000000506057291 */ /* 0x008fc6000f8ec03f */
[C---:B------:R-:W-:Y:S02]  /*0190*/  IADD3 R44, R46.reuse, 0x10, RZ ;  /* 0x000000102e2c7810 */ /* 0x040fe40007ffe0ff */
[C---:B------:R-:W-:Y:S02]  /*01a0*/  IADD3 R8, R46.reuse, 0x20, RZ ;  /* 0x000000202e087810 */ /* 0x040fe40007ffe0ff */
[C---:B------:R-:W-:Y:S02]  /*01b0*/  IADD3 R9, R46.reuse, 0x30, RZ ;  /* 0x000000302e097810 */ /* 0x040fe40007ffe0ff */
[----:B------:R-:W-:Y:S02]  /*01c0*/  SHF.R.S32.HI R0, RZ, 0x5, R0 ;  /* 0x00000005ff007819 */ /* 0x000fe40000011400 */
[C---:B------:R-:W-:Y:S02]  /*01d0*/  IADD3 R34, R46.reuse, 0x40, RZ ;  /* 0x000000402e227810 */ /* 0x040fe40007ffe0ff */
[----:B------:R-:W-:-:S02]  /*01e0*/  IADD3 R36, R46, 0x50, RZ ;  /* 0x000000502e247810 */ /* 0x000fc40007ffe0ff */
[C---:B------:R-:W-:Y:S02]  /*01f0*/  IADD3 R37, R46.reuse, 0x60, RZ ;  /* 0x000000602e257810 */ /* 0x040fe40007ffe0ff */
[----:B------:R-:W-:Y:S02]  /*0200*/  IADD3 R38, R46, 0x70, RZ ;  /* 0x000000702e267810 */ /* 0x000fe40007ffe0ff */
[----:B------:R-:W-:Y:S02]  /*0210*/  ISETP.LT.U32.AND P3, PT, R44, UR8, PT ;  /* 0x000000082c007c0c */ /* 0x000fe4000bf61070 */
[----:B------:R-:W-:Y:S02]  /*0220*/  ISETP.LT.U32.AND P2, PT, R8, UR8, PT ;  /* 0x0000000808007c0c */ /* 0x000fe4000bf41070 */
[----:B------:R-:W-:Y:S02]  /*0230*/  SHF.R.S32.HI R11, RZ, 0x1f, R44 ;  /* 0x0000001fff0b7819 */ /* 0x000fe4000001142c */
[----:B------:R-:W-:-:S02]  /*0240*/  SHF.R.S32.HI R33, RZ, 0x1f, R8 ;  /* 0x0000001fff217819 */ /* 0x000fc40000011408 */
[----:B------:R-:W-:Y:S02]  /*0250*/  ISETP.LT.U32.AND P0, PT, R9, UR8, PT ;  /* 0x0000000809007c0c */ /* 0x000fe4000bf01070 */
[----:B------:R-:W-:Y:S02]  /*0260*/  SHF.R.S32.HI R35, RZ, 0x1f, R9 ;  /* 0x0000001fff237819 */ /* 0x000fe40000011409 */
[----:B------:R-:W-:Y:S02]  /*0270*/  LEA R39, R0, UR5, 0x3 ;  /* 0x0000000500277c11 */ /* 0x000fe4000f8e18ff */
[----:B------:R-:W-:Y:S02]  /*0280*/  SHF.R.S32.HI R41, RZ, 0x1f, R34 ;  /* 0x0000001fff297819 */ /* 0x000fe40000011422 */
[----:B------:R-:W-:Y:S02]  /*0290*/  SHF.R.S32.HI R43, RZ, 0x1f, R36 ;  /* 0x0000001fff2b7819 */ /* 0x000fe40000011424 */
[----:B------:R-:W-:-:S02]  /*02a0*/  SHF.R.S32.HI R45, RZ, 0x1f, R37 ;  /* 0x0000001fff2d7819 */ /* 0x000fc40000011425 */
[----:B------:R-:W-:Y:S02]  /*02b0*/  SHF.R.S32.HI R47, RZ, 0x1f, R38 ;  /* 0x0000001fff2f7819 */ /* 0x000fe40000011426 */
[----:B------:R-:W-:Y:S02]  /*02c0*/  ISETP.LT.AND.EX P3, PT, R11, UR9, !P1, P3 ;  /* 0x000000090b007c0c */ /* 0x000fe4000cf61330 */
[----:B------:R-:W-:Y:S02]  /*02d0*/  ISETP.LT.AND.EX P2, PT, R33, UR9, !P1, P2 ;  /* 0x0000000921007c0c */ /* 0x000fe4000cf41320 */
[----:B------:R-:W-:Y:S01]  /*02e0*/  ISETP.LT.AND.EX P1, PT, R35, UR9, !P1, P0 ;  /* 0x0000000923007c0c */ /* 0x000fe2000cf21300 */
[----:B--2-4-:R-:W-:-:S12]  /*02f0*/  ULDC.64 UR8, c[0x0][0x208] ;  /* 0x0000820000087ab9 */ /* 0x014fd80000000a00 */
.L_x_3165:
[----:B0-2---:R-:W0:Y:S01]  /*0300*/  LDC R17, c[0x0][0x288] ;  /* 0x0000a200ff117b82 */ /* 0x005e220000000800 */
[----:B------:R-:W-:Y:S01]  /*0310*/  ULDC.64 UR14, c[0x0][0x278] ;  /* 0x00009e00000e7ab9 */ /* 0x000fe20000000a00 */
[----:B------:R-:W-:Y:S01]  /*0320*/  SHF.R.S32.HI R49, RZ, 0x1f, R46 ;  /* 0x0000001fff317819 */ /* 0x000fe2000001142e */
[----:B------:R-:W-:Y:S01]  /*0330*/  ULDC.64 UR12, c[0x0][0x280] ;  /* 0x0000a000000c7ab9 */ /* 0x000fe20000000a00 */
[----:B------:R-:W-:-:S04]  /*0340*/  MOV R40, RZ ;  /* 0x000000ff00287202 */ /* 0x000fc80000000f00 */
[----:B-1----:R-:W1:Y:S08]  /*0350*/  @P3 LDC.64 R20, c[0x0][0x220] ;  /* 0x00008800ff143b82 */ /* 0x002e700000000a00 */
[----:B------:R-:W2:Y:S01]  /*0360*/  @P2 LDC.64 R22, c[0x0][0x270] ;  /* 0x00009c00ff162b82 */ /* 0x000ea20000000a00 */
[----:B0-----:R-:W-:-:S04]  /*0370*/  IABS R13, R17 ;  /* 0x00000011000d7213 */ /* 0x001fc80000000000 */
[----:B------:R-:W0:Y:S08]  /*0380*/  I2F.RP R0, R13 ;  /* 0x0000000d00007306 */ /* 0x000e300000209400 */
[----:B0-----:R-:W0:Y:S02]  /*0390*/  MUFU.RCP R0, R0 ;  /* 0x0000000000007308 */ /* 0x001e240000001000 */
[----:B0-----:R-:W-:-:S06]  /*03a0*/  IADD3 R2, R0, 0xffffffe, RZ ;  /* 0x0ffffffe00027810 */ /* 0x001fcc0007ffe0ff */
[----:B------:R0:W3:Y:S02]  /*03b0*/  F2I.FTZ.U32.TRUNC.NTZ R3, R2 ;  /* 0x0000000200037305 */ /* 0x0000e4000021f000 */
[----:B0-----:R-:W-:Y:S02]  /*03c0*/  MOV R2, RZ ;  /* 0x000000ff00027202 */ /* 0x001fe40000000f00 */
[----:B---3--:R-:W-:-:S05]  /*03d0*/  IADD3 R12, RZ, -R3, RZ ;  /* 0x80000003ff0c7210 */ /* 0x008fca0007ffe0ff */
[----:B------:R-:W-:Y:S01]  /*03e0*/  IMAD R15, R12, R13, RZ ;  /* 0x0000000d0c0f7224 */ /* 0x000fe200078e02ff */
[----:B------:R-:W-:-:S03]  /*03f0*/  IABS R12, R32 ;  /* 0x00000020000c7213 */ /* 0x000fc60000000000 */
[----:B------:R-:W-:Y:S02]  /*0400*/  IMAD.HI.U32 R3, R3, R15, R2 ;  /* 0x0000000f03037227 */ /* 0x000fe400078e0002 */
[----:B------:R-:W0:Y:S04]  /*0410*/  @P2 LDC.64 R14, c[0x0][0x220] ;  /* 0x00008800ff0e2b82 */ /* 0x000e280000000a00 */
[----:B------:R-:W-:-:S05]  /*0420*/  IMAD.HI.U32 R3, R3, R12, RZ ;  /* 0x0000000c03037227 */ /* 0x000fca00078e00ff */
[----:B------:R-:W-:-:S05]  /*0430*/  IADD3 R0, -R3, RZ, RZ ;  /* 0x000000ff03007210 */ /* 0x000fca0007ffe1ff */
[----:B------:R-:W-:-:S05]  /*0440*/  IMAD R0, R13, R0, R12 ;  /* 0x000000000d007224 */ /* 0x000fca00078e020c */
[----:B------:R-:W-:-:S13]  /*0450*/  ISETP.GT.U32.AND P4, PT, R13, R0, PT ;  /* 0x000000000d00720c */ /* 0x000fda0003f84070 */
[-C--:B------:R-:W-:Y:S02]  /*0460*/  @!P4 IADD3 R0, R0, -R13.reuse, RZ ;  /* 0x8000000d0000c210 */ /* 0x080fe40007ffe0ff */
[----:B------:R-:W-:Y:S02]  /*0470*/  @!P4 IADD3 R3, R3, 0x1, RZ ;  /* 0x000000010303c810 */ /* 0x000fe40007ffe0ff */
[----:B------:R-:W-:Y:S02]  /*0480*/  ISETP.GE.U32.AND P0, PT, R0, R13, PT ;  /* 0x0000000d0000720c */ /* 0x000fe40003f06070 */
[----:B------:R-:W-:Y:S01]  /*0490*/  LOP3.LUT R0, R32, R17, RZ, 0x3c, !PT ;  /* 0x0000001120007212 */ /* 0x000fe200078e3cff */
[----:B------:R-:W3:Y:S01]  /*04a0*/  @P3 LDC.64 R12, c[0x0][0x270] ;  /* 0x00009c00ff0c3b82 */ /* 0x000ee20000000a00 */
[----:B------:R-:W-:Y:S02]  /*04b0*/  ISETP.NE.AND P4, PT, R17, RZ, PT ;  /* 0x000000ff1100720c */ /* 0x000fe40003f85270 */
[----:B------:R-:W-:-:S02]  /*04c0*/  ISETP.GE.AND P5, PT, R0, RZ, PT ;  /* 0x000000ff0000720c */ /* 0x000fc40003fa6270 */
[----:B------:R-:W-:-:S04]  /*04d0*/  SHF.L.U32 R0, R5, 0x1, RZ ;  /* 0x0000000105007819 */ /* 0x000fc800000006ff */
[----:B------:R-:W-:Y:S02]  /*04e0*/  LOP3.LUT R59, R0, 0x3e, RZ, 0xc0, !PT ;  /* 0x0000003e003b7812 */ /* 0x000fe400078ec0ff */
[----:B------:R-:W-:Y:S02]  /*04f0*/  @P0 IADD3 R3, R3, 0x1, RZ ;  /* 0x0000000103030810 */ /* 0x000fe40007ffe0ff */
[----:B------:R-:W-:Y:S02]  /*0500*/  ISETP.GE.U32.AND P0, PT, R36, UR14, PT ;  /* 0x0000000e24007c0c */ /* 0x000fe4000bf06070 */
[----:B------:R-:W-:Y:S02]  /*0510*/  MOV R57, R3 ;  /* 0x0000000300397202 */ /* 0x000fe40000000f00 */
[----:B------:R-:W-:Y:S02]  /*0520*/  ISETP.GE.AND.EX P0, PT, R43, UR15, PT, P0 ;  /* 0x0000000f2b007c0c */ /* 0x000fe4000bf06300 */
[----:B------:R-:W-:-:S02]  /*0530*/  @!P5 IADD3 R57, -R57, RZ, RZ ;  /* 0x000000ff3939d210 */ /* 0x000fc40007ffe1ff */
[----:B------:R-:W-:Y:S02]  /*0540*/  @!P4 LOP3.LUT R57, RZ, R17, RZ, 0x33, !PT ;  /* 0x00000011ff39c212 */ /* 0x000fe400078e33ff */
[----:B------:R-:W-:Y:S02]  /*0550*/  ISETP.GE.U32.AND P4, PT, R46, UR14, PT ;  /* 0x0000000e2e007c0c */ /* 0x000fe4000bf86070 */
[----:B------:R-:W-:Y:S02]  /*0560*/  IADD3 R3, -R57, RZ, RZ ;  /* 0x000000ff39037210 */ /* 0x000fe40007ffe1ff */
[----:B------:R-:W-:Y:S02]  /*0570*/  SHF.R.S32.HI R0, RZ, 0x1f, R57 ;  /* 0x0000001fff007819 */ /* 0x000fe40000011439 */
[----:B------:R-:W-:Y:S01]  /*0580*/  ISETP.GE.AND.EX P4, PT, R49, UR15, PT, P4 ;  /* 0x0000000f31007c0c */ /* 0x000fe2000bf86340 */
[----:B------:R-:W-:Y:S01]  /*0590*/  IMAD R58, R17, R3, R32 ;  /* 0x00000003113a7224 */ /* 0x000fe200078e0220 */
[----:B------:R-:W-:Y:S01]  /*05a0*/  ISETP.GE.U32.AND P5, PT, R34, UR14, PT ;  /* 0x0000000e22007c0c */ /* 0x000fe2000bfa6070 */
[----:B------:R-:W-:Y:S01]  /*05b0*/  IMAD R0, R0, UR12, RZ ;  /* 0x0000000c00007c24 */ /* 0x000fe2000f8e02ff */
[----:B------:R-:W-:Y:S01]  /*05c0*/  ISETP.GT.U32.OR P4, PT, R5, 0x1ff, P4 ;  /* 0x000001ff0500780c */ /* 0x000fe20002784470 */
[----:B------:R-:W4:Y:S01]  /*05d0*/  @P1 LDC.64 R2, c[0x0][0x270] ;  /* 0x00009c00ff021b82 */ /* 0x000f220000000a00 */
[----:B------:R-:W-:Y:S01]  /*05e0*/  LEA R58, R58, R59, 0x6 ;  /* 0x0000003b3a3a7211 */ /* 0x000fe200078e30ff */
[----:B------:R-:W-:Y:S01]  /*05f0*/  IMAD R55, R57, UR13, R0 ;  /* 0x0000000d39377c24 */ /* 0x000fe2000f8e0200 */
[----:B------:R-:W-:Y:S01]  /*0600*/  ISETP.GE.AND.EX P5, PT, R41, UR15, PT, P5 ;  /* 0x0000000f29007c0c */ /* 0x000fe2000bfa6350 */
[----:B---3--:R-:W-:Y:S01]  /*0610*/  @P3 IMAD R0, R11, R12, RZ ;  /* 0x0000000c0b003224 */ /* 0x008fe200078e02ff */
[----:B------:R-:W-:-:S02]  /*0620*/  SHF.R.S32.HI R59, RZ, 0x1f, R58 ;  /* 0x0000001fff3b7819 */ /* 0x000fc4000001143a */
[C---:B------:R-:W-:Y:S01]  /*0630*/  ISETP.LT.U32.AND P5, PT, R5.reuse, 0x200, !P5 ;  /* 0x000002000500780c */ /* 0x040fe20006fa1070 */
[----:B------:R-:W-:Y:S01]  /*0640*/  @P3 IMAD R13, R44, R13, R0 ;  /* 0x0000000d2c0d3224 */ /* 0x000fe200078e0200 */
[----:B------:R-:W-:Y:S01]  /*0650*/  ISETP.LT.U32.AND P0, PT, R5, 0x200, !P0 ;  /* 0x000002000500780c */ /* 0x000fe20004701070 */
[----:B------:R-:W-:Y:S01]  /*0660*/  IMAD.WIDE.U32 R56, R57, UR12, R58 ;  /* 0x0000000c39387c25 */ /* 0x000fe2000f8e003a */
[----:B------:R-:W3:Y:S04]  /*0670*/  @P1 LDC.64 R16, c[0x0][0x220] ;  /* 0x00008800ff101b82 */ /* 0x000ee80000000a00 */
[----:B------:R-:W-:Y:S02]  /*0680*/  IADD3 R55, R57, R55, RZ ;  /* 0x0000003739377210 */ /* 0x000fe40007ffe0ff */
[----:B------:R-:W-:-:S02]  /*0690*/  @P3 MOV R54, R56 ;  /* 0x0000003800363202 */ /* 0x000fc40000000f00 */
[----:B------:R-:W5:Y:S01]  /*06a0*/  @!P4 LDC.64 R18, c[0x0][0x270] ;  /* 0x00009c00ff12cb82 */ /* 0x000f620000000a00 */
[----:B------:R-:W-:Y:S02]  /*06b0*/  @P1 MOV R30, R56 ;  /* 0x00000038001e1202 */ /* 0x000fe40000000f00 */
[----:B------:R-:W-:Y:S01]  /*06c0*/  @P3 IMAD.WIDE.U32 R24, R44, R12, R54 ;  /* 0x0000000c2c183225 */ /* 0x000fe200078e0036 */
[----:B------:R-:W-:-:S04]  /*06d0*/  @P1 MOV R31, R55 ;  /* 0x00000037001f1202 */ /* 0x000fc80000000f00 */
[----:B------:R-:W-:Y:S01]  /*06e0*/  @P3 IADD3 R0, R25, R13, RZ ;  /* 0x0000000d19003210 */ /* 0x000fe20007ffe0ff */
[----:B----4-:R-:W-:Y:S01]  /*06f0*/  @P1 IMAD.WIDE.U32 R30, R9, R2, R30 ;  /* 0x00000002091e1225 */ /* 0x010fe200078e001e */
[C---:B-1----:R-:W-:Y:S01]  /*0700*/  @P3 LEA R28, P6, R24.reuse, R20, 0x1 ;  /* 0x00000014181c3211 */ /* 0x042fe200078c08ff */
[----:B------:R-:W1:Y:S01]  /*0710*/  @P5 LDC.64 R12, c[0x0][0x270] ;  /* 0x00009c00ff0c5b82 */ /* 0x000e620000000a00 */
[----:B------:R-:W-:Y:S01]  /*0720*/  @P2 MOV R25, R55 ;  /* 0x0000003700192202 */ /* 0x000fe20000000f00 */
[----:B--2---:R-:W-:Y:S01]  /*0730*/  @P2 IMAD R20, R33, R22, RZ ;  /* 0x0000001621142224 */ /* 0x004fe200078e02ff */
[----:B------:R-:W-:Y:S01]  /*0740*/  @P3 LEA.HI.X R29, R24, R21, R0, 0x1, P6 ;  /* 0x00000015181d3211 */ /* 0x000fe200030f0c00 */
[----:B------:R-:W-:Y:S01]  /*0750*/  @P1 IMAD R0, R35, R2, RZ ;  /* 0x0000000223001224 */ /* 0x000fe200078e02ff */
[----:B------:R-:W-:Y:S01]  /*0760*/  @P2 MOV R24, R56 ;  /* 0x0000003800182202 */ /* 0x000fe20000000f00 */
[C---:B------:R-:W-:Y:S02]  /*0770*/  @P2 IMAD R23, R8.reuse, R23, R20 ;  /* 0x0000001708172224 */ /* 0x040fe400078e0214 */
[----:B------:R-:W-:Y:S01]  /*0780*/  @P1 IMAD R51, R9, R3, R0 ;  /* 0x0000000309331224 */ /* 0x000fe200078e0200 */
[----:B------:R-:W2:Y:S01]  /*0790*/  @!P4 LDC.64 R20, c[0x0][0x220] ;  /* 0x00008800ff14cb82 */ /* 0x000ea20000000a00 */
[----:B------:R-:W-:-:S05]  /*07a0*/  @P2 IMAD.WIDE.U32 R24, R8, R22, R24 ;  /* 0x0000001608182225 */ /* 0x000fca00078e0018 */
[----:B------:R-:W-:Y:S02]  /*07b0*/  @P2 IADD3 R0, R25, R23, RZ ;  /* 0x0000001719002210 */ /* 0x000fe40007ffe0ff */
[----:B------:R-:W4:Y:S01]  /*07c0*/  @P0 LDC.64 R2, c[0x0][0x270] ;  /* 0x00009c00ff020b82 */ /* 0x000f220000000a00 */
[----:B0-----:R-:W-:Y:S01]  /*07d0*/  @P2 LEA R26, P6, R24, R14, 0x1 ;  /* 0x0000000e181a2211 */ /* 0x001fe200078c08ff */
[----:B-----5:R-:W-:-:S03]  /*07e0*/  @!P4 IMAD R14, R49, R18, RZ ;  /* 0x00000012310ec224 */ /* 0x020fc600078e02ff */
[----:B------:R-:W-:Y:S02]  /*07f0*/  @P2 LEA.HI.X R27, R24, R15, R0, 0x1, P6 ;  /* 0x0000000f181b2211 */ /* 0x000fe400030f0c00 */
[----:B------:R-:W-:Y:S01]  /*0800*/  @P1 IADD3 R0, R31, R51, RZ ;  /* 0x000000331f001210 */ /* 0x000fe20007ffe0ff */
[----:B------:R-:W0:Y:S01]  /*0810*/  @P5 LDC.64 R22, c[0x0][0x220] ;  /* 0x00008800ff165b82 */ /* 0x000e220000000a00 */
[----:B------:R-:W-:Y:S01]  /*0820*/  @!P4 IMAD R31, R46, R19, R14 ;  /* 0x000000132e1fc224 */ /* 0x000fe200078e020e */
[----:B------:R-:W-:Y:S02]  /*0830*/  @!P4 MOV R14, R56 ;  /* 0x00000038000ec202 */ /* 0x000fe40000000f00 */
[----:B------:R-:W-:Y:S02]  /*0840*/  @!P4 MOV R15, R55 ;  /* 0x00000037000fc202 */ /* 0x000fe40000000f00 */
[----:B---3--:R-:W-:Y:S02]  /*0850*/  @P1 LEA R24, P6, R30, R16, 0x1 ;  /* 0x000000101e181211 */ /* 0x008fe400078c08ff */
[----:B------:R-:W-:Y:S01]  /*0860*/  @P5 MOV R16, R56 ;  /* 0x0000003800105202 */ /* 0x000fe20000000f00 */
[----:B------:R-:W-:Y:S01]  /*0870*/  @!P4 IMAD.WIDE.U32 R18, R46, R18, R14 ;  /* 0x000000122e12c225 */ /* 0x000fe200078e000e */
[----:B------:R-:W-:Y:S01]  /*0880*/  @P1 LEA.HI.X R25, R30, R17, R0, 0x1, P6 ;  /* 0x000000111e191211 */ /* 0x000fe200030f0c00 */
[----:B------:R-:W3:Y:S01]  /*0890*/  @P0 LDC.64 R14, c[0x0][0x220] ;  /* 0x00008800ff0e0b82 */ /* 0x000ee20000000a00 */
[----:B------:R-:W-:Y:S01]  /*08a0*/  @P5 MOV R17, R55 ;  /* 0x0000003700115202 */ /* 0x000fe20000000f00 */
[----:B-1----:R-:W-:Y:S01]  /*08b0*/  @P5 IMAD R0, R41, R12, RZ ;  /* 0x0000000c29005224 */ /* 0x002fe200078e02ff */
[----:B--2---:R-:W-:-:S03]  /*08c0*/  @!P4 LEA R30, P6, R18, R20, 0x1 ;  /* 0x00000014121ec211 */ /* 0x004fc600078c08ff */
[C---:B------:R-:W-:Y:S01]  /*08d0*/  @P5 IMAD R13, R34.reuse, R13, R0 ;  /* 0x0000000d220d5224 */ /* 0x040fe200078e0200 */
[----:B------:R-:W-:Y:S01]  /*08e0*/  @!P4 IADD3 R0, R19, R31, RZ ;  /* 0x0000001f1300c210 */ /* 0x000fe20007ffe0ff */
[----:B------:R-:W-:-:S03]  /*08f0*/  @P5 IMAD.WIDE.U32 R16, R34, R12, R16 ;  /* 0x0000000c22105225 */ /* 0x000fc600078e0010 */
[----:B------:R-:W-:Y:S01]  /*0900*/  @!P4 LEA.HI.X R31, R18, R21, R0, 0x1, P6 ;  /* 0x00000015121fc211 */ /* 0x000fe200030f0c00 */
[----:B----4-:R-:W-:Y:S01]  /*0910*/  @P0 IMAD R12, R43, R2, RZ ;  /* 0x000000022b0c0224 */ /* 0x010fe200078e02ff */
[----:B------:R-:W-:Y:S02]  /*0920*/  @P5 IADD3 R0, R17, R13, RZ ;  /* 0x0000000d11005210 */ /* 0x000fe40007ffe0ff */
[----:B0-----:R-:W-:Y:S01]  /*0930*/  @P5 LEA R22, P6, R16, R22, 0x1 ;  /* 0x0000001610165211 */ /* 0x001fe200078c08ff */
[----:B------:R-:W-:Y:S01]  /*0940*/  @P0 IMAD R3, R36, R3, R12 ;  /* 0x0000000324030224 */ /* 0x000fe200078e020c */
[----:B------:R-:W-:Y:S02]  /*0950*/  @P0 MOV R12, R56 ;  /* 0x00000038000c0202 */ /* 0x000fe40000000f00 */
[----:B------:R-:W-:Y:S02]  /*0960*/  @P0 MOV R13, R55 ;  /* 0x00000037000d0202 */ /* 0x000fe40000000f00 */
[----:B------:R-:W-:-:S02]  /*0970*/  @P5 LEA.HI.X R23, R16, R23, R0, 0x1, P6 ;  /* 0x0000001710175211 */ /* 0x000fc400030f0c00 */
[----:B------:R-:W-:Y:S01]  /*0980*/  ISETP.GE.U32.AND P6, PT, R37, UR14, PT ;  /* 0x0000000e25007c0c */ /* 0x000fe2000bfc6070 */
[----:B------:R-:W-:Y:S02]  /*0990*/  @P0 IMAD.WIDE.U32 R12, R36, R2, R12 ;  /* 0x00000002240c0225 */ /* 0x000fe400078e000c */
[----:B------:R0:W2:Y:S01]  /*09a0*/  @P5 LDG.E R40, desc[UR8][R22.64] ;  /* 0x0000000816285981 */ /* 0x0000a2000c1e1900 */
[----:B------:R-:W-:Y:S02]  /*09b0*/  ISETP.GE.AND.EX P6, PT, R45, UR15, PT, P6 ;  /* 0x0000000f2d007c0c */ /* 0x000fe4000bfc6360 */
[----:B------:R-:W-:Y:S02]  /*09c0*/  @P0 IADD3 R0, R13, R3, RZ ;  /* 0x000000030d000210 */ /* 0x000fe40007ffe0ff */
[----:B---3--:R-:W-:Y:S02]  /*09d0*/  @P0 LEA R20, P5, R12, R14, 0x1 ;  /* 0x0000000e0c140211 */ /* 0x008fe400078a08ff */
[----:B------:R-:W-:-:S02]  /*09e0*/  ISETP.LT.U32.AND P6, PT, R5, 0x200, !P6 ;  /* 0x000002000500780c */ /* 0x000fc400077c1070 */
[----:B------:R-:W-:Y:S02]  /*09f0*/  @P0 LEA.HI.X R21, R12, R15, R0, 0x1, P5 ;  /* 0x0000000f0c150211 */ /* 0x000fe400028f0c00 */
[----:B------:R-:W-:Y:S02]  /*0a00*/  ISETP.GE.U32.AND P5, PT, R38, UR14, PT ;  /* 0x0000000e26007c0c */ /* 0x000fe4000bfa6070 */
[----:B------:R-:W-:Y:S02]  /*0a10*/  MOV R42, RZ ;  /* 0x000000ff002a7202 */ /* 0x000fe40000000f00 */
[----:B------:R-:W-:-:S04]  /*0a20*/  ISETP.GE.AND.EX P5, PT, R47, UR15, PT, P5 ;  /* 0x0000000f2f007c0c */ /* 0x000fc8000bfa6350 */
[----:B------:R-:W-:Y:S01]  /*0a30*/  ISETP.LT.U32.AND P5, PT, R5, 0x200, !P5 ;  /* 0x000002000500780c */ /* 0x000fe20006fa1070 */
[----:B------:R-:W1:Y:S01]  /*0a40*/  @P6 LDC.64 R12, c[0x0][0x270] ;  /* 0x00009c00ff0c6b82 */ /* 0x000e620000000a00 */
[----:B------:R-:W-:Y:S01]  /*0a50*/  MOV R3, RZ ;  /* 0x000000ff00037202 */ /* 0x000fe20000000f00 */
[----:B------:R3:W4:Y:S01]  /*0a60*/  @P3 LDG.E R42, desc[UR8][R28.64] ;  /* 0x000000081c2a3981 */ /* 0x000722000c1e1900 */
[----:B------:R-:W-:-:S04]  /*0a70*/  MOV R2, RZ ;  /* 0x000000ff00027202 */ /* 0x000fc80000000f00 */
[----:B------:R-:W5:Y:S01]  /*0a80*/  @!P4 LDG.E R3, desc[UR8][R30.64] ;  /* 0x000000081e03c981 */ /* 0x000f62000c1e1900 */
[----:B------:R-:W3:Y:S01]  /*0a90*/  @P6 LDC.64 R16, c[0x0][0x220] ;  /* 0x00008800ff106b82 */ /* 0x000ee20000000a00 */
[----:B------:R-:W-:Y:S02]  /*0aa0*/  MOV R0, RZ ;  /* 0x000000ff00007202 */ /* 0x000fe40000000f00 */
[----:B------:R-:W2:Y:S01]  /*0ab0*/  @P2 LDG.E R2, desc[UR8][R26.64] ;  /* 0x000000081a022981 */ /* 0x000ea2000c1e1900 */
[----:B------:R-:W-:Y:S02]  /*0ac0*/  MOV R48, RZ ;  /* 0x000000ff00307202 */ /* 0x000fe40000000f00 */
[----:B0-----:R-:W-:Y:S01]  /*0ad0*/  @P6 MOV R23, R55 ;  /* 0x0000003700176202 */ /* 0x001fe20000000f00 */
[----:B------:R-:W2:Y:S01]  /*0ae0*/  @P1 LDG.E R0, desc[UR8][R24.64] ;  /* 0x0000000818001981 */ /* 0x000ea2000c1e1900 */
[----:B------:R-:W0:Y:S03]  /*0af0*/  @P5 LDC.64 R14, c[0x0][0x270] ;  /* 0x00009c00ff0e5b82 */ /* 0x000e260000000a00 */
[----:B------:R3:W2:Y:S05]  /*0b00*/  @P0 LDG.E R48, desc[UR8][R20.64] ;  /* 0x0000000814300981 */ /* 0x0006aa000c1e1900 */
[----:B------:R-:W0:Y:S01]  /*0b10*/  @P5 LDC.64 R18, c[0x0][0x220] ;  /* 0x00008800ff125b82 */ /* 0x000e220000000a00 */
[----:B-1----:R-:W-:-:S04]  /*0b20*/  @P6 IMAD R22, R45, R12, RZ ;  /* 0x0000000c2d166224 */ /* 0x002fc800078e02ff */
[C---:B---3--:R-:W-:Y:S01]  /*0b30*/  @P6 IMAD R29, R37.reuse, R13, R22 ;  /* 0x0000000d251d6224 */ /* 0x048fe200078e0216 */
[-C--:B------:R-:W-:Y:S02]  /*0b40*/  @P6 MOV R22, R56.reuse ;  /* 0x0000003800166202 */ /* 0x080fe40000000f00 */
[----:B------:R-:W-:Y:S02]  /*0b50*/  @P5 MOV R20, R56 ;  /* 0x0000003800145202 */ /* 0x000fe40000000f00 */
[----:B------:R-:W-:Y:S01]  /*0b60*/  @P5 MOV R21, R55 ;  /* 0x0000003700155202 */ /* 0x000fe20000000f00 */
[----:B------:R-:W-:-:S04]  /*0b70*/  @P6 IMAD.WIDE.U32 R12, R37, R12, R22 ;  /* 0x0000000c250c6225 */ /* 0x000fc800078e0016 */
[----:B0-----:R-:W-:Y:S01]  /*0b80*/  @P5 IMAD R22, R47, R14, RZ ;  /* 0x0000000e2f165224 */ /* 0x001fe200078e02ff */
[----:B------:R-:W-:Y:S02]  /*0b90*/  @P6 IADD3 R13, R13, R29, RZ ;  /* 0x0000001d0d0d6210 */ /* 0x000fe40007ffe0ff */
[----:B------:R-:W-:Y:S01]  /*0ba0*/  @P6 LEA R16, P0, R12, R16, 0x1 ;  /* 0x000000100c106211 */ /* 0x000fe200078008ff */
[C---:B------:R-:W-:Y:S02]  /*0bb0*/  @P5 IMAD R23, R38.reuse, R15, R22 ;  /* 0x0000000f26175224 */ /* 0x040fe400078e0216 */
[----:B------:R-:W-:Y:S01]  /*0bc0*/  @P5 IMAD.WIDE.U32 R14, R38, R14, R20 ;  /* 0x0000000e260e5225 */ /* 0x000fe200078e0014 */
[----:B------:R-:W-:Y:S02]  /*0bd0*/  CS2R R50, SRZ ;  /* 0x0000000000327805 */ /* 0x000fe4000001ff00 */
[----:B------:R-:W-:Y:S02]  /*0be0*/  @P6 LEA.HI.X R17, R12, R17, R13, 0x1, P0 ;  /* 0x000000110c116211 */ /* 0x000fe400000f0c0d */
[----:B------:R-:W-:-:S02]  /*0bf0*/  @P5 IADD3 R12, R15, R23, RZ ;  /* 0x000000170f0c5210 */ /* 0x000fc40007ffe0ff */
[C---:B------:R-:W-:Y:S01]  /*0c00*/  @P5 LEA R18, P0, R14.reuse, R18, 0x1 ;  /* 0x000000120e125211 */ /* 0x040fe200078008ff */
[----:B------:R0:W3:Y:S03]  /*0c10*/  @P6 LDG.E R50, desc[UR8][R16.64] ;  /* 0x0000000810326981 */ /* 0x0000e6000c1e1900 */
[----:B------:R-:W-:-:S05]  /*0c20*/  @P5 LEA.HI.X R19, R14, R19, R12, 0x1, P0 ;  /* 0x000000130e135211 */ /* 0x000fca00000f0c0c */
[----:B------:R1:W3:Y:S01]  /*0c30*/  @P5 LDG.E R51, desc[UR8][R18.64] ;  /* 0x0000000812335981 */ /* 0x0002e2000c1e1900 */
[C---:B------:R-:W-:Y:S02]  /*0c40*/  ISETP.GT.AND P0, PT, R6.reuse, 0x1e, PT ;  /* 0x0000001e0600780c */ /* 0x040fe40003f04270 */
[----:B------:R-:W-:Y:S01]  /*0c50*/  ISETP.GT.AND P5, PT, R6, 0xf, PT ;  /* 0x0000000f0600780c */ /* 0x000fe20003fa4270 */
[----:B------:R-:W3:Y:S01]  /*0c60*/  LDC R52, c[0x0][0xc] ;  /* 0x00000300ff347b82 */ /* 0x000ee20000000800 */
[----:B------:R-:W-:Y:S01]  /*0c70*/  BSSY B0, `(.L_x_3129) ;  /* 0x0000089000007945 */ /* 0x000fe20003800000 */
[----:B----4-:R-:W-:-:S04]  /*0c80*/  PRMT R12, R42, 0x7632, R12 ;  /* 0x000076322a0c7816 */ /* 0x010fc8000000000c */
[----:B------:R-:W-:Y:S02]  /*0c90*/  SHF.L.U32 R15, R12, 0x10, RZ ;  /* 0x000000100c0f7819 */ /* 0x000fe400000006ff */
[----:B-----5:R-:W-:Y:S02]  /*0ca0*/  PRMT R12, R3, 0x7632, R12 ;  /* 0x00007632030c7816 */ /* 0x020fe4000000000c */
[----:B------:R-:W-:Y:S02]  /*0cb0*/  SHF.L.U32 R14, R42, 0x10, RZ ;  /* 0x000000102a0e7819 */ /* 0x000fe400000006ff */
[----:B------:R-:W-:Y:S01]  /*0cc0*/  SHF.L.U32 R13, R12, 0x10, RZ ;  /* 0x000000100c0d7819 */ /* 0x000fe200000006ff */
[----:B------:R-:W-:Y:S01]  /*0cd0*/  FMUL.FTZ R21, R15, R15 ;  /* 0x0000000f0f157220 */ /* 0x000fe20000410000 */
[----:B------:R-:W-:Y:S01]  /*0ce0*/  SHF.L.U32 R12, R3, 0x10, RZ ;  /* 0x00000010030c7819 */ /* 0x000fe200000006ff */
[----:B0-----:R-:W-:Y:S01]  /*0cf0*/  FADD.FTZ R16, R14, R15 ;  /* 0x0000000f0e107221 */ /* 0x001fe20000010000 */
[----:B--2---:R-:W-:Y:S01]  /*0d00*/  PRMT R20, R2, 0x7632, R20 ;  /* 0x0000763202147816 */ /* 0x004fe20000000014 */
[----:B------:R-:W-:Y:S01]  /*0d10*/  FMUL.FTZ R15, R13, R13 ;  /* 0x0000000d0d0f7220 */ /* 0x000fe20000410000 */
[----:B-1----:R-:W-:-:S02]  /*0d20*/  PRMT R18, R0, 0x7632, R18 ;  /* 0x0000763200127816 */ /* 0x002fc40000000012 */
[----:B------:R-:W-:Y:S01]  /*0d30*/  SHF.L.U32 R20, R20, 0x10, RZ ;  /* 0x0000001014147819 */ /* 0x000fe200000006ff */
[----:B------:R-:W-:Y:S01]  /*0d40*/  FFMA.FTZ R15, R12, R12, R15 ;  /* 0x0000000c0c0f7223 */ /* 0x000fe2000001000f */
[----:B------:R-:W-:Y:S01]  /*0d50*/  FFMA.FTZ R14, R14, R14, R21 ;  /* 0x0000000e0e0e7223 */ /* 0x000fe20000010015 */
[----:B------:R-:W-:Y:S01]  /*0d60*/  SHF.L.U32 R17, R2, 0x10, RZ ;  /* 0x0000001002117819 */ /* 0x000fe200000006ff */
[----:B------:R-:W-:Y:S01]  /*0d70*/  FADD.FTZ R13, R12, R13 ;  /* 0x0000000d0c0d7221 */ /* 0x000fe20000010000 */
[----:B------:R-:W-:Y:S01]  /*0d80*/  FADD.FTZ R15, RZ, R15 ;  /* 0x0000000fff0f7221 */ /* 0x000fe20000010000 */
[----:B------:R-:W-:Y:S01]  /*0d90*/  FMUL.FTZ R12, R20, R20 ;  /* 0x00000014140c7220 */ /* 0x000fe20000410000 */
[----:B------:R-:W-:Y:S01]  /*0da0*/  SHF.L.U32 R19, R18, 0x10, RZ ;  /* 0x0000001012137819 */ /* 0x000fe200000006ff */
[----:B------:R-:W-:Y:S01]  /*0db0*/  FADD.FTZ R20, R17, R20 ;  /* 0x0000001411147221 */ /* 0x000fe20000010000 */
[----:B------:R-:W-:Y:S01]  /*0dc0*/  FADD.FTZ R14, R15, R14 ;  /* 0x0000000e0f0e7221 */ /* 0x000fe20000010000 */
[----:B------:R-:W-:Y:S01]  /*0dd0*/  FADD.FTZ R13, RZ, R13 ;  /* 0x0000000dff0d7221 */ /* 0x000fe20000010000 */
[----:B------:R-:W-:Y:S01]  /*0de0*/  PRMT R15, R40, 0x7632, R15 ;  /* 0x00007632280f7816 */ /* 0x000fe2000000000f */
[----:B------:R-:W-:Y:S01]  /*0df0*/  FFMA.FTZ R17, R17, R17, R12 ;  /* 0x0000001111117223 */ /* 0x000fe2000001000c */
[----:B------:R-:W-:Y:S01]  /*0e00*/  SHF.L.U32 R12, R0, 0x10, RZ ;  /* 0x00000010000c7819 */ /* 0x000fe200000006ff */
[----:B------:R-:W-:Y:S01]  /*0e10*/  FMUL.FTZ R21, R19, R19 ;  /* 0x0000001313157220 */ /* 0x000fe20000410000 */
[----:B------:R-:W-:Y:S01]  /*0e20*/  FADD.FTZ R13, R13, R16 ;  /* 0x000000100d0d7221 */ /* 0x000fe20000010000 */
[----:B------:R-:W-:-:S02]  /*0e30*/  SHF.L.U32 R15, R15, 0x10, RZ ;  /* 0x000000100f0f7819 */ /* 0x000fc400000006ff */
[----:B------:R-:W-:Y:S01]  /*0e40*/  PRMT R18, R48, 0x7632, R18 ;  /* 0x0000763230127816 */ /* 0x000fe20000000012 */
[C---:B------:R-:W-:Y:S01]  /*0e50*/  FADD.FTZ R16, R12.reuse, R19 ;  /* 0x000000130c107221 */ /* 0x040fe20000010000 */
[----:B------:R-:W-:Y:S01]  /*0e60*/  FFMA.FTZ R21, R12, R12, R21 ;  /* 0x0000000c0c157223 */ /* 0x000fe20000010015 */
[----:B------:R-:W-:Y:S01]  /*0e70*/  FADD.FTZ R13, R13, R20 ;  /* 0x000000140d0d7221 */ /* 0x000fe20000010000 */
[----:B------:R-:W-:Y:S01]  /*0e80*/  FADD.FTZ R14, R14, R17 ;  /* 0x000000110e0e7221 */ /* 0x000fe20000010000 */
[----:B------:R-:W-:Y:S01]  /*0e90*/  SHF.L.U32 R12, R40, 0x10, RZ ;  /* 0x00000010280c7819 */ /* 0x000fe200000006ff */
[----:B------:R-:W-:Y:S01]  /*0ea0*/  FMUL.FTZ R17, R15, R15 ;  /* 0x0000000f0f117220 */ /* 0x000fe20000410000 */
[----:B------:R-:W-:Y:S01]  /*0eb0*/  SHF.L.U32 R19, R18, 0x10, RZ ;  /* 0x0000001012137819 */ /* 0x000fe200000006ff */
[----:B------:R-:W-:Y:S01]  /*0ec0*/  FADD.FTZ R13, R13, R16 ;  /* 0x000000100d0d7221 */ /* 0x000fe20000010000 */
[----:B------:R-:W-:Y:S01]  /*0ed0*/  FADD.FTZ R14, R14, R21 ;  /* 0x000000150e0e7221 */ /* 0x000fe20000010000 */
[C---:B------:R-:W-:Y:S01]  /*0ee0*/  FADD.FTZ R16, R12.reuse, R15 ;  /* 0x0000000f0c107221 */ /* 0x040fe20000010000 */
[----:B------:R-:W-:Y:S01]  /*0ef0*/  FFMA.FTZ R17, R12, R12, R17 ;  /* 0x0000000c0c117223 */ /* 0x000fe20000010011 */
[----:B------:R-:W-:Y:S01]  /*0f00*/  SHF.L.U32 R12, R48, 0x10, RZ ;  /* 0x00000010300c7819 */ /* 0x000fe200000006ff */
[----:B------:R-:W-:Y:S01]  /*0f10*/  FMUL.FTZ R15, R19, R19 ;  /* 0x00000013130f7220 */ /* 0x000fe20000410000 */
[----:B---3--:R-:W-:Y:S01]  /*0f20*/  PRMT R18, R50, 0x7632, R18 ;  /* 0x0000763232127816 */ /* 0x008fe20000000012 */
[----:B------:R-:W-:-:S02]  /*0f30*/  FADD.FTZ R14, R14, R17 ;  /* 0x000000110e0e7221 */ /* 0x000fc40000010000 */
[----:B------:R-:W-:Y:S01]  /*0f40*/  FFMA.FTZ R15, R12, R12, R15 ;  /* 0x0000000c0c0f7223 */ /* 0x000fe2000001000f */
[----:B------:R-:W-:Y:S01]  /*0f50*/  SHF.L.U32 R17, R18, 0x10, RZ ;  /* 0x0000001012117819 */ /* 0x000fe200000006ff */
[----:B------:R-:W-:Y:S01]  /*0f60*/  FADD.FTZ R13, R13, R16 ;  /* 0x000000100d0d7221 */ /* 0x000fe20000010000 */
[----:B------:R-:W-:Y:S01]  /*0f70*/  FADD.FTZ R16, R12, R19 ;  /* 0x000000130c107221 */ /* 0x000fe20000010000 */
[----:B------:R-:W-:Y:S02]  /*0f80*/  PRMT R18, R51, 0x7632, R18 ;  /* 0x0000763233127816 */ /* 0x000fe40000000012 */
[----:B------:R-:W-:Y:S01]  /*0f90*/  FMUL.FTZ R19, R17, R17 ;  /* 0x0000001111137220 */ /* 0x000fe20000410000 */
[----:B------:R-:W-:Y:S01]  /*0fa0*/  SHF.L.U32 R12, R50, 0x10, RZ ;  /* 0x00000010320c7819 */ /* 0x000fe200000006ff */
[----:B------:R-:W-:Y:S01]  /*0fb0*/  FADD.FTZ R14, R14, R15 ;  /* 0x0000000f0e0e7221 */ /* 0x000fe20000010000 */
[----:B------:R-:W-:Y:S01]  /*0fc0*/  SHF.L.U32 R15, R18, 0x10, RZ ;  /* 0x00000010120f7819 */ /* 0x000fe200000006ff */
[----:B------:R-:W-:-:S02]  /*0fd0*/  FADD.FTZ R13, R13, R16 ;  /* 0x000000100d0d7221 */ /* 0x000fc40000010000 */
[C---:B------:R-:W-:Y:S01]  /*0fe0*/  FADD.FTZ R16, R12.reuse, R17 ;  /* 0x000000110c107221 */ /* 0x040fe20000010000 */
[----:B------:R-:W-:Y:S01]  /*0ff0*/  FFMA.FTZ R19, R12, R12, R19 ;  /* 0x0000000c0c137223 */ /* 0x000fe20000010013 */
[----:B------:R-:W-:Y:S01]  /*1000*/  SHF.L.U32 R12, R51, 0x10, RZ ;  /* 0x00000010330c7819 */ /* 0x000fe200000006ff */
[----:B------:R-:W-:Y:S01]  /*1010*/  FMUL.FTZ R17, R15, R15 ;  /* 0x0000000f0f117220 */ /* 0x000fe20000410000 */
[----:B------:R-:W-:Y:S01]  /*1020*/  FADD.FTZ R13, R13, R16 ;  /* 0x000000100d0d7221 */ /* 0x000fe20000010000 */
[----:B------:R-:W-:Y:S02]  /*1030*/  FADD.FTZ R14, R14, R19 ;  /* 0x000000130e0e7221 */ /* 0x000fe40000010000 */
[C---:B------:R-:W-:Y:S01]  /*1040*/  FADD.FTZ R16, R12.reuse, R15 ;  /* 0x0000000f0c107221 */ /* 0x040fe20000010000 */
[----:B------:R-:W-:-:S03]  /*1050*/  FFMA.FTZ R17, R12, R12, R17 ;  /* 0x0000000c0c117223 */ /* 0x000fc60000010011 */
[----:B------:R-:W-:Y:S01]  /*1060*/  FADD.FTZ R13, R13, R16 ;  /* 0x000000100d0d7221 */ /* 0x000fe20000010000 */
[----:B------:R-:W-:-:S04]  /*1070*/  FADD.FTZ R14, R14, R17 ;  /* 0x000000110e0e7221 */ /* 0x000fc80000010000 */
[----:B------:R-:W0:Y:S04]  /*1080*/  SHFL.DOWN PT, R12, R13, 0x1, 0x1f ;  /* 0x08201f000d0c7f89 */ /* 0x000e2800000e0000 */
[----:B------:R-:W1:Y:S01]  /*1090*/  SHFL.DOWN PT, R15, R14, 0x1, 0x1f ;  /* 0x08201f000e0f7f89 */ /* 0x000e6200000e0000 */
        /* <DEDUP_REMOVED lines=19> */
[----:B------:R-:W-:Y:S02]  /*11d0*/  ISETP.NE.AND P0, PT, R6, RZ, PT ;  /* 0x000000ff0600720c */ /* 0x000fe40003f05270 */
[----:B------:R-:W-:Y:S01]  /*11e0*/  ISETP.GE.U32.AND P6, PT, R52, 0x2, PT ;  /* 0x000000023400780c */ /* 0x000fe20003fc6070 */
[----:B0-----:R-:W-:Y:S01]  /*11f0*/  @!P5 FADD.FTZ R13, R13, R12 ;  /* 0x0000000c0d0dd221 */ /* 0x001fe20000010000 */
[----:B-1----:R-:W-:Y:S01]  /*1200*/  @!P5 FADD.FTZ R14, R14, R15 ;  /* 0x0000000f0e0ed221 */ /* 0x002fe20000010000 */
[----:B------:R-:W-:-:S03]  /*1210*/  ISETP.NE.AND P5, PT, R5, RZ, PT ;  /* 0x000000ff0500720c */ /* 0x000fc60003fa5270 */
[----:B------:R-:W-:Y:S02]  /*1220*/  MOV R20, R13 ;  /* 0x0000000d00147202 */ /* 0x000fe40000000f00 */
[----:B------:R-:W-:-:S05]  /*1230*/  MOV R21, R14 ;  /* 0x0000000e00157202 */ /* 0x000fca0000000f00 */
[----:B------:R0:W-:Y:S01]  /*1240*/  @!P0 STS.64 [R39+0x10], R20 ;  /* 0x0000101427008388 */ /* 0x0001e20000000a00 */
[----:B------:R-:W-:Y:S06]  /*1250*/  BAR.SYNC.DEFER_BLOCKING 0x0 ;  /* 0x0000000000007b1d */ /* 0x000fec0000010000 */
[----:B------:R-:W-:Y:S05]  /*1260*/  @P5 BRA `(.L_x_3130) ;  /* 0x0000000000a45947 */ /* 0x000fea0003800000 */
[----:B------:R-:W1:Y:S01]  /*1270*/  S2UR UR6, SR_CgaCtaId ;  /* 0x00000000000679c3 */ /* 0x000e620000008800 */
[----:B------:R-:W-:Y:S02]  /*1280*/  UMOV UR5, 0x400 ;  /* 0x0000040000057882 */ /* 0x000fe40000000000 */
[----:B-1----:R-:W-:-:S09]  /*1290*/  ULEA UR5, UR6, UR5, 0x18 ;  /* 0x0000000506057291 */ /* 0x002fd2000f8ec03f */
[----:B------:R-:W1:Y:S04]  /*12a0*/  LDS.64 R22, [UR5+0x18] ;  /* 0x00001805ff167984 */ /* 0x000e680008000a00 */
[----:B------:R-:W2:Y:S04]  /*12b0*/  LDS.128 R16, [UR5+0x20] ;  /* 0x00002005ff107984 */ /* 0x000ea80008000c00 */
[----:B------:R-:W3:Y:S04]  /*12c0*/  LDS.128 R28, [UR5+0x30] ;  /* 0x00003005ff1c7984 */ /* 0x000ee80008000c00 */
[----:B------:R-:W4:Y:S04]  /*12d0*/  LDS.128 R12, [UR5+0x40] ;  /* 0x00004005ff0c7984 */ /* 0x000f280008000c00 */
[----:B------:R-:W5:Y:S01]  /*12e0*/  LDS.128 R24, [UR5+0x50] ;  /* 0x00005005ff187984 */ /* 0x000f620008000c00 */
[----:B-1----:R-:W-:Y:S01]  /*12f0*/  FADD.FTZ R53, R20, R22 ;  /* 0x0000001614357221 */ /* 0x002fe20000010000 */
[----:B0-----:R-:W-:-:S03]  /*1300*/  FADD.FTZ R20, R21, R23 ;  /* 0x0000001715147221 */ /* 0x001fc60000010000 */
[----:B--2---:R-:W-:Y:S01]  /*1310*/  FADD.FTZ R53, R53, R16 ;  /* 0x0000001035357221 */ /* 0x004fe20000010000 */
[----:B------:R-:W-:-:S03]  /*1320*/  FADD.FTZ R20, R20, R17 ;  /* 0x0000001114147221 */ /* 0x000fc60000010000 */
[----:B------:R-:W-:Y:S01]  /*1330*/  FADD.FTZ R53, R53, R18 ;  /* 0x0000001235357221 */ /* 0x000fe20000010000 */
[----:B------:R-:W-:Y:S02]  /*1340*/  FADD.FTZ R16, R20, R19 ;  /* 0x0000001314107221 */ /* 0x000fe40000010000 */
[----:B------:R-:W0:Y:S01]  /*1350*/  LDS.128 R20, [UR5+0x60] ;  /* 0x00006005ff147984 */ /* 0x000e220008000c00 */
[----:B---3--:R-:W-:Y:S01]  /*1360*/  FADD.FTZ R53, R53, R28 ;  /* 0x0000001c35357221 */ /* 0x008fe20000010000 */
[----:B------:R-:W-:Y:S02]  /*1370*/  FADD.FTZ R28, R16, R29 ;  /* 0x0000001d101c7221 */ /* 0x000fe40000010000 */
[----:B------:R-:W1:Y:S01]  /*1380*/  LDS.128 R16, [UR5+0x70] ;  /* 0x00007005ff107984 */ /* 0x000e620008000c00 */
[----:B------:R-:W-:Y:S01]  /*1390*/  FADD.FTZ R53, R53, R30 ;  /* 0x0000001e35357221 */ /* 0x000fe20000010000 */
[----:B------:R-:W-:Y:S02]  /*13a0*/  FADD.FTZ R60, R28, R31 ;  /* 0x0000001f1c3c7221 */ /* 0x000fe40000010000 */
[----:B------:R-:W2:Y:S01]  /*13b0*/  LDS.128 R28, [UR5+0x80] ;  /* 0x00008005ff1c7984 */ /* 0x000ea20008000c00 */
        /* <DEDUP_REMOVED lines=20> */
.L_x_3130:
[----:B------:R-:W-:Y:S05]  /*1500*/  BSYNC B0 ;  /* 0x0000000000007941 */ /* 0x000fea0003800000 */
.L_x_3129:
        /* <DEDUP_REMOVED lines=8> */
[----:B------:R-:W-:Y:S06]  /*1590*/  @!P6 BRA `(.L_x_3131) ;  /* 0x000000100070e947 */ /* 0x000fec0003800000 */
[----:B------:R-:W1:Y:S01]  /*15a0*/  LDC.64 R12, c[0x0][0x240] ;  /* 0x00009000ff0c7b82 */ /* 0x000e620000000a00 */
[----:B------:R-:W-:-:S05]  /*15b0*/  LOP3.LUT R14, R10, 0x1, RZ, 0xc0, !PT ;  /* 0x000000010a0e7812 */ /* 0x000fca00078ec0ff */
        /* <DEDUP_REMOVED lines=8> */
[----:B------:R-:W1:Y:S01]  /*1640*/  S2UR UR5, SR_CTAID.Y ;  /* 0x00000000000579c3 */ /* 0x000e620000002600 */
[----:B------:R-:W-:Y:S02]  /*1650*/  LOP3.LUT P0, RZ, R10, 0x2, RZ, 0xc0, !PT ;  /* 0x000000020aff7812 */ /* 0x000fe4000780c0ff */
[----:B------:R-:W-:Y:S02]  /*1660*/  MOV R17, 0xffffffff ;  /* 0xffffffff00117802 */ /* 0x000fe40000000f00 */
[----:B------:R-:W-:Y:S02]  /*1670*/  SEL R31, R52, RZ, !P0 ;  /* 0x000000ff341f7207 */ /* 0x000fe40004000000 */
[----:B------:R-:W-:Y:S02]  /*1680*/  SEL R17, R17, 0x1, P0 ;  /* 0x0000000111117807 */ /* 0x000fe40000000000 */
[----:B------:R-:W-:Y:S02]  /*1690*/  ISETP.NE.AND P0, PT, R31, -0x1, PT ;  /* 0xffffffff1f00780c */ /* 0x000fe40003f05270 */
[----:B-1----:R-:W-:-:S05]  /*16a0*/  MOV R4, UR5 ;  /* 0x0000000500047c02 */ /* 0x002fca0008000f00 */
[----:B------:R-:W-:-:S04]  /*16b0*/  IMAD R15, R7, UR7, R4 ;  /* 0x00000007070f7c24 */ /* 0x000fc8000f8e0204 */
[----:B------:R-:W-:-:S05]  /*16c0*/  IMAD.WIDE.U32 R14, R15, 0x8, R18 ;  /* 0x000000080f0e7825 */ /* 0x000fca00078e0012 */
[----:B------:R1:W-:Y:S01]  /*16d0*/  STG.E.64 desc[UR8][R14.64], R20 ;  /* 0x000000140e007986 */ /* 0x0003e2000c101b08 */
[----:B------:R-:W-:Y:S06]  /*16e0*/  MEMBAR.ALL.GPU ;  /* 0x0000000000007992 */ /* 0x000fec000000a000 */
[----:B------:R-:W-:-:S00]  /*16f0*/  ERRBAR ;  /* 0x00000000000079ab */ /* 0x000fc00000000000 */
[----:B------:R-:W-:Y:S06]  /*1700*/  CGAERRBAR ;  /* 0x00000000000075ab */ /* 0x000fec0000000000 */
[----:B------:R1:W-:Y:S01]  /*1710*/  REDG.E.ADD.S32.STRONG.GPU desc[UR8][R12.64], R17 ;  /* 0x000000110c00798e */ /* 0x0003e2000c10e388 */
[----:B------:R-:W-:Y:S05]  /*1720*/  @!P0 BRA `(.L_x_3132) ;  /* 0x0000000000148947 */ /* 0x000fea0003800000 */
.L_x_3133:
[----:B-1----:R-:W2:Y:S04]  /*1730*/  LDG.E.STRONG.GPU R14, desc[UR8][R12.64] ;  /* 0x000000080c0e7981 */ /* 0x002ea8000c1ef900 */
[----:B--2---:R-:W-:Y:S01]  /*1740*/  CCTL.IVALL ;  /* 0x00000000ff00798f */ /* 0x004fe20002000000 */
[----:B------:R-:W-:Y:S05]  /*1750*/  YIELD ;  /* 0x0000000000007946 */ /* 0x000fea0003800000 */
[----:B------:R-:W-:-:S13]  /*1760*/  ISETP.NE.AND P0, PT, R14, R31, PT ;  /* 0x0000001f0e00720c */ /* 0x000fda0003f05270 */
[----:B------:R-:W-:Y:S05]  /*1770*/  @P0 BRA `(.L_x_3133) ;  /* 0xfffffffc00ec0947 */ /* 0x000fea000383ffff */
.L_x_3132:
[----:B------:R-:W-:Y:S01]  /*1780*/  ISETP.NE.AND P0, PT, R52, RZ, PT ;  /* 0x000000ff3400720c */ /* 0x000fe20003f05270 */
[----:B------:R-:W-:Y:S05]  /*1790*/  WARPSYNC.ALL ;  /* 0x0000000000007948 */ /* 0x000fea0003800000 */
[----:B------:R-:W-:Y:S07]  /*17a0*/  BAR.SYNC.DEFER_BLOCKING 0x0 ;  /* 0x0000000000007b1d */ /* 0x000fee0000010000 */
[----:B------:R-:W-:Y:S05]  /*17b0*/  @!P0 BRA `(.L_x_3131) ;  /* 0x0000000c00e88947 */ /* 0x000fea0003800000 */
[----:B-1----:R-:W-:Y:S01]  /*17c0*/  IADD3 R12, R52, -0x1, RZ ;  /* 0xffffffff340c7810 */ /* 0x002fe20007ffe0ff */
        /* <DEDUP_REMOVED lines=12> */
.L_x_3137:
[----:B------:R-:W-:-:S13]  /*1890*/  ISETP.EQ.OR P6, PT, R17, UR7, P5 ;  /* 0x0000000711007c0c */ /* 0x000fda000afc2670 */
[----:B------:R-:W-:-:S04]  /*18a0*/  @!P6 IMAD R15, R7, R17, R4 ;  /* 0x00000011070fe224 */ /* 0x000fc800078e0204 */
[----:B------:R-:W-:-:S05]  /*18b0*/  @!P6 IMAD.WIDE.U32 R14, R15, 0x8, R18 ;  /* 0x000000080f0ee825 */ /* 0x000fca00078e0012 */
[----:B------:R-:W0:Y:S01]  /*18c0*/  @!P6 LDG.E.64 R12, desc[UR8][R14.64] ;  /* 0x000000080e0ce981 */ /* 0x000e22000c1e1b00 */
[----:B------:R-:W-:Y:S01]  /*18d0*/  IADD3 R31, R17, 0x1, RZ ;  /* 0x00000001111f7810 */ /* 0x000fe20007ffe0ff */
[----:B0-----:R-:W-:Y:S01]  /*18e0*/  @!P6 FADD.FTZ R20, R20, R12 ;  /* 0x0000000c1414e221 */ /* 0x001fe20000010000 */
        /* <DEDUP_REMOVED lines=109> */
.L_x_3136:
        /* <DEDUP_REMOVED lines=25> */
[----:B------:R-:W-:-:S04]  /*2150*/  IADD3 R17, R17, 0x4, RZ ;  /* 0x0000000411117810 */ /* 0x000fc80007ffe0ff */
        /* <DEDUP_REMOVED lines=28> */
[----:B------:R-:W-:Y:S02]  /*2320*/  IADD3 R17, R17, 0x4, RZ ;  /* 0x0000000411117810 */ /* 0x000fe40007ffe0ff */
[----:B------:R-:W-:Y:S01]  /*2330*/  IADD3 R16, R16, -0x4, RZ ;  /* 0xfffffffc10107810 */ /* 0x000fe20007ffe0ff */
[----:B--2---:R-:W-:Y:S01]  /*2340*/  @!P0 FADD.FTZ R20, R20, R12 ;  /* 0x0000000c14148221 */ /* 0x004fe20000010000 */
[----:B------:R-:W-:Y:S01]  /*2350*/  @!P0 FADD.FTZ R21, R21, R13 ;  /* 0x0000000d15158221 */ /* 0x000fe20000010000 */
[----:B------:R-:W-:Y:S02]  /*2360*/  PLOP3.LUT P0, PT, PT, PT, PT, 0x8, 0x0 ;  /* 0x000000000000781c */ /* 0x000fe40003f0e170 */
[----:B---3--:R-:W-:Y:S01]  /*2370*/  @!P6 FADD.FTZ R20, R20, R14 ;  /* 0x0000000e1414e221 */ /* 0x008fe20000010000 */
[----:B------:R-:W-:-:S10]  /*2380*/  @!P6 FADD.FTZ R21, R21, R15 ;  /* 0x0000000f1515e221 */ /* 0x000fd40000010000 */
.L_x_3138:
[----:B------:R-:W-:-:S13]  /*2390*/  ISETP.NE.OR P0, PT, R16, RZ, P0 ;  /* 0x000000ff1000720c */ /* 0x000fda0000705670 */
[----:B------:R-:W-:Y:S05]  /*23a0*/  @!P0 BRA `(.L_x_3134) ;  /* 0x00000000007c8947 */ /* 0x000fea0003800000 */
.L_x_3135:
        /* <DEDUP_REMOVED lines=27> */
[----:B------:R-:W-:Y:S02]  /*2560*/  ISETP.NE.AND P0, PT, R16, RZ, PT ;  /* 0x000000ff1000720c */ /* 0x000fe40003f05270 */
[----:B---3--:R-:W-:Y:S01]  /*2570*/  @!P6 FADD.FTZ R20, R20, R14 ;  /* 0x0000000e1414e221 */ /* 0x008fe20000010000 */
[----:B------:R-:W-:-:S10]  /*2580*/  @!P6 FADD.FTZ R21, R21, R15 ;  /* 0x0000000f1515e221 */ /* 0x000fd40000010000 */
[----:B------:R-:W-:Y:S05]  /*2590*/  @P0 BRA `(.L_x_3135) ;  /* 0xfffffffc00840947 */ /* 0x000fea000383ffff */
.L_x_3134:
        /* <DEDUP_REMOVED lines=11> */
.L_x_3140:
[----:B------:R-:W-:Y:S05]  /*2650*/  BSYNC B0 ;  /* 0x0000000000007941 */ /* 0x000fea0003800000 */
.L_x_3139:
        /* <DEDUP_REMOVED lines=16> */
.L_x_3131:
[----:B------:R-:W-:Y:S01]  /*2760*/  ULDC.64 UR12, c[0x0][0x218] ;  /* 0x00008600000c7ab9 */ /* 0x000fe20000000a00 */
[----:B------:R-:W-:Y:S01]  /*2770*/  LOP3.LUT P0, RZ, R5, UR7, RZ, 0xfc, !PT ;  /* 0x0000000705ff7c12 */ /* 0x000fe2000f80fcff */
[----:B------:R-:W2:Y:S01]  /*2780*/  S2UR UR6, SR_CgaCtaId ;  /* 0x00000000000679c3 */ /* 0x000ea20000008800 */
[----:B------:R-:W-:Y:S01]  /*2790*/  ISETP.EQ.U32.AND P6, PT, RZ, UR12, PT ;  /* 0x0000000cff007c0c */ /* 0x000fe2000bfc2070 */
[----:B------:R-:W-:Y:S01]  /*27a0*/  UMOV UR5, 0x400 ;  /* 0x0000040000057882 */ /* 0x000fe20000000000 */
[C---:B-1----:R-:W-:Y:S01]  /*27b0*/  SHF.L.U32 R14, R58.reuse, 0x2, RZ ;  /* 0x000000023a0e7819 */ /* 0x042fe200000006ff */
[----:B------:R-:W-:Y:S01]  /*27c0*/  ULDC.64 UR14, c[0x0][0x230] ;  /* 0x00008c00000e7ab9 */ /* 0x000fe20000000a00 */
[----:B------:R-:W-:Y:S01]  /*27d0*/  ISETP.EQ.OR.EX P0, PT, RZ, UR13, P0, P6 ;  /* 0x0000000dff007c0c */ /* 0x000fe20008702760 */
[----:B------:R-:W-:Y:S01]  /*27e0*/  ULDC.64 UR12, c[0x0][0x228] ;  /* 0x00008a00000c7ab9 */ /* 0x000fe20000000a00 */
[----:B------:R-:W-:Y:S02]  /*27f0*/  SHF.L.U64.HI R58, R58, 0x2, R59 ;  /* 0x000000023a3a7819 */ /* 0x000fe4000001023b */
[----:B------:R-:W-:-:S04]  /*2800*/  IADD3 R30, P6, R14, UR12, RZ ;  /* 0x0000000c0e1e7c10 */ /* 0x000fc8000ffde0ff */
[----:B------:R-:W-:Y:S02]  /*2810*/  IADD3.X R31, R58, UR13, RZ, P6, !PT ;  /* 0x0000000d3a1f7c10 */ /* 0x000fe4000b7fe4ff */
[----:B------:R-:W-:-:S03]  /*2820*/  IADD3 R14, P6, R14, UR14, RZ ;  /* 0x0000000e0e0e7c10 */ /* 0x000fc6000ffde0ff */
[----:B------:R-:W1:Y:S01]  /*2830*/  @!P0 LDC.64 R12, c[0x0][0x218] ;  /* 0x00008600ff0c8b82 */ /* 0x000e620000000a00 */
[----:B------:R-:W-:Y:S01]  /*2840*/  IADD3.X R15, R58, UR15, RZ, P6, !PT ;  /* 0x0000000f3a0f7c10 */ /* 0x000fe2000b7fe4ff */
[----:B--2---:R-:W-:-:S03]  /*2850*/  ULEA UR5, UR6, UR5, 0x18 ;  /* 0x0000000506057291 */ /* 0x004fc6000f8ec03f */
[----:B------:R-:W-:Y:S02]  /*2860*/  ULDC UR6, c[0x0][0x2a4] ;  /* 0x0000a90000067ab9 */ /* 0x000fe40000000800 */
[----:B------:R-:W-:Y:S01]  /*2870*/  @!P0 FMUL.FTZ R19, R21, UR6 ;  /* 0x0000000615138c20 */ /* 0x000fe20008410000 */
[----:B------:R-:W-:-:S03]  /*2880*/  @!P0 FMUL.FTZ R18, R20, UR6 ;  /* 0x0000000614128c20 */ /* 0x000fc60008410000 */
[----:B------:R0:W-:Y:S01]  /*2890*/  @!P5 STS.64 [UR5+0x98], R20 ;  /* 0x00009814ff00d988 */ /* 0x0001e20008000a05 */
[----:B-1----:R-:W-:-:S05]  /*28a0*/  @!P0 IMAD.WIDE R52, R32, 0x8, R12 ;  /* 0x0000000820348825 */ /* 0x002fca00078e020c */
[----:B------:R1:W-:Y:S01]  /*28b0*/  @!P0 STG.E.64 desc[UR8][R52.64], R18 ;  /* 0x0000001234008986 */ /* 0x0003e2000c101b08 */
[----:B------:R-:W-:Y:S06]  /*28c0*/  BAR.SYNC.DEFER_BLOCKING 0x0 ;  /* 0x0000000000007b1d */ /* 0x000fec0000010000 */
[----:B------:R2:W3:Y:S04]  /*28d0*/  LDG.E.64 R12, desc[UR8][R30.64] ;  /* 0x000000081e0c7981 */ /* 0x0004e8000c1e1b00 */
[----:B------:R-:W3:Y:S01]  /*28e0*/  LDG.E.64 R14, desc[UR8][R14.64] ;  /* 0x000000080e0e7981 */ /* 0x000ee2000c1e1b00 */
[----:B0-----:R-:W-:Y:S01]  /*28f0*/  HFMA2.MMA R20, -RZ, RZ, 1.875, 0 ;  /* 0x3f800000ff147435 */ /* 0x001fe200000001ff */
[----:B------:R-:W-:-:S02]  /*2900*/  ISETP.NE.AND P6, PT, RZ, UR10, PT ;  /* 0x0000000aff007c0c */ /* 0x000fc4000bfc5270 */
[----:B------:R-:W0:Y:S01]  /*2910*/  LDS.64 R16, [UR5+0x98] ;  /* 0x00009805ff107984 */ /* 0x000e220008000a00 */
[----:B------:R-:W-:Y:S02]  /*2920*/  SHF.L.U32 R3, R3, 0x10, RZ ;  /* 0x0000001003037819 */ /* 0x000fe400000006ff */
[----:B------:R-:W-:Y:S02]  /*2930*/  SHF.L.U32 R29, R29, 0x10, RZ ;  /* 0x000000101d1d7819 */ /* 0x000fe400000006ff */
[----:B-1----:R-:W-:Y:S01]  /*2940*/  SHF.L.U32 R19, R42, 0x10, RZ ;  /* 0x000000102a137819 */ /* 0x002fe200000006ff */
[----:B0-----:R-:W-:-:S04]  /*2950*/  FMUL.FTZ R58, R16, UR6 ;  /* 0x00000006103a7c20 */ /* 0x001fc80008410000 */
[C---:B------:R-:W-:Y:S01]  /*2960*/  FMUL.FTZ R16, R58.reuse, R58 ;  /* 0x0000003a3a107220 */ /* 0x040fe20000410000 */
[--C-:B------:R-:W-:Y:S01]  /*2970*/  FADD.FTZ R3, R3, -R58.reuse ;  /* 0x8000003a03037221 */ /* 0x100fe20000010000 */
[----:B------:R-:W-:Y:S01]  /*2980*/  FADD.FTZ R29, -R58, R29 ;  /* 0x0000001d3a1d7221 */ /* 0x000fe20000010100 */
[----:B------:R-:W-:Y:S01]  /*2990*/  FADD.FTZ R19, R19, -R58 ;  /* 0x8000003a13137221 */ /* 0x000fe20000010000 */
[----:B------:R-:W-:-:S05]  /*29a0*/  FFMA.FTZ R16, R17, UR6, -R16 ;  /* 0x0000000611107c23 */ /* 0x000fca0008010810 */
[----:B------:R-:W-:-:S13]  /*29b0*/  FSETP.GTU.FTZ.AND P0, PT, R16, RZ, PT ;  /* 0x000000ff1000720b */ /* 0x000fda0003f1c000 */
[----:B------:R-:W0:Y:S02]  /*29c0*/  @P0 LDC R17, c[0x0][0x238] ;  /* 0x00008e00ff110b82 */ /* 0x000e240000000800 */
[----:B0-----:R-:W-:Y:S01]  /*29d0*/  @P0 FADD.FTZ R16, R16, R17 ;  /* 0x0000001110100221 */ /* 0x001fe20000010000 */
[----:B------:R-:W-:-:S03]  /*29e0*/  SHF.L.U32 R17, R28, 0x10, RZ ;  /* 0x000000101c117819 */ /* 0x000fc600000006ff */
[----:B------:R-:W0:Y:S02]  /*29f0*/  @P0 MUFU.RSQ R20, R16 ;  /* 0x0000001000140308 */ /* 0x000e240000001400 */
[----:B------:R-:W-:Y:S01]  /*2a00*/  FADD.FTZ R17, -R58, R17 ;  /* 0x000000113a117221 */ /* 0x000fe20000010100 */
[-C--:B0-----:R-:W-:Y:S01]  /*2a10*/  FMUL.FTZ R21, R3, R20.reuse ;  /* 0x0000001403157220 */ /* 0x081fe20000410000 */
[-C--:B--2---:R-:W-:Y:S01]  /*2a20*/  FMUL.FTZ R30, R29, R20.reuse ;  /* 0x000000141d1e7220 */ /* 0x084fe20000410000 */
[-C--:B------:R-:W-:Y:S01]  /*2a30*/  FMUL.FTZ R3, R19, R20.reuse ;  /* 0x0000001413037220 */ /* 0x080fe20000410000 */
[----:B------:R-:W-:Y:S01]  /*2a40*/  FMUL.FTZ R28, R17, R20 ;  /* 0x00000014111c7220 */ /* 0x000fe20000410000 */
[----:B---3--:R-:W-:Y:S01]  /*2a50*/  FFMA.FTZ R21, R12, R21, R14 ;  /* 0x000000150c157223 */ /* 0x008fe2000001000e */
[----:B------:R-:W-:Y:S01]  /*2a60*/  FFMA.FTZ R30, R13, R30, R15 ;  /* 0x0000001e0d1e7223 */ /* 0x000fe2000001000f */
[----:B------:R-:W-:Y:S06]  /*2a70*/  @!P6 BRA `(.L_x_3141) ;  /* 0x000000000028e947 */ /* 0x000fec0003800000 */
        /* <DEDUP_REMOVED lines=10> */
.L_x_3141:
[----:B------:R-:W-:Y:S04]  /*2b20*/  BSSY B0, `(.L_x_3142) ;  /* 0x000000e000007945 */ /* 0x000fe80003800000 */
[----:B------:R-:W-:Y:S05]  /*2b30*/  @P4 BRA `(.L_x_3143) ;  /* 0x0000000000304947 */ /* 0x000fea0003800000 */
[----:B------:R-:W-:Y:S01]  /*2b40*/  ULDC.64 UR12, c[0x0][0x270] ;  /* 0x00009c00000c7ab9 */ /* 0x000fe20000000a00 */
[----:B------:R-:W-:Y:S01]  /*2b50*/  MOV R16, R56 ;  /* 0x0000003800107202 */ /* 0x000fe20000000f00 */
[----:B------:R-:W-:Y:S01]  /*2b60*/  IMAD R49, R49, UR12, RZ ;  /* 0x0000000c31317c24 */ /* 0x000fe2000f8e02ff */
[----:B------:R-:W-:Y:S02]  /*2b70*/  MOV R17, R55 ;  /* 0x0000003700117202 */ /* 0x000fe40000000f00 */
[----:B------:R-:W-:Y:S01]  /*2b80*/  F2FP.BF16.F32.PACK_AB R21, R30, R21 ;  /* 0x000000151e15723e */ /* 0x000fe200000010ff */
[C---:B------:R-:W-:Y:S02]  /*2b90*/  IMAD R49, R46.reuse, UR13, R49 ;  /* 0x0000000d2e317c24 */ /* 0x040fe4000f8e0231 */
[----:B------:R-:W-:Y:S01]  /*2ba0*/  IMAD.WIDE.U32 R16, R46, UR12, R16 ;  /* 0x0000000c2e107c25 */ /* 0x000fe2000f8e0010 */
[----:B------:R-:W-:Y:S02]  /*2bb0*/  ULDC.64 UR12, c[0x0][0x210] ;  /* 0x00008400000c7ab9 */ /* 0x000fe40000000a00 */
[----:B------:R-:W-:-:S02]  /*2bc0*/  LEA R18, P0, R16, UR12, 0x1 ;  /* 0x0000000c10127c11 */ /* 0x000fc4000f8008ff */
[----:B------:R-:W-:-:S04]  /*2bd0*/  IADD3 R49, R17, R49, RZ ;  /* 0x0000003111317210 */ /* 0x000fc80007ffe0ff */
[----:B------:R-:W-:-:S05]  /*2be0*/  LEA.HI.X R19, R16, UR13, R49, 0x1, P0 ;  /* 0x0000000d10137c11 */ /* 0x000fca00080f0c31 */
[----:B------:R0:W-:Y:S02]  /*2bf0*/  STG.E desc[UR8][R18.64], R21 ;  /* 0x0000001512007986 */ /* 0x0001e4000c101908 */
.L_x_3143:
[----:B------:R-:W-:Y:S05]  /*2c00*/  BSYNC B0 ;  /* 0x0000000000007941 */ /* 0x000fea0003800000 */
.L_x_3142:
[----:B0-----:R-:W-:Y:S01]  /*2c10*/  SHF.L.U32 R19, R2, 0x10, RZ ;  /* 0x0000001002137819 */ /* 0x001fe200000006ff */
[----:B------:R-:W-:Y:S01]  /*2c20*/  FFMA.FTZ R18, R12, R3, R14 ;  /* 0x000000030c127223 */ /* 0x000fe2000001000e */
[----:B------:R-:W-:Y:S01]  /*2c30*/  SHF.L.U32 R27, R27, 0x10, RZ ;  /* 0x000000101b1b7819 */ /* 0x000fe200000006ff */
        /* <DEDUP_REMOVED lines=12> */
.L_x_3144:
        /* <DEDUP_REMOVED lines=14> */
.L_x_3146:
[----:B------:R-:W-:Y:S05]  /*2de0*/  BSYNC B0 ;  /* 0x0000000000007941 */ /* 0x000fea0003800000 */
.L_x_3145:
[----:B------:R-:W-:Y:S01]  /*2df0*/  SHF.L.U32 R3, R26, 0x10, RZ ;  /* 0x000000101a037819 */ /* 0x000fe200000006ff */
[--C-:B------:R-:W-:Y:S01]  /*2e00*/  FADD.FTZ R19, R19, -R58.reuse ;  /* 0x8000003a13137221 */ /* 0x100fe20000010000 */
[----:B0-----:R-:W-:Y:S01]  /*2e10*/  SHF.L.U32 R17, R0, 0x10, RZ ;  /* 0x0000001000117819 */ /* 0x001fe200000006ff */
[C---:B------:R-:W-:Y:S01]  /*2e20*/  FADD.FTZ R27, -R58.reuse, R27 ;  /* 0x0000001b3a1b7221 */ /* 0x040fe20000010100 */
[----:B------:R-:W-:Y:S01]  /*2e30*/  ULDC.64 UR14, c[0x0][0x278] ;  /* 0x00009e00000e7ab9 */ /* 0x000fe20000000a00 */
[----:B------:R-:W-:Y:S01]  /*2e40*/  FADD.FTZ R21, -R58, R3 ;  /* 0x000000033a157221 */ /* 0x000fe20000010100 */
[-C--:B------:R-:W-:Y:S01]  /*2e50*/  FMUL.FTZ R3, R19, R20.reuse ;  /* 0x0000001413037220 */ /* 0x080fe20000410000 */
[----:B------:R-:W-:Y:S01]  /*2e60*/  FADD.FTZ R17, R17, -R58 ;  /* 0x8000003a11117221 */ /* 0x000fe20000010000 */
[-C--:B------:R-:W-:Y:S01]  /*2e70*/  FMUL.FTZ R2, R27, R20.reuse ;  /* 0x000000141b027220 */ /* 0x080fe20000410000 */
[-C--:B------:R-:W-:Y:S01]  /*2e80*/  FMUL.FTZ R0, R21, R20.reuse ;  /* 0x0000001415007220 */ /* 0x080fe20000410000 */
[----:B------:R-:W-:Y:S01]  /*2e90*/  ISETP.GE.U32.AND P0, PT, R34, UR14, PT ;  /* 0x0000000e22007c0c */ /* 0x000fe2000bf06070 */
[----:B------:R-:W-:Y:S01]  /*2ea0*/  FMUL.FTZ R19, R17, R20 ;  /* 0x0000001411137220 */ /* 0x000fe20000410000 */
[----:B------:R-:W-:Y:S01]  /*2eb0*/  FFMA.FTZ R18, R12, R3, R14 ;  /* 0x000000030c127223 */ /* 0x000fe2000001000e */
[----:B------:R-:W-:Y:S01]  /*2ec0*/  FFMA.FTZ R21, R13, R2, R15 ;  /* 0x000000020d157223 */ /* 0x000fe2000001000f */
[----:B------:R-:W-:Y:S09]  /*2ed0*/  @!P6 BRA `(.L_x_3147) ;  /* 0x000000000028e947 */ /* 0x000ff20003800000 */
        /* <DEDUP_REMOVED lines=10> */
.L_x_3147:
        /* <DEDUP_REMOVED lines=14> */
.L_x_3149:
[----:B------:R-:W-:Y:S05]  /*3060*/  BSYNC B0 ;  /* 0x0000000000007941 */ /* 0x000fea0003800000 */
.L_x_3148:
[----:B0-----:R-:W-:Y:S01]  /*3070*/  SHF.L.U32 R21, R40, 0x10, RZ ;  /* 0x0000001028157819 */ /* 0x001fe200000006ff */
[----:B------:R-:W-:Y:S01]  /*3080*/  FFMA.FTZ R19, R12, R19, R14 ;  /* 0x000000130c137223 */ /* 0x000fe2000001000e */
        /* <DEDUP_REMOVED lines=12> */
.L_x_3150:
        /* <DEDUP_REMOVED lines=14> */
.L_x_3152:
[----:B------:R-:W-:Y:S05]  /*3230*/  BSYNC B0 ;  /* 0x0000000000007941 */ /* 0x000fea0003800000 */
.L_x_3151:
[----:B------:R-:W-:Y:S01]  /*3240*/  SHF.L.U32 R25, R25, 0x10, RZ ;  /* 0x0000001019197819 */ /* 0x000fe200000006ff */
[----:B------:R-:W-:Y:S01]  /*3250*/  FADD.FTZ R21, R21, -R58 ;  /* 0x8000003a15157221 */ /* 0x000fe20000010000 */
[----:B------:R-:W-:Y:S02]  /*3260*/  ISETP.GE.AND.EX P5, PT, R41, UR15, PT, P0 ;  /* 0x0000000f29007c0c */ /* 0x000fe4000bfa6300 */
[----:B------:R-:W-:Y:S01]  /*3270*/  ISETP.GE.U32.AND P4, PT, R36, UR14, PT ;  /* 0x0000000e24007c0c */ /* 0x000fe2000bf86070 */
[----:B------:R-:W-:Y:S01]  /*3280*/  FADD.FTZ R25, -R58, R25 ;  /* 0x000000193a197221 */ /* 0x000fe20000010100 */
[-C--:B------:R-:W-:Y:S01]  /*3290*/  FMUL.FTZ R21, R21, R20.reuse ;  /* 0x0000001415157220 */ /* 0x080fe20000410000 */
[----:B------:R-:W-:Y:S02]  /*32a0*/  ISETP.GE.U32.AND P0, PT, R37, UR14, PT ;  /* 0x0000000e25007c0c */ /* 0x000fe4000bf06070 */
[----:B------:R-:W-:Y:S01]  /*32b0*/  FMUL.FTZ R0, R25, R20 ;  /* 0x0000001419007220 */ /* 0x000fe20000410000 */
[----:B------:R-:W-:Y:S01]  /*32c0*/  ISETP.LT.U32.AND P5, PT, R5, 0x200, !P5 ;  /* 0x000002000500780c */ /* 0x000fe20006fa1070 */
[----:B------:R-:W-:-:S02]  /*32d0*/  FFMA.FTZ R21, R12, R21, R14 ;  /* 0x000000150c157223 */ /* 0x000fc4000001000e */
[----:B------:R-:W-:Y:S01]  /*32e0*/  FFMA.FTZ R0, R13, R0, R15 ;  /* 0x000000000d007223 */ /* 0x000fe2000001000f */
[----:B------:R-:W-:Y:S09]  /*32f0*/  @!P6 BRA `(.L_x_3153) ;  /* 0x000000000028e947 */ /* 0x000ff20003800000 */
        /* <DEDUP_REMOVED lines=10> */
.L_x_3153:
[----:B------:R-:W-:Y:S04]  /*33a0*/  BSSY B0, `(.L_x_3154) ;  /* 0x000000e000007945 */ /* 0x000fe80003800000 */
[----:B------:R-:W-:Y:S05]  /*33b0*/  @!P5 BRA `(.L_x_3155) ;  /* 0x000000000030d947 */ /* 0x000fea0003800000 */
[----:B------:R-:W-:Y:S01]  /*33c0*/  ULDC.64 UR12, c[0x0][0x270] ;  /* 0x00009c00000c7ab9 */ /* 0x000fe20000000a00 */
[----:B------:R-:W-:Y:S01]  /*33d0*/  MOV R2, R56 ;  /* 0x0000003800027202 */ /* 0x000fe20000000f00 */
[----:B0-----:R-:W-:Y:S01]  /*33e0*/  IMAD R17, R41, UR12, RZ ;  /* 0x0000000c29117c24 */ /* 0x001fe2000f8e02ff */
        /* <DEDUP_REMOVED lines=9> */
.L_x_3155:
[----:B------:R-:W-:Y:S05]  /*3480*/  BSYNC B0 ;  /* 0x0000000000007941 */ /* 0x000fea0003800000 */
.L_x_3154:
[----:B01----:R-:W-:Y:S02]  /*3490*/  SHF.L.U32 R17, R48, 0x10, RZ ;  /* 0x0000001030117819 */ /* 0x003fe400000006ff */
[----:B------:R-:W-:Y:S02]  /*34a0*/  SHF.L.U32 R3, R24, 0x10, RZ ;  /* 0x0000001018037819 */ /* 0x000fe400000006ff */
[----:B------:R-:W-:Y:S01]  /*34b0*/  SHF.L.U32 R19, R50, 0x10, RZ ;  /* 0x0000001032137819 */ /* 0x000fe200000006ff */
[--C-:B------:R-:W-:Y:S01]  /*34c0*/  FADD.FTZ R17, R17, -R58.reuse ;  /* 0x8000003a11117221 */ /* 0x100fe20000010000 */
[----:B------:R-:W-:Y:S01]  /*34d0*/  SHF.L.U32 R23, R23, 0x10, RZ ;  /* 0x0000001017177819 */ /* 0x000fe200000006ff */
[----:B------:R-:W-:Y:S01]  /*34e0*/  FADD.FTZ R3, -R58, R3 ;  /* 0x000000033a037221 */ /* 0x000fe20000010100 */
[----:B------:R-:W-:Y:S01]  /*34f0*/  SHF.L.U32 R25, R51, 0x10, RZ ;  /* 0x0000001033197819 */ /* 0x000fe200000006ff */
[--C-:B------:R-:W-:Y:S01]  /*3500*/  FADD.FTZ R19, R19, -R58.reuse ;  /* 0x8000003a13137221 */ /* 0x100fe20000010000 */
[----:B------:R-:W-:Y:S01]  /*3510*/  SHF.L.U32 R21, R22, 0x10, RZ ;  /* 0x0000001016157819 */ /* 0x000fe200000006ff */
[----:B------:R-:W-:Y:S01]  /*3520*/  FADD.FTZ R23, -R58, R23 ;  /* 0x000000173a177221 */ /* 0x000fe20000010100 */
[----:B------:R-:W-:Y:S01]  /*3530*/  ISETP.GE.U32.AND P5, PT, R38, UR14, PT ;  /* 0x0000000e26007c0c */ /* 0x000fe2000bfa6070 */
[----:B------:R-:W-:Y:S01]  /*3540*/  FADD.FTZ R25, R25, -R58 ;  /* 0x8000003a19197221 */ /* 0x000fe20000010000 */
[-C--:B------:R-:W-:Y:S01]  /*3550*/  FMUL.FTZ R17, R17, R20.reuse ;  /* 0x0000001411117220 */ /* 0x080fe20000410000 */
[----:B------:R-:W-:Y:S01]  /*3560*/  FADD.FTZ R21, -R58, R21 ;  /* 0x000000153a157221 */ /* 0x000fe20000010100 */
[-C--:B------:R-:W-:Y:S01]  /*3570*/  FMUL.FTZ R2, R3, R20.reuse ;  /* 0x0000001403027220 */ /* 0x080fe20000410000 */
[-C--:B------:R-:W-:Y:S01]  /*3580*/  FMUL.FTZ R19, R19, R20.reuse ;  /* 0x0000001413137220 */ /* 0x080fe20000410000 */
[-C--:B------:R-:W-:Y:S01]  /*3590*/  FMUL.FTZ R18, R23, R20.reuse ;  /* 0x0000001417127220 */ /* 0x080fe20000410000 */
[-C--:B------:R-:W-:Y:S01]  /*35a0*/  FMUL.FTZ R25, R25, R20.reuse ;  /* 0x0000001419197220 */ /* 0x080fe20000410000 */
[----:B------:R-:W-:Y:S01]  /*35b0*/  FMUL.FTZ R20, R21, R20 ;  /* 0x0000001415147220 */ /* 0x000fe20000410000 */
[----:B------:R-:W-:Y:S01]  /*35c0*/  ISETP.GE.AND.EX P4, PT, R43, UR15, PT, P4 ;  /* 0x0000000f2b007c0c */ /* 0x000fe2000bf86340 */
[C-C-:B------:R-:W-:Y:S01]  /*35d0*/  FFMA.FTZ R16, R12.reuse, R17, R14.reuse ;  /* 0x000000110c107223 */ /* 0x140fe2000001000e */
[----:B------:R-:W-:Y:S01]  /*35e0*/  ISETP.GE.AND.EX P0, PT, R45, UR15, PT, P0 ;  /* 0x0000000f2d007c0c */ /* 0x000fe2000bf06300 */
[C-C-:B------:R-:W-:Y:S01]  /*35f0*/  FFMA.FTZ R0, R12.reuse, R19, R14.reuse ;  /* 0x000000130c007223 */ /* 0x140fe2000001000e */
[----:B------:R-:W-:Y:S01]  /*3600*/  ISETP.GE.AND.EX P5, PT, R47, UR15, PT, P5 ;  /* 0x0000000f2f007c0c */ /* 0x000fe2000bfa6350 */
[C-C-:B------:R-:W-:Y:S01]  /*3610*/  FFMA.FTZ R19, R13.reuse, R18, R15.reuse ;  /* 0x000000120d137223 */ /* 0x140fe2000001000f */
[--C-:B------:R-:W-:Y:S01]  /*3620*/  FFMA.FTZ R17, R13, R20, R15.reuse ;  /* 0x000000140d117223 */ /* 0x100fe2000001000f */
[C---:B------:R-:W-:Y:S01]  /*3630*/  ISETP.LT.U32.AND P4, PT, R5.reuse, 0x200, !P4 ;  /* 0x000002000500780c */ /* 0x040fe20006781070 */
[----:B------:R-:W-:Y:S01]  /*3640*/  FFMA.FTZ R14, R12, R25, R14 ;  /* 0x000000190c0e7223 */ /* 0x000fe2000001000e */
[----:B------:R-:W-:Y:S01]  /*3650*/  ISETP.LT.U32.AND P0, PT, R5, 0x200, !P0 ;  /* 0x000002000500780c */ /* 0x000fe20004701070 */
[----:B------:R-:W-:Y:S01]  /*3660*/  FFMA.FTZ R15, R13, R2, R15 ;  /* 0x000000020d0f7223 */ /* 0x000fe2000001000f */
        /* <DEDUP_REMOVED lines=12> */
.L_x_3156:
        /* <DEDUP_REMOVED lines=14> */
.L_x_3158:
[----:B------:R-:W-:Y:S05]  /*3810*/  BSYNC B0 ;  /* 0x0000000000007941 */ /* 0x000fea0003800000 */
.L_x_3157:
        /* <DEDUP_REMOVED lines=11> */
.L_x_3159:
[----:B------:R-:W-:Y:S04]  /*38d0*/  BSSY B0, `(.L_x_3160) ;  /* 0x000000e000007945 */ /* 0x000fe80003800000 */
[----:B------:R-:W-:Y:S05]  /*38e0*/  @!P0 BRA `(.L_x_3161) ;  /* 0x0000000000308947 */ /* 0x000fea0003800000 */
[----:B------:R-:W-:Y:S01]  /*38f0*/  ULDC.64 UR12, c[0x0][0x270] ;  /* 0x00009c00000c7ab9 */ /* 0x000fe20000000a00 */
[----:B0-----:R-:W-:Y:S01]  /*3900*/  MOV R12, R56 ;  /* 0x00000038000c7202 */ /* 0x001fe20000000f00 */
        /* <DEDUP_REMOVED lines=10> */
.L_x_3161:
[----:B------:R-:W-:Y:S05]  /*39b0*/  BSYNC B0 ;  /* 0x0000000000007941 */ /* 0x000fea0003800000 */
.L_x_3160:
[----:B------:R-:W-:Y:S05]  /*39c0*/  @!P6 BRA `(.L_x_3162) ;  /* 0x000000000028e947 */ /* 0x000fea0003800000 */
[----:B------:R-:W-:Y:S01]  /*39d0*/  FMUL.FTZ R0, R14, -1.4426950216293334961 ;  /* 0xbfb8aa3b0e007820 */ /* 0x000fe20000410000 */
[----:B0-----:R-:W-:-:S05]  /*39e0*/  FMUL.FTZ R12, R17, -1.4426950216293334961 ;  /* 0xbfb8aa3b110c7820 */ /* 0x001fca0000410000 */
[----:B------:R-:W1:Y:S08]  /*39f0*/  MUFU.EX2 R0, R0 ;  /* 0x0000000000007308 */ /* 0x000e700000000800 */
[----:B------:R-:W0:Y:S01]  /*3a00*/  MUFU.EX2 R12, R12 ;  /* 0x0000000c000c7308 */ /* 0x000e220000000800 */
[----:B-1----:R-:W-:-:S07]  /*3a10*/  FADD.FTZ R2, R0, 1 ;  /* 0x3f80000000027421 */ /* 0x002fce0000010000 */
[----:B------:R-:W1:Y:S01]  /*3a20*/  MUFU.RCP R3, R2 ;  /* 0x0000000200037308 */ /* 0x000e620000001000 */
[----:B0-----:R-:W-:-:S07]  /*3a30*/  FADD.FTZ R13, R12, 1 ;  /* 0x3f8000000c0d7421 */ /* 0x001fce0000010000 */
[----:B------:R-:W0:Y:S01]  /*3a40*/  MUFU.RCP R16, R13 ;  /* 0x0000000d00107308 */ /* 0x000e220000001000 */
[----:B-1----:R-:W-:Y:S01]  /*3a50*/  FMUL.FTZ R14, R14, R3 ;  /* 0x000000030e0e7220 */ /* 0x002fe20000410000 */
[----:B0-----:R-:W-:-:S07]  /*3a60*/  FMUL.FTZ R17, R17, R16 ;  /* 0x0000001011117220 */ /* 0x001fce0000410000 */
.L_x_3162:
[----:B------:R-:W-:Y:S04]  /*3a70*/  BSSY B0, `(.L_x_3163) ;  /* 0x000000d000007945 */ /* 0x000fe80003800000 */
[----:B------:R-:W-:Y:S05]  /*3a80*/  @!P5 BRA `(.L_x_3164) ;  /* 0x00000000002cd947 */ /* 0x000fea0003800000 */
[----:B------:R-:W-:Y:S01]  /*3a90*/  ULDC.64 UR12, c[0x0][0x270] ;  /* 0x00009c00000c7ab9 */ /* 0x000fe20000000a00 */
[----:B------:R-:W-:Y:S01]  /*3aa0*/  MOV R54, R56 ;  /* 0x0000003800367202 */ /* 0x000fe20000000f00 */
[----:B-1----:R-:W-:Y:S01]  /*3ab0*/  IMAD R3, R47, UR12, RZ ;  /* 0x0000000c2f037c24 */ /* 0x002fe2000f8e02ff */
        /* <DEDUP_REMOVED lines=8> */
.L_x_3164:
[----:B------:R-:W-:Y:S05]  /*3b40*/  BSYNC B0 ;  /* 0x0000000000007941 */ /* 0x000fea0003800000 */
.L_x_3163:
[----:B------:R-:W-:Y:S02]  /*3b50*/  IADD3 R32, R7, R32, RZ ;  /* 0x0000002007207210 */ /* 0x000fe40007ffe0ff */
[----:B------:R-:W-:Y:S02]  /*3b60*/  IADD3 R10, R10, 0x1, RZ ;  /* 0x000000010a0a7810 */ /* 0x000fe40007ffe0ff */
[----:B------:R-:W-:-:S13]  /*3b70*/  ISETP.GE.AND P0, PT, R32, UR4, PT ;  /* 0x0000000420007c0c */ /* 0x000fda000bf06270 */
[----:B------:R-:W-:Y:S05]  /*3b80*/  @!P0 BRA `(.L_x_3165) ;  /* 0xffffffc400dc8947 */ /* 0x000fea000383ffff */
[----:B------:R-:W-:Y:S05]  /*3b90*/  EXIT ;  /* 0x000000000000794d */ /* 0x000fea0003800000 */
.L_x_3166:
        /* <DEDUP_REMOVED lines=14> */
.L_x_5253:


//--------------------- .text._Z35group_norm_nhwc_fwd_one_pass_kernelI11Bf16IOFp32WLi256ELi64ELi512EEv26Group_norm_nhwc_fwd_params --------------------------
	.section	.text._Z35group_norm_nhwc_fwd_one_pass_kernelI11Bf16IOFp32WLi256ELi64ELi512EEv26Group_norm_nhwc_fwd_params,"ax",@progbits
	.align	128
        .global         _Z35group_norm_nhwc_fwd_one_pass_kernelI11Bf16IOFp32WLi256ELi64ELi512EEv26Group_norm_nhwc_fwd_params
        .type           _Z35group_norm_nhwc_fwd_one_pass_kernelI11Bf16IOFp32WLi256ELi64ELi512EEv26Group_norm_nhwc_fwd_params,@function
        .size           _Z35group_norm_nhwc_fwd_one_pass_kernelI11Bf16IOFp32WLi256ELi64ELi512EEv26Group_norm_nhwc_fwd_params,(.L_x_5254 - _Z35group_norm_nhwc_fwd_one_pass_kernelI11Bf16IOFp32WLi256ELi64ELi512EEv26Group_norm_nhwc_fwd_params)
        .other          _Z35group_norm_nhwc_fwd_one_pass_kernelI11Bf16IOFp32WLi256ELi64ELi512EEv26Group_norm_nhwc_fwd_params,@"STO_CUDA_ENTRY STV_DEFAULT"
_Z35group_norm_nhwc_fwd_one_pass_kernelI11Bf16IOFp32WLi256ELi64ELi512EEv26Group_norm_nhwc_fwd_params:
.text._Z35group_norm_nhwc_fwd_one_pass_kernelI11Bf16IOFp32WLi256ELi64ELi512EEv26Group_norm_nhwc_fwd_params:
        /* <DEDUP_REMOVED lines=8> */
[----:B------:R-:W1:Y:S01]  /*0080*/  S2UR UR6, SR_CgaCtaId ;  /* 0x00000000000679c3 */ /* 0x000e620000008800 */
[----:B------:R-:W-:Y:S01]  /*0090*/  UMOV UR5, 0x400 ;  /* 0x0000040000057882 */ /* 0x000fe20000000000 */
[----:B------:R-:W-:Y:S01]  /*00a0*/  ULDC.U8 UR10, c[0x0][0x28c] ;  /* 0x0000a300000a7ab9 */ /* 0x000fe20000000000 */
[----:B------:R-:W2:Y:S01]  /*00b0*/  S2R R2, SR_LANEID ;  /* 0x0000000000027919 */ /* 0x000ea20000000000 */
[----:B------:R-:W-:Y:S01]  /*00c0*/  ULDC.64 UR8, c[0x0][0x208] ;  /* 0x0000820000087ab9 */ /* 0x000fe20000000a00 */
[----:B-1----:R-:W-:Y:S01]  /*00d0*/  ULEA UR5, UR6, UR5, 0x18 ;  /* 0x0000000506057291 */ /* 0x002fe2000f8ec03f */
[----:B0-----:R-:W-:-:S04]  /*00e0*/  SHF.R.S32.HI R3, RZ, 0x1f, R0 ;  /* 0x0000001fff037819 */ /* 0x001fc80000011400 */
[----:B------:R-:W-:-:S04]  /*00f0*/  LEA.HI R3, R3, R0, RZ, 0x5 ;  /* 0x0000000003037211 */ /* 0x000fc800078f28ff */
[----:B------:R-:W-:Y:S01]  /*0100*/  SHF.R.S32.HI R81, RZ, 0x5, R3 ;  /* 0x00000005ff517819 */ /* 0x000fe20000011403 */
[----:B------:R-:W-:-:S03]  /*0110*/  HFMA2.MMA R3, -RZ, RZ, 0, 0 ;  /* 0x00000000ff037435 */ /* 0x000fc600000001ff */
[----:B--2---:R-:W-:-:S08]  /*0120*/  LEA R81, R81, UR5, 0x3 ;  /* 0x0000000551517c11 */ /* 0x004fd0000f8e18ff */
.L_x_3228:
[----:B------:R-:W0:Y:S01]  /*0130*/  LDC R13, c[0x0][0x288] ;  /* 0x0000a200ff0d7b82 */ /* 0x000e220000000800 */
[----:B------:R-:W-:Y:S01]  /*0140*/  ULDC.64 UR12, c[0x0][0x278] ;  /* 0x00009e00000c7ab9 */ /* 0x000fe20000000a00 */
[----:B------:R-:W-:Y:S01]  /*0150*/  ISETP.GT.U32.AND P4, PT, R0, 0x1ff, PT ;  /* 0x000001ff0000780c */ /* 0x000fe20003f84070 */
[----:B------:R-:W-:Y:S01]  /*0160*/  ULDC.64 UR6, c[0x0][0x280] ;  /* 0x0000a00000067ab9 */ /* 0x000fe20000000a00 */
[----:B------:R-:W-:-:S04]  /*0170*/  LOP3.LUT R83, R83, 0xfffffffd, RZ, 0xc0, !PT ;  /* 0xfffffffd53537812 */ /* 0x000fc800078ec0ff */
[----:B-1----:R-:W1:Y:S01]  /*0180*/  S2UR UR5, SR_CTAID.X ;  /* 0x00000000000579c3 */ /* 0x002e620000002500 */
[----:B0---4-:R-:W-:-:S04]  /*0190*/  IABS R7, R13 ;  /* 0x0000000d00077213 */ /* 0x011fc80000000000 */
[----:B------:R-:W0:Y:S08]  /*01a0*/  I2F.RP R6, R7 ;  /* 0x0000000700067306 */ /* 0x000e300000209400 */
[----:B0-----:R-:W0:Y:S02]  /*01b0*/  MUFU.RCP R6, R6 ;  /* 0x0000000600067308 */ /* 0x001e240000001000 */
[----:B0-----:R-:W-:-:S06]  /*01c0*/  IADD3 R4, R6, 0xffffffe, RZ ;  /* 0x0ffffffe06047810 */ /* 0x001fcc0007ffe0ff */
[----:B--2---:R0:W2:Y:S02]  /*01d0*/  F2I.FTZ.U32.TRUNC.NTZ R5, R4 ;  /* 0x0000000400057305 */ /* 0x0040a4000021f000 */
[----:B0-----:R-:W-:Y:S02]  /*01e0*/  MOV R4, RZ ;  /* 0x000000ff00047202 */ /* 0x001fe40000000f00 */
[----:B--2---:R-:W-:-:S05]  /*01f0*/  IADD3 R8, RZ, -R5, RZ ;  /* 0x80000005ff087210 */ /* 0x004fca0007ffe0ff */
[----:B------:R-:W-:Y:S01]  /*0200*/  IMAD R9, R8, R7, RZ ;  /* 0x0000000708097224 */ /* 0x000fe200078e02ff */
[----:B------:R-:W-:-:S03]  /*0210*/  IABS R8, R82 ;  /* 0x0000005200087213 */ /* 0x000fc60000000000 */
[----:B------:R-:W-:Y:S01]  /*0220*/  IMAD.HI.U32 R5, R5, R9, R4 ;  /* 0x0000000905057227 */ /* 0x000fe200078e0004 */
[----:B------:R-:W-:Y:S01]  /*0230*/  LOP3.LUT R4, R82, R13, RZ, 0x3c, !PT ;  /* 0x0000000d52047212 */ /* 0x000fe200078e3cff */
[----:B------:R-:W1:Y:S03]  /*0240*/  LDC R9, c[0x0][0x294] ;  /* 0x0000a500ff097b82 */ /* 0x000e660000000800 */
[----:B------:R-:W-:Y:S01]  /*0250*/  ISETP.GE.AND P2, PT, R4, RZ, PT ;  /* 0x000000ff0400720c */ /* 0x000fe20003f46270 */
[----:B------:R-:W-:Y:S01]  /*0260*/  IMAD.HI.U32 R5, R5, R8, RZ ;  /* 0x0000000805057227 */ /* 0x000fe200078e00ff */
[----:B------:R-:W-:-:S04]  /*0270*/  SHF.R.U32.HI R4, RZ, 0x5, R0 ;  /* 0x00000005ff047819 */ /* 0x000fc80000011600 */
[----:B------:R-:W-:-:S05]  /*0280*/  IADD3 R6, -R5, RZ, RZ ;  /* 0x000000ff05067210 */ /* 0x000fca0007ffe1ff */
[----:B------:R-:W-:Y:S01]  /*0290*/  IMAD R6, R7, R6, R8 ;  /* 0x0000000607067224 */ /* 0x000fe200078e0208 */
[----:B------:R-:W-:-:S04]  /*02a0*/  SHF.L.U32 R8, R0, 0x1, RZ ;  /* 0x0000000100087819 */ /* 0x000fc800000006ff */
[----:B------:R-:W-:Y:S02]  /*02b0*/  ISETP.GT.U32.AND P1, PT, R7, R6, PT ;  /* 0x000000060700720c */ /* 0x000fe40003f24070 */
[----:B------:R-:W-:Y:S01]  /*02c0*/  LOP3.LUT R91, R8, 0x3e, RZ, 0xc0, !PT ;  /* 0x0000003e085b7812 */ /* 0x000fe200078ec0ff */
[----:B-1----:R-:W-:-:S05]  /*02d0*/  IMAD R4, R9, UR5, R4 ;  /* 0x0000000509047c24 */ /* 0x002fca000f8e0204 */
[C---:B------:R-:W-:Y:S02]  /*02e0*/  IADD3 R8, R4.reuse, 0x30, RZ ;  /* 0x0000003004087810 */ /* 0x040fe40007ffe0ff */
[----:B------:R-:W-:-:S03]  /*02f0*/  IADD3 R10, R4, 0x40, RZ ;  /* 0x00000040040a7810 */ /* 0x000fc60007ffe0ff */
[-C--:B------:R-:W-:Y:S02]  /*0300*/  @!P1 IADD3 R6, R6, -R7.reuse, RZ ;  /* 0x8000000706069210 */ /* 0x080fe40007ffe0ff */
[----:B------:R-:W-:Y:S02]  /*0310*/  @!P1 IADD3 R5, R5, 0x1, RZ ;  /* 0x0000000105059810 */ /* 0x000fe40007ffe0ff */
[----:B------:R-:W-:Y:S02]  /*0320*/  ISETP.GE.U32.AND P0, PT, R6, R7, PT ;  /* 0x000000070600720c */ /* 0x000fe40003f06070 */
[----:B------:R-:W-:Y:S02]  /*0330*/  ISETP.NE.AND P1, PT, R13, RZ, PT ;  /* 0x000000ff0d00720c */ /* 0x000fe40003f25270 */
[C---:B------:R-:W-:Y:S02]  /*0340*/  IADD3 R6, R4.reuse, 0x10, RZ ;  /* 0x0000001004067810 */ /* 0x040fe40007ffe0ff */
[----:B------:R-:W-:-:S02]  /*0350*/  IADD3 R7, R4, 0x20, RZ ;  /* 0x0000002004077810 */ /* 0x000fc40007ffe0ff */
[----:B------:R-:W-:Y:S02]  /*0360*/  SHF.R.S32.HI R9, RZ, 0x1f, R6 ;  /* 0x0000001fff097819 */ /* 0x000fe40000011406 */
[----:B---3--:R-:W-:-:S03]  /*0370*/  SHF.R.S32.HI R15, RZ, 0x1f, R10 ;  /* 0x0000001fff0f7819 */ /* 0x008fc6000001140a */
[----:B------:R-:W-:Y:S02]  /*0380*/  @P0 IADD3 R5, R5, 0x1, RZ ;  /* 0x0000000105050810 */ /* 0x000fe40007ffe0ff */
[----:B------:R-:W-:Y:S02]  /*0390*/  ISETP.GE.U32.AND P0, PT, R4, UR12, PT ;  /* 0x0000000c04007c0c */ /* 0x000fe4000bf06070 */
[----:B------:R-:W-:Y:S02]  /*03a0*/  MOV R87, R5 ;  /* 0x0000000500577202 */ /* 0x000fe40000000f00 */
[----:B------:R-:W-:Y:S02]  /*03b0*/  SHF.R.S32.HI R5, RZ, 0x1f, R4 ;  /* 0x0000001fff057819 */ /* 0x000fe40000011404 */
[----:B------:R-:W-:Y:S02]  /*03c0*/  @!P2 IADD3 R87, -R87, RZ, RZ ;  /* 0x000000ff5757a210 */ /* 0x000fe40007ffe1ff */
[----:B------:R-:W-:-:S02]  /*03d0*/  ISETP.GE.OR.EX P3, PT, R5, UR13, P4, P0 ;  /* 0x0000000d05007c0c */ /* 0x000fc4000a766700 */
[----:B------:R-:W-:Y:S02]  /*03e0*/  @!P1 LOP3.LUT R87, RZ, R13, RZ, 0x33, !PT ;  /* 0x0000000dff579212 */ /* 0x000fe400078e33ff */
[----:B------:R-:W-:Y:S02]  /*03f0*/  ISETP.GE.U32.AND P0, PT, R6, UR12, PT ;  /* 0x0000000c06007c0c */ /* 0x000fe4000bf06070 */
[----:B------:R-:W-:Y:S02]  /*0400*/  IADD3 R11, -R87, RZ, RZ ;  /* 0x000000ff570b7210 */ /* 0x000fe40007ffe1ff */
[----:B------:R-:W-:Y:S02]  /*0410*/  ISETP.GE.OR.EX P2, PT, R9, UR13, P4, P0 ;  /* 0x0000000d09007c0c */ /* 0x000fe4000a746700 */
[----:B------:R-:W-:Y:S01]  /*0420*/  ISETP.GE.U32.AND P1, PT, R7, UR12, PT ;  /* 0x0000000c07007c0c */ /* 0x000fe2000bf26070 */
[----:B------:R-:W-:Y:S01]  /*0430*/  IMAD R90, R13, R11, R82 ;  /* 0x0000000b0d5a7224 */ /* 0x000fe200078e0252 */
[----:B------:R-:W-:Y:S01]  /*0440*/  SHF.R.S32.HI R11, RZ, 0x1f, R7 ;  /* 0x0000001fff0b7819 */ /* 0x000fe20000011407 */
[----:B------:R-:W0:Y:S01]  /*0450*/  @!P3 LDC.64 R18, c[0x0][0x270] ;  /* 0x00009c00ff12bb82 */ /* 0x000e220000000a00 */
[----:B------:R-:W-:-:S02]  /*0460*/  @P3 LOP3.LUT R83, R83, 0x2, RZ, 0xfc, !PT ;  /* 0x0000000253533812 */ /* 0x000fc400078efcff */
[----:B------:R-:W-:Y:S02]  /*0470*/  ISETP.GE.OR.EX P6, PT, R11, UR13, P4, P1 ;  /* 0x0000000d0b007c0c */ /* 0x000fe4000a7c6710 */
[----:B------:R-:W-:Y:S02]  /*0480*/  LOP3.LUT R83, R83, 0xfffffffb, RZ, 0xc0, !PT ;  /* 0xfffffffb53537812 */ /* 0x000fe400078ec0ff */
[----:B------:R-:W-:Y:S01]  /*0490*/  ISETP.GE.U32.AND P0, PT, R8, UR12, PT ;  /* 0x0000000c08007c0c */ /* 0x000fe2000bf06070 */
[----:B------:R-:W1:Y:S01]  /*04a0*/  @!P3 LDC.64 R40, c[0x0][0x220] ;  /* 0x00008800ff28bb82 */ /* 0x000e620000000a00 */
[----:B------:R-:W-:Y:S02]  /*04b0*/  SHF.R.S32.HI R13, RZ, 0x1f, R8 ;  /* 0x0000001fff0d7819 */ /* 0x000fe40000011408 */
[----:B------:R-:W-:Y:S02]  /*04c0*/  @P2 LOP3.LUT R83, R83, 0x4, RZ, 0xfc, !PT ;  /* 0x0000000453532812 */ /* 0x000fe400078efcff */
[----:B------:R-:W-:-:S02]  /*04d0*/  ISETP.GE.OR.EX P5, PT, R13, UR13, P4, P0 ;  /* 0x0000000d0d007c0c */ /* 0x000fc4000a7a6700 */
[----:B------:R-:W-:Y:S01]  /*04e0*/  LOP3.LUT R83, R83, 0xfffffff7, RZ, 0xc0, !PT ;  /* 0xfffffff753537812 */ /* 0x000fe200078ec0ff */
[----:B------:R-:W2:Y:S01]  /*04f0*/  @!P2 LDC.64 R20, c[0x0][0x270] ;  /* 0x00009c00ff14ab82 */ /* 0x000ea20000000a00 */
[----:B------:R-:W-:Y:S02]  /*0500*/  ISETP.GE.U32.AND P1, PT, R10, UR12, PT ;  /* 0x0000000c0a007c0c */ /* 0x000fe4000bf26070 */
[----:B------:R-:W-:Y:S02]  /*0510*/  @P6 LOP3.LUT R83, R83, 0x8, RZ, 0xfc, !PT ;  /* 0x0000000853536812 */ /* 0x000fe400078efcff */
[----:B------:R-:W-:Y:S02]  /*0520*/  SHF.R.S32.HI R12, RZ, 0x1f, R87 ;  /* 0x0000001fff0c7819 */ /* 0x000fe40000011457 */
[----:B------:R-:W-:Y:S01]  /*0530*/  LOP3.LUT R83, R83, 0xffffffef, RZ, 0xc0, !PT ;  /* 0xffffffef53537812 */ /* 0x000fe200078ec0ff */
[----:B------:R-:W3:Y:S01]  /*0540*/  @!P6 LDC.64 R22, c[0x0][0x270] ;  /* 0x00009c00ff16eb82 */ /* 0x000ee20000000a00 */
[----:B------:R-:W-:Y:S01]  /*0550*/  LEA R90, R90, R91, 0x6 ;  /* 0x0000005b5a5a7211 */ /* 0x000fe200078e30ff */
[----:B------:R-:W-:Y:S01]  /*0560*/  IMAD R12, R12, UR6, RZ ;  /* 0x000000060c0c7c24 */ /* 0x000fe2000f8e02ff */
[----:B------:R-:W-:-:S02]  /*0570*/  @P5 LOP3.LUT R83, R83, 0x10, RZ, 0xfc, !PT ;  /* 0x0000001053535812 */ /* 0x000fc400078efcff */
[----:B------:R-:W-:Y:S01]  /*0580*/  ISETP.GE.OR.EX P3, PT, R15, UR13, P4, P1 ;  /* 0x0000000d0f007c0c */ /* 0x000fe2000a766710 */
[----:B------:R-:W-:Y:S01]  /*0590*/  IMAD R89, R87, UR7, R12 ;  /* 0x0000000757597c24 */ /* 0x000fe2000f8e020c */
[C---:B------:R-:W-:Y:S01]  /*05a0*/  LOP3.LUT P1, RZ, R83.reuse, 0x2, RZ, 0xc0, !PT ;  /* 0x0000000253ff7812 */ /* 0x040fe2000782c0ff */
[----:B------:R-:W4:Y:S01]  /*05b0*/  @!P2 LDC.64 R44, c[0x0][0x220] ;  /* 0x00008800ff2cab82 */ /* 0x000f220000000a00 */
[--C-:B------:R-:W-:Y:S02]  /*05c0*/  SHF.R.S32.HI R91, RZ, 0x1f, R90.reuse ;  /* 0x0000001fff5b7819 */ /* 0x100fe4000001145a */
[----:B------:R-:W-:Y:S01]  /*05d0*/  LOP3.LUT R83, R83, 0xffffffdf, RZ, 0xc0, !PT ;  /* 0xffffffdf53537812 */ /* 0x000fe200078ec0ff */
[----:B------:R-:W-:-:S04]  /*05e0*/  IMAD.WIDE.U32 R86, R87, UR6, R90 ;  /* 0x0000000657567c25 */ /* 0x000fc8000f8e005a */
[----:B------:R-:W5:Y:S01]  /*05f0*/  @!P6 LDC.64 R46, c[0x0][0x220] ;  /* 0x00008800ff2eeb82 */ /* 0x000f620000000a00 */
[----:B--2---:R-:W-:Y:S01]  /*0600*/  @!P2 IMAD R14, R9, R20, RZ ;  /* 0x00000014090ea224 */ /* 0x004fe200078e02ff */
[----:B------:R-:W-:Y:S02]  /*0610*/  IADD3 R89, R87, R89, RZ ;  /* 0x0000005957597210 */ /* 0x000fe40007ffe0ff */
[----:B0-----:R-:W-:Y:S01]  /*0620*/  @!P1 IMAD R12, R5, R18, RZ ;  /* 0x00000012050c9224 */ /* 0x001fe200078e02ff */
[----:B------:R-:W-:Y:S01]  /*0630*/  @!P1 MOV R88, R86 ;  /* 0x0000005600589202 */ /* 0x000fe20000000f00 */
[----:B------:R-:W-:Y:S01]  /*0640*/  @!P2 IMAD R21, R6, R21, R14 ;  /* 0x000000150615a224 */ /* 0x000fe200078e020e */
[----:B------:R-:W-:Y:S01]  /*0650*/  @P3 LOP3.LUT R83, R83, 0x20, RZ, 0xfc, !PT ;  /* 0x0000002053533812 */ /* 0x000fe200078efcff */
[C---:B------:R-:W-:Y:S01]  /*0660*/  @!P1 IMAD R19, R4.reuse, R19, R12 ;  /* 0x0000001304139224 */ /* 0x040fe200078e020c */
[----:B------:R-:W0:Y:S01]  /*0670*/  @!P5 LDC.64 R24, c[0x0][0x270] ;  /* 0x00009c00ff18db82 */ /* 0x000e220000000a00 */
[----:B------:R-:W-:Y:S01]  /*0680*/  @!P1 IMAD.WIDE.U32 R16, R4, R18, R88 ;  /* 0x0000001204109225 */ /* 0x000fe200078e0058 */
[----:B------:R-:W-:-:S02]  /*0690*/  @!P6 MOV R18, R86 ;  /* 0x000000560012e202 */ /* 0x000fc40000000f00 */
[----:B------:R-:W-:Y:S02]  /*06a0*/  LOP3.LUT R83, R83, 0xffffffbf, RZ, 0xc0, !PT ;  /* 0xffffffbf53537812 */ /* 0x000fe400078ec0ff */
[----:B------:R-:W-:Y:S02]  /*06b0*/  @!P1 IADD3 R12, R17, R19, RZ ;  /* 0x00000013110c9210 */ /* 0x000fe40007ffe0ff */
[C---:B-1----:R-:W-:Y:S01]  /*06c0*/  @!P1 LEA R40, P0, R16.reuse, R40, 0x1 ;  /* 0x0000002810289211 */ /* 0x042fe200078008ff */
[----:B------:R-:W1:Y:S01]  /*06d0*/  @!P3 LDC.64 R26, c[0x0][0x270] ;  /* 0x00009c00ff1abb82 */ /* 0x000e620000000a00 */
[----:B------:R-:W-:Y:S02]  /*06e0*/  @!P2 MOV R17, R89 ;  /* 0x000000590011a202 */ /* 0x000fe40000000f00 */
[----:B------:R-:W-:Y:S01]  /*06f0*/  @!P1 LEA.HI.X R41, R16, R41, R12, 0x1, P0 ;  /* 0x0000002910299211 */ /* 0x000fe200000f0c0c */
[----:B---3--:R-:W-:Y:S01]  /*0700*/  @!P6 IMAD R12, R11, R22, RZ ;  /* 0x000000160b0ce224 */ /* 0x008fe200078e02ff */
[----:B------:R-:W-:-:S02]  /*0710*/  @!P2 MOV R16, R86 ;  /* 0x000000560010a202 */ /* 0x000fc40000000f00 */
[----:B------:R-:W-:Y:S01]  /*0720*/  @!P6 MOV R19, R89 ;  /* 0x000000590013e202 */ /* 0x000fe20000000f00 */
[----:B------:R-:W2:Y:S01]  /*0730*/  @!P5 LDC.64 R62, c[0x0][0x220] ;  /* 0x00008800ff3edb82 */ /* 0x000ea20000000a00 */
[----:B------:R-:W-:Y:S02]  /*0740*/  @!P6 IMAD R23, R7, R23, R12 ;  /* 0x000000170717e224 */ /* 0x000fe400078e020c */
[----:B------:R-:W-:-:S04]  /*0750*/  @!P2 IMAD.WIDE.U32 R16, R6, R20, R16 ;  /* 0x000000140610a225 */ /* 0x000fc800078e0010 */
[----:B------:R-:W-:Y:S01]  /*0760*/  @!P6 IMAD.WIDE.U32 R18, R7, R22, R18 ;  /* 0x000000160712e225 */ /* 0x000fe200078e0012 */
[----:B------:R-:W3:Y:S01]  /*0770*/  @!P3 LDC.64 R42, c[0x0][0x220] ;  /* 0x00008800ff2abb82 */ /* 0x000ee20000000a00 */
[----:B------:R-:W-:Y:S02]  /*0780*/  @!P2 IADD3 R12, R17, R21, RZ ;  /* 0x00000015110ca210 */ /* 0x000fe40007ffe0ff */
[C---:B----4-:R-:W-:Y:S01]  /*0790*/  @!P2 LEA R44, P0, R16.reuse, R44, 0x1 ;  /* 0x0000002c102ca211 */ /* 0x050fe200078008ff */
[----:B0-----:R-:W-:Y:S01]  /*07a0*/  @!P5 IMAD R14, R13, R24, RZ ;  /* 0x000000180d0ed224 */ /* 0x001fe200078e02ff */
[----:B------:R-:W-:Y:S02]  /*07b0*/  @!P5 MOV R17, R89 ;  /* 0x000000590011d202 */ /* 0x000fe40000000f00 */
[----:B------:R-:W-:Y:S01]  /*07c0*/  @!P2 LEA.HI.X R45, R16, R45, R12, 0x1, P0 ;  /* 0x0000002d102da211 */ /* 0x000fe200000f0c0c */
[----:B------:R-:W-:Y:S01]  /*07d0*/  @!P5 IMAD R21, R8, R25, R14 ;  /* 0x000000190815d224 */ /* 0x000fe200078e020e */
[----:B------:R-:W-:Y:S01]  /*07e0*/  @!P6 IADD3 R12, R19, R23, RZ ;  /* 0x00000017130ce210 */ /* 0x000fe20007ffe0ff */
[----:B-1----:R-:W-:Y:S01]  /*07f0*/  @!P3 IMAD R14, R15, R26, RZ ;  /* 0x0000001a0f0eb224 */ /* 0x002fe200078e02ff */
[----:B-----5:R-:W-:-:S02]  /*0800*/  @!P6 LEA R46, P0, R18, R46, 0x1 ;  /* 0x0000002e122ee211 */ /* 0x020fc400078008ff */
[-C--:B------:R-:W-:Y:S01]  /*0810*/  @!P5 MOV R16, R86.reuse ;  /* 0x000000560010d202 */ /* 0x080fe20000000f00 */
[----:B------:R-:W-:Y:S01]  /*0820*/  @!P3 IMAD R23, R10, R27, R14 ;  /* 0x0000001b0a17b224 */ /* 0x000fe200078e020e */
[----:B------:R-:W-:Y:S02]  /*0830*/  @!P6 LEA.HI.X R47, R18, R47, R12, 0x1, P0 ;  /* 0x0000002f122fe211 */ /* 0x000fe400000f0c0c */
[----:B------:R-:W-:Y:S01]  /*0840*/  @!P3 MOV R18, R86 ;  /* 0x000000560012b202 */ /* 0x000fe20000000f00 */
[----:B------:R-:W-:Y:S01]  /*0850*/  @!P5 IMAD.WIDE.U32 R16, R8, R24, R16 ;  /* 0x000000180810d225 */ /* 0x000fe200078e0010 */
[----:B------:R-:W-:-:S04]  /*0860*/  @!P3 MOV R19, R89 ;  /* 0x000000590013b202 */ /* 0x000fc80000000f00 */
[----:B------:R-:W-:Y:S01]  /*0870*/  @!P5 IADD3 R12, R17, R21, RZ ;  /* 0x00000015110cd210 */ /* 0x000fe20007ffe0ff */
[----:B------:R-:W-:Y:S01]  /*0880*/  @!P3 IMAD.WIDE.U32 R18, R10, R26, R18 ;  /* 0x0000001a0a12b225 */ /* 0x000fe200078e0012 */
[----:B--2---:R-:W-:-:S04]  /*0890*/  @!P5 LEA R62, P0, R16, R62, 0x1 ;  /* 0x0000003e103ed211 */ /* 0x004fc800078008ff */
[----:B------:R-:W-:Y:S02]  /*08a0*/  @!P5 LEA.HI.X R63, R16, R63, R12, 0x1, P0 ;  /* 0x0000003f103fd211 */ /* 0x000fe400000f0c0c */
[----:B------:R-:W-:Y:S02]  /*08b0*/  @!P3 IADD3 R14, R19, R23, RZ ;  /* 0x00000017130eb210 */ /* 0x000fe40007ffe0ff */
[----:B---3--:R-:W-:Y:S02]  /*08c0*/  @!P3 LEA R42, P0, R18, R42, 0x1 ;  /* 0x0000002a122ab211 */ /* 0x008fe400078008ff */
[----:B------:R-:W-:Y:S02]  /*08d0*/  IADD3 R12, R4, 0x50, RZ ;  /* 0x00000050040c7810 */ /* 0x000fe40007ffe0ff */
[----:B------:R-:W-:Y:S02]  /*08e0*/  @!P3 LEA.HI.X R43, R18, R43, R14, 0x1, P0 ;  /* 0x0000002b122bb211 */ /* 0x000fe400000f0c0e */
[----:B------:R-:W-:-:S02]  /*08f0*/  ISETP.GE.U32.AND P0, PT, R12, UR12, PT ;  /* 0x0000000c0c007c0c */ /* 0x000fc4000bf06070 */
[----:B------:R-:W-:-:S04]  /*0900*/  SHF.R.S32.HI R17, RZ, 0x1f, R12 ;  /* 0x0000001fff117819 */ /* 0x000fc8000001140c */
[----:B------:R-:W-:-:S13]  /*0910*/  ISETP.GE.OR.EX P1, PT, R17, UR13, P4, P0 ;  /* 0x0000000d11007c0c */ /* 0x000fda000a726700 */
[----:B------:R-:W0:Y:S01]  /*0920*/  @!P1 LDC.64 R20, c[0x0][0x270] ;  /* 0x00009c00ff149b82 */ /* 0x000e220000000a00 */
[----:B------:R-:W-:Y:S02]  /*0930*/  @!P1 MOV R18, R86 ;  /* 0x0000005600129202 */ /* 0x000fe40000000f00 */
[----:B------:R-:W-:Y:S02]  /*0940*/  @!P1 MOV R19, R89 ;  /* 0x0000005900139202 */ /* 0x000fe40000000f00 */
[----:B------:R-:W-:-:S03]  /*0950*/  @P1 LOP3.LUT R83, R83, 0x40, RZ, 0xfc, !PT ;  /* 0x0000004053531812 */ /* 0x000fc600078efcff */
[----:B------:R-:W1:Y:S01]  /*0960*/  @!P1 LDC.64 R64, c[0x0][0x220] ;  /* 0x00008800ff409b82 */ /* 0x000e620000000a00 */
[----:B------:R-:W-:Y:S01]  /*0970*/  LOP3.LUT R83, R83, 0xfffffeff, RZ, 0xc0, !PT ;  /* 0xfffffeff53537812 */ /* 0x000fe200078ec0ff */
[-C--:B0-----:R-:W-:Y:S02]  /*0980*/  @!P1 IMAD R14, R17, R20.reuse, RZ ;  /* 0x00000014110e9224 */ /* 0x081fe400078e02ff */
[----:B------:R-:W-:-:S04]  /*0990*/  @!P1 IMAD.WIDE.U32 R18, R12, R20, R18 ;  /* 0x000000140c129225 */ /* 0x000fc800078e0012 */
[----:B------:R-:W-:Y:S01]  /*09a0*/  @!P1 IMAD R21, R12, R21, R14 ;  /* 0x000000150c159224 */ /* 0x000fe200078e020e */
[----:B-1----:R-:W-:-:S04]  /*09b0*/  @!P1 LEA R64, P0, R18, R64, 0x1 ;  /* 0x0000004012409211 */ /* 0x002fc800078008ff */
[----:B------:R-:W-:-:S04]  /*09c0*/  @!P1 IADD3 R14, R19, R21, RZ ;  /* 0x00000015130e9210 */ /* 0x000fc80007ffe0ff */
[----:B------:R-:W-:Y:S02]  /*09d0*/  @!P1 LEA.HI.X R65, R18, R65, R14, 0x1, P0 ;  /* 0x0000004112419211 */ /* 0x000fe400000f0c0e */
[----:B------:R-:W-:-:S04]  /*09e0*/  IADD3 R14, R4, 0x60, RZ ;  /* 0x00000060040e7810 */ /* 0x000fc80007ffe0ff */
[----:B------:R-:W-:Y:S02]  /*09f0*/  SHF.R.S32.HI R19, RZ, 0x1f, R14 ;  /* 0x0000001fff137819 */ /* 0x000fe4000001140e */
[----:B------:R-:W-:-:S04]  /*0a00*/  ISETP.GE.U32.AND P0, PT, R14, UR12, PT ;  /* 0x0000000c0e007c0c */ /* 0x000fc8000bf06070 */
[----:B------:R-:W-:-:S13]  /*0a10*/  ISETP.GE.OR.EX P1, PT, R19, UR13, P4, P0 ;  /* 0x0000000d13007c0c */ /* 0x000fda000a726700 */
[----:B------:R-:W0:Y:S01]  /*0a20*/  @!P1 LDC.64 R22, c[0x0][0x270] ;  /* 0x00009c00ff169b82 */ /* 0x000e220000000a00 */
[----:B------:R-:W-:Y:S01]  /*0a30*/  @!P1 MOV R20, R86 ;  /* 0x0000005600149202 */ /* 0x000fe20000000f00 */
[----:B------:R-:W-:Y:S01]  /*0a40*/  @!P1 IMAD.MOV.U32 R21, RZ, RZ, R89 ;  /* 0x000000ffff159224 */ /* 0x000fe200078e0059 */
[----:B------:R-:W-:-:S04]  /*0a50*/  @P1 LOP3.LUT R83, R83, 0x100, RZ, 0xfc, !PT ;  /* 0x0000010053531812 */ /* 0x000fc800078efcff */
[----:B------:R-:W-:Y:S01]  /*0a60*/  LOP3.LUT R83, R83, 0xffffff7f, RZ, 0xc0, !PT ;  /* 0xffffff7f53537812 */ /* 0x000fe200078ec0ff */
[----:B------:R-:W1:Y:S01]  /*0a70*/  @!P1 LDC.64 R66, c[0x0][0x220] ;  /* 0x00008800ff429b82 */ /* 0x000e620000000a00 */
        /* <DEDUP_REMOVED lines=11> */
[----:B------:R-:W-:Y:S02]  /*0b30*/  @!P1 MOV R22, R86 ;  /* 0x0000005600169202 */ /* 0x000fe40000000f00 */
[----:B------:R-:W-:Y:S02]  /*0b40*/  @!P1 MOV R23, R89 ;  /* 0x0000005900179202 */ /* 0x000fe40000000f00 */
[----:B------:R-:W-:-:S03]  /*0b50*/  @P1 LOP3.LUT R83, R83, 0x80, RZ, 0xfc, !PT ;  /* 0x0000008053531812 */ /* 0x000fc600078efcff */
        /* <DEDUP_REMOVED lines=10> */
[----:B------:R-:W-:-:S04]  /*0c00*/  ISETP.GE.OR.EX P0, PT, R23, UR13, P4, P0 ;  /* 0x0000000d17007c0c */ /* 0x000fc8000a706700 */
[----:B------:R-:W-:-:S09]  /*0c10*/  P2R R60, PR, RZ, 0x1 ;  /* 0x00000001ff3c7803 */ /* 0x000fd20000000000 */
[----:B------:R-:W0:Y:S01]  /*0c20*/  @!P0 LDC.64 R26, c[0x0][0x270] ;  /* 0x00009c00ff1a8b82 */ /* 0x000e220000000a00 */
[----:B------:R-:W-:Y:S02]  /*0c30*/  @!P0 MOV R24, R86 ;  /* 0x0000005600188202 */ /* 0x000fe40000000f00 */
[----:B------:R-:W-:-:S05]  /*0c40*/  @!P0 MOV R25, R89 ;  /* 0x0000005900198202 */ /* 0x000fca0000000f00 */
[----:B------:R-:W1:Y:S01]  /*0c50*/  @!P0 LDC.64 R36, c[0x0][0x220] ;  /* 0x00008800ff248b82 */ /* 0x000e620000000a00 */
[-C--:B0-----:R-:W-:Y:S02]  /*0c60*/  @!P0 IMAD R20, R23, R26.reuse, RZ ;  /* 0x0000001a17148224 */ /* 0x081fe400078e02ff */
[----:B------:R-:W-:-:S04]  /*0c70*/  @!P0 IMAD.WIDE.U32 R24, R18, R26, R24 ;  /* 0x0000001a12188225 */ /* 0x000fc800078e0018 */
[----:B------:R-:W-:Y:S01]  /*0c80*/  @!P0 IMAD R27, R18, R27, R20 ;  /* 0x0000001b121b8224 */ /* 0x000fe200078e0214 */
[----:B-1----:R-:W-:-:S04]  /*0c90*/  @!P0 LEA R36, P1, R24, R36, 0x1 ;  /* 0x0000002418248211 */ /* 0x002fc800078208ff */
[----:B------:R-:W-:-:S04]  /*0ca0*/  @!P0 IADD3 R20, R25, R27, RZ ;  /* 0x0000001b19148210 */ /* 0x000fc80007ffe0ff */
[----:B------:R-:W-:Y:S02]  /*0cb0*/  @!P0 LEA.HI.X R37, R24, R37, R20, 0x1, P1 ;  /* 0x0000002518258211 */ /* 0x000fe400008f0c14 */
[----:B------:R-:W-:Y:S02]  /*0cc0*/  IADD3 R20, R4, 0x90, RZ ;  /* 0x0000009004147810 */ /* 0x000fe40007ffe0ff */
[----:B------:R-:W-:Y:S02]  /*0cd0*/  LOP3.LUT P0, RZ, R83, 0x40, RZ, 0xc0, !PT ;  /* 0x0000004053ff7812 */ /* 0x000fe4000780c0ff */
[----:B------:R-:W-:Y:S02]  /*0ce0*/  SHF.R.S32.HI R25, RZ, 0x1f, R20 ;  /* 0x0000001fff197819 */ /* 0x000fe40000011414 */
[----:B------:R-:W-:Y:S02]  /*0cf0*/  ISETP.GE.U32.AND P1, PT, R20, UR12, PT ;  /* 0x0000000c14007c0c */ /* 0x000fe4000bf26070 */
[----:B------:R-:W-:-:S02]  /*0d00*/  P2R R68, PR, RZ, 0x1 ;  /* 0x00000001ff447803 */ /* 0x000fc40000000000 */
[----:B------:R-:W-:Y:S02]  /*0d10*/  ISETP.GE.OR.EX P1, PT, R25, UR13, P4, P1 ;  /* 0x0000000d19007c0c */ /* 0x000fe4000a726710 */
[----:B------:R-:W-:-:S04]  /*0d20*/  LOP3.LUT P0, RZ, R83, 0x20, RZ, 0xc0, !PT ;  /* 0x0000002053ff7812 */ /* 0x000fc8000780c0ff */
[----:B------:R-:W-:Y:S02]  /*0d30*/  P2R R69, PR, RZ, 0x1 ;  /* 0x00000001ff457803 */ /* 0x000fe40000000000 */
[----:B------:R-:W-:-:S04]  /*0d40*/  LOP3.LUT P0, RZ, R83, 0x10, RZ, 0xc0, !PT ;  /* 0x0000001053ff7812 */ /* 0x000fc8000780c0ff */
[----:B------:R-:W-:Y:S01]  /*0d50*/  P2R R70, PR, RZ, 0x1 ;  /* 0x00000001ff467803 */ /* 0x000fe20000000000 */
[----:B------:R-:W0:Y:S01]  /*0d60*/  @!P1 LDC.64 R28, c[0x0][0x270] ;  /* 0x00009c00ff1c9b82 */ /* 0x000e220000000a00 */
[----:B------:R-:W-:Y:S02]  /*0d70*/  @!P1 MOV R26, R86 ;  /* 0x00000056001a9202 */ /* 0x000fe40000000f00 */
[----:B------:R-:W-:Y:S02]  /*0d80*/  @!P1 MOV R27, R89 ;  /* 0x00000059001b9202 */ /* 0x000fe40000000f00 */
[----:B------:R-:W-:-:S03]  /*0d90*/  LOP3.LUT P0, RZ, R83, 0x8, RZ, 0xc0, !PT ;  /* 0x0000000853ff7812 */ /* 0x000fc6000780c0ff */
[----:B------:R-:W1:Y:S01]  /*0da0*/  @!P1 LDC.64 R34, c[0x0][0x220] ;  /* 0x00008800ff229b82 */ /* 0x000e620000000a00 */
[----:B------:R-:W-:Y:S02]  /*0db0*/  P2R R71, PR, RZ, 0x1 ;  /* 0x00000001ff477803 */ /* 0x000fe40000000000 */
[----:B------:R-:W-:-:S04]  /*0dc0*/  LOP3.LUT P0, RZ, R83, 0x4, RZ, 0xc0, !PT ;  /* 0x0000000453ff7812 */ /* 0x000fc8000780c0ff */
[----:B------:R-:W-:Y:S02]  /*0dd0*/  P2R R72, PR, RZ, 0x1 ;  /* 0x00000001ff487803 */ /* 0x000fe40000000000 */
[----:B------:R-:W-:Y:S01]  /*0de0*/  LOP3.LUT P0, RZ, R83, 0x2, RZ, 0xc0, !PT ;  /* 0x0000000253ff7812 */ /* 0x000fe2000780c0ff */
[-C--:B0-----:R-:W-:Y:S02]  /*0df0*/  @!P1 IMAD R22, R25, R28.reuse, RZ ;  /* 0x0000001c19169224 */ /* 0x081fe400078e02ff */
[----:B------:R-:W-:-:S04]  /*0e00*/  @!P1 IMAD.WIDE.U32 R26, R20, R28, R26 ;  /* 0x0000001c141a9225 */ /* 0x000fc800078e001a */
[----:B------:R-:W-:Y:S01]  /*0e10*/  @!P1 IMAD R29, R20, R29, R22 ;  /* 0x0000001d141d9224 */ /* 0x000fe200078e0216 */
[----:B-1----:R-:W-:-:S04]  /*0e20*/  @!P1 LEA R34, P2, R26, R34, 0x1 ;  /* 0x000000221a229211 */ /* 0x002fc800078408ff */
[----:B------:R-:W-:-:S04]  /*0e30*/  @!P1 IADD3 R22, R27, R29, RZ ;  /* 0x0000001d1b169210 */ /* 0x000fc80007ffe0ff */
[----:B------:R-:W-:Y:S02]  /*0e40*/  @!P1 LEA.HI.X R35, R26, R35, R22, 0x1, P2 ;  /* 0x000000231a239211 */ /* 0x000fe400010f0c16 */
[C---:B------:R-:W-:Y:S02]  /*0e50*/  IADD3 R22, R4.reuse, 0xa0, RZ ;  /* 0x000000a004167810 */ /* 0x040fe40007ffe0ff */
[----:B------:R-:W-:Y:S02]  /*0e60*/  IADD3 R26, R4, 0xc0, RZ ;  /* 0x000000c0041a7810 */ /* 0x000fe40007ffe0ff */
[----:B------:R-:W-:Y:S02]  /*0e70*/  SHF.R.S32.HI R27, RZ, 0x1f, R22 ;  /* 0x0000001fff1b7819 */ /* 0x000fe40000011416 */
[----:B------:R-:W-:Y:S02]  /*0e80*/  ISETP.GE.U32.AND P2, PT, R22, UR12, PT ;  /* 0x0000000c16007c0c */ /* 0x000fe4000bf46070 */
[----:B------:R-:W-:-:S02]  /*0e90*/  SHF.R.S32.HI R51, RZ, 0x1f, R26 ;  /* 0x0000001fff337819 */ /* 0x000fc4000001141a */
[----:B------:R-:W-:Y:S02]  /*0ea0*/  ISETP.GE.OR.EX P2, PT, R27, UR13, P4, P2 ;  /* 0x0000000d1b007c0c */ /* 0x000fe4000a746720 */
[----:B------:R-:W-:-:S11]  /*0eb0*/  ISETP.GE.U32.AND P5, PT, R26, UR12, PT ;  /* 0x0000000c1a007c0c */ /* 0x000fd6000bfa6070 */
        /* <DEDUP_REMOVED lines=13> */
[----:B------:R-:W-:Y:S02]  /*0f90*/  ISETP.GE.OR.EX P3, PT, R49, UR13, P4, P3 ;  /* 0x0000000d31007c0c */ /* 0x000fe4000a766730 */
[----:B------:R-:W-:-:S11]  /*0fa0*/  ISETP.GE.OR.EX P4, PT, R51, UR13, P4, P5 ;  /* 0x0000000d33007c0c */ /* 0x000fd6000a786750 */
[----:B------:R-:W0:Y:S01]  /*0fb0*/  @!P3 LDC.64 R30, c[0x0][0x270] ;  /* 0x00009c00ff1ebb82 */ /* 0x000e220000000a00 */
[----:B------:R-:W-:-:S07]  /*0fc0*/  @!P3 MOV R29, R89 ;  /* 0x00000059001db202 */ /* 0x000fce0000000f00 */
[----:B------:R-:W1:Y:S08]  /*0fd0*/  @!P3 LDC.64 R52, c[0x0][0x220] ;  /* 0x00008800ff34bb82 */ /* 0x000e700000000a00 */
[----:B------:R-:W2:Y:S01]  /*0fe0*/  @!P4 LDC.64 R54, c[0x0][0x270] ;  /* 0x00009c00ff36cb82 */ /* 0x000ea20000000a00 */
[----:B0-----:R-:W-:-:S07]  /*0ff0*/  @!P3 IMAD R28, R49, R30, RZ ;  /* 0x0000001e311cb224 */ /* 0x001fce00078e02ff */
[----:B------:R-:W0:Y:S01]  /*1000*/  @!P4 LDC.64 R56, c[0x0][0x220] ;  /* 0x00008800ff38cb82 */ /* 0x000e220000000a00 */
[----:B------:R-:W-:Y:S01]  /*1010*/  @!P3 IMAD R31, R24, R31, R28 ;  /* 0x0000001f181fb224 */ /* 0x000fe200078e021c */
[----:B------:R-:W-:-:S05]  /*1020*/  @!P3 MOV R28, R86 ;  /* 0x00000056001cb202 */ /* 0x000fca0000000f00 */
[----:B------:R-:W-:-:S05]  /*1030*/  @!P3 IMAD.WIDE.U32 R28, R24, R30, R28 ;  /* 0x0000001e181cb225 */ /* 0x000fca00078e001c */
[----:B------:R-:W-:Y:S02]  /*1040*/  @!P3 IADD3 R29, R29, R31, RZ ;  /* 0x0000001f1d1db210 */ /* 0x000fe40007ffe0ff */
[C---:B-1----:R-:W-:Y:S02]  /*1050*/  @!P3 LEA R30, P5, R28.reuse, R52, 0x1 ;  /* 0x000000341c1eb211 */ /* 0x042fe400078a08ff */
[----:B------:R-:W-:Y:S02]  /*1060*/  @!P4 MOV R52, R86 ;  /* 0x000000560034c202 */ /* 0x000fe40000000f00 */
[----:B------:R-:W-:Y:S01]  /*1070*/  @!P3 LEA.HI.X R31, R28, R53, R29, 0x1, P5 ;  /* 0x000000351c1fb211 */ /* 0x000fe200028f0c1d */
[----:B--2---:R-:W-:Y:S01]  /*1080*/  @!P4 IMAD R28, R51, R54, RZ ;  /* 0x00000036331cc224 */ /* 0x004fe200078e02ff */
[----:B------:R-:W-:-:S03]  /*1090*/  @!P4 MOV R53, R89 ;  /* 0x000000590035c202 */ /* 0x000fc60000000f00 */
[C---:B------:R-:W-:Y:S02]  /*10a0*/  @!P4 IMAD R29, R26.reuse, R55, R28 ;  /* 0x000000371a1dc224 */ /* 0x040fe400078e021c */
[----:B------:R-:W-:-:S05]  /*10b0*/  @!P4 IMAD.WIDE.U32 R52, R26, R54, R52 ;  /* 0x000000361a34c225 */ /* 0x000fca00078e0034 */
[----:B------:R-:W-:Y:S02]  /*10c0*/  @!P4 IADD3 R29, R53, R29, RZ ;  /* 0x0000001d351dc210 */ /* 0x000fe40007ffe0ff */
[----:B0-----:R-:W-:-:S04]  /*10d0*/  @!P4 LEA R28, P5, R52, R56, 0x1 ;  /* 0x00000038341cc211 */ /* 0x001fc800078a08ff */
[----:B------:R-:W-:Y:S02]  /*10e0*/  @!P4 LEA.HI.X R29, R52, R57, R29, 0x1, P5 ;  /* 0x00000039341dc211 */ /* 0x000fe400028f0c1d */
[----:B------:R-:W-:-:S04]  /*10f0*/  IADD3 R57, R4, 0xd0, RZ ;  /* 0x000000d004397810 */ /* 0x000fc80007ffe0ff */
[----:B------:R-:W-:Y:S02]  /*1100*/  SHF.R.S32.HI R55, RZ, 0x1f, R57 ;  /* 0x0000001fff377819 */ /* 0x000fe40000011439 */
[----:B------:R-:W-:-:S04]  /*1110*/  ISETP.GE.U32.AND P5, PT, R57, UR12, PT ;  /* 0x0000000c39007c0c */ /* 0x000fc8000bfa6070 */
[----:B------:R-:W-:-:S04]  /*1120*/  ISETP.GE.AND.EX P5, PT, R55, UR13, PT, P5 ;  /* 0x0000000d37007c0c */ /* 0x000fc8000bfa6350 */
[----:B------:R-:W-:-:S13]  /*1130*/  ISETP.GT.U32.OR P5, PT, R0, 0x1ff, P5 ;  /* 0x000001ff0000780c */ /* 0x000fda0002fa4470 */
[----:B------:R-:W0:Y:S01]  /*1140*/  @!P5 LDC.64 R58, c[0x0][0x270] ;  /* 0x00009c00ff3adb82 */ /* 0x000e220000000a00 */
[----:B------:R-:W-:-:S07]  /*1150*/  @!P5 MOV R54, R86 ;  /* 0x000000560036d202 */ /* 0x000fce0000000f00 */
[----:B------:R-:W1:Y:S01]  /*1160*/  @!P5 LDC.64 R52, c[0x0][0x220] ;  /* 0x00008800ff34db82 */ /* 0x000e620000000a00 */
[----:B0-----:R-:W-:Y:S01]  /*1170*/  @!P5 IMAD R48, R55, R58, RZ ;  /* 0x0000003a3730d224 */ /* 0x001fe200078e02ff */
[----:B------:R-:W-:-:S03]  /*1180*/  @!P5 MOV R55, R89 ;  /* 0x000000590037d202 */ /* 0x000fc60000000f00 */
[C---:B------:R-:W-:Y:S02]  /*1190*/  @!P5 IMAD R59, R57.reuse, R59, R48 ;  /* 0x0000003b393bd224 */ /* 0x040fe400078e0230 */
[----:B------:R-:W-:-:S05]  /*11a0*/  @!P5 IMAD.WIDE.U32 R54, R57, R58, R54 ;  /* 0x0000003a3936d225 */ /* 0x000fca00078e0036 */
[----:B------:R-:W-:Y:S02]  /*11b0*/  @!P5 IADD3 R48, R55, R59, RZ ;  /* 0x0000003b3730d210 */ /* 0x000fe40007ffe0ff */
[----:B-1----:R-:W-:-:S04]  /*11c0*/  @!P5 LEA R56, P6, R54, R52, 0x1 ;  /* 0x000000343638d211 */ /* 0x002fc800078c08ff */
[----:B------:R-:W-:Y:S02]  /*11d0*/  @!P5 LEA.HI.X R57, R54, R53, R48, 0x1, P6 ;  /* 0x000000353639d211 */ /* 0x000fe400030f0c30 */
[----:B------:R-:W-:Y:S02]  /*11e0*/  MOV R48, RZ ;  /* 0x000000ff00307202 */ /* 0x000fe40000000f00 */
[----:B------:R-:W-:-:S04]  /*11f0*/  IADD3 R59, R4, 0xe0, RZ ;  /* 0x000000e0043b7810 */ /* 0x000fc80007ffe0ff */
[----:B------:R0:W2:Y:S01]  /*1200*/  @!P5 LDG.E R48, desc[UR8][R56.64] ;  /* 0x000000083830d981 */ /* 0x0000a2000c1e1900 */
[----:B------:R-:W-:Y:S02]  /*1210*/  SHF.R.S32.HI R55, RZ, 0x1f, R59 ;  /* 0x0000001fff377819 */ /* 0x000fe4000001143b */
[----:B------:R-:W-:-:S04]  /*1220*/  ISETP.GE.U32.AND P5, PT, R59, UR12, PT ;  /* 0x0000000c3b007c0c */ /* 0x000fc8000bfa6070 */
[----:B------:R-:W-:-:S04]  /*1230*/  ISETP.GE.AND.EX P5, PT, R55, UR13, PT, P5 ;  /* 0x0000000d37007c0c */ /* 0x000fc8000bfa6350 */
[----:B------:R-:W-:-:S13]  /*1240*/  ISETP.GT.U32.OR P5, PT, R0, 0x1ff, P5 ;  /* 0x000001ff0000780c */ /* 0x000fda0002fa4470 */
[----:B------:R-:W1:Y:S01]  /*1250*/  @!P5 LDC.64 R74, c[0x0][0x270] ;  /* 0x00009c00ff4adb82 */ /* 0x000e620000000a00 */
[----:B------:R-:W-:-:S07]  /*1260*/  @!P5 MOV R54, R86 ;  /* 0x000000560036d202 */ /* 0x000fce0000000f00 */
[----:B------:R-:W0:Y:S01]  /*1270*/  @!P5 LDC.64 R52, c[0x0][0x220] ;  /* 0x00008800ff34db82 */ /* 0x000e220000000a00 */
[-C--:B-1----:R-:W-:Y:S02]  /*1280*/  @!P5 IMAD R50, R55, R74.reuse, RZ ;  /* 0x0000004a3732d224 */ /* 0x082fe400078e02ff */
[----:B------:R-:W-:Y:S02]  /*1290*/  @!P5 IMAD.MOV.U32 R55, RZ, RZ, R89 ;  /* 0x000000ffff37d224 */ /* 0x000fe400078e0059 */
[C---:B------:R-:W-:Y:S02]  /*12a0*/  @!P5 IMAD R61, R59.reuse, R75, R50 ;  /* 0x0000004b3b3dd224 */ /* 0x040fe400078e0232 */
[----:B------:R-:W-:-:S05]  /*12b0*/  @!P5 IMAD.WIDE.U32 R54, R59, R74, R54 ;  /* 0x0000004a3b36d225 */ /* 0x000fca00078e0036 */
[----:B------:R-:W-:Y:S02]  /*12c0*/  @!P5 IADD3 R50, R55, R61, RZ ;  /* 0x0000003d3732d210 */ /* 0x000fe40007ffe0ff */
[----:B0-----:R-:W-:-:S04]  /*12d0*/  @!P5 LEA R56, P6, R54, R52, 0x1 ;  /* 0x000000343638d211 */ /* 0x001fc800078c08ff */
[----:B------:R-:W-:Y:S02]  /*12e0*/  @!P5 LEA.HI.X R57, R54, R53, R50, 0x1, P6 ;  /* 0x000000353639d211 */ /* 0x000fe400030f0c32 */
[----:B------:R-:W-:Y:S02]  /*12f0*/  MOV R50, RZ ;  /* 0x000000ff00327202 */ /* 0x000fe40000000f00 */
[----:B------:R-:W-:-:S04]  /*1300*/  IADD3 R59, R4, 0xf0, RZ ;  /* 0x000000f0043b7810 */ /* 0x000fc80007ffe0ff */
[----:B------:R0:W3:Y:S01]  /*1310*/  @!P5 LDG.E R50, desc[UR8][R56.64] ;  /* 0x000000083832d981 */ /* 0x0000e2000c1e1900 */
[----:B------:R-:W-:Y:S02]  /*1320*/  SHF.R.S32.HI R61, RZ, 0x1f, R59 ;  /* 0x0000001fff3d7819 */ /* 0x000fe4000001143b */
[----:B------:R-:W-:-:S04]  /*1330*/  ISETP.GE.U32.AND P5, PT, R59, UR12, PT ;  /* 0x0000000c3b007c0c */ /* 0x000fc8000bfa6070 */
[----:B------:R-:W-:-:S04]  /*1340*/  ISETP.GE.AND.EX P5, PT, R61, UR13, PT, P5 ;  /* 0x0000000d3d007c0c */ /* 0x000fc8000bfa6350 */
[----:B------:R-:W-:-:S13]  /*1350*/  ISETP.GT.U32.OR P5, PT, R0, 0x1ff, P5 ;  /* 0x000001ff0000780c */ /* 0x000fda0002fa4470 */
[----:B------:R-:W1:Y:S01]  /*1360*/  @!P5 LDC.64 R54, c[0x0][0x270] ;  /* 0x00009c00ff36db82 */ /* 0x000e620000000a00 */
[----:B0-----:R-:W-:Y:S02]  /*1370*/  @!P5 MOV R56, R86 ;  /* 0x000000560038d202 */ /* 0x001fe40000000f00 */
[----:B------:R-:W-:-:S05]  /*1380*/  @!P5 MOV R57, R89 ;  /* 0x000000590039d202 */ /* 0x000fca0000000f00 */
[----:B------:R-:W0:Y:S01]  /*1390*/  @!P5 LDC.64 R52, c[0x0][0x220] ;  /* 0x00008800ff34db82 */ /* 0x000e220000000a00 */
[----:B-1----:R-:W-:-:S04]  /*13a0*/  @!P5 IMAD R58, R61, R54, RZ ;  /* 0x000000363d3ad224 */ /* 0x002fc800078e02ff */
[C---:B------:R-:W-:Y:S02]  /*13b0*/  @!P5 IMAD R61, R59.reuse, R55, R58 ;  /* 0x000000373b3dd224 */ /* 0x040fe400078e023a */
[----:B------:R-:W-:-:S05]  /*13c0*/  @!P5 IMAD.WIDE.U32 R54, R59, R54, R56 ;  /* 0x000000363b36d225 */ /* 0x000fca00078e0038 */
[----:B------:R-:W-:Y:S02]  /*13d0*/  @!P5 IADD3 R55, R55, R61, RZ ;  /* 0x0000003d3737d210 */ /* 0x000fe40007ffe0ff */
[----:B0-----:R-:W-:-:S04]  /*13e0*/  @!P5 LEA R58, P6, R54, R52, 0x1 ;  /* 0x00000034363ad211 */ /* 0x001fc800078c08ff */
[----:B------:R-:W-:Y:S02]  /*13f0*/  @!P5 LEA.HI.X R59, R54, R53, R55, 0x1, P6 ;  /* 0x00000035363bd211 */ /* 0x000fe400030f0c37 */
[----:B------:R-:W-:Y:S02]  /*1400*/  CS2R R52, SRZ ;  /* 0x0000000000347805 */ /* 0x000fe4000001ff00 */
[----:B------:R-:W-:Y:S02]  /*1410*/  CS2R R54, SRZ ;  /* 0x0000000000367805 */ /* 0x000fe4000001ff00 */
[----:B------:R-:W-:Y:S02]  /*1420*/  CS2R R56, SRZ ;  /* 0x0000000000387805 */ /* 0x000fe4000001ff00 */
[----:B------:R-:W-:Y:S01]  /*1430*/  LOP3.LUT P6, RZ, R83, 0x80, RZ, 0xc0, !PT ;  /* 0x0000008053ff7812 */ /* 0x000fe200078cc0ff */
[----:B------:R-:W4:Y:S01]  /*1440*/  @!P0 LDG.E R53, desc[UR8][R40.64] ;  /* 0x0000000828358981 */ /* 0x000f22000c1e1900 */
[----:B------:R-:W-:-:S03]  /*1450*/  ISETP.NE.AND P0, PT, R72, RZ, PT ;  /* 0x000000ff4800720c */ /* 0x000fc60003f05270 */
[----:B------:R0:W5:Y:S01]  /*1460*/  @!P5 LDG.E R52, desc[UR8][R58.64] ;  /* 0x000000083a34d981 */ /* 0x000162000c1e1900 */
[----:B------:R-:W-:-:S09]  /*1470*/  LOP3.LUT P5, RZ, R83, 0x100, RZ, 0xc0, !PT ;  /* 0x0000010053ff7812 */ /* 0x000fd200078ac0ff */
[----:B------:R-:W2:Y:S01]  /*1480*/  @!P0 LDG.E R54, desc[UR8][R44.64] ;  /* 0x000000082c368981 */ /* 0x000ea2000c1e1900 */
[----:B------:R-:W-:-:S13]  /*1490*/  ISETP.NE.AND P0, PT, R71, RZ, PT ;  /* 0x000000ff4700720c */ /* 0x000fda0003f05270 */
[----:B------:R-:W3:Y:S01]  /*14a0*/  @!P0 LDG.E R55, desc[UR8][R46.64] ;  /* 0x000000082e378981 */ /* 0x000ee2000c1e1900 */
[----:B------:R-:W-:-:S13]  /*14b0*/  ISETP.NE.AND P0, PT, R70, RZ, PT ;  /* 0x000000ff4600720c */ /* 0x000fda0003f05270 */
[----:B------:R1:W5:Y:S01]  /*14c0*/  @!P0 LDG.E R56, desc[UR8][R62.64] ;  /* 0x000000083e388981 */ /* 0x000362000c1e1900 */
[----:B------:R-:W-:Y:S02]  /*14d0*/  ISETP.NE.AND P0, PT, R69, RZ, PT ;  /* 0x000000ff4500720c */ /* 0x000fe40003f05270 */
[----:B0-----:R-:W-:-:S06]  /*14e0*/  CS2R R58, SRZ ;  /* 0x00000000003a7805 */ /* 0x001fcc000001ff00 */
[----:B------:R-:W5:Y:S05]  /*14f0*/  @!P5 LDG.E R59, desc[UR8][R66.64] ;  /* 0x00000008423bd981 */ /* 0x000f6a000c1e1900 */
[----:B------:R-:W5:Y:S01]  /*1500*/  @!P0 LDG.E R57, desc[UR8][R42.64] ;  /* 0x000000082a398981 */ /* 0x000f62000c1e1900 */
[----:B------:R-:W-:-:S13]  /*1510*/  ISETP.NE.AND P0, PT, R68, RZ, PT ;  /* 0x000000ff4400720c */ /* 0x000fda0003f05270 */
[----:B------:R0:W5:Y:S01]  /*1520*/  @!P0 LDG.E R58, desc[UR8][R64.64] ;  /* 0x00000008403a8981 */ /* 0x000162000c1e1900 */
[----:B------:R-:W-:Y:S02]  /*1530*/  ISETP.NE.AND P0, PT, R60, RZ, PT ;  /* 0x000000ff3c00720c */ /* 0x000fe40003f05270 */
[----:B------:R-:W-:-:S06]  /*1540*/  CS2R R60, SRZ ;  /* 0x00000000003c7805 */ /* 0x000fcc000001ff00 */
[----:B------:R4:W5:Y:S01]  /*1550*/  @!P6 LDG.E R60, desc[UR8][R38.64] ;  /* 0x00000008263ce981 */ /* 0x000962000c1e1900 */
[----:B-1----:R-:W-:-:S04]  /*1560*/  CS2R R62, SRZ ;  /* 0x00000000003e7805 */ /* 0x002fc8000001ff00 */
[----:B------:R1:W5:Y:S04]  /*1570*/  @!P0 LDG.E R61, desc[UR8][R36.64] ;  /* 0x00000008243d8981 */ /* 0x000368000c1e1900 */
[----:B------:R1:W5:Y:S01]  /*1580*/  @!P1 LDG.E R62, desc[UR8][R34.64] ;  /* 0x00000008223e9981 */ /* 0x000362000c1e1900 */
[----:B0-----:R-:W-:-:S03]  /*1590*/  CS2R R64, SRZ ;  /* 0x0000000000407805 */ /* 0x001fc6000001ff00 */
[----:B------:R0:W5:Y:S04]  /*15a0*/  @!P2 LDG.E R63, desc[UR8][R32.64] ;  /* 0x00000008203fa981 */ /* 0x000168000c1e1900 */
[----:B------:R2:W5:Y:S04]  /*15b0*/  @!P3 LDG.E R64, desc[UR8][R30.64] ;  /* 0x000000081e40b981 */ /* 0x000568000c1e1900 */
[----:B------:R3:W5:Y:S01]  /*15c0*/  @!P4 LDG.E R65, desc[UR8][R28.64] ;  /* 0x000000081c41c981 */ /* 0x000762000c1e1900 */
[----:B------:R-:W-:Y:S02]  /*15d0*/  ISETP.GT.AND P5, PT, R2, 0x1e, PT ;  /* 0x0000001e0200780c */ /* 0x000fe40003fa4270 */
[----:B----4-:R-:W-:-:S04]  /*15e0*/  PRMT R38, R53, 0x7632, R38 ;  /* 0x0000763235267816 */ /* 0x010fc80000000026 */
[----:B-1----:R-:W-:Y:S02]  /*15f0*/  SHF.L.U32 R37, R38, 0x10, RZ ;  /* 0x0000001026257819 */ /* 0x002fe400000006ff */
[----:B------:R-:W-:-:S03]  /*1600*/  SHF.L.U32 R34, R53, 0x10, RZ ;  /* 0x0000001035227819 */ /* 0x000fc600000006ff */
[----:B0-----:R-:W-:Y:S01]  /*1610*/  FMUL.FTZ R33, R37, R37 ;  /* 0x0000002525217220 */ /* 0x001fe20000410000 */
[----:B--2---:R-:W-:-:S04]  /*1620*/  PRMT R39, R54, 0x7632, R39 ;  /* 0x0000763236277816 */ /* 0x004fc80000000027 */
[----:B------:R-:W-:Y:S01]  /*1630*/  SHF.L.U32 R36, R39, 0x10, RZ ;  /* 0x0000001027247819 */ /* 0x000fe200000006ff */
[----:B------:R-:W-:Y:S01]  /*1640*/  FFMA.FTZ R33, R34, R34, R33 ;  /* 0x0000002222217223 */ /* 0x000fe20000010021 */
[----:B------:R-:W-:-:S03]  /*1650*/  SHF.L.U32 R35, R54, 0x10, RZ ;  /* 0x0000001036237819 */ /* 0x000fc600000006ff */
[----:B------:R-:W-:Y:S01]  /*1660*/  FMUL.FTZ R30, R36, R36 ;  /* 0x00000024241e7220 */ /* 0x000fe20000410000 */
[----:B---3--:R-:W-:-:S03]  /*1670*/  PRMT R32, R55, 0x7632, R32 ;  /* 0x0000763237207816 */ /* 0x008fc60000000020 */
[----:B------:R-:W-:Y:S01]  /*1680*/  FFMA.FTZ R30, R35, R35, R30 ;  /* 0x00000023231e7223 */ /* 0x000fe2000001001e */
[----:B------:R-:W-:Y:S01]  /*1690*/  FADD.FTZ R33, RZ, R33 ;  /* 0x00000021ff217221 */ /* 0x000fe20000010000 */
[----:B------:R-:W-:Y:S02]  /*16a0*/  SHF.L.U32 R29, R32, 0x10, RZ ;  /* 0x00000010201d7819 */ /* 0x000fe400000006ff */
[----:B------:R-:W-:Y:S01]  /*16b0*/  SHF.L.U32 R28, R55, 0x10, RZ ;  /* 0x00000010371c7819 */ /* 0x000fe200000006ff */
[----:B------:R-:W-:Y:S02]  /*16c0*/  FADD.FTZ R30, R33, R30 ;  /* 0x0000001e211e7221 */ /* 0x000fe40000010000 */
[----:B------:R-:W-:Y:S01]  /*16d0*/  FMUL.FTZ R31, R29, R29 ;  /* 0x0000001d1d1f7220 */ /* 0x000fe20000410000 */
[----:B------:R-:W-:Y:S01]  /*16e0*/  FADD.FTZ R37, R34, R37 ;  /* 0x0000002522257221 */ /* 0x000fe20000010000 */
[----:B-----5:R-:W-:Y:S02]  /*16f0*/  PRMT R32, R56, 0x7632, R32 ;  /* 0x0000763238207816 */ /* 0x020fe40000000020 */
[----:B------:R-:W-:-:S02]  /*1700*/  FFMA.FTZ R31, R28, R28, R31 ;  /* 0x0000001c1c1f7223 */ /* 0x000fc4000001001f */
[----:B------:R-:W-:Y:S01]  /*1710*/  SHF.L.U32 R33, R32, 0x10, RZ ;  /* 0x0000001020217819 */ /* 0x000fe200000006ff */
[----:B------:R-:W-:Y:S01]  /*1720*/  FADD.FTZ R29, R28, R29 ;  /* 0x0000001d1c1d7221 */ /* 0x000fe20000010000 */
[----:B------:R-:W-:Y:S01]  /*1730*/  FADD.FTZ R36, R35, R36 ;  /* 0x0000002423247221 */ /* 0x000fe20000010000 */
[----:B------:R-:W-:Y:S01]  /*1740*/  FADD.FTZ R37, RZ, R37 ;  /* 0x00000025ff257221 */ /* 0x000fe20000010000 */
[----:B------:R-:W-:Y:S01]  /*1750*/  SHF.L.U32 R28, R56, 0x10, RZ ;  /* 0x00000010381c7819 */ /* 0x000fe200000006ff */
[----:B------:R-:W-:Y:S01]  /*1760*/  FMUL.FTZ R35, R33, R33 ;  /* 0x0000002121237220 */ /* 0x000fe20000410000 */
[----:B------:R-:W-:Y:S01]  /*1770*/  FADD.FTZ R30, R30, R31 ;  /* 0x0000001f1e1e7221 */ /* 0x000fe20000010000 */
[----:B------:R-:W-:Y:S01]  /*1780*/  PRMT R32, R57, 0x7632, R32 ;  /* 0x0000763239207816 */ /* 0x000fe20000000020 */
[----:B------:R-:W-:Y:S01]  /*1790*/  FADD.FTZ R36, R37, R36 ;  /* 0x0000002425247221 */ /* 0x000fe20000010000 */
[----:B------:R-:W-:Y:S02]  /*17a0*/  FFMA.FTZ R35, R28, R28, R35 ;  /* 0x0000001c1c237223 */ /* 0x000fe40000010023 */
[----:B------:R-:W-:Y:S01]  /*17b0*/  SHF.L.U32 R31, R32, 0x10, RZ ;  /* 0x00000010201f7819 */ /* 0x000fe200000006ff */
[----:B------:R-:W-:Y:S01]  /*17c0*/  FADD.FTZ R32, R28, R33 ;  /* 0x000000211c207221 */ /* 0x000fe20000010000 */
[----:B------:R-:W-:Y:S01]  /*17d0*/  SHF.L.U32 R28, R57, 0x10, RZ ;  /* 0x00000010391c7819 */ /* 0x000fe200000006ff */
[----:B------:R-:W-:Y:S01]  /*17e0*/  FADD.FTZ R29, R36, R29 ;  /* 0x0000001d241d7221 */ /* 0x000fe20000010000 */
[----:B------:R-:W-:Y:S01]  /*17f0*/  FADD.FTZ R30, R30, R35 ;  /* 0x000000231e1e7221 */ /* 0x000fe20000010000 */
[----:B------:R-:W-:Y:S01]  /*1800*/  FMUL.FTZ R33, R31, R31 ;  /* 0x0000001f1f217220 */ /* 0x000fe20000410000 */
[----:B------:R-:W-:Y:S01]  /*1810*/  PRMT R34, R58, 0x7632, R34 ;  /* 0x000076323a227816 */ /* 0x000fe20000000022 */
[----:B------:R-:W-:-:S02]  /*1820*/  FADD.FTZ R29, R29, R32 ;  /* 0x000000201d1d7221 */ /* 0x000fc40000010000 */
[----:B------:R-:W-:Y:S01]  /*1830*/  FFMA.FTZ R33, R28, R28, R33 ;  /* 0x0000001c1c217223 */ /* 0x000fe20000010021 */
[----:B------:R-:W-:Y:S01]  /*1840*/  SHF.L.U32 R35, R34, 0x10, RZ ;  /* 0x0000001022237819 */ /* 0x000fe200000006ff */
[----:B------:R-:W-:Y:S01]  /*1850*/  FADD.FTZ R32, R28, R31 ;  /* 0x0000001f1c207221 */ /* 0x000fe20000010000 */
[----:B------:R-:W-:Y:S02]  /*1860*/  PRMT R34, R59, 0x7632, R34 ;  /* 0x000076323b227816 */ /* 0x000fe40000000022 */
[----:B------:R-:W-:Y:S01]  /*1870*/  SHF.L.U32 R28, R58, 0x10, RZ ;  /* 0x000000103a1c7819 */ /* 0x000fe200000006ff */
[----:B------:R-:W-:Y:S01]  /*1880*/  FMUL.FTZ R31, R35, R35 ;  /* 0x00000023231f7220 */ /* 0x000fe20000410000 */
[----:B------:R-:W-:Y:S01]  /*1890*/  FADD.FTZ R30, R30, R33 ;  /* 0x000000211e1e7221 */ /* 0x000fe20000010000 */
[----:B------:R-:W-:Y:S01]  /*18a0*/  SHF.L.U32 R33, R34, 0x10, RZ ;  /* 0x0000001022217819 */ /* 0x000fe200000006ff */
[----:B------:R-:W-:Y:S01]  /*18b0*/  FADD.FTZ R29, R29, R32 ;  /* 0x000000201d1d7221 */ /* 0x000fe20000010000 */
[C---:B------:R-:W-:Y:S01]  /*18c0*/  FFMA.FTZ R31, R28.reuse, R28, R31 ;  /* 0x0000001c1c1f7223 */ /* 0x040fe2000001001f */
[----:B------:R-:W-:Y:S01]  /*18d0*/  FADD.FTZ R32, R28, R35 ;  /* 0x000000231c207221 */ /* 0x000fe20000010000 */
[----:B------:R-:W-:Y:S01]  /*18e0*/  PRMT R34, R60, 0x7632, R34 ;  /* 0x000076323c227816 */ /* 0x000fe20000000022 */
[----:B------:R-:W-:Y:S01]  /*18f0*/  FMUL.FTZ R35, R33, R33 ;  /* 0x0000002121237220 */ /* 0x000fe20000410000 */
[----:B------:R-:W-:Y:S01]  /*1900*/  SHF.L.U32 R28, R59, 0x10, RZ ;  /* 0x000000103b1c7819 */ /* 0x000fe200000006ff */
[----:B------:R-:W-:Y:S01]  /*1910*/  FADD.FTZ R30, R30, R31 ;  /* 0x0000001f1e1e7221 */ /* 0x000fe20000010000 */
[----:B------:R-:W-:Y:S01]  /*1920*/  SHF.L.U32 R31, R34, 0x10, RZ ;  /* 0x00000010221f7819 */ /* 0x000fe200000006ff */
[----:B------:R-:W-:Y:S01]  /*1930*/  FADD.FTZ R29, R29, R32 ;  /* 0x000000201d1d7221 */ /* 0x000fe20000010000 */
[----:B------:R-:W-:Y:S01]  /*1940*/  PRMT R34, R61, 0x7632, R34 ;  /* 0x000076323d227816 */ /* 0x000fe20000000022 */
[C---:B------:R-:W-:Y:S01]  /*1950*/  FFMA.FTZ R35, R28.reuse, R28, R35 ;  /* 0x0000001c1c237223 */ /* 0x040fe20000010023 */
[----:B------:R-:W-:Y:S01]  /*1960*/  FADD.FTZ R32, R28, R33 ;  /* 0x000000211c207221 */ /* 0x000fe20000010000 */
        /* <DEDUP_REMOVED lines=37> */
[----:B------:R-:W-:Y:S01]  /*1bc0*/  FFMA.FTZ R31, R28, R28, R31 ;  /* 0x0000001c1c1f7223 */ /* 0x000fe2000001001f */
[----:B------:R-:W-:Y:S01]  /*1bd0*/  PRMT R34, R48, 0x7632, R34 ;  /* 0x0000763230227816 */ /* 0x000fe20000000022 */
[----:B------:R-:W-:Y:S01]  /*1be0*/  FADD.FTZ R32, R28, R35 ;  /* 0x000000231c207221 */ /* 0x000fe20000010000 */
[----:B------:R-:W-:Y:S01]  /*1bf0*/  SHF.L.U32 R28, R65, 0x10, RZ ;  /* 0x00000010411c7819 */ /* 0x000fe200000006ff */
[----:B------:R-:W-:Y:S01]  /*1c00*/  FMUL.FTZ R35, R33, R33 ;  /* 0x0000002121237220 */ /* 0x000fe20000410000 */
[----:B------:R-:W-:Y:S01]  /*1c10*/  FADD.FTZ R30, R30, R31 ;  /* 0x0000001f1e1e7221 */ /* 0x000fe20000010000 */
[----:B------:R-:W-:-:S02]  /*1c20*/  IMAD.U32 R31, R34, 0x10000, RZ ;  /* 0x00010000221f7824 */ /* 0x000fc400078e00ff */
[----:B------:R-:W-:Y:S01]  /*1c30*/  FADD.FTZ R29, R29, R32 ;  /* 0x000000201d1d7221 */ /* 0x000fe20000010000 */
[C---:B------:R-:W-:Y:S01]  /*1c40*/  FADD.FTZ R32, R28.reuse, R33 ;  /* 0x000000211c207221 */ /* 0x040fe20000010000 */
[----:B------:R-:W-:Y:S01]  /*1c50*/  FFMA.FTZ R35, R28, R28, R35 ;  /* 0x0000001c1c237223 */ /* 0x000fe20000010023 */
[----:B------:R-:W-:Y:S01]  /*1c60*/  SHF.L.U32 R28, R48, 0x10, RZ ;  /* 0x00000010301c7819 */ /* 0x000fe200000006ff */
[----:B------:R-:W-:Y:S01]  /*1c70*/  FMUL.FTZ R33, R31, R31 ;  /* 0x0000001f1f217220 */ /* 0x000fe20000410000 */
[----:B------:R-:W-:Y:S01]  /*1c80*/  PRMT R34, R50, 0x7632, R34 ;  /* 0x0000763232227816 */ /* 0x000fe20000000022 */
[----:B------:R-:W-:Y:S01]  /*1c90*/  FADD.FTZ R30, R30, R35 ;  /* 0x000000231e1e7221 */ /* 0x000fe20000010000 */
[----:B------:R-:W-:Y:S01]  /*1ca0*/  FADD.FTZ R29, R29, R32 ;  /* 0x000000201d1d7221 */ /* 0x000fe20000010000 */
[----:B------:R-:W-:Y:S01]  /*1cb0*/  FFMA.FTZ R33, R28, R28, R33 ;  /* 0x0000001c1c217223 */ /* 0x000fe20000010021 */
[----:B------:R-:W-:Y:S01]  /*1cc0*/  SHF.L.U32 R35, R34, 0x10, RZ ;  /* 0x0000001022237819 */ /* 0x000fe200000006ff */
[----:B------:R-:W-:Y:S01]  /*1cd0*/  FADD.FTZ R32, R28, R31 ;  /* 0x0000001f1c207221 */ /* 0x000fe20000010000 */
[----:B------:R-:W-:Y:S01]  /*1ce0*/  PRMT R34, R52, 0x7632, R34 ;  /* 0x0000763234227816 */ /* 0x000fe20000000022 */
[----:B------:R-:W-:Y:S01]  /*1cf0*/  FADD.FTZ R30, R30, R33 ;  /* 0x000000211e1e7221 */ /* 0x000fe20000010000 */
[----:B------:R-:W-:Y:S01]  /*1d00*/  SHF.L.U32 R28, R50, 0x10, RZ ;  /* 0x00000010321c7819 */ /* 0x000fe200000006ff */
[----:B------:R-:W-:Y:S01]  /*1d10*/  FMUL.FTZ R31, R35, R35 ;  /* 0x00000023231f7220 */ /* 0x000fe20000410000 */
        /* <DEDUP_REMOVED lines=33> */
[----:B------:R-:W-:Y:S01]  /*1f30*/  ISETP.GT.AND P5, PT, R2, 0xf, PT ;  /* 0x0000000f0200780c */ /* 0x000fe20003fa4270 */
[----:B------:R-:W2:Y:S01]  /*1f40*/  LDC R84, c[0x0][0xc] ;  /* 0x00000300ff547b82 */ /* 0x000ea20000000800 */
[----:B------:R-:W-:Y:S01]  /*1f50*/  ISETP.NE.AND P6, PT, R0, RZ, PT ;  /* 0x000000ff0000720c */ /* 0x000fe20003fc5270 */
[----:B------:R-:W-:Y:S10]  /*1f60*/  BSSY B0, `(.L_x_3167) ;  /* 0x0000041000007945 */ /* 0x000ff40003800000 */
[----:B0-----:R-:W-:Y:S01]  /*1f70*/  @!P5 FADD.FTZ R29, R29, R28 ;  /* 0x0000001c1d1dd221 */ /* 0x001fe20000010000 */
[----:B-1----:R-:W-:Y:S01]  /*1f80*/  @!P5 FADD.FTZ R30, R30, R31 ;  /* 0x0000001f1e1ed221 */ /* 0x002fe20000010000 */
[----:B------:R-:W-:-:S03]  /*1f90*/  ISETP.NE.AND P5, PT, R2, RZ, PT ;  /* 0x000000ff0200720c */ /* 0x000fc60003fa5270 */
[----:B------:R-:W-:Y:S02]  /*1fa0*/  MOV R46, R29 ;  /* 0x0000001d002e7202 */ /* 0x000fe40000000f00 */
[----:B------:R-:W-:Y:S02]  /*1fb0*/  MOV R47, R30 ;  /* 0x0000001e002f7202 */ /* 0x000fe40000000f00 */
[----:B------:R-:W-:Y:S02]  /*1fc0*/  PRMT R66, R53, 0x7632, R66 ;  /* 0x0000763235427816 */ /* 0x000fe40000000042 */
[----:B------:R-:W-:-:S04]  /*1fd0*/  PRMT R67, R54, 0x7632, R67 ;  /* 0x0000763236437816 */ /* 0x000fc80000000043 */
[----:B------:R0:W-:Y:S01]  /*1fe0*/  @!P5 STS.64 [R81+0x10], R46 ;  /* 0x0000102e5100d388 */ /* 0x0001e20000000a00 */
        /* <DEDUP_REMOVED lines=13> */
[----:B------:R-:W-:Y:S06]  /*20c0*/  BAR.SYNC.DEFER_BLOCKING 0x0 ;  /* 0x0000000000007b1d */ /* 0x000fec0000010000 */
[----:B0-2---:R-:W-:Y:S05]  /*20d0*/  @P6 BRA `(.L_x_3168) ;  /* 0x0000000000a46947 */ /* 0x005fea0003800000 */
        /* <DEDUP_REMOVED lines=41> */
.L_x_3168:
[----:B------:R-:W-:Y:S05]  /*2370*/  BSYNC B0 ;  /* 0x0000000000007941 */ /* 0x000fea0003800000 */
.L_x_3167:
[----:B------:R-:W-:Y:S02]  /*2380*/  ISETP.GE.U32.AND P5, PT, R84, 0x2, PT ;  /* 0x000000025400780c */ /* 0x000fe40003fa6070 */
[----:B------:R-:W-:-:S11]  /*2390*/  PRMT R32, R52, 0x7632, R32 ;  /* 0x0000763234207816 */ /* 0x000fd60000000020 */
[----:B------:R-:W-:Y:S05]  /*23a0*/  @!P5 BRA `(.L_x_3169) ;  /* 0x0000001000a8d947 */ /* 0x000fea0003800000 */
[----:B------:R-:W0:Y:S01]  /*23b0*/  LDC R31, c[0x0][0x10] ;  /* 0x00000400ff1f7b82 */ /* 0x000e220000000800 */
        /* <DEDUP_REMOVED lines=11> */
[----:B------:R-:W-:Y:S01]  /*2470*/  LOP3.LUT P5, RZ, R3, 0x2, RZ, 0xc0, !PT ;  /* 0x0000000203ff7812 */ /* 0x000fe200078ac0ff */
[----:B------:R-:W-:Y:S01]  /*2480*/  IMAD R35, R31, UR5, R30 ;  /* 0x000000051f237c24 */ /* 0x000fe2000f8e021e */
[----:B------:R-:W-:Y:S02]  /*2490*/  MOV R33, 0xffffffff ;  /* 0xffffffff00217802 */ /* 0x000fe40000000f00 */
[----:B------:R-:W-:Y:S01]  /*24a0*/  SEL R38, R84, RZ, !P5 ;  /* 0x000000ff54267207 */ /* 0x000fe20006800000 */
[----:B------:R-:W-:Y:S01]  /*24b0*/  IMAD.WIDE.U32 R34, R35, 0x8, R36 ;  /* 0x0000000823227825 */ /* 0x000fe200078e0024 */
[----:B------:R-:W-:Y:S02]  /*24c0*/  SEL R33, R33, 0x1, P5 ;  /* 0x0000000121217807 */ /* 0x000fe40002800000 */
[----:B------:R-:W-:Y:S02]  /*24d0*/  ISETP.NE.AND P5, PT, R38, -0x1, PT ;  /* 0xffffffff2600780c */ /* 0x000fe40003fa5270 */
[----:B------:R0:W-:Y:S01]  /*24e0*/  STG.E.64 desc[UR8][R34.64], R46 ;  /* 0x0000002e22007986 */ /* 0x0001e2000c101b08 */
[----:B------:R-:W-:Y:S06]  /*24f0*/  MEMBAR.ALL.GPU ;  /* 0x0000000000007992 */ /* 0x000fec000000a000 */
[----:B------:R-:W-:-:S00]  /*2500*/  ERRBAR ;  /* 0x00000000000079ab */ /* 0x000fc00000000000 */
[----:B------:R-:W-:Y:S06]  /*2510*/  CGAERRBAR ;  /* 0x00000000000075ab */ /* 0x000fec0000000000 */
[----:B------:R0:W-:Y:S01]  /*2520*/  REDG.E.ADD.S32.STRONG.GPU desc[UR8][R28.64], R33 ;  /* 0x000000211c00798e */ /* 0x0001e2000c10e388 */
[----:B------:R-:W-:Y:S05]  /*2530*/  @!P5 BRA `(.L_x_3170) ;  /* 0x000000000014d947 */ /* 0x000fea0003800000 */
.L_x_3171:
[----:B0-----:R-:W2:Y:S04]  /*2540*/  LDG.E.STRONG.GPU R33, desc[UR8][R28.64] ;  /* 0x000000081c217981 */ /* 0x001ea8000c1ef900 */
[----:B--2---:R-:W-:Y:S01]  /*2550*/  CCTL.IVALL ;  /* 0x00000000ff00798f */ /* 0x004fe20002000000 */
[----:B------:R-:W-:Y:S05]  /*2560*/  YIELD ;  /* 0x0000000000007946 */ /* 0x000fea0003800000 */
[----:B------:R-:W-:-:S13]  /*2570*/  ISETP.NE.AND P5, PT, R33, R38, PT ;  /* 0x000000262100720c */ /* 0x000fda0003fa5270 */
[----:B------:R-:W-:Y:S05]  /*2580*/  @P5 BRA `(.L_x_3171) ;  /* 0xfffffffc00ec5947 */ /* 0x000fea000383ffff */
.L_x_3170:
        /* <DEDUP_REMOVED lines=24> */
.L_x_3175:
        /* <DEDUP_REMOVED lines=116> */
.L_x_3174:
        /* <DEDUP_REMOVED lines=14> */
[----:B------:R-:W-:Y:S02]  /*2f30*/  VIADD R28, R34, 0x2 ;  /* 0x00000002221c7836 */ /* 0x000fe40000000000 */
        /* <DEDUP_REMOVED lines=48> */
.L_x_3176:
[----:B------:R-:W-:-:S04]  /*3240*/  LOP3.LUT P5, RZ, R83, 0x1, RZ, 0xc0, !PT ;  /* 0x0000000153ff7812 */ /* 0x000fc800078ac0ff */
[----:B------:R-:W-:-:S13]  /*3250*/  ISETP.NE.OR P5, PT, R33, RZ, P5 ;  /* 0x000000ff2100720c */ /* 0x000fda0002fa5670 */
[----:B------:R-:W-:Y:S05]  /*3260*/  @!P5 BRA `(.L_x_3172) ;  /* 0x000000000088d947 */ /* 0x000fea0003800000 */
.L_x_3173:
[----:B------:R-:W0:Y:S01]  /*3270*/  S2UR UR6, SR_CTAID.X ;  /* 0x00000000000679c3 */ /* 0x000e220000002500 */
[----:B------:R-:W-:Y:S01]  /*3280*/  NOP ;  /* 0x0000000000007918 */ /* 0x000fe20000000000 */
.L_x_3177:
        /* <DEDUP_REMOVED lines=32> */
.L_x_3172:
        /* <DEDUP_REMOVED lines=10> */
.L_x_3179:
[----:B------:R-:W-:Y:S05]  /*3530*/  BSYNC B0 ;  /* 0x0000000000007941 */ /* 0x000fea0003800000 */
.L_x_3178:
        /* <DEDUP_REMOVED lines=17> */
.L_x_3169:
[----:B------:R-:W-:Y:S01]  /*3650*/  ULDC.64 UR6, c[0x0][0x218] ;  /* 0x0000860000067ab9 */ /* 0x000fe20000000a00 */
[----:B0-----:R-:W-:Y:S01]  /*3660*/  P2R R28, PR, RZ, 0x1 ;  /* 0x00000001ff1c7803 */ /* 0x001fe20000000000 */
[----:B------:R-:W-:Y:S01]  /*3670*/  ULDC.64 UR12, c[0x0][0x230] ;  /* 0x00008c00000c7ab9 */ /* 0x000fe20000000a00 */
[----:B------:R-:W-:Y:S02]  /*3680*/  LOP3.LUT P0, RZ, R0, UR5, RZ, 0xfc, !PT ;  /* 0x0000000500ff7c12 */ /* 0x000fe4000f80fcff */
[----:B------:R-:W-:Y:S02]  /*3690*/  ISETP.EQ.U32.AND P5, PT, RZ, UR6, PT ;  /* 0x00000006ff007c0c */ /* 0x000fe4000bfa2070 */
[C---:B------:R-:W-:Y:S02]  /*36a0*/  SHF.L.U32 R36, R90.reuse, 0x2, RZ ;  /* 0x000000025a247819 */ /* 0x040fe400000006ff */
[----:B------:R-:W-:Y:S01]  /*36b0*/  ISETP.EQ.OR.EX P5, PT, RZ, UR7, P0, P5 ;  /* 0x00000007ff007c0c */ /* 0x000fe200087a2750 */
[----:B------:R-:W-:Y:S01]  /*36c0*/  ULDC.64 UR6, c[0x0][0x228] ;  /* 0x00008a0000067ab9 */ /* 0x000fe20000000a00 */
[----:B------:R-:W-:-:S02]  /*36d0*/  SHF.L.U64.HI R90, R90, 0x2, R91 ;  /* 0x000000025a5a7819 */ /* 0x000fc4000001025b */
[----:B------:R-:W-:Y:S01]  /*36e0*/  IADD3 R34, P0, R36, UR6, RZ ;  /* 0x0000000624227c10 */ /* 0x000fe2000ff1e0ff */
[----:B------:R-:W-:-:S03]  /*36f0*/  UMOV UR6, 0x400 ;  /* 0x0000040000067882 */ /* 0x000fc60000000000 */
[----:B------:R-:W-:Y:S01]  /*3700*/  IADD3.X R35, R90, UR7, RZ, P0, !PT ;  /* 0x000000075a237c10 */ /* 0x000fe200087fe4ff */
[----:B------:R-:W0:Y:S01]  /*3710*/  S2UR UR7, SR_CgaCtaId ;  /* 0x00000000000779c3 */ /* 0x000e220000008800 */
[----:B------:R-:W-:-:S07]  /*3720*/  ISETP.NE.AND P0, PT, R28, RZ, PT ;  /* 0x000000ff1c00720c */ /* 0x000fce0003f05270 */
[----:B------:R-:W1:Y:S01]  /*3730*/  @!P5 LDC.64 R30, c[0x0][0x218] ;  /* 0x00008600ff1edb82 */ /* 0x000e620000000a00 */
[----:B0-----:R-:W-:-:S03]  /*3740*/  ULEA UR6, UR7, UR6, 0x18 ;  /* 0x0000000607067291 */ /* 0x001fc6000f8ec03f */
[----:B------:R-:W-:Y:S02]  /*3750*/  ULDC UR7, c[0x0][0x2a4] ;  /* 0x0000a90000077ab9 */ /* 0x000fe40000000800 */
[----:B------:R-:W-:Y:S01]  /*3760*/  @!P5 FMUL.FTZ R29, R47, UR7 ;  /* 0x000000072f1ddc20 */ /* 0x000fe20008410000 */
[----:B------:R-:W-:Y:S01]  /*3770*/  @!P5 FMUL.FTZ R28, R46, UR7 ;  /* 0x000000072e1cdc20 */ /* 0x000fe20008410000 */
[----:B-1----:R-:W-:Y:S02]  /*3780*/  @!P5 IMAD.WIDE R38, R82, 0x8, R30 ;  /* 0x000000085226d825 */ /* 0x002fe400078e021e */
[----:B------:R-:W-:Y:S04]  /*3790*/  @!P6 STS.64 [UR6+0x98], R46 ;  /* 0x0000982eff00e988 */ /* 0x000fe80008000a06 */
[----:B------:R0:W-:Y:S01]  /*37a0*/  @!P5 STG.E.64 desc[UR8][R38.64], R28 ;  /* 0x0000001c2600d986 */ /* 0x0001e2000c101b08 */
[----:B------:R-:W-:Y:S01]  /*37b0*/  BAR.SYNC.DEFER_BLOCKING 0x0 ;  /* 0x0000000000007b1d */ /* 0x000fe20000010000 */
[----:B------:R-:W-:-:S04]  /*37c0*/  IADD3 R36, P5, R36, UR12, RZ ;  /* 0x0000000c24247c10 */ /* 0x000fc8000ffbe0ff */
[----:B------:R-:W-:Y:S01]  /*37d0*/  IADD3.X R37, R90, UR13, RZ, P5, !PT ;  /* 0x0000000d5a257c10 */ /* 0x000fe2000affe4ff */
[----:B0-----:R-:W-:Y:S02]  /*37e0*/  HFMA2.MMA R38, -RZ, RZ, 1.875, 0 ;  /* 0x3f800000ff267435 */ /* 0x001fe400000001ff */
[----:B------:R-:W0:Y:S01]  /*37f0*/  LDC R39, c[0x0][0x294] ;  /* 0x0000a500ff277b82 */ /* 0x000e220000000800 */
[----:B------:R-:W1:Y:S04]  /*3800*/  LDS.64 R30, [UR6+0x98] ;  /* 0x00009806ff1e7984 */ /* 0x000e680008000a00 */
[----:B------:R-:W2:Y:S01]  /*3810*/  LDG.E.64 R28, desc[UR8][R34.64] ;  /* 0x00000008221c7981 */ /* 0x000ea2000c1e1b00 */
[----:B-1----:R-:W-:-:S04]  /*3820*/  FMUL.FTZ R33, R30, UR7 ;  /* 0x000000071e217c20 */ /* 0x002fc80008410000 */
[----:B------:R-:W-:-:S04]  /*3830*/  FMUL.FTZ R30, R33, R33 ;  /* 0x00000021211e7220 */ /* 0x000fc80000410000 */
[----:B------:R-:W-:-:S05]  /*3840*/  FFMA.FTZ R30, R31, UR7, -R30 ;  /* 0x000000071f1e7c23 */ /* 0x000fca000801081e */
[----:B------:R-:W-:-:S13]  /*3850*/  FSETP.GTU.FTZ.AND P5, PT, R30, RZ, PT ;  /* 0x000000ff1e00720b */ /* 0x000fda0003fbc000 */
[----:B------:R-:W1:Y:S02]  /*3860*/  @P5 LDC R31, c[0x0][0x238] ;  /* 0x00008e00ff1f5b82 */ /* 0x000e640000000800 */
[----:B-1----:R-:W-:Y:S02]  /*3870*/  @P5 FADD.FTZ R40, R30, R31 ;  /* 0x0000001f1e285221 */ /* 0x002fe40000010000 */
[----:B------:R-:W2:Y:S02]  /*3880*/  LDG.E.64 R30, desc[UR8][R36.64] ;  /* 0x00000008241e7981 */ /* 0x000ea4000c1e1b00 */
[----:B------:R-:W1:Y:S01]  /*3890*/  @P5 MUFU.RSQ R38, R40 ;  /* 0x0000002800265308 */ /* 0x000e620000001400 */
[----:B------:R-:W-:Y:S02]  /*38a0*/  ISETP.NE.AND P5, PT, RZ, UR10, PT ;  /* 0x0000000aff007c0c */ /* 0x000fe4000bfa5270 */
[----:B------:R-:W-:Y:S02]  /*38b0*/  SHF.L.U32 R42, R53, 0x10, RZ ;  /* 0x00000010352a7819 */ /* 0x000fe400000006ff */
[----:B------:R-:W-:-:S03]  /*38c0*/  SHF.L.U32 R66, R66, 0x10, RZ ;  /* 0x0000001042427819 */ /* 0x000fc600000006ff */
[--C-:B------:R-:W-:Y:S02]  /*38d0*/  FADD.FTZ R41, R42, -R33.reuse ;  /* 0x800000212a297221 */ /* 0x100fe40000010000 */
[----:B------:R-:W-:Y:S01]  /*38e0*/  FADD.FTZ R43, -R33, R66 ;  /* 0x00000042212b7221 */ /* 0x000fe20000010100 */
[----:B------:R-:W-:Y:S02]  /*38f0*/  SHF.L.U32 R54, R54, 0x10, RZ ;  /* 0x0000001036367819 */ /* 0x000fe400000006ff */
[----:B------:R-:W-:Y:S01]  /*3900*/  SHF.L.U32 R42, R67, 0x10, RZ ;  /* 0x00000010432a7819 */ /* 0x000fe200000006ff */
[-C--:B-1----:R-:W-:Y:S01]  /*3910*/  FMUL.FTZ R41, R41, R38.reuse ;  /* 0x0000002629297220 */ /* 0x082fe20000410000 */
[----:B------:R-:W-:Y:S01]  /*3920*/  FMUL.FTZ R40, R43, R38 ;  /* 0x000000262b287220 */ /* 0x000fe20000410000 */
[----:B------:R-:W-:Y:S02]  /*3930*/  FADD.FTZ R45, R54, -R33 ;  /* 0x80000021362d7221 */ /* 0x000fe40000010000 */
[----:B------:R-:W-:Y:S01]  /*3940*/  FADD.FTZ R47, -R33, R42 ;  /* 0x0000002a212f7221 */ /* 0x000fe20000010100 */
[----:B--2---:R-:W-:Y:S01]  /*3950*/  FFMA.FTZ R41, R28, R41, R30 ;  /* 0x000000291c297223 */ /* 0x004fe2000001001e */
[----:B------:R-:W-:Y:S01]  /*3960*/  FFMA.FTZ R40, R29, R40, R31 ;  /* 0x000000281d287223 */ /* 0x000fe2000001001f */
[----:B0-----:R-:W-:Y:S06]  /*3970*/  @!P5 BRA `(.L_x_3180) ;  /* 0x000000000028d947 */ /* 0x001fec0003800000 */
        /* <DEDUP_REMOVED lines=10> */
.L_x_3180:
[----:B------:R-:W-:Y:S01]  /*3a20*/  LOP3.LUT P6, RZ, R83, 0x2, RZ, 0xc0, !PT ;  /* 0x0000000253ff7812 */ /* 0x000fe200078cc0ff */
[----:B------:R-:W-:-:S12]  /*3a30*/  BSSY B0, `(.L_x_3181) ;  /* 0x000000e000007945 */ /* 0x000fd80003800000 */
        /* <DEDUP_REMOVED lines=13> */
.L_x_3182:
[----:B------:R-:W-:Y:S05]  /*3b10*/  BSYNC B0 ;  /* 0x0000000000007941 */ /* 0x000fea0003800000 */
.L_x_3181:
[-C--:B------:R-:W-:Y:S01]  /*3b20*/  FMUL.FTZ R45, R45, R38.reuse ;  /* 0x000000262d2d7220 */ /* 0x080fe20000410000 */
[----:B0-----:R-:W-:Y:S01]  /*3b30*/  FMUL.FTZ R4, R47, R38 ;  /* 0x000000262f047220 */ /* 0x001fe20000410000 */
[----:B------:R-:W-:Y:S02]  /*3b40*/  SHF.L.U32 R40, R55, 0x10, RZ ;  /* 0x0000001037287819 */ /* 0x000fe400000006ff */
[----:B------:R-:W-:Y:S01]  /*3b50*/  SHF.L.U32 R68, R68, 0x10, RZ ;  /* 0x0000001044447819 */ /* 0x000fe200000006ff */
        /* <DEDUP_REMOVED lines=13> */
.L_x_3183:
        /* <DEDUP_REMOVED lines=15> */
.L_x_3185:
[----:B------:R-:W-:Y:S05]  /*3d20*/  BSYNC B0 ;  /* 0x0000000000007941 */ /* 0x000fea0003800000 */
.L_x_3184:
[--C-:B------:R-:W-:Y:S01]  /*3d30*/  FADD.FTZ R5, R40, -R33.reuse ;  /* 0x8000002128057221 */ /* 0x100fe20000010000 */
[----:B------:R-:W-:Y:S01]  /*3d40*/  FADD.FTZ R9, -R33, R68 ;  /* 0x0000004421097221 */ /* 0x000fe20000010100 */
[----:B------:R-:W-:Y:S02]  /*3d50*/  SHF.L.U32 R56, R56, 0x10, RZ ;  /* 0x0000001038387819 */ /* 0x000fe400000006ff */
[----:B------:R-:W-:Y:S01]  /*3d60*/  SHF.L.U32 R6, R69, 0x10, RZ ;  /* 0x0000001045067819 */ /* 0x000fe200000006ff */
[-C--:B------:R-:W-:Y:S01]  /*3d70*/  FMUL.FTZ R5, R5, R38.reuse ;  /* 0x0000002605057220 */ /* 0x080fe20000410000 */
[----:B------:R-:W-:Y:S01]  /*3d80*/  FMUL.FTZ R4, R9, R38 ;  /* 0x0000002609047220 */ /* 0x000fe20000410000 */
[----:B------:R-:W-:Y:S01]  /*3d90*/  SHF.L.U32 R40, R57, 0x10, RZ ;  /* 0x0000001039287819 */ /* 0x000fe200000006ff */
[----:B------:R-:W-:Y:S01]  /*3da0*/  FADD.FTZ R41, R56, -R33 ;  /* 0x8000002138297221 */ /* 0x000fe20000010000 */
[----:B------:R-:W-:Y:S01]  /*3db0*/  SHF.L.U32 R70, R70, 0x10, RZ ;  /* 0x0000001046467819 */ /* 0x000fe200000006ff */
[----:B------:R-:W-:Y:S01]  /*3dc0*/  FADD.FTZ R43, -R33, R6 ;  /* 0x00000006212b7221 */ /* 0x000fe20000010100 */
[----:B------:R-:W-:Y:S01]  /*3dd0*/  FFMA.FTZ R9, R28, R5, R30 ;  /* 0x000000051c097223 */ /* 0x000fe2000001001e */
[----:B0-----:R-:W-:Y:S01]  /*3de0*/  FFMA.FTZ R34, R29, R4, R31 ;  /* 0x000000041d227223 */ /* 0x001fe2000001001f */
        /* <DEDUP_REMOVED lines=11> */
.L_x_3186:
[----:B------:R-:W-:Y:S01]  /*3ea0*/  LOP3.LUT P6, RZ, R83, 0x8, RZ, 0xc0, !PT ;  /* 0x0000000853ff7812 */ /* 0x000fe200078cc0ff */
[----:B------:R-:W-:-:S12]  /*3eb0*/  BSSY B0, `(.L_x_3187) ;  /* 0x000000e000007945 */ /* 0x000fd80003800000 */
[----:B------:R-:W-:Y:S05]  /*3ec0*/  @P6 BRA `(.L_x_3188) ;  /* 0x0000000000306947 */ /* 0x000fea0003800000 */
[----:B------:R-:W-:Y:S01]  /*3ed0*/  ULDC.64 UR6, c[0x0][0x270] ;  /* 0x00009c0000067ab9 */ /* 0x000fe20000000a00 */
[----:B------:R-:W-:Y:S01]  /*3ee0*/  MOV R5, R89 ;  /* 0x0000005900057202 */ /* 0x000fe20000000f00 */
[----:B------:R-:W-:Y:S01]  /*3ef0*/  IMAD.MOV.U32 R4, RZ, RZ, R86 ;  /* 0x000000ffff047224 */ /* 0x000fe200078e0056 */
[----:B------:R-:W-:Y:S01]  /*3f00*/  F2FP.BF16.F32.PACK_AB R9, R34, R9 ;  /* 0x000000092209723e */ /* 0x000fe200000010ff */
[----:B------:R-:W-:Y:S02]  /*3f10*/  IMAD R6, R11, UR6, RZ ;  /* 0x000000060b067c24 */ /* 0x000fe4000f8e02ff */
[----:B------:R-:W-:-:S04]  /*3f20*/  IMAD.WIDE.U32 R4, R7, UR6, R4 ;  /* 0x0000000607047c25 */ /* 0x000fc8000f8e0004 */
[----:B------:R-:W-:Y:S01]  /*3f30*/  IMAD R7, R7, UR7, R6 ;  /* 0x0000000707077c24 */ /* 0x000fe2000f8e0206 */
[----:B------:R-:W-:Y:S02]  /*3f40*/  ULDC.64 UR6, c[0x0][0x210] ;  /* 0x0000840000067ab9 */ /* 0x000fe40000000a00 */
[----:B------:R-:W-:Y:S02]  /*3f50*/  LEA R6, P6, R4, UR6, 0x1 ;  /* 0x0000000604067c11 */ /* 0x000fe4000f8c08ff */
[----:B------:R-:W-:-:S04]  /*3f60*/  IADD3 R7, R5, R7, RZ ;  /* 0x0000000705077210 */ /* 0x000fc80007ffe0ff */
[----:B------:R-:W-:-:S05]  /*3f70*/  LEA.HI.X R7, R4, UR7, R7, 0x1, P6 ;  /* 0x0000000704077c11 */ /* 0x000fca000b0f0c07 */
[----:B------:R0:W-:Y:S02]  /*3f80*/  STG.E desc[UR8][R6.64], R9 ;  /* 0x0000000906007986 */ /* 0x0001e4000c101908 */
.L_x_3188:
[----:B------:R-:W-:Y:S05]  /*3f90*/  BSYNC B0 ;  /* 0x0000000000007941 */ /* 0x000fea0003800000 */
.L_x_3187:
[-C--:B------:R-:W-:Y:S01]  /*3fa0*/  FMUL.FTZ R41, R41, R38.reuse ;  /* 0x0000002629297220 */ /* 0x080fe20000410000 */
[----:B------:R-:W-:Y:S01]  /*3fb0*/  FMUL.FTZ R4, R43, R38 ;  /* 0x000000262b047220 */ /* 0x000fe20000410000 */
[----:B------:R-:W-:Y:S01]  /*3fc0*/  FADD.FTZ R11, R40, -R33 ;  /* 0x80000021280b7221 */ /* 0x000fe20000010000 */
[----:B------:R-:W-:Y:S01]  /*3fd0*/  FADD.FTZ R35, -R33, R70 ;  /* 0x0000004621237221 */ /* 0x000fe20000010100 */
[----:B------:R-:W-:Y:S01]  /*3fe0*/  FFMA.FTZ R41, R28, R41, R30 ;  /* 0x000000291c297223 */ /* 0x000fe2000001001e */
[----:B------:R-:W-:Y:S01]  /*3ff0*/  FFMA.FTZ R34, R29, R4, R31 ;  /* 0x000000041d227223 */ /* 0x000fe2000001001f */
[----:B------:R-:W-:Y:S06]  /*4000*/  @!P5 BRA `(.L_x_3189) ;  /* 0x000000000028d947 */ /* 0x000fec0003800000 */
        /* <DEDUP_REMOVED lines=10> */
.L_x_3189:
        /* <DEDUP_REMOVED lines=12> */
[----:B0-----:R-:W-:-:S04]  /*4170*/  LEA R6, P6, R4, UR6, 0x1 ;  /* 0x0000000604067c11 */ /* 0x001fc8000f8c08ff */
[----:B------:R-:W-:-:S05]  /*4180*/  LEA.HI.X R7, R4, UR7, R13, 0x1, P6 ;  /* 0x0000000704077c11 */ /* 0x000fca000b0f0c0d */
[----:B------:R1:W-:Y:S04]  /*4190*/  STG.E desc[UR8][R6.64], R41 ;  /* 0x0000002906007986 */ /* 0x0003e8000c101908 */
.L_x_3191:
[----:B------:R-:W-:Y:S05]  /*41a0*/  BSYNC B0 ;  /* 0x0000000000007941 */ /* 0x000fea0003800000 */
.L_x_3190:
[-C--:B------:R-:W-:Y:S01]  /*41b0*/  FMUL.FTZ R11, R11, R38.reuse ;  /* 0x000000260b0b7220 */ /* 0x080fe20000410000 */
[----:B------:R-:W-:Y:S01]  /*41c0*/  FMUL.FTZ R4, R35, R38 ;  /* 0x0000002623047220 */ /* 0x000fe20000410000 */
[----:B------:R-:W-:Y:S02]  /*41d0*/  SHF.L.U32 R58, R58, 0x10, RZ ;  /* 0x000000103a3a7819 */ /* 0x000fe400000006ff */
[----:B------:R-:W-:Y:S01]  /*41e0*/  SHF.L.U32 R34, R71, 0x10, RZ ;  /* 0x0000001047227819 */ /* 0x000fe200000006ff */
[----:B------:R-:W-:Y:S01]  /*41f0*/  FFMA.FTZ R11, R28, R11, R30 ;  /* 0x0000000b1c0b7223 */ /* 0x000fe2000001001e */
[----:B------:R-:W-:Y:S01]  /*4200*/  FFMA.FTZ R8, R29, R4, R31 ;  /* 0x000000041d087223 */ /* 0x000fe2000001001f */
[----:B------:R-:W-:Y:S06]  /*4210*/  @!P5 BRA `(.L_x_3192) ;  /* 0x000000000028d947 */ /* 0x000fec0003800000 */
        /* <DEDUP_REMOVED lines=10> */
.L_x_3192:
        /* <DEDUP_REMOVED lines=9> */
[----:B01----:R-:W-:Y:S01]  /*4350*/  IMAD.WIDE.U32 R6, R10, UR6, R4 ;  /* 0x000000060a067c25 */ /* 0x003fe2000f8e0004 */
[----:B------:R-:W-:-:S04]  /*4360*/  ULDC.64 UR6, c[0x0][0x210] ;  /* 0x0000840000067ab9 */ /* 0x000fc80000000a00 */
[----:B------:R-:W-:Y:S02]  /*4370*/  IADD3 R15, R7, R15, RZ ;  /* 0x0000000f070f7210 */ /* 0x000fe40007ffe0ff */
[----:B------:R-:W-:-:S04]  /*4380*/  LEA R4, P6, R6, UR6, 0x1 ;  /* 0x0000000606047c11 */ /* 0x000fc8000f8c08ff */
[----:B------:R-:W-:-:S05]  /*4390*/  LEA.HI.X R5, R6, UR7, R15, 0x1, P6 ;  /* 0x0000000706057c11 */ /* 0x000fca000b0f0c0f */
[----:B------:R2:W-:Y:S04]  /*43a0*/  STG.E desc[UR8][R4.64], R11 ;  /* 0x0000000b04007986 */ /* 0x0005e8000c101908 */
.L_x_3194:
[----:B------:R-:W-:Y:S05]  /*43b0*/  BSYNC B0 ;  /* 0x0000000000007941 */ /* 0x000fea0003800000 */
.L_x_3193:
[--C-:B--2---:R-:W-:Y:S01]  /*43c0*/  FADD.FTZ R5, R58, -R33.reuse ;  /* 0x800000213a057221 */ /* 0x104fe20000010000 */
[----:B01----:R-:W-:Y:S01]  /*43d0*/  FADD.FTZ R7, -R33, R34 ;  /* 0x0000002221077221 */ /* 0x003fe20000010100 */
        /* <DEDUP_REMOVED lines=21> */
.L_x_3195:
        /* <DEDUP_REMOVED lines=15> */
.L_x_3197:
[----:B------:R-:W-:Y:S05]  /*4620*/  BSYNC B0 ;  /* 0x0000000000007941 */ /* 0x000fea0003800000 */
.L_x_3196:
[-C--:B------:R-:W-:Y:S01]  /*4630*/  FMUL.FTZ R11, R11, R38.reuse ;  /* 0x000000260b0b7220 */ /* 0x080fe20000410000 */
[----:B0-----:R-:W-:Y:S01]  /*4640*/  FMUL.FTZ R4, R13, R38 ;  /* 0x000000260d047220 */ /* 0x001fe20000410000 */
[----:B------:R-:W-:Y:S01]  /*4650*/  FADD.FTZ R13, R60, -R33 ;  /* 0x800000213c0d7221 */ /* 0x000fe20000010000 */
        /* <DEDUP_REMOVED lines=14> */
.L_x_3198:
        /* <DEDUP_REMOVED lines=15> */
.L_x_3200:
[----:B------:R-:W-:Y:S05]  /*4830*/  BSYNC B0 ;  /* 0x0000000000007941 */ /* 0x000fea0003800000 */
.L_x_3199:
        /* <DEDUP_REMOVED lines=17> */
.L_x_3201:
        /* <DEDUP_REMOVED lines=15> */
.L_x_3203:
[----:B------:R-:W-:Y:S05]  /*4a40*/  BSYNC B0 ;  /* 0x0000000000007941 */ /* 0x000fea0003800000 */
.L_x_3202:
[--C-:B0-----:R-:W-:Y:S01]  /*4a50*/  FADD.FTZ R5, R10, -R33.reuse ;  /* 0x800000210a057221 */ /* 0x101fe20000010000 */
[----:B------:R-:W-:Y:S01]  /*4a60*/  FADD.FTZ R7, -R33, R74 ;  /* 0x0000004a21077221 */ /* 0x000fe20000010100 */
[----:B------:R-:W-:Y:S02]  /*4a70*/  SHF.L.U32 R62, R62, 0x10, RZ ;  /* 0x000000103e3e7819 */ /* 0x000fe400000006ff */
[----:B------:R-:W-:Y:S01]  /*4a80*/  SHF.L.U32 R6, R75, 0x10, RZ ;  /* 0x000000104b067819 */ /* 0x000fe200000006ff */
[-C--:B------:R-:W-:Y:S01]  /*4a90*/  FMUL.FTZ R5, R5, R38.reuse ;  /* 0x0000002605057220 */ /* 0x080fe20000410000 */
[----:B------:R-:W-:Y:S01]  /*4aa0*/  FMUL.FTZ R4, R7, R38 ;  /* 0x0000002607047220 */ /* 0x000fe20000410000 */
[----:B------:R-:W-:Y:S01]  /*4ab0*/  SHF.R.U32.HI R12, RZ, 0x5, R0 ;  /* 0x00000005ff0c7819 */ /* 0x000fe20000011600 */
        /* <DEDUP_REMOVED lines=15> */
.L_x_3204:
        /* <DEDUP_REMOVED lines=14> */
.L_x_3206:
[----:B------:R-:W-:Y:S05]  /*4c90*/  BSYNC B0 ;  /* 0x0000000000007941 */ /* 0x000fea0003800000 */
.L_x_3205:
[-C--:B------:R-:W-:Y:S01]  /*4ca0*/  FMUL.FTZ R11, R11, R38.reuse ;  /* 0x000000260b0b7220 */ /* 0x080fe20000410000 */
[----:B0-----:R-:W-:Y:S01]  /*4cb0*/  FMUL.FTZ R4, R13, R38 ;  /* 0x000000260d047220 */ /* 0x001fe20000410000 */
[----:B------:R-:W-:Y:S01]  /*4cc0*/  IMAD R39, R39, UR5, R12 ;  /* 0x0000000527277c24 */ /* 0x000fe2000f8e020c */
        /* <DEDUP_REMOVED lines=14> */
.L_x_3207:
        /* <DEDUP_REMOVED lines=9> */
[----:B------:R-:W-:-:S03]  /*4e40*/  ULDC.64 UR6, c[0x0][0x210] ;  /* 0x0000840000067ab9 */ /* 0x000fc60000000a00 */
[----:B------:R-:W-:Y:S01]  /*4e50*/  IMAD.IADD R25, R7, 0x1, R25 ;  /* 0x0000000107197824 */ /* 0x000fe200078e0219 */
[----:B------:R-:W-:-:S04]  /*4e60*/  LEA R4, P0, R6, UR6, 0x1 ;  /* 0x0000000606047c11 */ /* 0x000fc8000f8008ff */
[----:B------:R-:W-:-:S05]  /*4e70*/  LEA.HI.X R5, R6, UR7, R25, 0x1, P0 ;  /* 0x0000000706057c11 */ /* 0x000fca00080f0c19 */
[----:B------:R0:W-:Y:S04]  /*4e80*/  STG.E desc[UR8][R4.64], R11 ;  /* 0x0000000b04007986 */ /* 0x0001e8000c101908 */
.L_x_3209:
[----:B------:R-:W-:Y:S05]  /*4e90*/  BSYNC B0 ;  /* 0x0000000000007941 */ /* 0x000fea0003800000 */
.L_x_3208:
[----:B------:R-:W-:Y:S01]  /*4ea0*/  SHF.L.U32 R76, R76, 0x10, RZ ;  /* 0x000000104c4c7819 */ /* 0x000fe200000006ff */
[----:B------:R-:W-:Y:S01]  /*4eb0*/  ULDC.64 UR6, c[0x0][0x278] ;  /* 0x00009e0000067ab9 */ /* 0x000fe20000000a00 */
[----:B------:R-:W-:Y:S01]  /*4ec0*/  SHF.L.U32 R64, R64, 0x10, RZ ;  /* 0x0000001040407819 */ /* 0x000fe200000006ff */
[--C-:B------:R-:W-:Y:S01]  /*4ed0*/  FADD.FTZ R9, R16, -R33.reuse ;  /* 0x8000002110097221 */ /* 0x100fe20000010000 */
[----:B------:R-:W-:Y:S01]  /*4ee0*/  SHF.L.U32 R12, R77, 0x10, RZ ;  /* 0x000000104d0c7819 */ /* 0x000fe200000006ff */
[----:B0-----:R-:W-:Y:S01]  /*4ef0*/  FADD.FTZ R11, -R33, R76 ;  /* 0x0000004c210b7221 */ /* 0x001fe20000010100 */
[----:B------:R-:W-:Y:S01]  /*4f00*/  SHF.L.U32 R18, R65, 0x10, RZ ;  /* 0x0000001041127819 */ /* 0x000fe200000006ff */
[--C-:B------:R-:W-:Y:S01]  /*4f10*/  FADD.FTZ R13, R64, -R33.reuse ;  /* 0x80000021400d7221 */ /* 0x100fe20000010000 */
[----:B------:R-:W-:Y:S01]  /*4f20*/  SHF.L.U32 R48, R48, 0x10, RZ ;  /* 0x0000001030307819 */ /* 0x000fe200000006ff */
[----:B------:R-:W-:Y:S01]  /*4f30*/  FADD.FTZ R15, -R33, R12 ;  /* 0x0000000c210f7221 */ /* 0x000fe20000010100 */
[----:B------:R-:W-:Y:S01]  /*4f40*/  SHF.L.U32 R50, R50, 0x10, RZ ;  /* 0x0000001032327819 */ /* 0x000fe200000006ff */
[--C-:B------:R-:W-:Y:S01]  /*4f50*/  FADD.FTZ R17, R18, -R33.reuse ;  /* 0x8000002112117221 */ /* 0x100fe20000010000 */
[----:B------:R-:W-:Y:S01]  /*4f60*/  SHF.L.U32 R78, R78, 0x10, RZ ;  /* 0x000000104e4e7819 */ /* 0x000fe200000006ff */
[--C-:B------:R-:W-:Y:S01]  /*4f70*/  FADD.FTZ R21, R48, -R33.reuse ;  /* 0x8000002130157221 */ /* 0x100fe20000010000 */
[----:B------:R-:W-:Y:S01]  /*4f80*/  SHF.L.U32 R14, R79, 0x10, RZ ;  /* 0x000000104f0e7819 */ /* 0x000fe200000006ff */
[--C-:B------:R-:W-:Y:S01]  /*4f90*/  FADD.FTZ R25, R50, -R33.reuse ;  /* 0x8000002132197221 */ /* 0x100fe20000010000 */
[----:B------:R-:W-:Y:S01]  /*4fa0*/  SHF.L.U32 R80, R80, 0x10, RZ ;  /* 0x0000001050507819 */ /* 0x000fe200000006ff */
[C---:B------:R-:W-:Y:S01]  /*4fb0*/  FADD.FTZ R19, -R33.reuse, R78 ;  /* 0x0000004e21137221 */ /* 0x040fe20000010100 */
[----:B------:R-:W-:Y:S01]  /*4fc0*/  SHF.L.U32 R52, R52, 0x10, RZ ;  /* 0x0000001034347819 */ /* 0x000fe200000006ff */
[C---:B------:R-:W-:Y:S01]  /*4fd0*/  FADD.FTZ R23, -R33.reuse, R14 ;  /* 0x0000000e21177221 */ /* 0x040fe20000010100 */
[----:B------:R-:W-:Y:S01]  /*4fe0*/  SHF.L.U32 R32, R32, 0x10, RZ ;  /* 0x0000001020207819 */ /* 0x000fe200000006ff */
[----:B------:R-:W-:Y:S01]  /*4ff0*/  FADD.FTZ R35, -R33, R80 ;  /* 0x0000005021237221 */ /* 0x000fe20000010100 */
[C---:B------:R-:W-:Y:S01]  /*5000*/  IADD3 R8, R39.reuse, 0xd0, RZ ;  /* 0x000000d027087810 */ /* 0x040fe20007ffe0ff */
[----:B------:R-:W-:Y:S01]  /*5010*/  FADD.FTZ R37, R52, -R33 ;  /* 0x8000002134257221 */ /* 0x000fe20000010000 */
[----:B------:R-:W-:Y:S01]  /*5020*/  IADD3 R6, R39, 0xe0, RZ ;  /* 0x000000e027067810 */ /* 0x000fe20007ffe0ff */
[----:B------:R-:W-:Y:S01]  /*5030*/  FADD.FTZ R33, -R33, R32 ;  /* 0x0000002021217221 */ /* 0x000fe20000010100 */
[----:B------:R-:W-:Y:S01]  /*5040*/  IADD3 R4, R39, 0xf0, RZ ;  /* 0x000000f027047810 */ /* 0x000fe20007ffe0ff */
[-C--:B------:R-:W-:Y:S01]  /*5050*/  FMUL.FTZ R14, R11, R38.reuse ;  /* 0x000000260b0e7220 */ /* 0x080fe20000410000 */
[----:B------:R-:W-:Y:S01]  /*5060*/  ISETP.GE.U32.AND P6, PT, R8, UR6, PT ;  /* 0x0000000608007c0c */ /* 0x000fe2000bfc6070 */
[-C--:B------:R-:W-:Y:S01]  /*5070*/  FMUL.FTZ R11, R13, R38.reuse ;  /* 0x000000260d0b7220 */ /* 0x080fe20000410000 */
[----:B------:R-:W-:Y:S01]  /*5080*/  ISETP.GE.U32.AND P0, PT, R6, UR6, PT ;  /* 0x0000000606007c0c */ /* 0x000fe2000bf06070 */
[-C--:B------:R-:W-:Y:S01]  /*5090*/  FMUL.FTZ R12, R15, R38.reuse ;  /* 0x000000260f0c7220 */ /* 0x080fe20000410000 */
[----:B------:R-:W-:Y:S01]  /*50a0*/  ISETP.GE.U32.AND P1, PT, R4, UR6, PT ;  /* 0x0000000604007c0c */ /* 0x000fe2000bf26070 */
[-C--:B------:R-:W-:Y:S01]  /*50b0*/  FMUL.FTZ R9, R9, R38.reuse ;  /* 0x0000002609097220 */ /* 0x080fe20000410000 */
[----:B------:R-:W-:Y:S01]  /*50c0*/  SHF.R.S32.HI R10, RZ, 0x1f, R8 ;  /* 0x0000001fff0a7819 */ /* 0x000fe20000011408 */
[-C--:B------:R-:W-:Y:S01]  /*50d0*/  FMUL.FTZ R17, R17, R38.reuse ;  /* 0x0000002611117220 */ /* 0x080fe20000410000 */
[----:B------:R-:W-:Y:S01]  /*50e0*/  SHF.R.S32.HI R7, RZ, 0x1f, R6 ;  /* 0x0000001fff077819 */ /* 0x000fe20000011406 */
[-C--:B------:R-:W-:Y:S01]  /*50f0*/  FMUL.FTZ R21, R21, R38.reuse ;  /* 0x0000002615157220 */ /* 0x080fe20000410000 */
[----:B------:R-:W-:Y:S01]  /*5100*/  SHF.R.S32.HI R5, RZ, 0x1f, R4 ;  /* 0x0000001fff057819 */ /* 0x000fe20000011404 */
[-C--:B------:R-:W-:Y:S01]  /*5110*/  FMUL.FTZ R15, R25, R38.reuse ;  /* 0x00000026190f7220 */ /* 0x080fe20000410000 */
[-C--:B------:R-:W-:Y:S01]  /*5120*/  FMUL.FTZ R16, R19, R38.reuse ;  /* 0x0000002613107220 */ /* 0x080fe20000410000 */
[-C--:B------:R-:W-:Y:S01]  /*5130*/  FMUL.FTZ R18, R23, R38.reuse ;  /* 0x0000002617127220 */ /* 0x080fe20000410000 */
[-C--:B------:R-:W-:Y:S01]  /*5140*/  FMUL.FTZ R34, R35, R38.reuse ;  /* 0x0000002623227220 */ /* 0x080fe20000410000 */
[-C--:B------:R-:W-:Y:S01]  /*5150*/  FMUL.FTZ R37, R37, R38.reuse ;  /* 0x0000002625257220 */ /* 0x080fe20000410000 */
[----:B------:R-:W-:Y:S01]  /*5160*/  ISETP.GE.AND.EX P6, PT, R10, UR7, PT, P6 ;  /* 0x000000070a007c0c */ /* 0x000fe2000bfc6360 */
[----:B------:R-:W-:Y:S01]  /*5170*/  FMUL.FTZ R38, R33, R38 ;  /* 0x0000002621267220 */ /* 0x000fe20000410000 */
[----:B------:R-:W-:Y:S01]  /*5180*/  ISETP.GE.AND.EX P0, PT, R7, UR7, PT, P0 ;  /* 0x0000000707007c0c */ /* 0x000fe2000bf06300 */
[C-C-:B------:R-:W-:Y:S01]  /*5190*/  FFMA.FTZ R20, R28.reuse, R11, R30.reuse ;  /* 0x0000000b1c147223 */ /* 0x140fe2000001001e */
[----:B------:R-:W-:Y:S01]  /*51a0*/  ISETP.GE.AND.EX P1, PT, R5, UR7, PT, P1 ;  /* 0x0000000705007c0c */ /* 0x000fe2000bf26310 */
[C-C-:B------:R-:W-:Y:S01]  /*51b0*/  FFMA.FTZ R13, R28.reuse, R9, R30.reuse ;  /* 0x000000091c0d7223 */ /* 0x140fe2000001001e */
[C-C-:B------:R-:W-:Y:S01]  /*51c0*/  FFMA.FTZ R23, R28.reuse, R17, R30.reuse ;  /* 0x000000111c177223 */ /* 0x140fe2000001001e */
[C-C-:B------:R-:W-:Y:S01]  /*51d0*/  FFMA.FTZ R25, R28.reuse, R21, R30.reuse ;  /* 0x000000151c197223 */ /* 0x140fe2000001001e */
[C-C-:B------:R-:W-:Y:S01]  /*51e0*/  FFMA.FTZ R11, R28.reuse, R15, R30.reuse ;  /* 0x0000000f1c0b7223 */ /* 0x140fe2000001001e */
[----:B------:R-:W-:Y:S01]  /*51f0*/  FFMA.FTZ R28, R28, R37, R30 ;  /* 0x000000251c1c7223 */ /* 0x000fe2000001001e */
[C-C-:B------:R-:W-:Y:S01]  /*5200*/  FFMA.FTZ R21, R29.reuse, R12, R31.reuse ;  /* 0x0000000c1d157223 */ /* 0x140fe2000001001f */
[C-C-:B------:R-:W-:Y:S01]  /*5210*/  FFMA.FTZ R32, R29.reuse, R18, R31.reuse ;  /* 0x000000121d207223 */ /* 0x140fe2000001001f */
[C---:B------:R-:W-:Y:S01]  /*5220*/  ISETP.GT.U32.OR P6, PT, R0.reuse, 0x1ff, P6 ;  /* 0x000001ff0000780c */ /* 0x040fe200037c4470 */
[C-C-:B------:R-:W-:Y:S01]  /*5230*/  FFMA.FTZ R30, R29.reuse, R16, R31.reuse ;  /* 0x000000101d1e7223 */ /* 0x140fe2000001001f */
[C---:B------:R-:W-:Y:S01]  /*5240*/  ISETP.GT.U32.OR P0, PT, R0.reuse, 0x1ff, P0 ;  /* 0x000001ff0000780c */ /* 0x040fe20000704470 */
[C-C-:B------:R-:W-:Y:S01]  /*5250*/  FFMA.FTZ R12, R29.reuse, R34, R31.reuse ;  /* 0x000000221d0c7223 */ /* 0x140fe2000001001f */
[----:B------:R-:W-:Y:S01]  /*5260*/  ISETP.GT.U32.OR P1, PT, R0, 0x1ff, P1 ;  /* 0x000001ff0000780c */ /* 0x000fe20000f24470 */
[C-C-:B------:R-:W-:Y:S01]  /*5270*/  FFMA.FTZ R9, R29.reuse, R38, R31.reuse ;  /* 0x000000261d097223 */ /* 0x140fe2000001001f */
        /* <DEDUP_REMOVED lines=12> */
.L_x_3210:
        /* <DEDUP_REMOVED lines=14> */
.L_x_3212:
[----:B------:R-:W-:Y:S05]  /*5420*/  BSYNC B0 ;  /* 0x0000000000007941 */ /* 0x000fea0003800000 */
.L_x_3211:
[----:B------:R-:W-:Y:S05]  /*5430*/  @!P5 BRA `(.L_x_3213) ;  /* 0x000000000028d947 */ /* 0x000fea0003800000 */
        /* <DEDUP_REMOVED lines=10> */
.L_x_3213:
[----:B------:R-:W-:Y:S04]  /*54e0*/  BSSY B0, `(.L_x_3214) ;  /* 0x000000e000007945 */ /* 0x000fe80003800000 */
[----:B------:R-:W-:Y:S05]  /*54f0*/  @P3 BRA `(.L_x_3215) ;  /* 0x0000000000303947 */ /* 0x000fea0003800000 */
        /* <DEDUP_REMOVED lines=12> */
.L_x_3215:
[----:B------:R-:W-:Y:S05]  /*55c0*/  BSYNC B0 ;  /* 0x0000000000007941 */ /* 0x000fea0003800000 */
.L_x_3214:
[----:B------:R-:W-:Y:S05]  /*55d0*/  @!P5 BRA `(.L_x_3216) ;  /* 0x000000000028d947 */ /* 0x000fea0003800000 */
[----:B0-----:R-:W-:Y:S01]  /*55e0*/  FMUL.FTZ R13, R23, -1.4426950216293334961 ;  /* 0xbfb8aa3b170d7820 */ /* 0x001fe20000410000 */
[----:B-1----:R-:W-:-:S05]  /*55f0*/  FMUL.FTZ R15, R30, -1.4426950216293334961 ;  /* 0xbfb8aa3b1e0f7820 */ /* 0x002fca0000410000 */
        /* <DEDUP_REMOVED lines=8> */
.L_x_3216:
[----:B------:R-:W-:Y:S04]  /*5680*/  BSSY B0, `(.L_x_3217) ;  /* 0x000000e000007945 */ /* 0x000fe80003800000 */
[----:B------:R-:W-:Y:S05]  /*5690*/  @P4 BRA `(.L_x_3218) ;  /* 0x0000000000304947 */ /* 0x000fea0003800000 */
[----:B------:R-:W-:Y:S01]  /*56a0*/  ULDC.64 UR6, c[0x0][0x270] ;  /* 0x00009c0000067ab9 */ /* 0x000fe20000000a00 */
[----:B01----:R-:W-:Y:S01]  /*56b0*/  MOV R14, R86 ;  /* 0x00000056000e7202 */ /* 0x003fe20000000f00 */
        /* <DEDUP_REMOVED lines=10> */
.L_x_3218:
[----:B------:R-:W-:Y:S05]  /*5760*/  BSYNC B0 ;  /* 0x0000000000007941 */ /* 0x000fea0003800000 */
.L_x_3217:
[----:B------:R-:W-:Y:S05]  /*5770*/  @!P5 BRA `(.L_x_3219) ;  /* 0x000000000028d947 */ /* 0x000fea0003800000 */
[----:B0-----:R-:W-:Y:S01]  /*5780*/  FMUL.FTZ R13, R25, -1.4426950216293334961 ;  /* 0xbfb8aa3b190d7820 */ /* 0x001fe20000410000 */
[----:B-12---:R-:W-:-:S05]  /*5790*/  FMUL.FTZ R15, R32, -1.4426950216293334961 ;  /* 0xbfb8aa3b200f7820 */ /* 0x006fca0000410000 */
        /* <DEDUP_REMOVED lines=8> */
.L_x_3219:
[----:B------:R-:W-:Y:S04]  /*5820*/  BSSY B0, `(.L_x_3220) ;  /* 0x000000e000007945 */ /* 0x000fe80003800000 */
[----:B------:R-:W-:Y:S05]  /*5830*/  @P6 BRA `(.L_x_3221) ;  /* 0x0000000000306947 */ /* 0x000fea0003800000 */
[----:B------:R-:W-:Y:S01]  /*5840*/  ULDC.64 UR6, c[0x0][0x270] ;  /* 0x00009c0000067ab9 */ /* 0x000fe20000000a00 */
[----:B012---:R-:W-:Y:S01]  /*5850*/  MOV R14, R86 ;  /* 0x00000056000e7202 */ /* 0x007fe20000000f00 */
        /* <DEDUP_REMOVED lines=10> */
.L_x_3221:
[----:B------:R-:W-:Y:S05]  /*5900*/  BSYNC B0 ;  /* 0x0000000000007941 */ /* 0x000fea0003800000 */
.L_x_3220:
[----:B------:R-:W-:Y:S05]  /*5910*/  @!P5 BRA `(.L_x_3222) ;  /* 0x000000000028d947 */ /* 0x000fea0003800000 */
[----:B------:R-:W-:Y:S01]  /*5920*/  FMUL.FTZ R8, R11, -1.4426950216293334961 ;  /* 0xbfb8aa3b0b087820 */ /* 0x000fe20000410000 */
[----:B0-----:R-:W-:-:S05]  /*5930*/  FMUL.FTZ R13, R12, -1.4426950216293334961 ;  /* 0xbfb8aa3b0c0d7820 */ /* 0x001fca0000410000 */
[----:B------:R-:W0:Y:S08]  /*5940*/  MUFU.EX2 R8, R8 ;  /* 0x0000000800087308 */ /* 0x000e300000000800 */
[----:B------:R-:W1:Y:S01]  /*5950*/  MUFU.EX2 R13, R13 ;  /* 0x0000000d000d7308 */ /* 0x000e620000000800 */
[----:B0-----:R-:W-:-:S07]  /*5960*/  FADD.FTZ R10, R8, 1 ;  /* 0x3f800000080a7421 */ /* 0x001fce0000010000 */
[----:B------:R-:W0:Y:S01]  /*5970*/  MUFU.RCP R10, R10 ;  /* 0x0000000a000a7308 */ /* 0x000e220000001000 */
[----:B-123--:R-:W-:-:S07]  /*5980*/  FADD.FTZ R14, R13, 1 ;  /* 0x3f8000000d0e7421 */ /* 0x00efce0000010000 */
[----:B------:R-:W1:Y:S01]  /*5990*/  MUFU.RCP R15, R14 ;  /* 0x0000000e000f7308 */ /* 0x000e620000001000 */
[----:B0-----:R-:W-:Y:S01]  /*59a0*/  FMUL.FTZ R11, R11, R10 ;  /* 0x0000000a0b0b7220 */ /* 0x001fe20000410000 */
[----:B-1----:R-:W-:-:S07]  /*59b0*/  FMUL.FTZ R12, R12, R15 ;  /* 0x0000000f0c0c7220 */ /* 0x002fce0000410000 */
.L_x_3222:
[----:B------:R-:W-:Y:S04]  /*59c0*/  BSSY B0, `(.L_x_3223) ;  /* 0x000000e000007945 */ /* 0x000fe80003800000 */
[----:B------:R-:W-:Y:S05]  /*59d0*/  @P0 BRA `(.L_x_3224) ;  /* 0x0000000000300947 */ /* 0x000fea0003800000 */
[----:B------:R-:W-:Y:S01]  /*59e0*/  ULDC.64 UR6, c[0x0][0x270] ;  /* 0x00009c0000067ab9 */ /* 0x000fe20000000a00 */
[----:B0123--:R-:W-:Y:S01]  /*59f0*/  MOV R14, R86 ;  /* 0x00000056000e7202 */ /* 0x00ffe20000000f00 */
        /* <DEDUP_REMOVED lines=10> */
.L_x_3224:
[----:B------:R-:W-:Y:S05]  /*5aa0*/  BSYNC B0 ;  /* 0x0000000000007941 */ /* 0x000fea0003800000 */
.L_x_3223:
[----:B------:R-:W-:Y:S05]  /*5ab0*/  @!P5 BRA `(.L_x_3225) ;  /* 0x000000000028d947 */ /* 0x000fea0003800000 */
[----:B----4-:R-:W-:Y:S01]  /*5ac0*/  FMUL.FTZ R6, R28, -1.4426950216293334961 ;  /* 0xbfb8aa3b1c067820 */ /* 0x010fe20000410000 */
[----:B------:R-:W-:-:S05]  /*5ad0*/  FMUL.FTZ R8, R9, -1.4426950216293334961 ;  /* 0xbfb8aa3b09087820 */ /* 0x000fca0000410000 */
[----:B------:R-:W4:Y:S08]  /*5ae0*/  MUFU.EX2 R6, R6 ;  /* 0x0000000600067308 */ /* 0x000f300000000800 */
[----:B------:R-:W5:Y:S01]  /*5af0*/  MUFU.EX2 R8, R8 ;  /* 0x0000000800087308 */ /* 0x000f620000000800 */
[----:B----4-:R-:W-:-:S07]  /*5b00*/  FADD.FTZ R7, R6, 1 ;  /* 0x3f80000006077421 */ /* 0x010fce0000010000 */
[----:B------:R-:W4:Y:S01]  /*5b10*/  MUFU.RCP R7, R7 ;  /* 0x0000000700077308 */ /* 0x000f220000001000 */
[----:B-----5:R-:W-:-:S07]  /*5b20*/  FADD.FTZ R10, R8, 1 ;  /* 0x3f800000080a7421 */ /* 0x020fce0000010000 */
[----:B------:R-:W5:Y:S01]  /*5b30*/  MUFU.RCP R10, R10 ;  /* 0x0000000a000a7308 */ /* 0x000f620000001000 */
[----:B----4-:R-:W-:Y:S01]  /*5b40*/  FMUL.FTZ R28, R28, R7 ;  /* 0x000000071c1c7220 */ /* 0x010fe20000410000 */
[----:B-----5:R-:W-:-:S07]  /*5b50*/  FMUL.FTZ R9, R9, R10 ;  /* 0x0000000a09097220 */ /* 0x020fce0000410000 */
.L_x_3225:
[----:B------:R-:W-:Y:S04]  /*5b60*/  BSSY B0, `(.L_x_3226) ;  /* 0x000000d000007945 */ /* 0x000fe80003800000 */
[----:B------:R-:W-:Y:S05]  /*5b70*/  @P1 BRA `(.L_x_3227) ;  /* 0x00000000002c1947 */ /* 0x000fea0003800000 */
[----:B------:R-:W-:Y:S01]  /*5b80*/  ULDC.64 UR6, c[0x0][0x270] ;  /* 0x00009c0000067ab9 */ /* 0x000fe20000000a00 */
[----:B------:R-:W-:Y:S01]  /*5b90*/  MOV R87, R89 ;  /* 0x0000005900577202 */ /* 0x000fe20000000f00 */
[----:B------:R-:W-:Y:S01]  /*5ba0*/  IMAD R5, R5, UR6, RZ ;  /* 0x0000000605057c24 */ /* 0x000fe2000f8e02ff */
        /* <DEDUP_REMOVED lines=8> */
.L_x_3227:
[----:B------:R-:W-:Y:S05]  /*5c30*/  BSYNC B0 ;  /* 0x0000000000007941 */ /* 0x000fea0003800000 */
.L_x_3226:
[----:B0-----:R-:W0:Y:S01]  /*5c40*/  LDC R5, c[0x0][0x10] ;  /* 0x00000400ff057b82 */ /* 0x001e220000000800 */
[----:B------:R-:W-:Y:S02]  /*5c50*/  IADD3 R3, R3, 0x1, RZ ;  /* 0x0000000103037810 */ /* 0x000fe40007ffe0ff */
[----:B0-----:R-:W-:-:S04]  /*5c60*/  IADD3 R82, R5, R82, RZ ;  /* 0x0000005205527210 */ /* 0x001fc80007ffe0ff */
[----:B------:R-:W-:-:S13]  /*5c70*/  ISETP.GE.AND P0, PT, R82, UR4, PT ;  /* 0x0000000452007c0c */ /* 0x000fda000bf06270 */
[----:B------:R-:W-:Y:S05]  /*5c80*/  @!P0 BRA `(.L_x_3228) ;  /* 0xffffffa400288947 */ /* 0x000fea000383ffff */
[----:B------:R-:W-:Y:S05]  /*5c90*/  EXIT ;  /* 0x000000000000794d */ /* 0x000fea0003800000 */
.L_x_3229:
        /* <DEDUP_REMOVED lines=14> */
.L_x_5254:


//--------------------- .text._Z35group_norm_nhwc_fwd_one_pass_kernelI11Bf16IOFp32WLi512ELi64ELi512EEv26Group_norm_nhwc_fwd_params --------------------------
	.section	.text._Z35group_norm_nhwc_fwd_one_pass_kernelI11Bf16IOFp32WLi512ELi64ELi512EEv26Group_norm_nhwc_fwd_params,"ax",@progbits
	.align	128
        .global         _Z35group_norm_nhwc_fwd_one_pass_kernelI11Bf16IOFp32WLi512ELi64ELi512EEv26Group_norm_nhwc_fwd_params
        .type           _Z35group_norm_nhwc_fwd_one_pass_kernelI11Bf16IOFp32WLi512ELi64ELi512EEv26Group_norm_nhwc_fwd_params,@function
        .size           _Z35group_norm_nhwc_fwd_one_pass_kernelI11Bf16IOFp32WLi512ELi64ELi512EEv26Group_norm_nhwc_fwd_params,(.L_x_5255 - _Z35group_norm_nhwc_fwd_one_pass_kernelI11Bf16IOFp32WLi512ELi64ELi512EEv26Group_norm_nhwc_fwd_params)
        .other          _Z35group_norm_nhwc_fwd_one_pass_kernelI11Bf16IOFp32WLi512ELi64ELi512EEv26Group_norm_nhwc_fwd_params,@"STO_CUDA_ENTRY STV_DEFAULT"
_Z35group_norm_nhwc_fwd_one_pass_kernelI11Bf16IOFp32WLi512ELi64ELi512EEv26Group_norm_nhwc_fwd_params:
.text._Z35group_norm_nhwc_fwd_one_pass_kernelI11Bf16IOFp32WLi512ELi64ELi512EEv26Group_norm_nhwc_fwd_params:
[----:B------:R-:W0:Y:S08]  /*0000*/  LDC R1, c[0x0][0x28] ;  /* 0x00000a00ff017b82 */ /* 0x000e300000000800 */
[----:B------:R-:W1:Y:S01]  /*0010*/  S2UR UR6, SR_CTAID.Y ;  /* 0x00000000000679c3 */ /* 0x000e620000002600 */
[----:B------:R-:W-:Y:S01]  /*0020*/  ULDC UR4, c[0x0][0x288] ;  /* 0x0000a20000047ab9 */ /* 0x000fe20000000800 */
[----:B------:R-:W-:Y:S01]  /*0030*/  ULDC UR5, c[0x0][0x258] ;  /* 0x0000960000057ab9 */ /* 0x000fe20000000800 */
[----:B0-----:R-:W-:Y:S01]  /*0040*/  IADD3 R1, R1, -0x48, RZ ;  /* 0xffffffb801017810 */ /* 0x001fe20007ffe0ff */
[----:B------:R-:W-:Y:S01]  /*0050*/  UIMAD UR4, UR4, UR5, URZ ;  /* 0x00000005040472a4 */ /* 0x000fe2000f8e023f */
[----:B-1----:R-:W-:-:S05]  /*0060*/  MOV R0, UR6 ;  /* 0x0000000600007c02 */ /* 0x002fca0008000f00 */
[----:B------:R-:W-:-:S13]  /*0070*/  ISETP.GE.AND P0, PT, R0, UR4, PT ;  /* 0x0000000400007c0c */ /* 0x000fda000bf06270 */
[----:B------:R-:W-:Y:S05]  /*0080*/  @P0 EXIT ;  /* 0x000000000000094d */ /* 0x000fea0003800000 */
[----:B------:R-:W0:Y:S01]  /*0090*/  S2R R3, SR_TID.X ;  /* 0x0000000000037919 */ /* 0x000e220000002100 */
[----:B------:R-:W1:Y:S01]  /*00a0*/  S2UR UR8, SR_CTAID.X ;  /* 0x00000000000879c3 */ /* 0x000e620000002500 */
[----:B------:R-:W-:Y:S01]  /*00b0*/  ULDC.64 UR4, c[0x0][0x278] ;  /* 0x00009e0000047ab9 */ /* 0x000fe20000000a00 */
[----:B------:R-:W-:Y:S01]  /*00c0*/  LOP3.LUT R21, R21, 0xfdffffff, RZ, 0xc0, !PT ;  /* 0xfdffffff15157812 */ /* 0x000fe200078ec0ff */
[----:B------:R-:W-:Y:S01]  /*00d0*/  ULDC.U8 UR9, c[0x0][0x28c] ;  /* 0x0000a30000097ab9 */ /* 0x000fe20000000000 */
[----:B------:R-:W-:-:S04]  /*00e0*/  ULDC.64 UR6, c[0x0][0x208] ;  /* 0x0000820000067ab9 */ /* 0x000fc80000000a00 */
[----:B------:R-:W1:Y:S01]  /*00f0*/  LDC R2, c[0x0][0x294] ;  /* 0x0000a500ff027b82 */ /* 0x000e620000000800 */
[----:B0-----:R-:W-:Y:S02]  /*0100*/  SHF.R.U32.HI R29, RZ, 0x5, R3 ;  /* 0x00000005ff1d7819 */ /* 0x001fe40000011603 */
[----:B------:R-:W-:-:S03]  /*0110*/  ISETP.GE.U32.AND P4, PT, R3, 0x200, PT ;  /* 0x000002000300780c */ /* 0x000fc60003f86070 */
[----:B-1----:R-:W-:-:S04]  /*0120*/  IMAD R29, R2, UR8, R29 ;  /* 0x00000008021d7c24 */ /* 0x002fc8000f8e021d */
[C---:B------:R-:W-:Y:S01]  /*0130*/  VIADD R102, R29.reuse, 0x20 ;  /* 0x000000201d667836 */ /* 0x040fe20000000000 */
[C---:B------:R-:W-:Y:S01]  /*0140*/  IADD3 R2, R29.reuse, 0x170, RZ ;  /* 0x000001701d027810 */ /* 0x040fe20007ffe0ff */
[C---:B------:R-:W-:Y:S01]  /*0150*/  VIADD R96, R29.reuse, 0x80 ;  /* 0x000000801d607836 */ /* 0x040fe20000000000 */
[C---:B------:R-:W-:Y:S01]  /*0160*/  IADD3 R3, R29.reuse, 0x180, RZ ;  /* 0x000001801d037810 */ /* 0x040fe20007ffe0ff */
[----:B------:R-:W-:Y:S01]  /*0170*/  VIADD R16, R29, 0x140 ;  /* 0x000001401d107836 */ /* 0x000fe20000000000 */
[----:B------:R-:W-:Y:S02]  /*0180*/  ISETP.LT.U32.AND P0, PT, R2, UR4, PT ;  /* 0x0000000402007c0c */ /* 0x000fe4000bf01070 */
[----:B------:R-:W-:Y:S02]  /*0190*/  SHF.R.S32.HI R5, RZ, 0x1f, R2 ;  /* 0x0000001fff057819 */ /* 0x000fe40000011402 */
[----:B------:R-:W-:Y:S02]  /*01a0*/  ISETP.LT.U32.AND P1, PT, R3, UR4, PT ;  /* 0x0000000403007c0c */ /* 0x000fe4000bf21070 */
[----:B------:R-:W-:Y:S01]  /*01b0*/  ISETP.LT.AND.EX P2, PT, R5, UR5, !P4, P0 ;  /* 0x0000000505007c0c */ /* 0x000fe2000e741300 */
[----:B------:R-:W-:Y:S01]  /*01c0*/  VIADD R5, R29, 0x1a0 ;  /* 0x000001a01d057836 */ /* 0x000fe20000000000 */
[----:B------:R-:W-:-:S02]  /*01d0*/  SHF.R.S32.HI R6, RZ, 0x1f, R3 ;  /* 0x0000001fff067819 */ /* 0x000fc40000011403 */
[----:B------:R-:W-:Y:S02]  /*01e0*/  IADD3 R4, R29, 0x190, RZ ;  /* 0x000001901d047810 */ /* 0x000fe40007ffe0ff */
[----:B------:R-:W-:Y:S02]  /*01f0*/  ISETP.LT.AND.EX P1, PT, R6, UR5, !P4, P1 ;  /* 0x0000000506007c0c */ /* 0x000fe4000e721310 */
[----:B------:R-:W-:Y:S02]  /*0200*/  ISETP.LT.U32.AND P0, PT, R4, UR4, PT ;  /* 0x0000000404007c0c */ /* 0x000fe4000bf01070 */
[----:B------:R-:W-:Y:S02]  /*0210*/  SHF.R.S32.HI R7, RZ, 0x1f, R4 ;  /* 0x0000001fff077819 */ /* 0x000fe40000011404 */
[----:B------:R-:W-:Y:S02]  /*0220*/  SHF.R.S32.HI R8, RZ, 0x1f, R5 ;  /* 0x0000001fff087819 */ /* 0x000fe40000011405 */
[----:B------:R-:W-:-:S02]  /*0230*/  @P2 LOP3.LUT R21, R21, 0x2000000, RZ, 0xfc, !PT ;  /* 0x0200000015152812 */ /* 0x000fc400078efcff */
[----:B------:R-:W-:Y:S02]  /*0240*/  ISETP.LT.AND.EX P0, PT, R7, UR5, !P4, P0 ;  /* 0x0000000507007c0c */ /* 0x000fe4000e701300 */
[----:B------:R-:W-:Y:S02]  /*0250*/  LOP3.LUT R21, R21, 0xfeffffff, RZ, 0xc0, !PT ;  /* 0xfeffffff15157812 */ /* 0x000fe400078ec0ff */
[----:B------:R-:W-:Y:S02]  /*0260*/  ISETP.LT.U32.AND P2, PT, R5, UR4, PT ;  /* 0x0000000405007c0c */ /* 0x000fe4000bf41070 */
[----:B------:R-:W-:Y:S02]  /*0270*/  @P1 LOP3.LUT R21, R21, 0x1000000, RZ, 0xfc, !PT ;  /* 0x0100000015151812 */ /* 0x000fe400078efcff */
[----:B------:R-:W-:Y:S02]  /*0280*/  IADD3 R6, R29, 0x1b0, RZ ;  /* 0x000001b01d067810 */ /* 0x000fe40007ffe0ff */
[----:B------:R-:W-:-:S02]  /*0290*/  ISETP.LT.AND.EX P2, PT, R8, UR5, !P4, P2 ;  /* 0x0000000508007c0c */ /* 0x000fc4000e741320 */
[----:B------:R-:W-:Y:S02]  /*02a0*/  LOP3.LUT R21, R21, 0xff7fffff, RZ, 0xc0, !PT ;  /* 0xff7fffff15157812 */ /* 0x000fe400078ec0ff */
[----:B------:R-:W-:Y:S02]  /*02b0*/  ISETP.LT.U32.AND P1, PT, R6, UR4, PT ;  /* 0x0000000406007c0c */ /* 0x000fe4000bf21070 */
[----:B------:R-:W-:Y:S02]  /*02c0*/  SHF.R.S32.HI R9, RZ, 0x1f, R6 ;  /* 0x0000001fff097819 */ /* 0x000fe40000011406 */
[----:B------:R-:W-:Y:S02]  /*02d0*/  @P0 LOP3.LUT R21, R21, 0x800000, RZ, 0xfc, !PT ;  /* 0x0080000015150812 */ /* 0x000fe400078efcff */
[----:B------:R-:W-:Y:S02]  /*02e0*/  IADD3 R7, R29, 0x1c0, RZ ;  /* 0x000001c01d077810 */ /* 0x000fe40007ffe0ff */
[----:B------:R-:W-:-:S02]  /*02f0*/  ISETP.LT.AND.EX P1, PT, R9, UR5, !P4, P1 ;  /* 0x0000000509007c0c */ /* 0x000fc4000e721310 */
[----:B------:R-:W-:Y:S02]  /*0300*/  LOP3.LUT R21, R21, 0xffbfffff, RZ, 0xc0, !PT ;  /* 0xffbfffff15157812 */ /* 0x000fe400078ec0ff */
[----:B------:R-:W-:Y:S02]  /*0310*/  ISETP.LT.U32.AND P0, PT, R7, UR4, PT ;  /* 0x0000000407007c0c */ /* 0x000fe4000bf01070 */
[----:B------:R-:W-:Y:S02]  /*0320*/  SHF.R.S32.HI R10, RZ, 0x1f, R7 ;  /* 0x0000001fff0a7819 */ /* 0x000fe40000011407 */
[----:B------:R-:W-:Y:S02]  /*0330*/  @P2 LOP3.LUT R21, R21, 0x400000, RZ, 0xfc, !PT ;  /* 0x0040000015152812 */ /* 0x000fe400078efcff */
[----:B------:R-:W-:Y:S02]  /*0340*/  ISETP.LT.AND.EX P0, PT, R10, UR5, !P4, P0 ;  /* 0x000000050a007c0c */ /* 0x000fe4000e701300 */
[----:B------:R-:W-:-:S02]  /*0350*/  LOP3.LUT R21, R21, 0xffdfffff, RZ, 0xc0, !PT ;  /* 0xffdfffff15157812 */ /* 0x000fc400078ec0ff */
[----:B------:R-:W-:Y:S02]  /*0360*/  IADD3 R8, R29, 0x1d0, RZ ;  /* 0x000001d01d087810 */ /* 0x000fe40007ffe0ff */
[----:B------:R-:W-:Y:S02]  /*0370*/  @P1 LOP3.LUT R21, R21, 0x200000, RZ, 0xfc, !PT ;  /* 0x0020000015151812 */ /* 0x000fe400078efcff */
[----:B------:R-:W-:Y:S02]  /*0380*/  SHF.R.S32.HI R10, RZ, 0x1f, R8 ;  /* 0x0000001fff0a7819 */ /* 0x000fe40000011408 */
[----:B------:R-:W-:Y:S02]  /*0390*/  LOP3.LUT R21, R21, 0xffefffff, RZ, 0xc0, !PT ;  /* 0xffefffff15157812 */ /* 0x000fe400078ec0ff */
[----:B------:R-:W-:Y:S02]  /*03a0*/  IADD3 R9, R29, 0x1e0, RZ ;  /* 0x000001e01d097810 */ /* 0x000fe40007ffe0ff */
[----:B------:R-:W-:-:S02]  /*03b0*/  @P0 LOP3.LUT R21, R21, 0x100000, RZ, 0xfc, !PT ;  /* 0x0010000015150812 */ /* 0x000fc400078efcff */
[----:B------:R-:W-:Y:S02]  /*03c0*/  ISETP.LT.U32.AND P0, PT, R8, UR4, PT ;  /* 0x0000000408007c0c */ /* 0x000fe4000bf01070 */
[----:B------:R-:W-:Y:S02]  /*03d0*/  LOP3.LUT R21, R21, 0xfff7ffff, RZ, 0xc0, !PT ;  /* 0xfff7ffff15157812 */ /* 0x000fe400078ec0ff */
[----:B------:R-:W-:Y:S02]  /*03e0*/  ISETP.LT.AND.EX P1, PT, R10, UR5, !P4, P0 ;  /* 0x000000050a007c0c */ /* 0x000fe4000e721300 */
[----:B------:R-:W-:Y:S02]  /*03f0*/  SHF.R.S32.HI R10, RZ, 0x1f, R9 ;  /* 0x0000001fff0a7819 */ /* 0x000fe40000011409 */
[----:B------:R-:W-:Y:S02]  /*0400*/  ISETP.LT.U32.AND P0, PT, R9, UR4, PT ;  /* 0x0000000409007c0c */ /* 0x000fe4000bf01070 */
[----:B------:R-:W-:-:S02]  /*0410*/  SHF.R.S32.HI R120, RZ, 0x1f, R29 ;  /* 0x0000001fff787819 */ /* 0x000fc4000001141d */
[----:B------:R-:W-:Y:S01]  /*0420*/  ISETP.LT.AND.EX P0, PT, R10, UR5, !P4, P0 ;  /* 0x000000050a007c0c */ /* 0x000fe2000e701300 */
[C---:B------:R-:W-:Y:S01]  /*0430*/  VIADD R10, R29.reuse, 0xe0 ;  /* 0x000000e01d0a7836 */ /* 0x040fe20000000000 */
[----:B------:R-:W-:Y:S02]  /*0440*/  IADD3 R103, R29, 0x10, RZ ;  /* 0x000000101d677810 */ /* 0x000fe40007ffe0ff */
[----:B------:R-:W-:Y:S02]  /*0450*/  SHF.R.S32.HI R35, RZ, 0x1f, R102 ;  /* 0x0000001fff237819 */ /* 0x000fe40000011466 */
[----:B------:R-:W-:Y:S02]  /*0460*/  @P1 LOP3.LUT R21, R21, 0x80000, RZ, 0xfc, !PT ;  /* 0x0008000015151812 */ /* 0x000fe400078efcff */
[----:B------:R-:W-:Y:S02]  /*0470*/  SHF.R.S32.HI R36, RZ, 0x1f, R103 ;  /* 0x0000001fff247819 */ /* 0x000fe40000011467 */
[----:B------:R-:W-:-:S02]  /*0480*/  LOP3.LUT R21, R21, 0xfffbffff, RZ, 0xc0, !PT ;  /* 0xfffbffff15157812 */ /* 0x000fc400078ec0ff */
[----:B------:R-:W-:Y:S01]  /*0490*/  IADD3 R101, R29, 0x30, RZ ;  /* 0x000000301d657810 */ /* 0x000fe20007ffe0ff */
[----:B------:R-:W-:Y:S01]  /*04a0*/  STL [R1+0x40], R36 ;  /* 0x0000402401007387 */ /* 0x000fe20000100800 */
[----:B------:R-:W-:Y:S02]  /*04b0*/  @P0 LOP3.LUT R21, R21, 0x40000, RZ, 0xfc, !PT ;  /* 0x0004000015150812 */ /* 0x000fe400078efcff */
[----:B------:R-:W-:Y:S01]  /*04c0*/  ISETP.LT.U32.AND P0, PT, R29, UR4, PT ;  /* 0x000000041d007c0c */ /* 0x000fe2000bf01070 */
[----:B------:R-:W-:Y:S01]  /*04d0*/  STL [R1+0x3c], R35 ;  /* 0x00003c2301007387 */ /* 0x000fe20000100800 */
[----:B------:R-:W-:Y:S02]  /*04e0*/  LOP3.LUT R21, R21, 0xfbffffff, RZ, 0xc0, !PT ;  /* 0xfbffffff15157812 */ /* 0x000fe400078ec0ff */
[----:B------:R-:W-:Y:S02]  /*04f0*/  ISETP.LT.AND.EX P0, PT, R120, UR5, !P4, P0 ;  /* 0x0000000578007c0c */ /* 0x000fe4000e701300 */
[----:B------:R-:W-:-:S02]  /*0500*/  SHF.R.S32.HI R34, RZ, 0x1f, R101 ;  /* 0x0000001fff227819 */ /* 0x000fc40000011465 */
[C---:B------:R-:W-:Y:S02]  /*0510*/  IADD3 R100, R29.reuse, 0x40, RZ ;  /* 0x000000401d647810 */ /* 0x040fe40007ffe0ff */
[C---:B------:R-:W-:Y:S01]  /*0520*/  IADD3 R99, R29.reuse, 0x50, RZ ;  /* 0x000000501d637810 */ /* 0x040fe20007ffe0ff */
[----:B------:R-:W-:Y:S01]  /*0530*/  STL [R1+0x38], R34 ;  /* 0x0000382201007387 */ /* 0x000fe20000100800 */
[----:B------:R-:W-:Y:S02]  /*0540*/  SHF.R.S32.HI R33, RZ, 0x1f, R100 ;  /* 0x0000001fff217819 */ /* 0x000fe40000011464 */
[----:B------:R-:W-:Y:S02]  /*0550*/  SHF.R.S32.HI R32, RZ, 0x1f, R99 ;  /* 0x0000001fff207819 */ /* 0x000fe40000011463 */
[----:B------:R-:W-:Y:S01]  /*0560*/  IADD3 R98, R29, 0x60, RZ ;  /* 0x000000601d627810 */ /* 0x000fe20007ffe0ff */
[----:B------:R-:W-:Y:S01]  /*0570*/  STL [R1+0x34], R33 ;  /* 0x0000342101007387 */ /* 0x000fe20000100800 */
[----:B------:R-:W-:-:S02]  /*0580*/  @P0 LOP3.LUT R21, R21, 0x4000000, RZ, 0xfc, !PT ;  /* 0x0400000015150812 */ /* 0x000fc400078efcff */
[----:B------:R-:W-:Y:S01]  /*0590*/  ISETP.LT.U32.AND P0, PT, R103, UR4, PT ;  /* 0x0000000467007c0c */ /* 0x000fe2000bf01070 */
[----:B------:R-:W-:Y:S01]  /*05a0*/  STL [R1+0x30], R32 ;  /* 0x0000302001007387 */ /* 0x000fe20000100800 */
[----:B------:R-:W-:Y:S02]  /*05b0*/  LOP3.LUT R21, R21, 0xfffdffff, RZ, 0xc0, !PT ;  /* 0xfffdffff15157812 */ /* 0x000fe400078ec0ff */
[----:B------:R-:W-:Y:S02]  /*05c0*/  ISETP.LT.AND.EX P1, PT, R36, UR5, !P4, P0 ;  /* 0x0000000524007c0c */ /* 0x000fe4000e721300 */
[----:B------:R-:W-:Y:S02]  /*05d0*/  ISETP.LT.U32.AND P0, PT, R102, UR4, PT ;  /* 0x0000000466007c0c */ /* 0x000fe4000bf01070 */
[----:B------:R-:W-:Y:S02]  /*05e0*/  SHF.R.S32.HI R31, RZ, 0x1f, R98 ;  /* 0x0000001fff1f7819 */ /* 0x000fe40000011462 */
[----:B------:R-:W-:-:S02]  /*05f0*/  ISETP.LT.AND.EX P2, PT, R35, UR5, !P4, P0 ;  /* 0x0000000523007c0c */ /* 0x000fc4000e741300 */
[----:B------:R-:W-:Y:S01]  /*0600*/  ISETP.LT.U32.AND P0, PT, R101, UR4, PT ;  /* 0x0000000465007c0c */ /* 0x000fe2000bf01070 */
[----:B------:R-:W-:Y:S01]  /*0610*/  STL [R1+0x2c], R31 ;  /* 0x00002c1f01007387 */ /* 0x000fe20000100800 */
[----:B------:R-:W-:Y:S02]  /*0620*/  IADD3 R97, R29, 0x70, RZ ;  /* 0x000000701d617810 */ /* 0x000fe40007ffe0ff */
[----:B------:R-:W-:Y:S02]  /*0630*/  SHF.R.S32.HI R28, RZ, 0x1f, R96 ;  /* 0x0000001fff1c7819 */ /* 0x000fe40000011460 */
[----:B------:R-:W-:Y:S02]  /*0640*/  @P1 LOP3.LUT R21, R21, 0x20000, RZ, 0xfc, !PT ;  /* 0x0002000015151812 */ /* 0x000fe400078efcff */
[----:B------:R-:W-:Y:S02]  /*0650*/  ISETP.LT.AND.EX P1, PT, R34, UR5, !P4, P0 ;  /* 0x0000000522007c0c */ /* 0x000fe4000e721300 */
[----:B------:R-:W-:-:S02]  /*0660*/  LOP3.LUT R21, R21, 0xfffeffff, RZ, 0xc0, !PT ;  /* 0xfffeffff15157812 */ /* 0x000fc400078ec0ff */
[----:B------:R-:W-:Y:S02]  /*0670*/  ISETP.LT.U32.AND P0, PT, R100, UR4, PT ;  /* 0x0000000464007c0c */ /* 0x000fe4000bf01070 */
[----:B------:R-:W-:Y:S02]  /*0680*/  @P2 LOP3.LUT R21, R21, 0x10000, RZ, 0xfc, !PT ;  /* 0x0001000015152812 */ /* 0x000fe400078efcff */
[----:B------:R-:W-:Y:S02]  /*0690*/  ISETP.LT.AND.EX P2, PT, R33, UR5, !P4, P0 ;  /* 0x0000000521007c0c */ /* 0x000fe4000e741300 */
[----:B------:R-:W-:Y:S02]  /*06a0*/  LOP3.LUT R21, R21, 0xffff7fff, RZ, 0xc0, !PT ;  /* 0xffff7fff15157812 */ /* 0x000fe400078ec0ff */
[----:B------:R-:W-:Y:S02]  /*06b0*/  ISETP.LT.U32.AND P0, PT, R99, UR4, PT ;  /* 0x0000000463007c0c */ /* 0x000fe4000bf01070 */
[----:B------:R-:W-:-:S02]  /*06c0*/  @P1 LOP3.LUT R21, R21, 0x8000, RZ, 0xfc, !PT ;  /* 0x0000800015151812 */ /* 0x000fc400078efcff */
[----:B------:R-:W-:Y:S02]  /*06d0*/  ISETP.LT.AND.EX P1, PT, R32, UR5, !P4, P0 ;  /* 0x0000000520007c0c */ /* 0x000fe4000e721300 */
[----:B------:R-:W-:Y:S02]  /*06e0*/  LOP3.LUT R21, R21, 0xffffbfff, RZ, 0xc0, !PT ;  /* 0xffffbfff15157812 */ /* 0x000fe400078ec0ff */
[----:B------:R-:W-:Y:S02]  /*06f0*/  ISETP.LT.U32.AND P0, PT, R98, UR4, PT ;  /* 0x0000000462007c0c */ /* 0x000fe4000bf01070 */
[----:B------:R-:W-:Y:S02]  /*0700*/  @P2 LOP3.LUT R21, R21, 0x4000, RZ, 0xfc, !PT ;  /* 0x0000400015152812 */ /* 0x000fe400078efcff */
[----:B------:R-:W-:Y:S02]  /*0710*/  ISETP.LT.AND.EX P2, PT, R31, UR5, !P4, P0 ;  /* 0x000000051f007c0c */ /* 0x000fe4000e741300 */
[----:B------:R-:W-:-:S02]  /*0720*/  LOP3.LUT R21, R21, 0xffffdfff, RZ, 0xc0, !PT ;  /* 0xffffdfff15157812 */ /* 0x000fc400078ec0ff */
[----:B------:R-:W-:Y:S02]  /*0730*/  SHF.R.S32.HI R30, RZ, 0x1f, R97 ;  /* 0x0000001fff1e7819 */ /* 0x000fe40000011461 */
[----:B------:R-:W-:Y:S02]  /*0740*/  ISETP.LT.U32.AND P0, PT, R97, UR4, PT ;  /* 0x0000000461007c0c */ /* 0x000fe4000bf01070 */
[----:B------:R-:W-:Y:S01]  /*0750*/  @P1 LOP3.LUT R21, R21, 0x2000, RZ, 0xfc, !PT ;  /* 0x0000200015151812 */ /* 0x000fe200078efcff */
[----:B------:R-:W-:Y:S01]  /*0760*/  STL [R1+0x28], R30 ;  /* 0x0000281e01007387 */ /* 0x000fe20000100800 */
[----:B------:R-:W-:Y:S02]  /*0770*/  ISETP.LT.AND.EX P1, PT, R30, UR5, !P4, P0 ;  /* 0x000000051e007c0c */ /* 0x000fe4000e721300 */
[----:B------:R-:W-:Y:S01]  /*0780*/  LOP3.LUT R21, R21, 0xffffefff, RZ, 0xc0, !PT ;  /* 0xffffefff15157812 */ /* 0x000fe200078ec0ff */
[----:B------:R-:W-:Y:S01]  /*0790*/  STL [R1+0x24], R28 ;  /* 0x0000241c01007387 */ /* 0x000fe20000100800 */
[----:B------:R-:W-:-:S02]  /*07a0*/  ISETP.LT.U32.AND P0, PT, R96, UR4, PT ;  /* 0x0000000460007c0c */ /* 0x000fc4000bf01070 */
[----:B------:R-:W-:Y:S02]  /*07b0*/  @P2 LOP3.LUT R21, R21, 0x1000, RZ, 0xfc, !PT ;  /* 0x0000100015152812 */ /* 0x000fe400078efcff */
[----:B------:R-:W-:Y:S02]  /*07c0*/  IADD3 R94, R29, 0x90, RZ ;  /* 0x000000901d5e7810 */ /* 0x000fe40007ffe0ff */
[----:B------:R-:W-:Y:S02]  /*07d0*/  ISETP.LT.AND.EX P2, PT, R28, UR5, !P4, P0 ;  /* 0x000000051c007c0c */ /* 0x000fe4000e741300 */
[----:B------:R-:W-:Y:S02]  /*07e0*/  LOP3.LUT R21, R21, 0xfffff7ff, RZ, 0xc0, !PT ;  /* 0xfffff7ff15157812 */ /* 0x000fe400078ec0ff */
[----:B------:R-:W-:Y:S02]  /*07f0*/  SHF.R.S32.HI R27, RZ, 0x1f, R94 ;  /* 0x0000001fff1b7819 */ /* 0x000fe4000001145e */
[----:B------:R-:W-:-:S02]  /*0800*/  ISETP.LT.U32.AND P0, PT, R94, UR4, PT ;  /* 0x000000045e007c0c */ /* 0x000fc4000bf01070 */
[----:B------:R-:W-:Y:S01]  /*0810*/  @P1 LOP3.LUT R21, R21, 0x800, RZ, 0xfc, !PT ;  /* 0x0000080015151812 */ /* 0x000fe200078efcff */
[----:B------:R-:W-:Y:S01]  /*0820*/  STL [R1+0x20], R27 ;  /* 0x0000201b01007387 */ /* 0x000fe20000100800 */
        /* <DEDUP_REMOVED lines=46> */
[----:B------:R-:W-:Y:S01]  /*0b10*/  IADD3 R13, R29, 0x110, RZ ;  /* 0x000001101d0d7810 */ /* 0x000fe20007ffe0ff */
[----:B------:R0:W-:Y:S01]  /*0b20*/  STL [R1+0x4], R19 ;  /* 0x0000041301007387 */ /* 0x0001e20000100800 */
[----:B------:R-:W-:-:S02]  /*0b30*/  @P2 LOP3.LUT R21, R21, 0x10, RZ, 0xfc, !PT ;  /* 0x0000001015152812 */ /* 0x000fc400078efcff */
[----:B------:R-:W-:Y:S02]  /*0b40*/  ISETP.LT.AND.EX P2, PT, R19, UR5, !P4, P0 ;  /* 0x0000000513007c0c */ /* 0x000fe4000e741300 */
[----:B------:R-:W-:Y:S02]  /*0b50*/  SHF.R.S32.HI R18, RZ, 0x1f, R13 ;  /* 0x0000001fff127819 */ /* 0x000fe4000001140d */
[----:B------:R-:W-:Y:S02]  /*0b60*/  LOP3.LUT R21, R21, 0xfffffff7, RZ, 0xc0, !PT ;  /* 0xfffffff715157812 */ /* 0x000fe400078ec0ff */
[----:B------:R-:W-:Y:S01]  /*0b70*/  ISETP.LT.U32.AND P0, PT, R13, UR4, PT ;  /* 0x000000040d007c0c */ /* 0x000fe2000bf01070 */
[----:B------:R1:W-:Y:S01]  /*0b80*/  STL [R1], R18 ;  /* 0x0000001201007387 */ /* 0x0003e20000100800 */
[----:B------:R-:W-:Y:S01]  /*0b90*/  @P1 LOP3.LUT R21, R21, 0x8, RZ, 0xfc, !PT ;  /* 0x0000000815151812 */ /* 0x000fe200078efcff */
[----:B0-----:R-:W-:Y:S01]  /*0ba0*/  HFMA2.MMA R19, -RZ, RZ, 0, 0 ;  /* 0x00000000ff137435 */ /* 0x001fe200000001ff */
[----:B------:R-:W-:-:S02]  /*0bb0*/  ISETP.LT.AND.EX P1, PT, R18, UR5, !P4, P0 ;  /* 0x0000000512007c0c */ /* 0x000fc4000e721300 */
[----:B------:R-:W-:Y:S02]  /*0bc0*/  LOP3.LUT R21, R21, 0xfffffffb, RZ, 0xc0, !PT ;  /* 0xfffffffb15157812 */ /* 0x000fe400078ec0ff */
[----:B------:R-:W-:Y:S02]  /*0bd0*/  IADD3 R14, R29, 0x120, RZ ;  /* 0x000001201d0e7810 */ /* 0x000fe40007ffe0ff */
[----:B------:R-:W-:Y:S01]  /*0be0*/  @P2 LOP3.LUT R21, R21, 0x4, RZ, 0xfc, !PT ;  /* 0x0000000415152812 */ /* 0x000fe200078efcff */
[----:B-1----:R-:W0:Y:S01]  /*0bf0*/  LDC R18, c[0x0][0x10] ;  /* 0x00000400ff127b82 */ /* 0x002e220000000800 */
[----:B------:R-:W-:Y:S02]  /*0c00*/  IADD3 R15, R29, 0x130, RZ ;  /* 0x000001301d0f7810 */ /* 0x000fe40007ffe0ff */
[----:B------:R-:W-:Y:S02]  /*0c10*/  LOP3.LUT R21, R21, 0xfffffffd, RZ, 0xc0, !PT ;  /* 0xfffffffd15157812 */ /* 0x000fe400078ec0ff */
[----:B------:R-:W-:-:S02]  /*0c20*/  IADD3 R17, R29, 0x150, RZ ;  /* 0x000001501d117810 */ /* 0x000fc40007ffe0ff */
[----:B------:R-:W-:Y:S02]  /*0c30*/  IADD3 R105, R29, 0x160, RZ ;  /* 0x000001601d697810 */ /* 0x000fe40007ffe0ff */
[----:B------:R-:W-:Y:S02]  /*0c40*/  @P1 LOP3.LUT R21, R21, 0x2, RZ, 0xfc, !PT ;  /* 0x0000000215151812 */ /* 0x000fe400078efcff */
[----:B------:R-:W-:Y:S02]  /*0c50*/  SHF.R.S32.HI R125, RZ, 0x1f, R14 ;  /* 0x0000001fff7d7819 */ /* 0x000fe4000001140e */
[----:B------:R-:W-:Y:S02]  /*0c60*/  SHF.R.S32.HI R124, RZ, 0x1f, R15 ;  /* 0x0000001fff7c7819 */ /* 0x000fe4000001140f */
[----:B------:R-:W-:Y:S02]  /*0c70*/  SHF.R.S32.HI R123, RZ, 0x1f, R16 ;  /* 0x0000001fff7b7819 */ /* 0x000fe40000011410 */
[----:B------:R-:W-:-:S02]  /*0c80*/  SHF.R.S32.HI R122, RZ, 0x1f, R17 ;  /* 0x0000001fff7a7819 */ /* 0x000fc40000011411 */
[----:B------:R-:W-:Y:S02]  /*0c90*/  ISETP.LT.U32.AND P0, PT, R14, UR4, PT ;  /* 0x000000040e007c0c */ /* 0x000fe4000bf01070 */
[----:B------:R-:W-:Y:S02]  /*0ca0*/  ISETP.LT.U32.AND P1, PT, R15, UR4, PT ;  /* 0x000000040f007c0c */ /* 0x000fe4000bf21070 */
[----:B------:R-:W-:Y:S02]  /*0cb0*/  ISETP.LT.U32.AND P2, PT, R16, UR4, PT ;  /* 0x0000000410007c0c */ /* 0x000fe4000bf41070 */
[----:B------:R-:W-:Y:S02]  /*0cc0*/  ISETP.LT.U32.AND P3, PT, R17, UR4, PT ;  /* 0x0000000411007c0c */ /* 0x000fe4000bf61070 */
[----:B------:R-:W-:Y:S02]  /*0cd0*/  SHF.R.S32.HI R121, RZ, 0x1f, R105 ;  /* 0x0000001fff797819 */ /* 0x000fe40000011469 */
[----:B------:R-:W-:-:S02]  /*0ce0*/  ISETP.LT.U32.AND P5, PT, R105, UR4, PT ;  /* 0x0000000469007c0c */ /* 0x000fc4000bfa1070 */
[----:B------:R-:W-:Y:S02]  /*0cf0*/  ISETP.LT.AND.EX P0, PT, R125, UR5, !P4, P0 ;  /* 0x000000057d007c0c */ /* 0x000fe4000e701300 */
[----:B------:R-:W-:Y:S02]  /*0d00*/  ISETP.LT.AND.EX P1, PT, R124, UR5, !P4, P1 ;  /* 0x000000057c007c0c */ /* 0x000fe4000e721310 */
[----:B------:R-:W-:Y:S02]  /*0d10*/  ISETP.LT.AND.EX P2, PT, R123, UR5, !P4, P2 ;  /* 0x000000057b007c0c */ /* 0x000fe4000e741320 */
[----:B------:R-:W-:Y:S02]  /*0d20*/  ISETP.LT.AND.EX P3, PT, R122, UR5, !P4, P3 ;  /* 0x000000057a007c0c */ /* 0x000fe4000e761330 */
[----:B------:R-:W-:Y:S02]  /*0d30*/  ISETP.LT.AND.EX P4, PT, R121, UR5, !P4, P5 ;  /* 0x0000000579007c0c */ /* 0x000fe4000e781350 */
[----:B------:R-:W-:-:S11]  /*0d40*/  MOV R20, R0 ;  /* 0x0000000000147202 */ /* 0x000fd60000000f00 */
.L_x_3338:
[----:B--2---:R-:W2:Y:S01]  /*0d50*/  LDL R28, [R1+0x40] ;  /* 0x00004000011c7983 */ /* 0x004ea20000100800 */
[----:B01----:R-:W1:Y:S03]  /*0d60*/  LDC R31, c[0x0][0x288] ;  /* 0x0000a200ff1f7b82 */ /* 0x003e660000000800 */
[----:B---3--:R-:W3:Y:S04]  /*0d70*/  LDL R33, [R1+0x3c] ;  /* 0x00003c0001217983 */ /* 0x008ee80000100800 */
[----:B----4-:R-:W4:Y:S01]  /*0d80*/  LDL R32, [R1+0x38] ;  /* 0x0000380001207983 */ /* 0x010f220000100800 */
[----:B------:R-:W-:Y:S01]  /*0d90*/  P2R R36, PR, RZ, 0x4 ;  /* 0x00000004ff247803 */ /* 0x000fe20000000000 */
[----:B------:R-:W-:Y:S01]  /*0da0*/  ULDC.64 UR4, c[0x0][0x280] ;  /* 0x0000a00000047ab9 */ /* 0x000fe20000000a00 */
[C---:B------:R-:W-:Y:S01]  /*0db0*/  LOP3.LUT P2, RZ, R21.reuse, 0x4000000, RZ, 0xc0, !PT ;  /* 0x0400000015ff7812 */ /* 0x040fe2000784c0ff */
[----:B------:R-:W5:Y:S01]  /*0dc0*/  S2R R106, SR_TID.X ;  /* 0x00000000006a7919 */ /* 0x000f620000002100 */
[----:B------:R-:W-:Y:S01]  /*0dd0*/  P2R R34, PR, RZ, 0x10 ;  /* 0x00000010ff227803 */ /* 0x000fe20000000000 */
[----:B------:R-:W0:Y:S01]  /*0de0*/  @P0 LDC.64 R72, c[0x0][0x220] ;  /* 0x00008800ff480b82 */ /* 0x000e220000000a00 */
[----:B------:R-:W-:Y:S01]  /*0df0*/  LOP3.LUT P4, RZ, R21, 0x20000, RZ, 0xc0, !PT ;  /* 0x0002000015ff7812 */ /* 0x000fe2000788c0ff */
[----:B------:R-:W4:Y:S01]  /*0e00*/  LDL R39, [R1+0x34] ;  /* 0x0000340001277983 */ /* 0x000f220000100800 */
[----:B------:R-:W-:-:S02]  /*0e10*/  P2R R35, PR, RZ, 0x8 ;  /* 0x00000008ff237803 */ /* 0x000fc40000000000 */
[C---:B------:R-:W-:Y:S01]  /*0e20*/  LOP3.LUT P3, RZ, R21.reuse, 0x10000, RZ, 0xc0, !PT ;  /* 0x0001000015ff7812 */ /* 0x040fe2000786c0ff */
[----:B------:R-:W4:Y:S01]  /*0e30*/  LDL R38, [R1+0x30] ;  /* 0x0000300001267983 */ /* 0x000f220000100800 */
[----:B------:R-:W-:Y:S01]  /*0e40*/  LOP3.LUT P6, RZ, R21, 0x1000, RZ, 0xc0, !PT ;  /* 0x0000100015ff7812 */ /* 0x000fe200078cc0ff */
[----:B------:R-:W0:Y:S02]  /*0e50*/  @P1 LDC.64 R74, c[0x0][0x220] ;  /* 0x00008800ff4a1b82 */ /* 0x000e240000000a00 */
[----:B------:R-:W4:Y:S01]  /*0e60*/  LDL R37, [R1+0x2c] ;  /* 0x00002c0001257983 */ /* 0x000f220000100800 */
[----:B-1----:R-:W-:-:S04]  /*0e70*/  IABS R25, R31 ;  /* 0x0000001f00197213 */ /* 0x002fc80000000000 */
[----:B------:R-:W1:Y:S05]  /*0e80*/  I2F.RP R24, R25 ;  /* 0x0000001900187306 */ /* 0x000e6a0000209400 */
[----:B------:R-:W0:Y:S03]  /*0e90*/  @P6 LDC.64 R50, c[0x0][0x220] ;  /* 0x00008800ff326b82 */ /* 0x000e260000000a00 */
[----:B-1----:R-:W1:Y:S02]  /*0ea0*/  MUFU.RCP R24, R24 ;  /* 0x0000001800187308 */ /* 0x002e640000001000 */
[----:B-1----:R-:W-:-:S06]  /*0eb0*/  IADD3 R22, R24, 0xffffffe, RZ ;  /* 0x0ffffffe18167810 */ /* 0x002fcc0007ffe0ff */
[----:B------:R1:W5:Y:S02]  /*0ec0*/  F2I.FTZ.U32.TRUNC.NTZ R23, R22 ;  /* 0x0000001600177305 */ /* 0x000364000021f000 */
[----:B-1----:R-:W-:Y:S01]  /*0ed0*/  MOV R22, RZ ;  /* 0x000000ff00167202 */ /* 0x002fe20000000f00 */
[----:B-----5:R-:W-:-:S04]  /*0ee0*/  IMAD.MOV R26, RZ, RZ, -R23 ;  /* 0x000000ffff1a7224 */ /* 0x020fc800078e0a17 */
        /* <DEDUP_REMOVED lines=10> */
[----:B------:R-:W-:Y:S02]  /*0f90*/  ISETP.GE.U32.AND P5, PT, R24, R25, PT ;  /* 0x000000191800720c */ /* 0x000fe40003fa6070 */
[----:B------:R-:W-:-:S04]  /*0fa0*/  SHF.L.U32 R24, R106, 0x1, RZ ;  /* 0x000000016a187819 */ /* 0x000fc800000006ff */
[----:B------:R-:W-:-:S07]  /*0fb0*/  LOP3.LUT R71, R24, 0x3e, RZ, 0xc0, !PT ;  /* 0x0000003e18477812 */ /* 0x000fce00078ec0ff */
[----:B------:R-:W-:Y:S02]  /*0fc0*/  @P5 IADD3 R23, R23, 0x1, RZ ;  /* 0x0000000117175810 */ /* 0x000fe40007ffe0ff */
[----:B------:R-:W-:-:S03]  /*0fd0*/  ISETP.GE.AND P5, PT, R22, RZ, PT ;  /* 0x000000ff1600720c */ /* 0x000fc60003fa6270 */
[----:B------:R-:W-:Y:S02]  /*0fe0*/  IMAD.MOV.U32 R69, RZ, RZ, R23 ;  /* 0x000000ffff457224 */ /* 0x000fe400078e0017 */
[----:B------:R-:W1:Y:S08]  /*0ff0*/  @P2 LDC.64 R22, c[0x0][0x270] ;  /* 0x00009c00ff162b82 */ /* 0x000e700000000a00 */
[----:B------:R-:W-:-:S02]  /*1000*/  @!P5 IADD3 R69, -R69, RZ, RZ ;  /* 0x000000ff4545d210 */ /* 0x000fc40007ffe1ff */
[----:B------:R-:W-:-:S13]  /*1010*/  ISETP.NE.AND P5, PT, R31, RZ, PT ;  /* 0x000000ff1f00720c */ /* 0x000fda0003fa5270 */
[----:B------:R-:W-:-:S04]  /*1020*/  @!P5 LOP3.LUT R69, RZ, R31, RZ, 0x33, !PT ;  /* 0x0000001fff45d212 */ /* 0x000fc800078e33ff */
[----:B------:R-:W-:Y:S02]  /*1030*/  IADD3 R25, -R69, RZ, RZ ;  /* 0x000000ff45197210 */ /* 0x000fe40007ffe1ff */
[----:B------:R-:W-:-:S03]  /*1040*/  SHF.R.S32.HI R24, RZ, 0x1f, R69 ;  /* 0x0000001fff187819 */ /* 0x000fc60000011445 */
[----:B------:R-:W-:Y:S02]  /*1050*/  IMAD R70, R31, R25, R20 ;  /* 0x000000191f467224 */ /* 0x000fe400078e0214 */
[----:B------:R-:W5:Y:S01]  /*1060*/  @P2 LDC.64 R30, c[0x0][0x220] ;  /* 0x00008800ff1e2b82 */ /* 0x000f620000000a00 */
[----:B------:R-:W-:Y:S02]  /*1070*/  IMAD R24, R24, UR4, RZ ;  /* 0x0000000418187c24 */ /* 0x000fe4000f8e02ff */
[----:B------:R-:W-:Y:S02]  /*1080*/  LEA R70, R70, R71, 0x6 ;  /* 0x0000004746467211 */ /* 0x000fe400078e30ff */
[----:B------:R-:W-:Y:S02]  /*1090*/  IMAD R67, R69, UR5, R24 ;  /* 0x0000000545437c24 */ /* 0x000fe4000f8e0218 */
[----:B------:R-:W-:Y:S01]  /*10a0*/  SHF.R.S32.HI R71, RZ, 0x1f, R70 ;  /* 0x0000001fff477819 */ /* 0x000fe20000011446 */
[----:B-1----:R-:W-:-:S02]  /*10b0*/  @P2 IMAD R24, R120, R22, RZ ;  /* 0x0000001678182224 */ /* 0x002fc400078e02ff */
[----:B------:R-:W-:Y:S01]  /*10c0*/  IMAD.WIDE.U32 R68, R69, UR4, R70 ;  /* 0x0000000445447c25 */ /* 0x000fe2000f8e0046 */
[----:B------:R-:W-:Y:S02]  /*10d0*/  LOP3.LUT R95, R95, 0xfffffffb, RZ, 0xc0, !PT ;  /* 0xfffffffb5f5f7812 */ /* 0x000fe400078ec0ff */
[----:B------:R-:W-:Y:S01]  /*10e0*/  SHF.R.S32.HI R93, RZ, 0x1f, R8 ;  /* 0x0000001fff5d7819 */ /* 0x000fe20000011408 */
[----:B------:R-:W-:Y:S01]  /*10f0*/  @P2 IMAD.MOV.U32 R66, RZ, RZ, R68 ;  /* 0x000000ffff422224 */ /* 0x000fe200078e0044 */
[----:B------:R-:W-:Y:S01]  /*1100*/  IADD3 R67, R69, R67, RZ ;  /* 0x0000004345437210 */ /* 0x000fe20007ffe0ff */
[C---:B------:R-:W-:Y:S01]  /*1110*/  @P2 IMAD R25, R29.reuse, R23, R24 ;  /* 0x000000171d192224 */ /* 0x040fe200078e0218 */
[----:B------:R-:W1:Y:S01]  /*1120*/  S2R R104, SR_TID.X ;  /* 0x0000000000687919 */ /* 0x000e620000002100 */
[----:B------:R-:W-:Y:S01]  /*1130*/  ULDC.64 UR4, c[0x0][0x278] ;  /* 0x00009e0000047ab9 */ /* 0x000fe20000000a00 */
[----:B------:R-:W-:-:S05]  /*1140*/  @P2 IMAD.WIDE.U32 R22, R29, R22, R66 ;  /* 0x000000161d162225 */ /* 0x000fca00078e0042 */
[----:B------:R-:W-:Y:S02]  /*1150*/  @P2 IADD3 R23, R23, R25, RZ ;  /* 0x0000001917172210 */ /* 0x000fe40007ffe0ff */
[C---:B-----5:R-:W-:Y:S01]  /*1160*/  @P2 LEA R30, P5, R22.reuse, R30, 0x1 ;  /* 0x0000001e161e2211 */ /* 0x060fe200078a08ff */
[----:B------:R-:W5:Y:S03]  /*1170*/  @P4 LDC.64 R24, c[0x0][0x220] ;  /* 0x00008800ff184b82 */ /* 0x000f660000000a00 */
[----:B------:R-:W-:Y:S02]  /*1180*/  @P2 LEA.HI.X R31, R22, R31, R23, 0x1, P5 ;  /* 0x0000001f161f2211 */ /* 0x000fe400028f0c17 */
[----:B------:R-:W-:Y:S02]  /*1190*/  @P4 MOV R27, R67 ;  /* 0x00000043001b4202 */ /* 0x000fe40000000f00 */
[----:B------:R-:W-:Y:S01]  /*11a0*/  LOP3.LUT P2, RZ, R21, 0x8000, RZ, 0xc0, !PT ;  /* 0x0000800015ff7812 */ /* 0x000fe2000784c0ff */
[----:B------:R-:W2:Y:S02]  /*11b0*/  @P4 LDC.64 R22, c[0x0][0x270] ;  /* 0x00009c00ff164b82 */ /* 0x000ea40000000a00 */
[----:B--2---:R-:W-:-:S06]  /*11c0*/  @P4 IMAD R26, R28, R22, RZ ;  /* 0x000000161c1a4224 */ /* 0x004fcc00078e02ff */
[----:B------:R-:W2:Y:S01]  /*11d0*/  @P3 LDC.64 R28, c[0x0][0x220] ;  /* 0x00008800ff1c3b82 */ /* 0x000ea20000000a00 */
[----:B------:R-:W-:Y:S01]  /*11e0*/  @P4 IMAD R23, R103, R23, R26 ;  /* 0x0000001767174224 */ /* 0x000fe200078e021a */
[----:B------:R-:W-:-:S05]  /*11f0*/  @P4 MOV R26, R68 ;  /* 0x00000044001a4202 */ /* 0x000fca0000000f00 */
[----:B------:R-:W-:-:S05]  /*1200*/  @P4 IMAD.WIDE.U32 R26, R103, R22, R26 ;  /* 0x00000016671a4225 */ /* 0x000fca00078e001a */
[----:B------:R-:W-:Y:S02]  /*1210*/  @P4 IADD3 R22, R27, R23, RZ ;  /* 0x000000171b164210 */ /* 0x000fe40007ffe0ff */
[----:B-----5:R-:W-:-:S04]  /*1220*/  @P4 LEA R24, P5, R26, R24, 0x1 ;  /* 0x000000181a184211 */ /* 0x020fc800078a08ff */
[----:B------:R-:W-:Y:S02]  /*1230*/  @P4 LEA.HI.X R25, R26, R25, R22, 0x1, P5 ;  /* 0x000000191a194211 */ /* 0x000fe400028f0c16 */
[----:B------:R-:W3:Y:S01]  /*1240*/  @P3 LDC.64 R22, c[0x0][0x270] ;  /* 0x00009c00ff163b82 */ /* 0x000ee20000000a00 */
[----:B------:R-:W-:Y:S02]  /*1250*/  @P3 IMAD.MOV.U32 R27, RZ, RZ, R67 ;  /* 0x000000ffff1b3224 */ /* 0x000fe400078e0043 */
[----:B---3--:R-:W-:-:S04]  /*1260*/  @P3 IMAD R26, R33, R22, RZ ;  /* 0x00000016211a3224 */ /* 0x008fc800078e02ff */
[----:B------:R-:W-:Y:S01]  /*1270*/  @P3 IMAD R23, R102, R23, R26 ;  /* 0x0000001766173224 */ /* 0x000fe200078e021a */
[----:B------:R-:W-:-:S05]  /*1280*/  @P3 MOV R26, R68 ;  /* 0x00000044001a3202 */ /* 0x000fca0000000f00 */
[----:B------:R-:W-:-:S05]  /*1290*/  @P3 IMAD.WIDE.U32 R26, R102, R22, R26 ;  /* 0x00000016661a3225 */ /* 0x000fca00078e001a */
[----:B------:R-:W-:Y:S02]  /*12a0*/  @P3 IADD3 R22, R27, R23, RZ ;  /* 0x000000171b163210 */ /* 0x000fe40007ffe0ff */
[----:B--2---:R-:W-:-:S04]  /*12b0*/  @P3 LEA R28, P5, R26, R28, 0x1 ;  /* 0x0000001c1a1c3211 */ /* 0x004fc800078a08ff */
[----:B------:R-:W-:Y:S02]  /*12c0*/  @P3 LEA.HI.X R29, R26, R29, R22, 0x1, P5 ;  /* 0x0000001d1a1d3211 */ /* 0x000fe400028f0c16 */
[----:B------:R-:W4:Y:S08]  /*12d0*/  @P2 LDC.64 R22, c[0x0][0x270] ;  /* 0x00009c00ff162b82 */ /* 0x000f300000000a00 */
[----:B------:R-:W2:Y:S01]  /*12e0*/  @P2 LDC.64 R26, c[0x0][0x220] ;  /* 0x00008800ff1a2b82 */ /* 0x000ea20000000a00 */
[----:B------:R-:W-:Y:S01]  /*12f0*/  @P2 MOV R33, R67 ;  /* 0x0000004300212202 */ /* 0x000fe20000000f00 */
[----:B----4-:R-:W-:-:S04]  /*1300*/  @P2 IMAD R32, R32, R22, RZ ;  /* 0x0000001620202224 */ /* 0x010fc800078e02ff */
[----:B------:R-:W-:Y:S01]  /*1310*/  @P2 IMAD R23, R101, R23, R32 ;  /* 0x0000001765172224 */ /* 0x000fe200078e0220 */
[----:B------:R-:W-:-:S05]  /*1320*/  @P2 MOV R32, R68 ;  /* 0x0000004400202202 */ /* 0x000fca0000000f00 */
[----:B------:R-:W-:-:S05]  /*1330*/  @P2 IMAD.WIDE.U32 R32, R101, R22, R32 ;  /* 0x0000001665202225 */ /* 0x000fca00078e0020 */
[----:B------:R-:W-:Y:S02]  /*1340*/  @P2 IADD3 R22, R33, R23, RZ ;  /* 0x0000001721162210 */ /* 0x000fe40007ffe0ff */
[----:B--2---:R-:W-:-:S04]  /*1350*/  @P2 LEA R26, P5, R32, R26, 0x1 ;  /* 0x0000001a201a2211 */ /* 0x004fc800078a08ff */
[----:B------:R-:W-:Y:S02]  /*1360*/  @P2 LEA.HI.X R27, R32, R27, R22, 0x1, P5 ;  /* 0x0000001b201b2211 */ /* 0x000fe400028f0c16 */
[----:B------:R-:W-:Y:S02]  /*1370*/  ISETP.NE.AND P2, PT, R36, RZ, PT ;  /* 0x000000ff2400720c */ /* 0x000fe40003f45270 */
[----:B------:R-:W2:Y:S01]  /*1380*/  LDL R36, [R1+0x28] ;  /* 0x0000280001247983 */ /* 0x000ea20000100800 */
[C---:B------:R-:W-:Y:S02]  /*1390*/  LOP3.LUT P4, RZ, R21.reuse, 0x4000, RZ, 0xc0, !PT ;  /* 0x0000400015ff7812 */ /* 0x040fe4000788c0ff */
[----:B------:R-:W-:Y:S02]  /*13a0*/  LOP3.LUT P3, RZ, R21, 0x2000, RZ, 0xc0, !PT ;  /* 0x0000200015ff7812 */ /* 0x000fe4000786c0ff */
[----:B------:R-:W-:-:S06]  /*13b0*/  @P6 LOP3.LUT R95, R95, 0x4, RZ, 0xfc, !PT ;  /* 0x000000045f5f6812 */ /* 0x000fcc00078efcff */
[----:B------:R-:W3:Y:S08]  /*13c0*/  @P2 LDC.64 R64, c[0x0][0x220] ;  /* 0x00008800ff402b82 */ /* 0x000ef00000000a00 */
[----:B------:R-:W4:Y:S08]  /*13d0*/  @P4 LDC.64 R22, c[0x0][0x270] ;  /* 0x00009c00ff164b82 */ /* 0x000f300000000a00 */
[----:B------:R-:W5:Y:S01]  /*13e0*/  @P4 LDC.64 R80, c[0x0][0x220] ;  /* 0x00008800ff504b82 */ /* 0x000f620000000a00 */
[----:B------:R-:W-:-:S07]  /*13f0*/  @P4 IMAD.MOV.U32 R33, RZ, RZ, R67 ;  /* 0x000000ffff214224 */ /* 0x000fce00078e0043 */
[----:B------:R-:W0:Y:S01]  /*1400*/  @P3 LDC.64 R48, c[0x0][0x220] ;  /* 0x00008800ff303b82 */ /* 0x000e220000000a00 */
[----:B----4-:R-:W-:Y:S02]  /*1410*/  @P4 IMAD R32, R39, R22, RZ ;  /* 0x0000001627204224 */ /* 0x010fe400078e02ff */
[----:B------:R-:W4:Y:S02]  /*1420*/  LDL R39, [R1+0xc] ;  /* 0x00000c0001277983 */ /* 0x000f240000100800 */
[----:B------:R-:W-:Y:S01]  /*1430*/  @P4 IMAD R23, R100, R23, R32 ;  /* 0x0000001764174224 */ /* 0x000fe200078e0220 */
[----:B------:R-:W-:-:S05]  /*1440*/  @P4 MOV R32, R68 ;  /* 0x0000004400204202 */ /* 0x000fca0000000f00 */
[----:B------:R-:W-:-:S05]  /*1450*/  @P4 IMAD.WIDE.U32 R32, R100, R22, R32 ;  /* 0x0000001664204225 */ /* 0x000fca00078e0020 */
[----:B------:R-:W-:Y:S02]  /*1460*/  @P4 IADD3 R22, R33, R23, RZ ;  /* 0x0000001721164210 */ /* 0x000fe40007ffe0ff */
[----:B-----5:R-:W-:-:S04]  /*1470*/  @P4 LEA R80, P5, R32, R80, 0x1 ;  /* 0x0000005020504211 */ /* 0x020fc800078a08ff */
[----:B------:R-:W-:Y:S02]  /*1480*/  @P4 LEA.HI.X R81, R32, R81, R22, 0x1, P5 ;  /* 0x0000005120514211 */ /* 0x000fe400028f0c16 */
[----:B------:R-:W5:Y:S01]  /*1490*/  @P3 LDC.64 R22, c[0x0][0x270] ;  /* 0x00009c00ff163b82 */ /* 0x000f620000000a00 */
[----:B------:R-:W-:Y:S01]  /*14a0*/  @P3 MOV R33, R67 ;  /* 0x0000004300213202 */ /* 0x000fe20000000f00 */
[----:B-----5:R-:W-:Y:S02]  /*14b0*/  @P3 IMAD R32, R38, R22, RZ ;  /* 0x0000001626203224 */ /* 0x020fe400078e02ff */
[----:B------:R-:W5:Y:S02]  /*14c0*/  LDL R38, [R1+0x24] ;  /* 0x0000240001267983 */ /* 0x000f640000100800 */
[----:B------:R-:W-:Y:S01]  /*14d0*/  @P3 IMAD R23, R99, R23, R32 ;  /* 0x0000001763173224 */ /* 0x000fe200078e0220 */
[----:B------:R-:W-:-:S05]  /*14e0*/  @P3 MOV R32, R68 ;  /* 0x0000004400203202 */ /* 0x000fca0000000f00 */
[----:B------:R-:W-:-:S05]  /*14f0*/  @P3 IMAD.WIDE.U32 R32, R99, R22, R32 ;  /* 0x0000001663203225 */ /* 0x000fca00078e0020 */
[----:B------:R-:W-:Y:S02]  /*1500*/  @P3 IADD3 R22, R33, R23, RZ ;  /* 0x0000001721163210 */ /* 0x000fe40007ffe0ff */
[----:B0-----:R-:W-:-:S04]  /*1510*/  @P3 LEA R48, P5, R32, R48, 0x1 ;  /* 0x0000003020303211 */ /* 0x001fc800078a08ff */
[----:B------:R-:W-:Y:S02]  /*1520*/  @P3 LEA.HI.X R49, R32, R49, R22, 0x1, P5 ;  /* 0x0000003120313211 */ /* 0x000fe400028f0c16 */
[----:B------:R-:W0:Y:S01]  /*1530*/  @P6 LDC.64 R22, c[0x0][0x270] ;  /* 0x00009c00ff166b82 */ /* 0x000e220000000a00 */
[----:B------:R-:W-:Y:S01]  /*1540*/  @P6 IMAD.MOV.U32 R33, RZ, RZ, R67 ;  /* 0x000000ffff216224 */ /* 0x000fe200078e0043 */
[----:B------:R-:W-:-:S13]  /*1550*/  LOP3.LUT P4, RZ, R21, 0x800, RZ, 0xc0, !PT ;  /* 0x0000080015ff7812 */ /* 0x000fda000788c0ff */
[----:B------:R-:W1:Y:S01]  /*1560*/  @P4 LDC.64 R90, c[0x0][0x220] ;  /* 0x00008800ff5a4b82 */ /* 0x000e620000000a00 */
[----:B0-----:R-:W-:Y:S02]  /*1570*/  @P6 IMAD R32, R37, R22, RZ ;  /* 0x0000001625206224 */ /* 0x001fe400078e02ff */
[----:B------:R-:W3:Y:S02]  /*1580*/  LDL R37, [R1+0x20] ;  /* 0x0000200001257983 */ /* 0x000ee40000100800 */
[----:B------:R-:W-:Y:S01]  /*1590*/  @P6 IMAD R23, R98, R23, R32 ;  /* 0x0000001762176224 */ /* 0x000fe200078e0220 */
[----:B------:R-:W-:-:S05]  /*15a0*/  @P6 MOV R32, R68 ;  /* 0x0000004400206202 */ /* 0x000fca0000000f00 */
[----:B------:R-:W-:-:S05]  /*15b0*/  @P6 IMAD.WIDE.U32 R32, R98, R22, R32 ;  /* 0x0000001662206225 */ /* 0x000fca00078e0020 */
[----:B------:R-:W-:Y:S02]  /*15c0*/  @P6 IADD3 R22, R33, R23, RZ ;  /* 0x0000001721166210 */ /* 0x000fe40007ffe0ff */
[----:B------:R-:W-:-:S04]  /*15d0*/  @P6 LEA R50, P5, R32, R50, 0x1 ;  /* 0x0000003220326211 */ /* 0x000fc800078a08ff */
[----:B------:R-:W-:Y:S02]  /*15e0*/  @P6 LEA.HI.X R51, R32, R51, R22, 0x1, P5 ;  /* 0x0000003320336211 */ /* 0x000fe400028f0c16 */
        /* <DEDUP_REMOVED lines=9> */
[----:B-1----:R-:W-:-:S03]  /*1680*/  @P4 LEA R90, P5, R32, R90, 0x1 ;  /* 0x0000005a205a4211 */ /* 0x002fc600078a08ff */
[----:B------:R-:W0:Y:S01]  /*1690*/  @P6 LDC.64 R52, c[0x0][0x220] ;  /* 0x00008800ff346b82 */ /* 0x000e220000000a00 */
[----:B------:R-:W-:-:S07]  /*16a0*/  @P4 LEA.HI.X R91, R32, R91, R22, 0x1, P5 ;  /* 0x0000005b205b4211 */ /* 0x000fce00028f0c16 */
[----:B------:R-:W5:Y:S01]  /*16b0*/  @P6 LDC.64 R22, c[0x0][0x270] ;  /* 0x00009c00ff166b82 */ /* 0x000f620000000a00 */
[----:B------:R-:W-:Y:S01]  /*16c0*/  @P6 IMAD.MOV.U32 R33, RZ, RZ, R67 ;  /* 0x000000ffff216224 */ /* 0x000fe200078e0043 */
[----:B------:R-:W-:-:S13]  /*16d0*/  LOP3.LUT P3, RZ, R21, 0x200, RZ, 0xc0, !PT ;  /* 0x0000020015ff7812 */ /* 0x000fda000786c0ff */
[----:B------:R-:W1:Y:S01]  /*16e0*/  @P3 LDC.64 R88, c[0x0][0x220] ;  /* 0x00008800ff583b82 */ /* 0x000e620000000a00 */
        /* <DEDUP_REMOVED lines=8> */
[----:B------:R-:W3:Y:S01]  /*1770*/  @P3 LDC.64 R22, c[0x0][0x270] ;  /* 0x00009c00ff163b82 */ /* 0x000ee20000000a00 */
[----:B------:R-:W-:Y:S02]  /*1780*/  @P3 MOV R33, R67 ;  /* 0x0000004300213202 */ /* 0x000fe40000000f00 */
[----:B------:R-:W-:-:S13]  /*1790*/  LOP3.LUT P4, RZ, R21, 0x100, RZ, 0xc0, !PT ;  /* 0x0000010015ff7812 */ /* 0x000fda000788c0ff */
[----:B------:R-:W0:Y:S01]  /*17a0*/  @P4 LDC.64 R54, c[0x0][0x220] ;  /* 0x00008800ff364b82 */ /* 0x000e220000000a00 */
[----:B---3--:R-:W-:Y:S02]  /*17b0*/  @P3 IMAD R32, R37, R22, RZ ;  /* 0x0000001625203224 */ /* 0x008fe400078e02ff */
[----:B------:R-:W3:Y:S02]  /*17c0*/  LDL R37, [R1+0x14] ;  /* 0x0000140001257983 */ /* 0x000ee40000100800 */
[----:B------:R-:W-:Y:S01]  /*17d0*/  @P3 IMAD R23, R94, R23, R32 ;  /* 0x000000175e173224 */ /* 0x000fe200078e0220 */
[----:B------:R-:W-:-:S05]  /*17e0*/  @P3 MOV R32, R68 ;  /* 0x0000004400203202 */ /* 0x000fca0000000f00 */
[----:B------:R-:W-:-:S05]  /*17f0*/  @P3 IMAD.WIDE.U32 R32, R94, R22, R32 ;  /* 0x000000165e203225 */ /* 0x000fca00078e0020 */
[----:B------:R-:W-:Y:S02]  /*1800*/  @P3 IADD3 R22, R33, R23, RZ ;  /* 0x0000001721163210 */ /* 0x000fe40007ffe0ff */
[----:B-1----:R-:W-:-:S04]  /*1810*/  @P3 LEA R88, P5, R32, R88, 0x1 ;  /* 0x0000005820583211 */ /* 0x002fc800078a08ff */
[----:B------:R-:W-:Y:S02]  /*1820*/  @P3 LEA.HI.X R89, R32, R89, R22, 0x1, P5 ;  /* 0x0000005920593211 */ /* 0x000fe400028f0c16 */
[----:B------:R-:W2:Y:S02]  /*1830*/  @P4 LDC.64 R22, c[0x0][0x270] ;  /* 0x00009c00ff164b82 */ /* 0x000ea40000000a00 */
[----:B--2---:R-:W-:Y:S02]  /*1840*/  @P4 IMAD R32, R36, R22, RZ ;  /* 0x0000001624204224 */ /* 0x004fe400078e02ff */
[----:B------:R-:W2:Y:S02]  /*1850*/  LDL R36, [R1+0x10] ;  /* 0x0000100001247983 */ /* 0x000ea40000100800 */
[----:B------:R-:W-:Y:S01]  /*1860*/  @P4 IMAD R23, R85, R23, R32 ;  /* 0x0000001755174224 */ /* 0x000fe200078e0220 */
[----:B------:R-:W-:Y:S01]  /*1870*/  @P4 MOV R32, R68 ;  /* 0x0000004400204202 */ /* 0x000fe20000000f00 */
[----:B------:R-:W-:Y:S01]  /*1880*/  @P4 IMAD.MOV.U32 R33, RZ, RZ, R67 ;  /* 0x000000ffff214224 */ /* 0x000fe200078e0043 */
[----:B------:R-:W-:-:S03]  /*1890*/  LOP3.LUT P6, RZ, R21, 0x80, RZ, 0xc0, !PT ;  /* 0x0000008015ff7812 */ /* 0x000fc600078cc0ff */
[----:B------:R-:W-:-:S05]  /*18a0*/  @P4 IMAD.WIDE.U32 R32, R85, R22, R32 ;  /* 0x0000001655204225 */ /* 0x000fca00078e0020 */
[----:B------:R-:W-:Y:S02]  /*18b0*/  @P4 IADD3 R22, R33, R23, RZ ;  /* 0x0000001721164210 */ /* 0x000fe40007ffe0ff */
[----:B0-----:R-:W-:-:S03]  /*18c0*/  @P4 LEA R54, P5, R32, R54, 0x1 ;  /* 0x0000003620364211 */ /* 0x001fc600078a08ff */
[----:B------:R-:W0:Y:S01]  /*18d0*/  @P6 LDC.64 R86, c[0x0][0x220] ;  /* 0x00008800ff566b82 */ /* 0x000e220000000a00 */
[----:B------:R-:W-:-:S07]  /*18e0*/  @P4 LEA.HI.X R55, R32, R55, R22, 0x1, P5 ;  /* 0x0000003720374211 */ /* 0x000fce00028f0c16 */
[----:B------:R-:W5:Y:S01]  /*18f0*/  @P6 LDC.64 R22, c[0x0][0x270] ;  /* 0x00009c00ff166b82 */ /* 0x000f620000000a00 */
[----:B------:R-:W-:Y:S02]  /*1900*/  @P6 MOV R33, R67 ;  /* 0x0000004300216202 */ /* 0x000fe40000000f00 */
        /* <DEDUP_REMOVED lines=11> */
[----:B------:R-:W-:Y:S01]  /*19c0*/  @P3 IMAD.MOV.U32 R33, RZ, RZ, R67 ;  /* 0x000000ffff213224 */ /* 0x000fe200078e0043 */
        /* <DEDUP_REMOVED lines=10> */
[----:B------:R-:W2:Y:S01]  /*1a70*/  @P4 LDC.64 R22, c[0x0][0x270] ;  /* 0x00009c00ff164b82 */ /* 0x000ea20000000a00 */
[----:B------:R-:W-:Y:S02]  /*1a80*/  @P4 MOV R33, R67 ;  /* 0x0000004300214202 */ /* 0x000fe40000000f00 */
[----:B------:R-:W-:-:S13]  /*1a90*/  LOP3.LUT P6, RZ, R21, 0x10, RZ, 0xc0, !PT ;  /* 0x0000001015ff7812 */ /* 0x000fda00078cc0ff */
[----:B------:R-:W1:Y:S01]  /*1aa0*/  @P6 LDC.64 R58, c[0x0][0x220] ;  /* 0x00008800ff3a6b82 */ /* 0x000e620000000a00 */
[----:B--2---:R-:W-:Y:S02]  /*1ab0*/  @P4 IMAD R32, R36, R22, RZ ;  /* 0x0000001624204224 */ /* 0x004fe400078e02ff */
[----:B------:R-:W2:Y:S02]  /*1ac0*/  LDL R36, [R1] ;  /* 0x0000000001247983 */ /* 0x000ea40000100800 */
[----:B------:R-:W-:Y:S01]  /*1ad0*/  @P4 IMAD R23, R82, R23, R32 ;  /* 0x0000001752174224 */ /* 0x000fe200078e0220 */
[----:B------:R-:W-:-:S05]  /*1ae0*/  @P4 MOV R32, R68 ;  /* 0x0000004400204202 */ /* 0x000fca0000000f00 */
[----:B------:R-:W-:-:S05]  /*1af0*/  @P4 IMAD.WIDE.U32 R32, R82, R22, R32 ;  /* 0x0000001652204225 */ /* 0x000fca00078e0020 */
[----:B------:R-:W-:Y:S02]  /*1b00*/  @P4 IADD3 R22, R33, R23, RZ ;  /* 0x0000001721164210 */ /* 0x000fe40007ffe0ff */
[----:B0-----:R-:W-:-:S04]  /*1b10*/  @P4 LEA R78, P5, R32, R78, 0x1 ;  /* 0x0000004e204e4211 */ /* 0x001fc800078a08ff */
[----:B------:R-:W-:Y:S02]  /*1b20*/  @P4 LEA.HI.X R79, R32, R79, R22, 0x1, P5 ;  /* 0x0000004f204f4211 */ /* 0x000fe400028f0c16 */
[----:B------:R-:W4:Y:S01]  /*1b30*/  @P6 LDC.64 R22, c[0x0][0x270] ;  /* 0x00009c00ff166b82 */ /* 0x000f220000000a00 */
[----:B------:R-:W-:Y:S01]  /*1b40*/  @P6 IMAD.MOV.U32 R33, RZ, RZ, R67 ;  /* 0x000000ffff216224 */ /* 0x000fe200078e0043 */
[----:B------:R-:W-:-:S13]  /*1b50*/  LOP3.LUT P3, RZ, R21, 0x8, RZ, 0xc0, !PT ;  /* 0x0000000815ff7812 */ /* 0x000fda000786c0ff */
[----:B------:R-:W0:Y:S01]  /*1b60*/  @P3 LDC.64 R60, c[0x0][0x220] ;  /* 0x00008800ff3c3b82 */ /* 0x000e220000000a00 */
[----:B----4-:R-:W-:-:S04]  /*1b70*/  @P6 IMAD R32, R39, R22, RZ ;  /* 0x0000001627206224 */ /* 0x010fc800078e02ff */
[----:B------:R-:W-:Y:S01]  /*1b80*/  @P6 IMAD R23, R10, R23, R32 ;  /* 0x000000170a176224 */ /* 0x000fe200078e0220 */
[----:B------:R-:W-:-:S05]  /*1b90*/  @P6 MOV R32, R68 ;  /* 0x0000004400206202 */ /* 0x000fca0000000f00 */
[----:B------:R-:W-:-:S05]  /*1ba0*/  @P6 IMAD.WIDE.U32 R32, R10, R22, R32 ;  /* 0x000000160a206225 */ /* 0x000fca00078e0020 */
[----:B------:R-:W-:Y:S02]  /*1bb0*/  @P6 IADD3 R22, R33, R23, RZ ;  /* 0x0000001721166210 */ /* 0x000fe40007ffe0ff */
[----:B-1----:R-:W-:-:S04]  /*1bc0*/  @P6 LEA R58, P5, R32, R58, 0x1 ;  /* 0x0000003a203a6211 */ /* 0x002fc800078a08ff */
[----:B------:R-:W-:Y:S02]  /*1bd0*/  @P6 LEA.HI.X R59, R32, R59, R22, 0x1, P5 ;  /* 0x0000003b203b6211 */ /* 0x000fe400028f0c16 */
[----:B------:R-:W5:Y:S01]  /*1be0*/  @P3 LDC.64 R22, c[0x0][0x270] ;  /* 0x00009c00ff163b82 */ /* 0x000f620000000a00 */
[----:B------:R-:W-:Y:S02]  /*1bf0*/  @P3 MOV R33, R67 ;  /* 0x0000004300213202 */ /* 0x000fe40000000f00 */
[----:B------:R-:W-:-:S13]  /*1c00*/  LOP3.LUT P4, RZ, R21, 0x4, RZ, 0xc0, !PT ;  /* 0x0000000415ff7812 */ /* 0x000fda000788c0ff */
[----:B------:R-:W1:Y:S01]  /*1c10*/  @P4 LDC.64 R76, c[0x0][0x220] ;  /* 0x00008800ff4c4b82 */ /* 0x000e620000000a00 */
[----:B-----5:R-:W-:-:S04]  /*1c20*/  @P3 IMAD R32, R38, R22, RZ ;  /* 0x0000001626203224 */ /* 0x020fc800078e02ff */
        /* <DEDUP_REMOVED lines=10> */
[----:B---3--:R-:W-:-:S04]  /*1cd0*/  @P4 IMAD R32, R37, R22, RZ ;  /* 0x0000001625204224 */ /* 0x008fc800078e02ff */
[----:B------:R-:W-:Y:S01]  /*1ce0*/  @P4 IMAD R23, R12, R23, R32 ;  /* 0x000000170c174224 */ /* 0x000fe200078e0220 */
[----:B------:R-:W-:-:S05]  /*1cf0*/  @P4 MOV R32, R68 ;  /* 0x0000004400204202 */ /* 0x000fca0000000f00 */
[----:B------:R-:W-:-:S05]  /*1d00*/  @P4 IMAD.WIDE.U32 R32, R12, R22, R32 ;  /* 0x000000160c204225 */ /* 0x000fca00078e0020 */
[----:B------:R-:W-:Y:S02]  /*1d10*/  @P4 IADD3 R22, R33, R23, RZ ;  /* 0x0000001721164210 */ /* 0x000fe40007ffe0ff */
[----:B-1----:R-:W-:-:S04]  /*1d20*/  @P4 LEA R76, P5, R32, R76, 0x1 ;  /* 0x0000004c204c4211 */ /* 0x002fc800078a08ff */
[----:B------:R-:W-:Y:S02]  /*1d30*/  @P4 LEA.HI.X R77, R32, R77, R22, 0x1, P5 ;  /* 0x0000004d204d4211 */ /* 0x000fe400028f0c16 */
[----:B------:R-:W2:Y:S01]  /*1d40*/  @P6 LDC.64 R22, c[0x0][0x270] ;  /* 0x00009c00ff166b82 */ /* 0x000ea20000000a00 */
[----:B------:R-:W-:Y:S01]  /*1d50*/  @P6 MOV R33, R67 ;  /* 0x0000004300216202 */ /* 0x000fe20000000f00 */
[----:B--2---:R-:W-:-:S04]  /*1d60*/  @P6 IMAD R32, R36, R22, RZ ;  /* 0x0000001624206224 */ /* 0x004fc800078e02ff */
[----:B------:R-:W-:Y:S01]  /*1d70*/  @P6 IMAD R23, R13, R23, R32 ;  /* 0x000000170d176224 */ /* 0x000fe200078e0220 */
[----:B------:R-:W-:-:S05]  /*1d80*/  @P6 MOV R32, R68 ;  /* 0x0000004400206202 */ /* 0x000fca0000000f00 */
[----:B------:R-:W-:-:S05]  /*1d90*/  @P6 IMAD.WIDE.U32 R32, R13, R22, R32 ;  /* 0x000000160d206225 */ /* 0x000fca00078e0020 */
[----:B------:R-:W-:Y:S02]  /*1da0*/  @P6 IADD3 R22, R33, R23, RZ ;  /* 0x0000001721166210 */ /* 0x000fe40007ffe0ff */
[----:B0-----:R-:W-:-:S04]  /*1db0*/  @P6 LEA R62, P5, R32, R62, 0x1 ;  /* 0x0000003e203e6211 */ /* 0x001fc800078a08ff */
[----:B------:R-:W-:Y:S02]  /*1dc0*/  @P6 LEA.HI.X R63, R32, R63, R22, 0x1, P5 ;  /* 0x0000003f203f6211 */ /* 0x000fe400028f0c16 */
[----:B------:R-:W0:Y:S01]  /*1dd0*/  @P0 LDC.64 R22, c[0x0][0x270] ;  /* 0x00009c00ff160b82 */ /* 0x000e220000000a00 */
[----:B------:R-:W-:Y:S02]  /*1de0*/  @P0 IMAD.MOV.U32 R33, RZ, RZ, R67 ;  /* 0x000000ffff210224 */ /* 0x000fe400078e0043 */
[----:B0-----:R-:W-:-:S04]  /*1df0*/  @P0 IMAD R32, R125, R22, RZ ;  /* 0x000000167d200224 */ /* 0x001fc800078e02ff */
[----:B------:R-:W-:Y:S01]  /*1e00*/  @P0 IMAD R23, R14, R23, R32 ;  /* 0x000000170e170224 */ /* 0x000fe200078e0220 */
[----:B------:R-:W-:-:S05]  /*1e10*/  @P0 MOV R32, R68 ;  /* 0x0000004400200202 */ /* 0x000fca0000000f00 */
[----:B------:R-:W-:-:S05]  /*1e20*/  @P0 IMAD.WIDE.U32 R32, R14, R22, R32 ;  /* 0x000000160e200225 */ /* 0x000fca00078e0020 */
[----:B------:R-:W-:Y:S02]  /*1e30*/  @P0 IADD3 R22, R33, R23, RZ ;  /* 0x0000001721160210 */ /* 0x000fe40007ffe0ff */
[----:B------:R-:W-:-:S04]  /*1e40*/  @P0 LEA R72, P5, R32, R72, 0x1 ;  /* 0x0000004820480211 */ /* 0x000fc800078a08ff */
[----:B------:R-:W-:Y:S02]  /*1e50*/  @P0 LEA.HI.X R73, R32, R73, R22, 0x1, P5 ;  /* 0x0000004920490211 */ /* 0x000fe400028f0c16 */
[----:B------:R-:W0:Y:S01]  /*1e60*/  @P1 LDC.64 R22, c[0x0][0x270] ;  /* 0x00009c00ff161b82 */ /* 0x000e220000000a00 */
[----:B------:R-:W-:Y:S01]  /*1e70*/  @P1 MOV R33, R67 ;  /* 0x0000004300211202 */ /* 0x000fe20000000f00 */
        /* <DEDUP_REMOVED lines=8> */
[----:B------:R-:W-:Y:S02]  /*1f00*/  @P2 MOV R33, R67 ;  /* 0x0000004300212202 */ /* 0x000fe40000000f00 */
[----:B------:R-:W-:-:S13]  /*1f10*/  ISETP.NE.AND P3, PT, R35, RZ, PT ;  /* 0x000000ff2300720c */ /* 0x000fda0003f65270 */
[----:B------:R-:W1:Y:S01]  /*1f20*/  @P3 LDC.64 R44, c[0x0][0x220] ;  /* 0x00008800ff2c3b82 */ /* 0x000e620000000a00 */
[----:B0-----:R-:W-:-:S04]  /*1f30*/  @P2 IMAD R32, R123, R22, RZ ;  /* 0x000000167b202224 */ /* 0x001fc800078e02ff */
[----:B------:R-:W-:Y:S01]  /*1f40*/  @P2 IMAD R23, R16, R23, R32 ;  /* 0x0000001710172224 */ /* 0x000fe200078e0220 */
[----:B------:R-:W-:-:S05]  /*1f50*/  @P2 MOV R32, R68 ;  /* 0x0000004400202202 */ /* 0x000fca0000000f00 */
[----:B------:R-:W-:-:S04]  /*1f60*/  @P2 IMAD.WIDE.U32 R32, R16, R22, R32 ;  /* 0x0000001610202225 */ /* 0x000fc800078e0020 */
[----:B------:R-:W-:Y:S01]  /*1f70*/  @P2 IMAD.IADD R22, R33, 0x1, R23 ;  /* 0x0000000121162824 */ /* 0x000fe200078e0217 */
[----:B------:R-:W-:-:S04]  /*1f80*/  @P2 LEA R64, P5, R32, R64, 0x1 ;  /* 0x0000004020402211 */ /* 0x000fc800078a08ff */
[----:B------:R-:W-:Y:S02]  /*1f90*/  @P2 LEA.HI.X R65, R32, R65, R22, 0x1, P5 ;  /* 0x0000004120412211 */ /* 0x000fe400028f0c16 */
[----:B------:R-:W0:Y:S01]  /*1fa0*/  @P3 LDC.64 R22, c[0x0][0x270] ;  /* 0x00009c00ff163b82 */ /* 0x000e220000000a00 */
[----:B------:R-:W-:Y:S02]  /*1fb0*/  @P3 MOV R33, R67 ;  /* 0x0000004300213202 */ /* 0x000fe40000000f00 */
[----:B------:R-:W-:Y:S02]  /*1fc0*/  ISETP.NE.AND P4, PT, R34, RZ, PT ;  /* 0x000000ff2200720c */ /* 0x000fe40003f85270 */
[C---:B------:R-:W-:Y:S01]  /*1fd0*/  LOP3.LUT P6, RZ, R21.reuse, 0x800000, RZ, 0xc0, !PT ;  /* 0x0080000015ff7812 */ /* 0x040fe200078cc0ff */
[----:B0-----:R-:W-:Y:S01]  /*1fe0*/  @P3 IMAD R32, R122, R22, RZ ;  /* 0x000000167a203224 */ /* 0x001fe200078e02ff */
[----:B------:R-:W-:-:S09]  /*1ff0*/  LOP3.LUT R21, R21, 0xf7ffffff, RZ, 0xc0, !PT ;  /* 0xf7ffffff15157812 */ /* 0x000fd200078ec0ff */
[----:B------:R-:W0:Y:S01]  /*2000*/  @P4 LDC.64 R46, c[0x0][0x220] ;  /* 0x00008800ff2e4b82 */ /* 0x000e220000000a00 */
[----:B------:R-:W-:Y:S01]  /*2010*/  @P3 IMAD R23, R17, R23, R32 ;  /* 0x0000001711173224 */ /* 0x000fe200078e0220 */
[----:B------:R-:W-:-:S05]  /*2020*/  @P3 MOV R32, R68 ;  /* 0x0000004400203202 */ /* 0x000fca0000000f00 */
[----:B------:R-:W-:Y:S01]  /*2030*/  @P3 IMAD.WIDE.U32 R32, R17, R22, R32 ;  /* 0x0000001611203225 */ /* 0x000fe200078e0020 */
[----:B------:R-:W2:Y:S04]  /*2040*/  @P6 LDC.64 R40, c[0x0][0x220] ;  /* 0x00008800ff286b82 */ /* 0x000ea80000000a00 */
[----:B------:R-:W-:Y:S02]  /*2050*/  @P3 IADD3 R22, R33, R23, RZ ;  /* 0x0000001721163210 */ /* 0x000fe40007ffe0ff */
[----:B-1----:R-:W-:-:S04]  /*2060*/  @P3 LEA R44, P5, R32, R44, 0x1 ;  /* 0x0000002c202c3211 */ /* 0x002fc800078a08ff */
[----:B------:R-:W-:Y:S02]  /*2070*/  @P3 LEA.HI.X R45, R32, R45, R22, 0x1, P5 ;  /* 0x0000002d202d3211 */ /* 0x000fe400028f0c16 */
[----:B------:R-:W1:Y:S01]  /*2080*/  @P4 LDC.64 R22, c[0x0][0x270] ;  /* 0x00009c00ff164b82 */ /* 0x000e620000000a00 */
[----:B------:R-:W-:-:S04]  /*2090*/  @P0 LOP3.LUT R21, R21, 0x8000000, RZ, 0xfc, !PT ;  /* 0x0800000015150812 */ /* 0x000fc800078efcff */
[C---:B------:R-:W-:Y:S02]  /*20a0*/  LOP3.LUT P0, RZ, R21.reuse, 0x1000000, RZ, 0xc0, !PT ;  /* 0x0100000015ff7812 */ /* 0x040fe4000780c0ff */
[----:B------:R-:W-:Y:S02]  /*20b0*/  LOP3.LUT R21, R21, 0xefffffff, RZ, 0xc0, !PT ;  /* 0xefffffff15157812 */ /* 0x000fe400078ec0ff */
[----:B------:R-:W-:Y:S02]  /*20c0*/  @P4 MOV R33, R67 ;  /* 0x0000004300214202 */ /* 0x000fe40000000f00 */
[----:B------:R-:W-:-:S04]  /*20d0*/  @P1 LOP3.LUT R21, R21, 0x10000000, RZ, 0xfc, !PT ;  /* 0x1000000015151812 */ /* 0x000fc800078efcff */
[----:B------:R-:W-:-:S03]  /*20e0*/  LOP3.LUT P1, RZ, R21, 0x2000000, RZ, 0xc0, !PT ;  /* 0x0200000015ff7812 */ /* 0x000fc6000782c0ff */
[----:B------:R-:W3:Y:S01]  /*20f0*/  @P0 LDC.64 R38, c[0x0][0x220] ;  /* 0x00008800ff260b82 */ /* 0x000ee20000000a00 */
[----:B-1----:R-:W-:-:S04]  /*2100*/  @P4 IMAD R32, R121, R22, RZ ;  /* 0x0000001679204224 */ /* 0x002fc800078e02ff */
[----:B------:R-:W-:Y:S01]  /*2110*/  @P4 IMAD R23, R105, R23, R32 ;  /* 0x0000001769174224 */ /* 0x000fe200078e0220 */
[----:B------:R-:W-:-:S04]  /*2120*/  @P4 MOV R32, R68 ;  /* 0x0000004400204202 */ /* 0x000fc80000000f00 */
[----:B------:R-:W1:Y:S01]  /*2130*/  @P1 LDC.64 R42, c[0x0][0x220] ;  /* 0x00008800ff2a1b82 */ /* 0x000e620000000a00 */
[----:B------:R-:W-:-:S05]  /*2140*/  @P4 IMAD.WIDE.U32 R32, R105, R22, R32 ;  /* 0x0000001669204225 */ /* 0x000fca00078e0020 */
[----:B------:R-:W-:Y:S02]  /*2150*/  @P4 IADD3 R22, R33, R23, RZ ;  /* 0x0000001721164210 */ /* 0x000fe40007ffe0ff */
[----:B0-----:R-:W-:-:S04]  /*2160*/  @P4 LEA R46, P5, R32, R46, 0x1 ;  /* 0x0000002e202e4211 */ /* 0x001fc800078a08ff */
[----:B------:R-:W-:Y:S02]  /*2170*/  @P4 LEA.HI.X R47, R32, R47, R22, 0x1, P5 ;  /* 0x0000002f202f4211 */ /* 0x000fe400028f0c16 */
[----:B------:R-:W0:Y:S01]  /*2180*/  @P1 LDC.64 R22, c[0x0][0x270] ;  /* 0x00009c00ff161b82 */ /* 0x000e220000000a00 */
[----:B------:R-:W-:-:S05]  /*2190*/  SHF.R.S32.HI R33, RZ, 0x1f, R2 ;  /* 0x0000001fff217819 */ /* 0x000fca0000011402 */
[----:B0-----:R-:W-:Y:S01]  /*21a0*/  @P1 IMAD R32, R33, R22, RZ ;  /* 0x0000001621201224 */ /* 0x001fe200078e02ff */
[----:B------:R-:W-:-:S03]  /*21b0*/  @P1 MOV R33, R67 ;  /* 0x0000004300211202 */ /* 0x000fc60000000f00 */
[----:B------:R-:W-:Y:S02]  /*21c0*/  @P1 IMAD R23, R2, R23, R32 ;  /* 0x0000001702171224 */ /* 0x000fe400078e0220 */
[----:B------:R-:W-:-:S04]  /*21d0*/  @P1 IMAD.MOV.U32 R32, RZ, RZ, R68 ;  /* 0x000000ffff201224 */ /* 0x000fc800078e0044 */
[----:B------:R-:W-:-:S05]  /*21e0*/  @P1 IMAD.WIDE.U32 R32, R2, R22, R32 ;  /* 0x0000001602201225 */ /* 0x000fca00078e0020 */
[----:B------:R-:W-:Y:S02]  /*21f0*/  @P1 IADD3 R22, R33, R23, RZ ;  /* 0x0000001721161210 */ /* 0x000fe40007ffe0ff */
[----:B-1----:R-:W-:-:S04]  /*2200*/  @P1 LEA R42, P5, R32, R42, 0x1 ;  /* 0x0000002a202a1211 */ /* 0x002fc800078a08ff */
[----:B------:R-:W-:Y:S02]  /*2210*/  @P1 LEA.HI.X R43, R32, R43, R22, 0x1, P5 ;  /* 0x0000002b202b1211 */ /* 0x000fe400028f0c16 */
[----:B------:R-:W0:Y:S01]  /*2220*/  @P0 LDC.64 R22, c[0x0][0x270] ;  /* 0x00009c00ff160b82 */ /* 0x000e220000000a00 */
[----:B------:R-:W-:-:S05]  /*2230*/  SHF.R.S32.HI R33, RZ, 0x1f, R3 ;  /* 0x0000001fff217819 */ /* 0x000fca0000011403 */
[----:B0-----:R-:W-:Y:S01]  /*2240*/  @P0 IMAD R32, R33, R22, RZ ;  /* 0x0000001621200224 */ /* 0x001fe200078e02ff */
[----:B------:R-:W-:-:S03]  /*2250*/  @P0 MOV R33, R67 ;  /* 0x0000004300210202 */ /* 0x000fc60000000f00 */
[----:B------:R-:W-:Y:S01]  /*2260*/  @P0 IMAD R23, R3, R23, R32 ;  /* 0x0000001703170224 */ /* 0x000fe200078e0220 */
[----:B------:R-:W-:-:S05]  /*2270*/  @P0 MOV R32, R68 ;  /* 0x0000004400200202 */ /* 0x000fca0000000f00 */
[----:B------:R-:W-:-:S05]  /*2280*/  @P0 IMAD.WIDE.U32 R32, R3, R22, R32 ;  /* 0x0000001603200225 */ /* 0x000fca00078e0020 */
[----:B------:R-:W-:Y:S02]  /*2290*/  @P0 IADD3 R22, R33, R23, RZ ;  /* 0x0000001721160210 */ /* 0x000fe40007ffe0ff */
[----:B---3--:R-:W-:-:S04]  /*22a0*/  @P0 LEA R38, P5, R32, R38, 0x1 ;  /* 0x0000002620260211 */ /* 0x008fc800078a08ff */
[----:B------:R-:W-:Y:S02]  /*22b0*/  @P0 LEA.HI.X R39, R32, R39, R22, 0x1, P5 ;  /* 0x0000002720270211 */ /* 0x000fe400028f0c16 */
[----:B------:R-:W0:Y:S01]  /*22c0*/  @P6 LDC.64 R22, c[0x0][0x270] ;  /* 0x00009c00ff166b82 */ /* 0x000e220000000a00 */
[----:B------:R-:W-:-:S04]  /*22d0*/  LOP3.LUT R21, R21, 0xdfffffff, RZ, 0xc0, !PT ;  /* 0xdfffffff15157812 */ /* 0x000fc800078ec0ff */
[----:B------:R-:W-:-:S04]  /*22e0*/  @P2 LOP3.LUT R21, R21, 0x20000000, RZ, 0xfc, !PT ;  /* 0x2000000015152812 */ /* 0x000fc800078efcff */
[----:B------:R-:W-:Y:S02]  /*22f0*/  LOP3.LUT R21, R21, 0xbfffffff, RZ, 0xc0, !PT ;  /* 0xbfffffff15157812 */ /* 0x000fe400078ec0ff */
[----:B------:R-:W-:Y:S02]  /*2300*/  SHF.R.S32.HI R33, RZ, 0x1f, R4 ;  /* 0x0000001fff217819 */ /* 0x000fe40000011404 */
[----:B------:R-:W-:-:S04]  /*2310*/  @P3 LOP3.LUT R21, R21, 0x40000000, RZ, 0xfc, !PT ;  /* 0x4000000015153812 */ /* 0x000fc800078efcff */
[----:B------:R-:W-:Y:S01]  /*2320*/  LOP3.LUT R21, R21, 0x7fffffff, RZ, 0xc0, !PT ;  /* 0x7fffffff15157812 */ /* 0x000fe200078ec0ff */
[----:B0-----:R-:W-:-:S03]  /*2330*/  @P6 IMAD R32, R33, R22, RZ ;  /* 0x0000001621206224 */ /* 0x001fc600078e02ff */
[----:B------:R-:W-:Y:S01]  /*2340*/  @P4 LOP3.LUT R21, R21, 0x80000000, RZ, 0xfc, !PT ;  /* 0x8000000015154812 */ /* 0x000fe200078efcff */
[----:B------:R-:W-:Y:S02]  /*2350*/  @P6 IMAD.MOV.U32 R33, RZ, RZ, R67 ;  /* 0x000000ffff216224 */ /* 0x000fe400078e0043 */
[----:B------:R-:W-:Y:S01]  /*2360*/  @P6 IMAD R23, R4, R23, R32 ;  /* 0x0000001704176224 */ /* 0x000fe200078e0220 */
[----:B------:R-:W-:Y:S02]  /*2370*/  @P6 MOV R32, R68 ;  /* 0x0000004400206202 */ /* 0x000fe40000000f00 */
[----:B------:R-:W-:-:S03]  /*2380*/  LOP3.LUT P3, RZ, R21, 0x400000, RZ, 0xc0, !PT ;  /* 0x0040000015ff7812 */ /* 0x000fc6000786c0ff */
[----:B------:R-:W-:-:S05]  /*2390*/  @P6 IMAD.WIDE.U32 R32, R4, R22, R32 ;  /* 0x0000001604206225 */ /* 0x000fca00078e0020 */
[----:B------:R-:W-:Y:S02]  /*23a0*/  @P6 IADD3 R22, R33, R23, RZ ;  /* 0x0000001721166210 */ /* 0x000fe40007ffe0ff */
[----:B--2---:R-:W-:-:S03]  /*23b0*/  @P6 LEA R40, P5, R32, R40, 0x1 ;  /* 0x0000002820286211 */ /* 0x004fc600078a08ff */
[----:B------:R-:W0:Y:S01]  /*23c0*/  @P3 LDC.64 R36, c[0x0][0x220] ;  /* 0x00008800ff243b82 */ /* 0x000e220000000a00 */
[----:B------:R-:W-:-:S07]  /*23d0*/  @P6 LEA.HI.X R41, R32, R41, R22, 0x1, P5 ;  /* 0x0000002920296211 */ /* 0x000fce00028f0c16 */
[----:B------:R-:W1:Y:S01]  /*23e0*/  @P3 LDC.64 R22, c[0x0][0x270] ;  /* 0x00009c00ff163b82 */ /* 0x000e620000000a00 */
[----:B------:R-:W-:Y:S02]  /*23f0*/  SHF.R.S32.HI R33, RZ, 0x1f, R5 ;  /* 0x0000001fff217819 */ /* 0x000fe40000011405 */
[----:B------:R-:W-:-:S03]  /*2400*/  LOP3.LUT P1, RZ, R21, 0x200000, RZ, 0xc0, !PT ;  /* 0x0020000015ff7812 */ /* 0x000fc6000782c0ff */
[----:B-1----:R-:W-:Y:S01]  /*2410*/  @P3 IMAD R32, R33, R22, RZ ;  /* 0x0000001621203224 */ /* 0x002fe200078e02ff */
[----:B------:R-:W-:-:S03]  /*2420*/  @P3 MOV R33, R67 ;  /* 0x0000004300213202 */ /* 0x000fc60000000f00 */
[----:B------:R-:W-:Y:S01]  /*2430*/  @P3 IMAD R23, R5, R23, R32 ;  /* 0x0000001705173224 */ /* 0x000fe200078e0220 */
[----:B------:R-:W-:-:S05]  /*2440*/  @P3 MOV R32, R68 ;  /* 0x0000004400203202 */ /* 0x000fca0000000f00 */
[----:B------:R-:W-:-:S05]  /*2450*/  @P3 IMAD.WIDE.U32 R32, R5, R22, R32 ;  /* 0x0000001605203225 */ /* 0x000fca00078e0020 */
[----:B------:R-:W-:Y:S02]  /*2460*/  @P3 IADD3 R23, R33, R23, RZ ;  /* 0x0000001721173210 */ /* 0x000fe40007ffe0ff */
[----:B0-----:R-:W-:-:S04]  /*2470*/  @P3 LEA R36, P5, R32, R36, 0x1 ;  /* 0x0000002420243211 */ /* 0x001fc800078a08ff */
[----:B------:R-:W-:Y:S02]  /*2480*/  @P3 LEA.HI.X R37, R32, R37, R23, 0x1, P5 ;  /* 0x0000002520253211 */ /* 0x000fe400028f0c17 */
[----:B------:R-:W0:Y:S01]  /*2490*/  @P1 LDC.64 R22, c[0x0][0x270] ;  /* 0x00009c00ff161b82 */ /* 0x000e220000000a00 */
[----:B------:R-:W-:Y:S02]  /*24a0*/  SHF.R.S32.HI R33, RZ, 0x1f, R6 ;  /* 0x0000001fff217819 */ /* 0x000fe40000011406 */
[----:B------:R-:W-:-:S03]  /*24b0*/  @P1 MOV R32, R68 ;  /* 0x0000004400201202 */ /* 0x000fc60000000f00 */
[----:B0-----:R-:W-:Y:S01]  /*24c0*/  @P1 IMAD R34, R33, R22, RZ ;  /* 0x0000001621221224 */ /* 0x001fe200078e02ff */
[----:B------:R-:W-:-:S03]  /*24d0*/  @P1 MOV R33, R67 ;  /* 0x0000004300211202 */ /* 0x000fc60000000f00 */
[C---:B------:R-:W-:Y:S02]  /*24e0*/  @P1 IMAD R34, R6.reuse, R23, R34 ;  /* 0x0000001706221224 */ /* 0x040fe400078e0222 */
[----:B------:R-:W-:Y:S02]  /*24f0*/  @P1 IMAD.WIDE.U32 R22, R6, R22, R32 ;  /* 0x0000001606161225 */ /* 0x000fe400078e0020 */
[----:B------:R-:W0:Y:S01]  /*2500*/  @P1 LDC.64 R32, c[0x0][0x220] ;  /* 0x00008800ff201b82 */ /* 0x000e220000000a00 */
[----:B------:R-:W-:Y:S01]  /*2510*/  LOP3.LUT P0, RZ, R21, 0x100000, RZ, 0xc0, !PT ;  /* 0x0010000015ff7812 */ /* 0x000fe2000780c0ff */
[----:B------:R-:W-:Y:S01]  /*2520*/  @P1 IMAD.IADD R34, R23, 0x1, R34 ;  /* 0x0000000117221824 */ /* 0x000fe200078e0222 */
[----:B0-----:R-:W-:-:S04]  /*2530*/  @P1 LEA R32, P5, R22, R32, 0x1 ;  /* 0x0000002016201211 */ /* 0x001fc800078a08ff */
[----:B------:R-:W-:-:S07]  /*2540*/  @P1 LEA.HI.X R33, R22, R33, R34, 0x1, P5 ;  /* 0x0000002116211211 */ /* 0x000fce00028f0c22 */
[----:B------:R-:W0:Y:S01]  /*2550*/  @P0 LDC.64 R22, c[0x0][0x270] ;  /* 0x00009c00ff160b82 */ /* 0x000e220000000a00 */
[----:B------:R-:W-:Y:S02]  /*2560*/  SHF.R.S32.HI R35, RZ, 0x1f, R7 ;  /* 0x0000001fff237819 */ /* 0x000fe40000011407 */
[----:B------:R-:W-:-:S03]  /*2570*/  @P0 MOV R34, R68 ;  /* 0x0000004400220202 */ /* 0x000fc60000000f00 */
[----:B0-----:R-:W-:Y:S01]  /*2580*/  @P0 IMAD R92, R35, R22, RZ ;  /* 0x00000016235c0224 */ /* 0x001fe200078e02ff */
[----:B------:R-:W-:-:S03]  /*2590*/  @P0 MOV R35, R67 ;  /* 0x0000004300230202 */ /* 0x000fc60000000f00 */
[C---:B------:R-:W-:Y:S02]  /*25a0*/  @P0 IMAD R92, R7.reuse, R23, R92 ;  /* 0x00000017075c0224 */ /* 0x040fe400078e025c */
[----:B------:R-:W-:Y:S02]  /*25b0*/  @P0 IMAD.WIDE.U32 R22, R7, R22, R34 ;  /* 0x0000001607160225 */ /* 0x000fe400078e0022 */
[----:B------:R-:W0:Y:S03]  /*25c0*/  @P0 LDC.64 R34, c[0x0][0x220] ;  /* 0x00008800ff220b82 */ /* 0x000e260000000a00 */
[----:B------:R-:W-:Y:S02]  /*25d0*/  @P0 IADD3 R92, R23, R92, RZ ;  /* 0x0000005c175c0210 */ /* 0x000fe40007ffe0ff */
[----:B------:R-:W-:Y:S02]  /*25e0*/  LOP3.LUT P6, RZ, R21, 0x80000, RZ, 0xc0, !PT ;  /* 0x0008000015ff7812 */ /* 0x000fe400078cc0ff */
[----:B0-----:R-:W-:-:S04]  /*25f0*/  @P0 LEA R34, P5, R22, R34, 0x1 ;  /* 0x0000002216220211 */ /* 0x001fc800078a08ff */
[----:B------:R-:W-:Y:S02]  /*2600*/  @P0 LEA.HI.X R35, R22, R35, R92, 0x1, P5 ;  /* 0x0000002316230211 */ /* 0x000fe400028f0c5c */
[C---:B------:R-:W-:Y:S02]  /*2610*/  LOP3.LUT P5, RZ, R21.reuse, 0x20000, RZ, 0xc0, !PT ;  /* 0x0002000015ff7812 */ /* 0x040fe400078ac0ff */
[----:B------:R-:W-:Y:S02]  /*2620*/  CS2R R22, SRZ ;  /* 0x0000000000167805 */ /* 0x000fe4000001ff00 */
[----:B------:R-:W-:-:S09]  /*2630*/  LOP3.LUT P2, RZ, R21, 0x4000000, RZ, 0xc0, !PT ;  /* 0x0400000015ff7812 */ /* 0x000fd2000784c0ff */
[----:B------:R0:W2:Y:S04]  /*2640*/  @P5 LDG.E R23, desc[UR6][R24.64] ;  /* 0x0000000618175981 */ /* 0x0000a8000c1e1900 */
[----:B------:R1:W3:Y:S01]  /*2650*/  @P2 LDG.E R22, desc[UR6][R30.64] ;  /* 0x000000061e162981 */ /* 0x0002e2000c1e1900 */
[----:B0-----:R-:W0:Y:S01]  /*2660*/  @P6 LDC.64 R24, c[0x0][0x270] ;  /* 0x00009c00ff186b82 */ /* 0x001e220000000a00 */
[----:B-1----:R-:W-:Y:S02]  /*2670*/  @P6 MOV R30, R68 ;  /* 0x00000044001e6202 */ /* 0x002fe40000000f00 */
[----:B------:R-:W-:Y:S01]  /*2680*/  @P6 MOV R31, R67 ;  /* 0x00000043001f6202 */ /* 0x000fe20000000f00 */
[----:B0-----:R-:W-:-:S04]  /*2690*/  @P6 IMAD R92, R93, R24, RZ ;  /* 0x000000185d5c6224 */ /* 0x001fc800078e02ff */
[C---:B------:R-:W-:Y:S02]  /*26a0*/  @P6 IMAD R92, R8.reuse, R25, R92 ;  /* 0x00000019085c6224 */ /* 0x040fe400078e025c */
[----:B------:R-:W-:Y:S02]  /*26b0*/  @P6 IMAD.WIDE.U32 R24, R8, R24, R30 ;  /* 0x0000001808186225 */ /* 0x000fe400078e001e */
[----:B------:R-:W0:Y:S01]  /*26c0*/  @P6 LDC.64 R30, c[0x0][0x220] ;  /* 0x00008800ff1e6b82 */ /* 0x000e220000000a00 */
[C---:B------:R-:W-:Y:S02]  /*26d0*/  LOP3.LUT P3, RZ, R21.reuse, 0x8000, RZ, 0xc0, !PT ;  /* 0x0000800015ff7812 */ /* 0x040fe4000786c0ff */
[----:B------:R-:W-:Y:S02]  /*26e0*/  LOP3.LUT P2, RZ, R21, 0x40000, RZ, 0xc0, !PT ;  /* 0x0004000015ff7812 */ /* 0x000fe4000784c0ff */
[----:B------:R-:W-:Y:S02]  /*26f0*/  @P6 IADD3 R92, R25, R92, RZ ;  /* 0x0000005c195c6210 */ /* 0x000fe40007ffe0ff */
[----:B0-----:R-:W-:-:S04]  /*2700*/  @P6 LEA R30, P5, R24, R30, 0x1 ;  /* 0x0000001e181e6211 */ /* 0x001fc800078a08ff */
[----:B------:R-:W-:Y:S02]  /*2710*/  @P6 LEA.HI.X R31, R24, R31, R92, 0x1, P5 ;  /* 0x0000001f181f6211 */ /* 0x000fe400028f0c5c */
[----:B------:R-:W-:-:S06]  /*2720*/  CS2R R24, SRZ ;  /* 0x0000000000187805 */ /* 0x000fcc000001ff00 */
[----:B------:R0:W4:Y:S02]  /*2730*/  @P3 LDG.E R25, desc[UR6][R26.64] ;  /* 0x000000061a193981 */ /* 0x000124000c1e1900 */
[----:B0-----:R-:W0:Y:S01]  /*2740*/  @P2 LDC.64 R26, c[0x0][0x270] ;  /* 0x00009c00ff1a2b82 */ /* 0x001e220000000a00 */
[----:B------:R-:W-:Y:S02]  /*2750*/  LOP3.LUT P4, RZ, R21, 0x10000, RZ, 0xc0, !PT ;  /* 0x0001000015ff7812 */ /* 0x000fe4000788c0ff */
[----:B------:R-:W-:-:S11]  /*2760*/  SHF.R.S32.HI R93, RZ, 0x1f, R9 ;  /* 0x0000001fff5d7819 */ /* 0x000fd60000011409 */
[----:B------:R1:W5:Y:S01]  /*2770*/  @P4 LDG.E R24, desc[UR6][R28.64] ;  /* 0x000000061c184981 */ /* 0x000362000c1e1900 */
[-C--:B0-----:R-:W-:Y:S01]  /*2780*/  @P2 IMAD R92, R93, R26.reuse, RZ ;  /* 0x0000001a5d5c2224 */ /* 0x081fe200078e02ff */
[----:B-1----:R-:W-:Y:S01]  /*2790*/  @P2 MOV R29, R67 ;  /* 0x00000043001d2202 */ /* 0x002fe20000000f00 */
[----:B------:R-:W-:Y:S01]  /*27a0*/  @P2 IMAD.MOV.U32 R28, RZ, RZ, R68 ;  /* 0x000000ffff1c2224 */ /* 0x000fe200078e0044 */
[----:B------:R-:W0:Y:S01]  /*27b0*/  LDC R93, c[0x0][0x294] ;  /* 0x0000a500ff5d7b82 */ /* 0x000e220000000800 */
[C---:B------:R-:W-:Y:S02]  /*27c0*/  @P2 IMAD R92, R9.reuse, R27, R92 ;  /* 0x0000001b095c2224 */ /* 0x040fe400078e025c */
[----:B------:R-:W-:-:S05]  /*27d0*/  @P2 IMAD.WIDE.U32 R26, R9, R26, R28 ;  /* 0x0000001a091a2225 */ /* 0x000fca00078e001c */
[----:B------:R-:W1:Y:S01]  /*27e0*/  @P2 LDC.64 R28, c[0x0][0x220] ;  /* 0x00008800ff1c2b82 */ /* 0x000e620000000a00 */
[----:B------:R-:W-:Y:S02]  /*27f0*/  LOP3.LUT P1, RZ, R21, 0x4000, RZ, 0xc0, !PT ;  /* 0x0000400015ff7812 */ /* 0x000fe4000782c0ff */
[----:B------:R-:W-:Y:S02]  /*2800*/  @P2 IADD3 R92, R27, R92, RZ ;  /* 0x0000005c1b5c2210 */ /* 0x000fe40007ffe0ff */
[----:B------:R-:W-:Y:S02]  /*2810*/  LOP3.LUT P0, RZ, R21, 0x2000, RZ, 0xc0, !PT ;  /* 0x0000200015ff7812 */ /* 0x000fe4000780c0ff */
[----:B-1----:R-:W-:-:S04]  /*2820*/  @P2 LEA R28, P5, R26, R28, 0x1 ;  /* 0x0000001c1a1c2211 */ /* 0x002fc800078a08ff */
[----:B------:R-:W-:Y:S02]  /*2830*/  @P2 LEA.HI.X R29, R26, R29, R92, 0x1, P5 ;  /* 0x0000001d1a1d2211 */ /* 0x000fe400028f0c5c */
[----:B------:R-:W-:Y:S02]  /*2840*/  CS2R R26, SRZ ;  /* 0x00000000001a7805 */ /* 0x000fe4000001ff00 */
[----:B------:R-:W-:-:S04]  /*2850*/  SHF.R.U32.HI R92, RZ, 0x5, R104 ;  /* 0x00000005ff5c7819 */ /* 0x000fc80000011668 */
[----:B------:R0:W4:Y:S04]  /*2860*/  @P1 LDG.E R26, desc[UR6][R80.64] ;  /* 0x00000006501a1981 */ /* 0x000128000c1e1900 */
[----:B------:R1:W4:Y:S01]  /*2870*/  @P0 LDG.E R27, desc[UR6][R48.64] ;  /* 0x00000006301b0981 */ /* 0x000322000c1e1900 */
[----:B0-----:R-:W-:-:S05]  /*2880*/  IMAD R81, R93, UR8, R92 ;  /* 0x000000085d517c24 */ /* 0x001fca000f8e025c */
[----:B-1----:R-:W-:-:S04]  /*2890*/  IADD3 R49, R81, 0x1f0, RZ ;  /* 0x000001f051317810 */ /* 0x002fc80007ffe0ff */
[----:B------:R-:W-:Y:S02]  /*28a0*/  SHF.R.S32.HI R80, RZ, 0x1f, R49 ;  /* 0x0000001fff507819 */ /* 0x000fe40000011431 */
[----:B------:R-:W-:-:S04]  /*28b0*/  ISETP.GE.U32.AND P5, PT, R49, UR4, PT ;  /* 0x0000000431007c0c */ /* 0x000fc8000bfa6070 */
[----:B------:R-:W-:Y:S02]  /*28c0*/  ISETP.GE.AND.EX P5, PT, R80, UR5, PT, P5 ;  /* 0x0000000550007c0c */ /* 0x000fe4000bfa6350 */
[----:B------:R-:W-:Y:S02]  /*28d0*/  LOP3.LUT P6, RZ, R95, 0x4, RZ, 0xc0, !PT ;  /* 0x000000045fff7812 */ /* 0x000fe400078cc0ff */
[----:B------:R-:W-:Y:S02]  /*28e0*/  ISETP.LT.U32.AND P5, PT, R104, 0x200, !P5 ;  /* 0x000002006800780c */ /* 0x000fe40006fa1070 */
[----:B------:R-:W-:-:S09]  /*28f0*/  MOV R48, RZ ;  /* 0x000000ff00307202 */ /* 0x000fd20000000f00 */
[----:B------:R0:W4:Y:S02]  /*2900*/  @P6 LDG.E R48, desc[UR6][R50.64] ;  /* 0x0000000632306981 */ /* 0x000124000c1e1900 */
[----:B0-----:R-:W0:Y:S01]  /*2910*/  @P5 LDC.64 R50, c[0x0][0x270] ;  /* 0x00009c00ff325b82 */ /* 0x001e220000000a00 */
[----:B------:R-:W-:Y:S02]  /*2920*/  @P5 MOV R92, R68 ;  /* 0x00000044005c5202 */ /* 0x000fe40000000f00 */
[----:B------:R-:W-:Y:S02]  /*2930*/  @P5 MOV R93, R67 ;  /* 0x00000043005d5202 */ /* 0x000fe40000000f00 */
[----:B------:R-:W-:Y:S01]  /*2940*/  LOP3.LUT P4, RZ, R21, 0x80, RZ, 0xc0, !PT ;  /* 0x0000008015ff7812 */ /* 0x000fe2000788c0ff */
[-C--:B0-----:R-:W-:Y:S02]  /*2950*/  @P5 IMAD R80, R80, R50.reuse, RZ ;  /* 0x0000003250505224 */ /* 0x081fe400078e02ff */
[----:B------:R-:W-:-:S04]  /*2960*/  @P5 IMAD.WIDE.U32 R92, R49, R50, R92 ;  /* 0x00000032315c5225 */ /* 0x000fc800078e005c */
[----:B------:R-:W-:Y:S02]  /*2970*/  @P5 IMAD R49, R49, R51, R80 ;  /* 0x0000003331315224 */ /* 0x000fe400078e0250 */
[----:B------:R-:W0:Y:S01]  /*2980*/  @P5 LDC.64 R50, c[0x0][0x220] ;  /* 0x00008800ff325b82 */ /* 0x000e220000000a00 */
[----:B------:R-:W-:Y:S01]  /*2990*/  LOP3.LUT R95, R95, 0xfffffffe, RZ, 0xc0, !PT ;  /* 0xfffffffe5f5f7812 */ /* 0x000fe200078ec0ff */
[----:B------:R-:W-:-:S03]  /*29a0*/  @P5 IMAD.IADD R49, R93, 0x1, R49 ;  /* 0x000000015d315824 */ /* 0x000fc600078e0231 */
[----:B------:R-:W-:Y:S02]  /*29b0*/  @P4 LOP3.LUT R95, R95, 0x1, RZ, 0xfc, !PT ;  /* 0x000000015f5f4812 */ /* 0x000fe400078efcff */
[C---:B------:R-:W-:Y:S02]  /*29c0*/  LOP3.LUT P4, RZ, R21.reuse, 0x100, RZ, 0xc0, !PT ;  /* 0x0000010015ff7812 */ /* 0x040fe4000788c0ff */
[----:B------:R-:W-:Y:S02]  /*29d0*/  LOP3.LUT P0, RZ, R21, 0x400, RZ, 0xc0, !PT ;  /* 0x0000040015ff7812 */ /* 0x000fe4000780c0ff */
[----:B------:R-:W-:Y:S02]  /*29e0*/  LOP3.LUT R95, R95, 0xfffffffd, RZ, 0xc0, !PT ;  /* 0xfffffffd5f5f7812 */ /* 0x000fe400078ec0ff */
[----:B------:R-:W-:Y:S02]  /*29f0*/  LOP3.LUT P1, RZ, R21, 0x800, RZ, 0xc0, !PT ;  /* 0x0000080015ff7812 */ /* 0x000fe4000782c0ff */
[----:B0-----:R-:W-:-:S04]  /*2a00*/  @P5 LEA R50, P6, R92, R50, 0x1 ;  /* 0x000000325c325211 */ /* 0x001fc800078c08ff */
[----:B------:R-:W-:Y:S02]  /*2a10*/  @P5 LEA.HI.X R51, R92, R51, R49, 0x1, P6 ;  /* 0x000000335c335211 */ /* 0x000fe400030f0c31 */
[----:B------:R-:W-:Y:S02]  /*2a20*/  MOV R49, RZ ;  /* 0x000000ff00317202 */ /* 0x000fe40000000f00 */
[----:B------:R-:W-:Y:S02]  /*2a30*/  @P4 LOP3.LUT R95, R95, 0x2, RZ, 0xfc, !PT ;  /* 0x000000025f5f4812 */ /* 0x000fe400078efcff */
[----:B------:R-:W-:Y:S02]  /*2a40*/  LOP3.LUT P4, RZ, R21, 0x200, RZ, 0xc0, !PT ;  /* 0x0000020015ff7812 */ /* 0x000fe4000788c0ff */
[----:B------:R0:W4:Y:S02]  /*2a50*/  @P5 LDG.E R49, desc[UR6][R50.64] ;  /* 0x0000000632315981 */ /* 0x000124000c1e1900 */
[----:B0-----:R-:W-:-:S06]  /*2a60*/  CS2R R50, SRZ ;  /* 0x0000000000327805 */ /* 0x001fcc000001ff00 */
[----:B------:R0:W4:Y:S04]  /*2a70*/  @P0 LDG.E R51, desc[UR6][R52.64] ;  /* 0x0000000634330981 */ /* 0x000128000c1e1900 */
[----:B------:R-:W4:Y:S01]  /*2a80*/  @P1 LDG.E R50, desc[UR6][R90.64] ;  /* 0x000000065a321981 */ /* 0x000f22000c1e1900 */
[----:B0-----:R-:W-:-:S06]  /*2a90*/  CS2R R52, SRZ ;  /* 0x0000000000347805 */ /* 0x001fcc000001ff00 */
[----:B------:R-:W4:Y:S01]  /*2aa0*/  @P4 LDG.E R52, desc[UR6][R88.64] ;  /* 0x0000000658344981 */ /* 0x000f22000c1e1900 */
[----:B------:R-:W-:Y:S02]  /*2ab0*/  LOP3.LUT P4, RZ, R95, 0x2, RZ, 0xc0, !PT ;  /* 0x000000025fff7812 */ /* 0x000fe4000788c0ff */
[C---:B------:R-:W-:Y:S02]  /*2ac0*/  LOP3.LUT P3, RZ, R21.reuse, 0x40, RZ, 0xc0, !PT ;  /* 0x0000004015ff7812 */ /* 0x040fe4000786c0ff */
[----:B------:R-:W-:-:S09]  /*2ad0*/  LOP3.LUT P5, RZ, R21, 0x20, RZ, 0xc0, !PT ;  /* 0x0000002015ff7812 */ /* 0x000fd200078ac0ff */
[----:B------:R0:W4:Y:S01]  /*2ae0*/  @P4 LDG.E R53, desc[UR6][R54.64] ;  /* 0x0000000636354981 */ /* 0x000122000c1e1900 */
[----:B------:R-:W-:Y:S02]  /*2af0*/  LOP3.LUT P4, RZ, R95, 0x1, RZ, 0xc0, !PT ;  /* 0x000000015fff7812 */ /* 0x000fe4000788c0ff */
[----:B0-----:R-:W-:Y:S02]  /*2b00*/  CS2R R54, SRZ ;  /* 0x0000000000367805 */ /* 0x001fe4000001ff00 */
[----:B------:R-:W-:-:S09]  /*2b10*/  LOP3.LUT P6, RZ, R21, 0x10, RZ, 0xc0, !PT ;  /* 0x0000001015ff7812 */ /* 0x000fd200078cc0ff */
[----:B------:R-:W4:Y:S04]  /*2b20*/  @P4 LDG.E R54, desc[UR6][R86.64] ;  /* 0x0000000656364981 */ /* 0x000f28000c1e1900 */
[----:B------:R0:W4:Y:S01]  /*2b30*/  @P3 LDG.E R55, desc[UR6][R56.64] ;  /* 0x0000000638373981 */ /* 0x000122000c1e1900 */
[----:B------:R-:W-:Y:S02]  /*2b40*/  LOP3.LUT P2, RZ, R21, 0x8, RZ, 0xc0, !PT ;  /* 0x0000000815ff7812 */ /* 0x000fe4000784c0ff */
[----:B0-----:R-:W-:-:S06]  /*2b50*/  CS2R R56, SRZ ;  /* 0x0000000000387805 */ /* 0x001fcc000001ff00 */
[----:B------:R0:W4:Y:S01]  /*2b60*/  @P5 LDG.E R56, desc[UR6][R78.64] ;  /* 0x000000064e385981 */ /* 0x000122000c1e1900 */
[C---:B------:R-:W-:Y:S02]  /*2b70*/  LOP3.LUT P5, RZ, R21.reuse, 0x80000, RZ, 0xc0, !PT ;  /* 0x0008000015ff7812 */ /* 0x040fe400078ac0ff */
[C---:B------:R-:W-:Y:S01]  /*2b80*/  LOP3.LUT P0, RZ, R21.reuse, 0x2, RZ, 0xc0, !PT ;  /* 0x0000000215ff7812 */ /* 0x040fe2000780c0ff */
[----:B------:R1:W4:Y:S01]  /*2b90*/  @P6 LDG.E R57, desc[UR6][R58.64] ;  /* 0x000000063a396981 */ /* 0x000322000c1e1900 */
[----:B0-----:R-:W-:Y:S02]  /*2ba0*/  P2R R79, PR, RZ, 0x20 ;  /* 0x00000020ff4f7803 */ /* 0x001fe40000000000 */
[----:B------:R-:W-:Y:S02]  /*2bb0*/  LOP3.LUT P5, RZ, R21, 0x100000, RZ, 0xc0, !PT ;  /* 0x0010000015ff7812 */ /* 0x000fe400078ac0ff */
[----:B-1----:R-:W-:Y:S02]  /*2bc0*/  CS2R R58, SRZ ;  /* 0x00000000003a7805 */ /* 0x002fe4000001ff00 */
[----:B------:R-:W-:-:S02]  /*2bd0*/  P2R R78, PR, RZ, 0x20 ;  /* 0x00000020ff4e7803 */ /* 0x000fc40000000000 */
[C---:B------:R-:W-:Y:S02]  /*2be0*/  LOP3.LUT P5, RZ, R21.reuse, 0x200000, RZ, 0xc0, !PT ;  /* 0x0020000015ff7812 */ /* 0x040fe400078ac0ff */
[----:B------:R0:W4:Y:S02]  /*2bf0*/  @P2 LDG.E R58, desc[UR6][R60.64] ;  /* 0x000000063c3a2981 */ /* 0x000124000c1e1900 */
[----:B------:R-:W-:Y:S02]  /*2c00*/  P2R R80, PR, RZ, 0x20 ;  /* 0x00000020ff507803 */ /* 0x000fe40000000000 */
[C---:B------:R-:W-:Y:S02]  /*2c10*/  LOP3.LUT P5, RZ, R21.reuse, 0x400000, RZ, 0xc0, !PT ;  /* 0x0040000015ff7812 */ /* 0x040fe400078ac0ff */
[----:B------:R-:W-:Y:S02]  /*2c20*/  LOP3.LUT P1, RZ, R21, 0x4, RZ, 0xc0, !PT ;  /* 0x0000000415ff7812 */ /* 0x000fe4000782c0ff */
[----:B0-----:R-:W-:-:S02]  /*2c30*/  CS2R R60, SRZ ;  /* 0x00000000003c7805 */ /* 0x001fc4000001ff00 */
[----:B------:R-:W-:Y:S02]  /*2c40*/  P2R R86, PR, RZ, 0x20 ;  /* 0x00000020ff567803 */ /* 0x000fe40000000000 */
[C---:B------:R-:W-:Y:S02]  /*2c50*/  LOP3.LUT P5, RZ, R21.reuse, 0x800000, RZ, 0xc0, !PT ;  /* 0x0080000015ff7812 */ /* 0x040fe400078ac0ff */
[----:B------:R-:W4:Y:S01]  /*2c60*/  @P0 LDG.E R60, desc[UR6][R62.64] ;  /* 0x000000063e3c0981 */ /* 0x000f22000c1e1900 */
[C---:B------:R-:W-:Y:S02]  /*2c70*/  LOP3.LUT P0, RZ, R21.reuse, 0x8000000, RZ, 0xc0, !PT ;  /* 0x0800000015ff7812 */ /* 0x040fe4000780c0ff */
[----:B------:R-:W-:Y:S02]  /*2c80*/  P2R R87, PR, RZ, 0x20 ;  /* 0x00000020ff577803 */ /* 0x000fe40000000000 */
[----:B------:R-:W4:Y:S01]  /*2c90*/  @P1 LDG.E R59, desc[UR6][R76.64] ;  /* 0x000000064c3b1981 */ /* 0x000f22000c1e1900 */
[----:B------:R-:W-:-:S04]  /*2ca0*/  LOP3.LUT P5, RZ, R21, 0x1000000, RZ, 0xc0, !PT ;  /* 0x0100000015ff7812 */ /* 0x000fc800078ac0ff */
[----:B------:R-:W-:Y:S02]  /*2cb0*/  P2R R88, PR, RZ, 0x20 ;  /* 0x00000020ff587803 */ /* 0x000fe40000000000 */
[C---:B------:R-:W-:Y:S02]  /*2cc0*/  LOP3.LUT P5, RZ, R21.reuse, 0x2000000, RZ, 0xc0, !PT ;  /* 0x0200000015ff7812 */ /* 0x040fe400078ac0ff */
[----:B------:R0:W4:Y:S01]  /*2cd0*/  @P0 LDG.E R61, desc[UR6][R72.64] ;  /* 0x00000006483d0981 */ /* 0x000122000c1e1900 */
[----:B------:R-:W-:Y:S02]  /*2ce0*/  LOP3.LUT P1, RZ, R21, 0x10000000, RZ, 0xc0, !PT ;  /* 0x1000000015ff7812 */ /* 0x000fe4000782c0ff */
[----:B0-----:R-:W-:Y:S02]  /*2cf0*/  CS2R R72, SRZ ;  /* 0x0000000000487805 */ /* 0x001fe4000001ff00 */
[----:B------:R-:W-:-:S06]  /*2d00*/  CS2R R62, SRZ ;  /* 0x00000000003e7805 */ /* 0x000fcc000001ff00 */
[----:B------:R-:W4:Y:S01]  /*2d10*/  @P5 LDG.E R72, desc[UR6][R42.64] ;  /* 0x000000062a485981 */ /* 0x000f22000c1e1900 */
[----:B------:R-:W-:Y:S02]  /*2d20*/  ISETP.NE.AND P5, PT, R88, RZ, PT ;  /* 0x000000ff5800720c */ /* 0x000fe40003fa5270 */
[C---:B------:R-:W-:Y:S01]  /*2d30*/  LOP3.LUT P2, RZ, R21.reuse, 0x20000000, RZ, 0xc0, !PT ;  /* 0x2000000015ff7812 */ /* 0x040fe2000784c0ff */
[----:B------:R0:W4:Y:S01]  /*2d40*/  @P1 LDG.E R62, desc[UR6][R74.64] ;  /* 0x000000064a3e1981 */ /* 0x000122000c1e1900 */
[C---:B------:R-:W-:Y:S02]  /*2d50*/  LOP3.LUT P3, RZ, R21.reuse, 0x40000000, RZ, 0xc0, !PT ;  /* 0x4000000015ff7812 */ /* 0x040fe4000786c0ff */
[----:B------:R-:W-:-:S07]  /*2d60*/  LOP3.LUT P4, RZ, R21, 0x80000000, RZ, 0xc0, !PT ;  /* 0x8000000015ff7812 */ /* 0x000fce000788c0ff */
[----:B------:R-:W4:Y:S01]  /*2d70*/  @P5 LDG.E R73, desc[UR6][R38.64] ;  /* 0x0000000626495981 */ /* 0x000f22000c1e1900 */
[----:B------:R-:W-:-:S03]  /*2d80*/  ISETP.NE.AND P5, PT, R87, RZ, PT ;  /* 0x000000ff5700720c */ /* 0x000fc60003fa5270 */
[----:B------:R1:W4:Y:S01]  /*2d90*/  @P2 LDG.E R63, desc[UR6][R64.64] ;  /* 0x00000006403f2981 */ /* 0x000322000c1e1900 */
[----:B0-----:R-:W-:Y:S02]  /*2da0*/  CS2R R74, SRZ ;  /* 0x00000000004a7805 */ /* 0x001fe4000001ff00 */
[----:B-1----:R-:W-:-:S07]  /*2db0*/  CS2R R64, SRZ ;  /* 0x0000000000407805 */ /* 0x002fce000001ff00 */
[----:B------:R-:W4:Y:S01]  /*2dc0*/  @P5 LDG.E R74, desc[UR6][R40.64] ;  /* 0x00000006284a5981 */ /* 0x000f22000c1e1900 */
[----:B------:R-:W-:-:S03]  /*2dd0*/  ISETP.NE.AND P5, PT, R86, RZ, PT ;  /* 0x000000ff5600720c */ /* 0x000fc60003fa5270 */
[----:B------:R-:W4:Y:S04]  /*2de0*/  @P3 LDG.E R64, desc[UR6][R44.64] ;  /* 0x000000062c403981 */ /* 0x000f28000c1e1900 */
[----:B------:R-:W4:Y:S06]  /*2df0*/  @P4 LDG.E R65, desc[UR6][R46.64] ;  /* 0x000000062e414981 */ /* 0x000f2c000c1e1900 */
[----:B------:R0:W4:Y:S01]  /*2e00*/  @P5 LDG.E R75, desc[UR6][R36.64] ;  /* 0x00000006244b5981 */ /* 0x000122000c1e1900 */
[----:B------:R-:W-:-:S02]  /*2e10*/  ISETP.NE.AND P5, PT, R80, RZ, PT ;  /* 0x000000ff5000720c */ /* 0x000fc40003fa5270 */
[----:B------:R-:W-:-:S11]  /*2e20*/  CS2R R76, SRZ ;  /* 0x00000000004c7805 */ /* 0x000fd6000001ff00 */
[----:B------:R1:W4:Y:S01]  /*2e30*/  @P5 LDG.E R76, desc[UR6][R32.64] ;  /* 0x00000006204c5981 */ /* 0x000322000c1e1900 */
[----:B------:R-:W-:Y:S02]  /*2e40*/  ISETP.NE.AND P5, PT, R78, RZ, PT ;  /* 0x000000ff4e00720c */ /* 0x000fe40003fa5270 */
[----:B------:R-:W-:-:S11]  /*2e50*/  LOP3.LUT P6, RZ, R21, 0x40000, RZ, 0xc0, !PT ;  /* 0x0004000015ff7812 */ /* 0x000fd600078cc0ff */
[----:B------:R-:W4:Y:S01]  /*2e60*/  @P5 LDG.E R77, desc[UR6][R34.64] ;  /* 0x00000006224d5981 */ /* 0x000f22000c1e1900 */
[----:B------:R-:W-:Y:S02]  /*2e70*/  ISETP.NE.AND P5, PT, R79, RZ, PT ;  /* 0x000000ff4f00720c */ /* 0x000fe40003fa5270 */
[----:B------:R-:W-:-:S06]  /*2e80*/  CS2R R78, SRZ ;  /* 0x00000000004e7805 */ /* 0x000fcc000001ff00 */
[----:B------:R5:W4:Y:S05]  /*2e90*/  @P6 LDG.E R79, desc[UR6][R28.64] ;  /* 0x000000061c4f6981 */ /* 0x000b2a000c1e1900 */
[----:B------:R4:W4:Y:S01]  /*2ea0*/  @P5 LDG.E R78, desc[UR6][R30.64] ;  /* 0x000000061e4e5981 */ /* 0x000922000c1e1900 */
[----:B---3--:R-:W-:Y:S02]  /*2eb0*/  PRMT R38, R22, 0x7632, R38 ;  /* 0x0000763216267816 */ /* 0x008fe40000000026 */
[----:B--2---:R-:W-:Y:S02]  /*2ec0*/  PRMT R39, R23, 0x7632, R39 ;  /* 0x0000763217277816 */ /* 0x004fe40000000027 */
[----:B0-----:R-:W-:-:S02]  /*2ed0*/  SHF.L.U32 R37, R38, 0x10, RZ ;  /* 0x0000001026257819 */ /* 0x001fc400000006ff */
[----:B------:R-:W-:Y:S02]  /*2ee0*/  SHF.L.U32 R36, R22, 0x10, RZ ;  /* 0x0000001016247819 */ /* 0x000fe400000006ff */
[----:B------:R-:W-:Y:S01]  /*2ef0*/  SHF.L.U32 R39, R39, 0x10, RZ ;  /* 0x0000001027277819 */ /* 0x000fe200000006ff */
[----:B-1----:R-:W-:Y:S01]  /*2f00*/  FMUL.FTZ R33, R37, R37 ;  /* 0x0000002525217220 */ /* 0x002fe20000410000 */
[----:B------:R-:W-:-:S03]  /*2f10*/  SHF.L.U32 R32, R23, 0x10, RZ ;  /* 0x0000001017207819 */ /* 0x000fc600000006ff */
[----:B------:R-:W-:Y:S01]  /*2f20*/  FFMA.FTZ R33, R36, R36, R33 ;  /* 0x0000002424217223 */ /* 0x000fe20000010021 */
[----:B-----5:R-:W-:Y:S01]  /*2f30*/  FMUL.FTZ R29, R39, R39 ;  /* 0x00000027271d7220 */ /* 0x020fe20000410000 */
[----:B------:R-:W-:Y:S01]  /*2f40*/  PRMT R34, R24, 0x7632, R34 ;  /* 0x0000763218227816 */ /* 0x000fe20000000022 */
[C---:B------:R-:W-:Y:S01]  /*2f50*/  FADD.FTZ R28, R32.reuse, R39 ;  /* 0x00000027201c7221 */ /* 0x040fe20000010000 */
[----:B------:R-:W-:Y:S01]  /*2f60*/  FADD.FTZ R33, RZ, R33 ;  /* 0x00000021ff217221 */ /* 0x000fe20000010000 */
[----:B------:R-:W-:Y:S01]  /*2f70*/  FFMA.FTZ R32, R32, R32, R29 ;  /* 0x0000002020207223 */ /* 0x000fe2000001001d */
[----:B------:R-:W-:Y:S01]  /*2f80*/  FADD.FTZ R37, R36, R37 ;  /* 0x0000002524257221 */ /* 0x000fe20000010000 */
[----:B------:R-:W-:Y:S01]  /*2f90*/  SHF.L.U32 R34, R34, 0x10, RZ ;  /* 0x0000001022227819 */ /* 0x000fe200000006ff */
[----:B------:R-:W-:Y:S02]  /*2fa0*/  IMAD.U32 R29, R24, 0x10000, RZ ;  /* 0x00010000181d7824 */ /* 0x000fe400078e00ff */
[----:B------:R-:W-:Y:S01]  /*2fb0*/  FADD.FTZ R32, R33, R32 ;  /* 0x0000002021207221 */ /* 0x000fe20000010000 */
[----:B------:R-:W-:Y:S01]  /*2fc0*/  FADD.FTZ R37, RZ, R37 ;  /* 0x00000025ff257221 */ /* 0x000fe20000010000 */
[----:B----4-:R-:W-:Y:S01]  /*2fd0*/  PRMT R33, R25, 0x7632, R33 ;  /* 0x0000763219217816 */ /* 0x010fe20000000021 */
[----:B------:R-:W-:Y:S01]  /*2fe0*/  FMUL.FTZ R30, R34, R34 ;  /* 0x00000022221e7220 */ /* 0x000fe20000410000 */
[----:B------:R-:W-:Y:S01]  /*2ff0*/  FADD.FTZ R31, R29, R34 ;  /* 0x000000221d1f7221 */ /* 0x000fe20000010000 */
[----:B------:R-:W-:Y:S01]  /*3000*/  FADD.FTZ R28, R37, R28 ;  /* 0x0000001c251c7221 */ /* 0x000fe20000010000 */
[----:B------:R-:W-:Y:S01]  /*3010*/  SHF.L.U32 R33, R33, 0x10, RZ ;  /* 0x0000001021217819 */ /* 0x000fe200000006ff */
[----:B------:R-:W-:Y:S01]  /*3020*/  FFMA.FTZ R29, R29, R29, R30 ;  /* 0x0000001d1d1d7223 */ /* 0x000fe2000001001e */
[----:B------:R-:W-:Y:S01]  /*3030*/  PRMT R34, R26, 0x7632, R34 ;  /* 0x000076321a227816 */ /* 0x000fe20000000022 */
[----:B------:R-:W-:Y:S01]  /*3040*/  FADD.FTZ R28, R28, R31 ;  /* 0x0000001f1c1c7221 */ /* 0x000fe20000010000 */
[----:B------:R-:W-:Y:S01]  /*3050*/  SHF.L.U32 R30, R25, 0x10, RZ ;  /* 0x00000010191e7819 */ /* 0x000fe200000006ff */
[----:B------:R-:W-:Y:S01]  /*3060*/  FMUL.FTZ R31, R33, R33 ;  /* 0x00000021211f7220 */ /* 0x000fe20000410000 */
[----:B------:R-:W-:Y:S01]  /*3070*/  SHF.L.U32 R35, R34, 0x10, RZ ;  /* 0x0000001022237819 */ /* 0x000fe200000006ff */
[----:B------:R-:W-:Y:S01]  /*3080*/  FADD.FTZ R29, R32, R29 ;  /* 0x0000001d201d7221 */ /* 0x000fe20000010000 */
[----:B------:R-:W-:Y:S01]  /*3090*/  SHF.L.U32 R32, R26, 0x10, RZ ;  /* 0x000000101a207819 */ /* 0x000fe200000006ff */
[C---:B------:R-:W-:Y:S01]  /*30a0*/  FADD.FTZ R33, R30.reuse, R33 ;  /* 0x000000211e217221 */ /* 0x040fe20000010000 */
[----:B------:R-:W-:Y:S01]  /*30b0*/  FFMA.FTZ R30, R30, R30, R31 ;  /* 0x0000001e1e1e7223 */ /* 0x000fe2000001001f */
[----:B------:R-:W-:Y:S01]  /*30c0*/  PRMT R34, R27, 0x7632, R34 ;  /* 0x000076321b227816 */ /* 0x000fe20000000022 */
[----:B------:R-:W-:Y:S01]  /*30d0*/  FMUL.FTZ R31, R35, R35 ;  /* 0x00000023231f7220 */ /* 0x000fe20000410000 */
[----:B------:R-:W-:Y:S01]  /*30e0*/  FADD.FTZ R28, R28, R33 ;  /* 0x000000211c1c7221 */ /* 0x000fe20000010000 */
[----:B------:R-:W-:Y:S01]  /*30f0*/  FADD.FTZ R35, R32, R35 ;  /* 0x0000002320237221 */ /* 0x000fe20000010000 */
[----:B------:R-:W-:Y:S01]  /*3100*/  SHF.L.U32 R33, R34, 0x10, RZ ;  /* 0x0000001022217819 */ /* 0x000fe200000006ff */
[----:B------:R-:W-:Y:S01]  /*3110*/  FADD.FTZ R29, R29, R30 ;  /* 0x0000001e1d1d7221 */ /* 0x000fe20000010000 */
[----:B------:R-:W-:Y:S01]  /*3120*/  FFMA.FTZ R32, R32, R32, R31 ;  /* 0x0000002020207223 */ /* 0x000fe2000001001f */
[----:B------:R-:W-:-:S02]  /*3130*/  SHF.L.U32 R30, R27, 0x10, RZ ;  /* 0x000000101b1e7819 */ /* 0x000fc400000006ff */
[----:B------:R-:W-:Y:S01]  /*3140*/  FMUL.FTZ R31, R33, R33 ;  /* 0x00000021211f7220 */ /* 0x000fe20000410000 */
[--C-:B------:R-:W-:Y:S01]  /*3150*/  FADD.FTZ R29, R29, R32.reuse ;  /* 0x000000201d1d7221 */ /* 0x100fe20000010000 */
[----:B------:R-:W-:Y:S01]  /*3160*/  PRMT R32, R48, 0x7632, R32 ;  /* 0x0000763230207816 */ /* 0x000fe20000000020 */
[C---:B------:R-:W-:Y:S01]  /*3170*/  FADD.FTZ R33, R30.reuse, R33 ;  /* 0x000000211e217221 */ /* 0x040fe20000010000 */
[----:B------:R-:W-:Y:S01]  /*3180*/  FFMA.FTZ R30, R30, R30, R31 ;  /* 0x0000001e1e1e7223 */ /* 0x000fe2000001001f */
[----:B------:R-:W-:Y:S01]  /*3190*/  FADD.FTZ R28, R28, R35 ;  /* 0x000000231c1c7221 */ /* 0x000fe20000010000 */
[----:B------:R-:W-:Y:S01]  /*31a0*/  SHF.L.U32 R31, R48, 0x10, RZ ;  /* 0x00000010301f7819 */ /* 0x000fe200000006ff */
[----:B------:R-:W-:Y:S02]  /*31b0*/  IMAD.U32 R32, R32, 0x10000, RZ ;  /* 0x0001000020207824 */ /* 0x000fe400078e00ff */
[----:B------:R-:W-:Y:S01]  /*31c0*/  FADD.FTZ R29, R29, R30 ;  /* 0x0000001e1d1d7221 */ /* 0x000fe20000010000 */
[----:B------:R-:W-:Y:S01]  /*31d0*/  FADD.FTZ R28, R28, R33 ;  /* 0x000000211c1c7221 */ /* 0x000fe20000010000 */
[----:B------:R-:W-:Y:S01]  /*31e0*/  FMUL.FTZ R30, R32, R32 ;  /* 0x00000020201e7220 */ /* 0x000fe20000410000 */
[----:B------:R-:W-:-:S03]  /*31f0*/  FADD.FTZ R33, R31, R32 ;  /* 0x000000201f217221 */ /* 0x000fc60000010000 */
[----:B------:R-:W-:Y:S01]  /*3200*/  FFMA.FTZ R30, R31, R31, R30 ;  /* 0x0000001f1f1e7223 */ /* 0x000fe2000001001e */
[----:B------:R-:W-:-:S03]  /*3210*/  FADD.FTZ R28, R28, R33 ;  /* 0x000000211c1c7221 */ /* 0x000fc60000010000 */
[----:B------:R-:W-:Y:S01]  /*3220*/  FADD.FTZ R29, R29, R30 ;  /* 0x0000001e1d1d7221 */ /* 0x000fe20000010000 */
[----:B------:R-:W-:-:S04]  /*3230*/  PRMT R34, R50, 0x7632, R34 ;  /* 0x0000763232227816 */ /* 0x000fc80000000022 */
[----:B------:R-:W-:Y:S02]  /*3240*/  SHF.L.U32 R35, R34, 0x10, RZ ;  /* 0x0000001022237819 */ /* 0x000fe400000006ff */
[----:B------:R-:W-:Y:S02]  /*3250*/  SHF.L.U32 R32, R50, 0x10, RZ ;  /* 0x0000001032207819 */ /* 0x000fe400000006ff */
[----:B------:R-:W-:Y:S01]  /*3260*/  PRMT R34, R51, 0x7632, R34 ;  /* 0x0000763233227816 */ /* 0x000fe20000000022 */
[----:B------:R-:W-:Y:S02]  /*3270*/  FMUL.FTZ R31, R35, R35 ;  /* 0x00000023231f7220 */ /* 0x000fe40000410000 */
[----:B------:R-:W-:Y:S01]  /*3280*/  FADD.FTZ R35, R32, R35 ;  /* 0x0000002320237221 */ /* 0x000fe20000010000 */
[----:B------:R-:W-:Y:S01]  /*3290*/  SHF.L.U32 R33, R34, 0x10, RZ ;  /* 0x0000001022217819 */ /* 0x000fe200000006ff */
[----:B------:R-:W-:Y:S01]  /*32a0*/  FFMA.FTZ R32, R32, R32, R31 ;  /* 0x0000002020207223 */ /* 0x000fe2000001001f */
[----:B------:R-:W-:-:S03]  /*32b0*/  SHF.L.U32 R30, R51, 0x10, RZ ;  /* 0x00000010331e7819 */ /* 0x000fc600000006ff */
[--C-:B------:R-:W-:Y:S01]  /*32c0*/  FADD.FTZ R29, R29, R32.reuse ;  /* 0x000000201d1d7221 */ /* 0x100fe20000010000 */
[----:B------:R-:W-:Y:S01]  /*32d0*/  FMUL.FTZ R31, R33, R33 ;  /* 0x00000021211f7220 */ /* 0x000fe20000410000 */
[----:B------:R-:W-:Y:S01]  /*32e0*/  PRMT R32, R52, 0x7632, R32 ;  /* 0x0000763234207816 */ /* 0x000fe20000000020 */
[C---:B------:R-:W-:Y:S02]  /*32f0*/  FADD.FTZ R33, R30.reuse, R33 ;  /* 0x000000211e217221 */ /* 0x040fe40000010000 */
[----:B------:R-:W-:Y:S01]  /*3300*/  FFMA.FTZ R30, R30, R30, R31 ;  /* 0x0000001e1e1e7223 */ /* 0x000fe2000001001f */
[----:B------:R-:W-:Y:S01]  /*3310*/  SHF.L.U32 R32, R32, 0x10, RZ ;  /* 0x0000001020207819 */ /* 0x000fe200000006ff */
[----:B------:R-:W-:Y:S01]  /*3320*/  FADD.FTZ R28, R28, R35 ;  /* 0x000000231c1c7221 */ /* 0x000fe20000010000 */
[----:B------:R-:W-:Y:S01]  /*3330*/  PRMT R34, R53, 0x7632, R34 ;  /* 0x0000763235227816 */ /* 0x000fe20000000022 */
[----:B------:R-:W-:Y:S02]  /*3340*/  IMAD.U32 R31, R52, 0x10000, RZ ;  /* 0x00010000341f7824 */ /* 0x000fe400078e00ff */
[----:B------:R-:W-:Y:S01]  /*3350*/  FADD.FTZ R29, R29, R30 ;  /* 0x0000001e1d1d7221 */ /* 0x000fe20000010000 */
[----:B------:R-:W-:Y:S01]  /*3360*/  FMUL.FTZ R30, R32, R32 ;  /* 0x00000020201e7220 */ /* 0x000fe20000410000 */
[----:B------:R-:W-:Y:S01]  /*3370*/  SHF.L.U32 R35, R34, 0x10, RZ ;  /* 0x0000001022237819 */ /* 0x000fe200000006ff */
[----:B------:R-:W-:Y:S01]  /*3380*/  FADD.FTZ R28, R28, R33 ;  /* 0x000000211c1c7221 */ /* 0x000fe20000010000 */
[----:B------:R-:W-:Y:S01]  /*3390*/  FADD.FTZ R33, R31, R32 ;  /* 0x000000201f217221 */ /* 0x000fe20000010000 */
[----:B------:R-:W-:Y:S01]  /*33a0*/  SHF.L.U32 R32, R53, 0x10, RZ ;  /* 0x0000001035207819 */ /* 0x000fe200000006ff */
[----:B------:R-:W-:Y:S01]  /*33b0*/  FFMA.FTZ R30, R31, R31, R30 ;  /* 0x0000001f1f1e7223 */ /* 0x000fe2000001001e */
[----:B------:R-:W-:Y:S01]  /*33c0*/  FMUL.FTZ R31, R35, R35 ;  /* 0x00000023231f7220 */ /* 0x000fe20000410000 */
[----:B------:R-:W-:-:S02]  /*33d0*/  FADD.FTZ R28, R28, R33 ;  /* 0x000000211c1c7221 */ /* 0x000fc40000010000 */
[----:B------:R-:W-:Y:S01]  /*33e0*/  FADD.FTZ R35, R32, R35 ;  /* 0x0000002320237221 */ /* 0x000fe20000010000 */
[----:B------:R-:W-:Y:S01]  /*33f0*/  PRMT R34, R54, 0x7632, R34 ;  /* 0x0000763236227816 */ /* 0x000fe20000000022 */
[----:B------:R-:W-:Y:S01]  /*3400*/  FADD.FTZ R29, R29, R30 ;  /* 0x0000001e1d1d7221 */ /* 0x000fe20000010000 */
[----:B------:R-:W-:Y:S02]  /*3410*/  FFMA.FTZ R32, R32, R32, R31 ;  /* 0x0000002020207223 */ /* 0x000fe4000001001f */
[----:B------:R-:W-:Y:S02]  /*3420*/  SHF.L.U32 R33, R34, 0x10, RZ ;  /* 0x0000001022217819 */ /* 0x000fe400000006ff */
[----:B------:R-:W-:Y:S01]  /*3430*/  SHF.L.U32 R30, R54, 0x10, RZ ;  /* 0x00000010361e7819 */ /* 0x000fe200000006ff */
[--C-:B------:R-:W-:Y:S01]  /*3440*/  FADD.FTZ R29, R29, R32.reuse ;  /* 0x000000201d1d7221 */ /* 0x100fe20000010000 */
[----:B------:R-:W-:Y:S01]  /*3450*/  PRMT R32, R55, 0x7632, R32 ;  /* 0x0000763237207816 */ /* 0x000fe20000000020 */
[----:B------:R-:W-:-:S02]  /*3460*/  FMUL.FTZ R31, R33, R33 ;  /* 0x00000021211f7220 */ /* 0x000fc40000410000 */
[----:B------:R-:W-:Y:S01]  /*3470*/  FADD.FTZ R33, R30, R33 ;  /* 0x000000211e217221 */ /* 0x000fe20000010000 */
[----:B------:R-:W-:Y:S01]  /*3480*/  SHF.L.U32 R32, R32, 0x10, RZ ;  /* 0x0000001020207819 */ /* 0x000fe200000006ff */
[----:B------:R-:W-:Y:S01]  /*3490*/  FFMA.FTZ R30, R30, R30, R31 ;  /* 0x0000001e1e1e7223 */ /* 0x000fe2000001001f */
[----:B------:R-:W-:Y:S01]  /*34a0*/  FADD.FTZ R28, R28, R35 ;  /* 0x000000231c1c7221 */ /* 0x000fe20000010000 */
[----:B------:R-:W-:Y:S02]  /*34b0*/  SHF.L.U32 R31, R55, 0x10, RZ ;  /* 0x00000010371f7819 */ /* 0x000fe400000006ff */
[----:B------:R-:W-:Y:S01]  /*34c0*/  FADD.FTZ R29, R29, R30 ;  /* 0x0000001e1d1d7221 */ /* 0x000fe20000010000 */
[----:B------:R-:W-:Y:S01]  /*34d0*/  PRMT R34, R56, 0x7632, R34 ;  /* 0x0000763238227816 */ /* 0x000fe20000000022 */
[----:B------:R-:W-:Y:S01]  /*34e0*/  FMUL.FTZ R30, R32, R32 ;  /* 0x00000020201e7220 */ /* 0x000fe20000410000 */
[----:B------:R-:W-:Y:S01]  /*34f0*/  FADD.FTZ R28, R28, R33 ;  /* 0x000000211c1c7221 */ /* 0x000fe20000010000 */
[----:B------:R-:W-:-:S02]  /*3500*/  FADD.FTZ R33, R31, R32 ;  /* 0x000000201f217221 */ /* 0x000fc40000010000 */
[----:B------:R-:W-:Y:S01]  /*3510*/  IMAD.U32 R35, R34, 0x10000, RZ ;  /* 0x0001000022237824 */ /* 0x000fe200078e00ff */
[----:B------:R-:W-:Y:S01]  /*3520*/  SHF.L.U32 R32, R56, 0x10, RZ ;  /* 0x0000001038207819 */ /* 0x000fe200000006ff */
        /* <DEDUP_REMOVED lines=13> */
[----:B------:R-:W-:Y:S02]  /*3600*/  FFMA.FTZ R30, R30, R30, R31 ;  /* 0x0000001e1e1e7223 */ /* 0x000fe4000001001f */
[----:B------:R-:W-:Y:S01]  /*3610*/  SHF.L.U32 R32, R32, 0x10, RZ ;  /* 0x0000001020207819 */ /* 0x000fe200000006ff */
[----:B------:R-:W-:Y:S01]  /*3620*/  FADD.FTZ R28, R28, R35 ;  /* 0x000000231c1c7221 */ /* 0x000fe20000010000 */
[----:B------:R-:W-:Y:S01]  /*3630*/  SHF.L.U32 R31, R58, 0x10, RZ ;  /* 0x000000103a1f7819 */ /* 0x000fe200000006ff */
[----:B------:R-:W-:Y:S02]  /*3640*/  FADD.FTZ R29, R29, R30 ;  /* 0x0000001e1d1d7221 */ /* 0x000fe40000010000 */
[----:B------:R-:W-:Y:S01]  /*3650*/  FMUL.FTZ R30, R32, R32 ;  /* 0x00000020201e7220 */ /* 0x000fe20000410000 */
[----:B------:R-:W-:Y:S01]  /*3660*/  FADD.FTZ R28, R28, R33 ;  /* 0x000000211c1c7221 */ /* 0x000fe20000010000 */
[----:B------:R-:W-:Y:S01]  /*3670*/  FADD.FTZ R33, R31, R32 ;  /* 0x000000201f217221 */ /* 0x000fe20000010000 */
[----:B------:R-:W-:-:S04]  /*3680*/  PRMT R34, R59, 0x7632, R34 ;  /* 0x000076323b227816 */ /* 0x000fc80000000022 */
[----:B------:R-:W-:Y:S01]  /*3690*/  SHF.L.U32 R35, R34, 0x10, RZ ;  /* 0x0000001022237819 */ /* 0x000fe200000006ff */
[----:B------:R-:W-:Y:S02]  /*36a0*/  IMAD.U32 R32, R59, 0x10000, RZ ;  /* 0x000100003b207824 */ /* 0x000fe400078e00ff */
        /* <DEDUP_REMOVED lines=11> */
[C---:B------:R-:W-:Y:S01]  /*3760*/  PRMT R32, R61.reuse, 0x7632, R32 ;  /* 0x000076323d207816 */ /* 0x040fe20000000020 */
[C---:B------:R-:W-:Y:S01]  /*3770*/  FADD.FTZ R33, R30.reuse, R33 ;  /* 0x000000211e217221 */ /* 0x040fe20000010000 */
[----:B------:R-:W-:Y:S02]  /*3780*/  FFMA.FTZ R30, R30, R30, R31 ;  /* 0x0000001e1e1e7223 */ /* 0x000fe4000001001f */
[----:B------:R-:W-:Y:S01]  /*3790*/  SHF.L.U32 R32, R32, 0x10, RZ ;  /* 0x0000001020207819 */ /* 0x000fe200000006ff */
[----:B------:R-:W-:Y:S01]  /*37a0*/  FADD.FTZ R28, R28, R35 ;  /* 0x000000231c1c7221 */ /* 0x000fe20000010000 */
[----:B------:R-:W-:Y:S01]  /*37b0*/  SHF.L.U32 R31, R61, 0x10, RZ ;  /* 0x000000103d1f7819 */ /* 0x000fe200000006ff */
[----:B------:R-:W-:Y:S01]  /*37c0*/  FADD.FTZ R29, R29, R30 ;  /* 0x0000001e1d1d7221 */ /* 0x000fe20000010000 */
[----:B------:R-:W-:Y:S01]  /*37d0*/  PRMT R34, R62, 0x7632, R34 ;  /* 0x000076323e227816 */ /* 0x000fe20000000022 */
[----:B------:R-:W-:Y:S01]  /*37e0*/  FMUL.FTZ R30, R32, R32 ;  /* 0x00000020201e7220 */ /* 0x000fe20000410000 */
[----:B------:R-:W-:-:S02]  /*37f0*/  FADD.FTZ R28, R28, R33 ;  /* 0x000000211c1c7221 */ /* 0x000fc40000010000 */
[----:B------:R-:W-:Y:S01]  /*3800*/  SHF.L.U32 R35, R34, 0x10, RZ ;  /* 0x0000001022237819 */ /* 0x000fe200000006ff */
[C---:B------:R-:W-:Y:S01]  /*3810*/  FADD.FTZ R33, R31.reuse, R32 ;  /* 0x000000201f217221 */ /* 0x040fe20000010000 */
[----:B------:R-:W-:Y:S01]  /*3820*/  SHF.L.U32 R32, R62, 0x10, RZ ;  /* 0x000000103e207819 */ /* 0x000fe200000006ff */
[----:B------:R-:W-:Y:S02]  /*3830*/  FFMA.FTZ R30, R31, R31, R30 ;  /* 0x0000001f1f1e7223 */ /* 0x000fe4000001001e */
[----:B------:R-:W-:Y:S01]  /*3840*/  FMUL.FTZ R31, R35, R35 ;  /* 0x00000023231f7220 */ /* 0x000fe20000410000 */
[----:B------:R-:W-:Y:S01]  /*3850*/  FADD.FTZ R28, R28, R33 ;  /* 0x000000211c1c7221 */ /* 0x000fe20000010000 */
[C---:B------:R-:W-:Y:S01]  /*3860*/  FADD.FTZ R35, R32.reuse, R35 ;  /* 0x0000002320237221 */ /* 0x040fe20000010000 */
[----:B------:R-:W-:Y:S01]  /*3870*/  PRMT R34, R63, 0x7632, R34 ;  /* 0x000076323f227816 */ /* 0x000fe20000000022 */
[----:B------:R-:W-:Y:S01]  /*3880*/  FADD.FTZ R29, R29, R30 ;  /* 0x0000001e1d1d7221 */ /* 0x000fe20000010000 */
[----:B------:R-:W-:Y:S01]  /*3890*/  FFMA.FTZ R32, R32, R32, R31 ;  /* 0x0000002020207223 */ /* 0x000fe2000001001f */
[----:B------:R-:W-:-:S02]  /*38a0*/  SHF.L.U32 R30, R63, 0x10, RZ ;  /* 0x000000103f1e7819 */ /* 0x000fc400000006ff */
[----:B------:R-:W-:Y:S02]  /*38b0*/  IMAD.U32 R33, R34, 0x10000, RZ ;  /* 0x0001000022217824 */ /* 0x000fe400078e00ff */
[--C-:B------:R-:W-:Y:S02]  /*38c0*/  FADD.FTZ R29, R29, R32.reuse ;  /* 0x000000201d1d7221 */ /* 0x100fe40000010000 */
[----:B------:R-:W-:Y:S01]  /*38d0*/  FMUL.FTZ R31, R33, R33 ;  /* 0x00000021211f7220 */ /* 0x000fe20000410000 */
[----:B------:R-:W-:Y:S01]  /*38e0*/  FADD.FTZ R33, R30, R33 ;  /* 0x000000211e217221 */ /* 0x000fe20000010000 */
[----:B------:R-:W-:Y:S02]  /*38f0*/  PRMT R32, R64, 0x7632, R32 ;  /* 0x0000763240207816 */ /* 0x000fe40000000020 */
[----:B------:R-:W-:Y:S01]  /*3900*/  FFMA.FTZ R30, R30, R30, R31 ;  /* 0x0000001e1e1e7223 */ /* 0x000fe2000001001f */
[----:B------:R-:W-:Y:S01]  /*3910*/  FADD.FTZ R28, R28, R35 ;  /* 0x000000231c1c7221 */ /* 0x000fe20000010000 */
[----:B------:R-:W-:-:S02]  /*3920*/  SHF.L.U32 R32, R32, 0x10, RZ ;  /* 0x0000001020207819 */ /* 0x000fc400000006ff */
[----:B------:R-:W-:Y:S02]  /*3930*/  PRMT R34, R65, 0x7632, R34 ;  /* 0x0000763241227816 */ /* 0x000fe40000000022 */
[----:B------:R-:W-:Y:S01]  /*3940*/  SHF.L.U32 R31, R64, 0x10, RZ ;  /* 0x00000010401f7819 */ /* 0x000fe200000006ff */
[----:B------:R-:W-:Y:S01]  /*3950*/  FADD.FTZ R29, R29, R30 ;  /* 0x0000001e1d1d7221 */ /* 0x000fe20000010000 */
[----:B------:R-:W-:Y:S01]  /*3960*/  SHF.L.U32 R35, R34, 0x10, RZ ;  /* 0x0000001022237819 */ /* 0x000fe200000006ff */
[----:B------:R-:W-:Y:S01]  /*3970*/  FMUL.FTZ R30, R32, R32 ;  /* 0x00000020201e7220 */ /* 0x000fe20000410000 */
[----:B------:R-:W-:Y:S01]  /*3980*/  FADD.FTZ R28, R28, R33 ;  /* 0x000000211c1c7221 */ /* 0x000fe20000010000 */
[----:B------:R-:W-:Y:S01]  /*3990*/  FADD.FTZ R33, R31, R32 ;  /* 0x000000201f217221 */ /* 0x000fe20000010000 */
        /* <DEDUP_REMOVED lines=9> */
[----:B------:R-:W-:-:S02]  /*3a30*/  IMAD.U32 R30, R72, 0x10000, RZ ;  /* 0x00010000481e7824 */ /* 0x000fc400078e00ff */
[----:B------:R-:W-:Y:S01]  /*3a40*/  FMUL.FTZ R31, R33, R33 ;  /* 0x00000021211f7220 */ /* 0x000fe20000410000 */
[--C-:B------:R-:W-:Y:S01]  /*3a50*/  FADD.FTZ R29, R29, R32.reuse ;  /* 0x000000201d1d7221 */ /* 0x100fe20000010000 */
[C---:B------:R-:W-:Y:S01]  /*3a60*/  PRMT R32, R73.reuse, 0x7632, R32 ;  /* 0x0000763249207816 */ /* 0x040fe20000000020 */
[C---:B------:R-:W-:Y:S01]  /*3a70*/  FADD.FTZ R33, R30.reuse, R33 ;  /* 0x000000211e217221 */ /* 0x040fe20000010000 */
[----:B------:R-:W-:Y:S01]  /*3a80*/  FFMA.FTZ R30, R30, R30, R31 ;  /* 0x0000001e1e1e7223 */ /* 0x000fe2000001001f */
[----:B------:R-:W-:Y:S02]  /*3a90*/  PRMT R34, R74, 0x7632, R34 ;  /* 0x000076324a227816 */ /* 0x000fe40000000022 */
[----:B------:R-:W-:Y:S01]  /*3aa0*/  SHF.L.U32 R32, R32, 0x10, RZ ;  /* 0x0000001020207819 */ /* 0x000fe200000006ff */
[----:B------:R-:W-:Y:S01]  /*3ab0*/  FADD.FTZ R28, R28, R35 ;  /* 0x000000231c1c7221 */ /* 0x000fe20000010000 */
[----:B------:R-:W-:Y:S01]  /*3ac0*/  SHF.L.U32 R31, R73, 0x10, RZ ;  /* 0x00000010491f7819 */ /* 0x000fe200000006ff */
[----:B------:R-:W-:Y:S01]  /*3ad0*/  FADD.FTZ R29, R29, R30 ;  /* 0x0000001e1d1d7221 */ /* 0x000fe20000010000 */
[----:B------:R-:W-:Y:S01]  /*3ae0*/  SHF.L.U32 R35, R34, 0x10, RZ ;  /* 0x0000001022237819 */ /* 0x000fe200000006ff */
[----:B------:R-:W-:Y:S01]  /*3af0*/  FMUL.FTZ R30, R32, R32 ;  /* 0x00000020201e7220 */ /* 0x000fe20000410000 */
[----:B------:R-:W-:Y:S01]  /*3b00*/  FADD.FTZ R28, R28, R33 ;  /* 0x000000211c1c7221 */ /* 0x000fe20000010000 */
[C---:B------:R-:W-:Y:S01]  /*3b10*/  FADD.FTZ R33, R31.reuse, R32 ;  /* 0x000000201f217221 */ /* 0x040fe20000010000 */
        /* <DEDUP_REMOVED lines=17> */
[----:B------:R-:W-:Y:S01]  /*3c30*/  IMAD.U32 R32, R32, 0x10000, RZ ;  /* 0x0001000020207824 */ /* 0x000fe200078e00ff */
[----:B------:R-:W-:Y:S01]  /*3c40*/  PRMT R34, R77, 0x7632, R34 ;  /* 0x000076324d227816 */ /* 0x000fe20000000022 */
[----:B------:R-:W-:Y:S01]  /*3c50*/  FADD.FTZ R29, R29, R30 ;  /* 0x0000001e1d1d7221 */ /* 0x000fe20000010000 */
[----:B------:R-:W-:Y:S01]  /*3c60*/  FADD.FTZ R28, R28, R33 ;  /* 0x000000211c1c7221 */ /* 0x000fe20000010000 */
[----:B------:R-:W-:Y:S01]  /*3c70*/  FMUL.FTZ R30, R32, R32 ;  /* 0x00000020201e7220 */ /* 0x000fe20000410000 */
[----:B------:R-:W-:Y:S01]  /*3c80*/  SHF.L.U32 R35, R34, 0x10, RZ ;  /* 0x0000001022237819 */ /* 0x000fe200000006ff */
[C---:B------:R-:W-:Y:S01]  /*3c90*/  FADD.FTZ R33, R31.reuse, R32 ;  /* 0x000000201f217221 */ /* 0x040fe20000010000 */
[----:B------:R-:W-:Y:S01]  /*3ca0*/  PRMT R34, R78, 0x7632, R34 ;  /* 0x000076324e227816 */ /* 0x000fe20000000022 */
[----:B------:R-:W-:Y:S01]  /*3cb0*/  FFMA.FTZ R30, R31, R31, R30 ;  /* 0x0000001f1f1e7223 */ /* 0x000fe2000001001e */
[----:B------:R-:W-:Y:S01]  /*3cc0*/  SHF.L.U32 R32, R77, 0x10, RZ ;  /* 0x000000104d207819 */ /* 0x000fe200000006ff */
[----:B------:R-:W-:Y:S01]  /*3cd0*/  FADD.FTZ R28, R28, R33 ;  /* 0x000000211c1c7221 */ /* 0x000fe20000010000 */
[----:B------:R-:W-:Y:S01]  /*3ce0*/  FMUL.FTZ R31, R35, R35 ;  /* 0x00000023231f7220 */ /* 0x000fe20000410000 */
[----:B------:R-:W-:Y:S01]  /*3cf0*/  SHF.L.U32 R33, R34, 0x10, RZ ;  /* 0x0000001022217819 */ /* 0x000fe200000006ff */
[----:B------:R-:W-:Y:S01]  /*3d00*/  FADD.FTZ R29, R29, R30 ;  /* 0x0000001e1d1d7221 */ /* 0x000fe20000010000 */
[----:B------:R-:W-:Y:S01]  /*3d10*/  FADD.FTZ R35, R32, R35 ;  /* 0x0000002320237221 */ /* 0x000fe20000010000 */
[----:B------:R-:W-:Y:S01]  /*3d20*/  SHF.L.U32 R30, R78, 0x10, RZ ;  /* 0x000000104e1e7819 */ /* 0x000fe200000006ff */
[----:B------:R-:W-:Y:S01]  /*3d30*/  FFMA.FTZ R32, R32, R32, R31 ;  /* 0x0000002020207223 */ /* 0x000fe2000001001f */
[----:B------:R-:W-:Y:S01]  /*3d40*/  PRMT R34, R79, 0x7632, R34 ;  /* 0x000076324f227816 */ /* 0x000fe20000000022 */
[----:B------:R-:W-:Y:S01]  /*3d50*/  FMUL.FTZ R31, R33, R33 ;  /* 0x00000021211f7220 */ /* 0x000fe20000410000 */
[----:B------:R-:W0:Y:S01]  /*3d60*/  S2R R36, SR_LANEID ;  /* 0x0000000000247919 */ /* 0x000e220000000000 */
[----:B------:R-:W-:Y:S01]  /*3d70*/  FADD.FTZ R28, R28, R35 ;  /* 0x000000231c1c7221 */ /* 0x000fe20000010000 */
[----:B------:R-:W-:Y:S01]  /*3d80*/  FADD.FTZ R33, R30, R33 ;  /* 0x000000211e217221 */ /* 0x000fe20000010000 */
[----:B------:R-:W-:Y:S01]  /*3d90*/  SHF.L.U32 R34, R34, 0x10, RZ ;  /* 0x0000001022227819 */ /* 0x000fe200000006ff */
[----:B------:R-:W-:Y:S01]  /*3da0*/  FADD.FTZ R29, R29, R32 ;  /* 0x000000201d1d7221 */ /* 0x000fe20000010000 */
[----:B------:R-:W-:Y:S01]  /*3db0*/  FFMA.FTZ R30, R30, R30, R31 ;  /* 0x0000001e1e1e7223 */ /* 0x000fe2000001001f */
[----:B------:R-:W-:Y:S01]  /*3dc0*/  PRMT R35, R49, 0x7632, R35 ;  /* 0x0000763231237816 */ /* 0x000fe20000000023 */
[----:B------:R-:W-:-:S02]  /*3dd0*/  IMAD.U32 R31, R79, 0x10000, RZ ;  /* 0x000100004f1f7824 */ /* 0x000fc400078e00ff */
[----:B------:R-:W-:Y:S01]  /*3de0*/  FMUL.FTZ R32, R34, R34 ;  /* 0x0000002222207220 */ /* 0x000fe20000410000 */
[----:B------:R-:W-:Y:S01]  /*3df0*/  FADD.FTZ R29, R29, R30 ;  /* 0x0000001e1d1d7221 */ /* 0x000fe20000010000 */
[----:B------:R-:W-:Y:S01]  /*3e00*/  SHF.L.U32 R35, R35, 0x10, RZ ;  /* 0x0000001023237819 */ /* 0x000fe200000006ff */
[----:B------:R-:W-:Y:S01]  /*3e10*/  FADD.FTZ R28, R28, R33 ;  /* 0x000000211c1c7221 */ /* 0x000fe20000010000 */
[----:B------:R-:W-:Y:S01]  /*3e20*/  SHF.L.U32 R30, R49, 0x10, RZ ;  /* 0x00000010311e7819 */ /* 0x000fe200000006ff */
[C---:B------:R-:W-:Y:S01]  /*3e30*/  FADD.FTZ R33, R31.reuse, R34 ;  /* 0x000000221f217221 */ /* 0x040fe20000010000 */
[----:B------:R-:W-:Y:S01]  /*3e40*/  FFMA.FTZ R32, R31, R31, R32 ;  /* 0x0000001f1f207223 */ /* 0x000fe20000010020 */
[----:B------:R-:W-:Y:S02]  /*3e50*/  FMUL.FTZ R31, R35, R35 ;  /* 0x00000023231f7220 */ /* 0x000fe40000410000 */
[----:B------:R-:W-:Y:S01]  /*3e60*/  FADD.FTZ R28, R28, R33 ;  /* 0x000000211c1c7221 */ /* 0x000fe20000010000 */
[C---:B------:R-:W-:Y:S01]  /*3e70*/  FADD.FTZ R35, R30.reuse, R35 ;  /* 0x000000231e237221 */ /* 0x040fe20000010000 */
[----:B------:R-:W-:Y:S01]  /*3e80*/  FADD.FTZ R29, R29, R32 ;  /* 0x000000201d1d7221 */ /* 0x000fe20000010000 */
[----:B------:R-:W-:-:S02]  /*3e90*/  FFMA.FTZ R30, R30, R30, R31 ;  /* 0x0000001e1e1e7223 */ /* 0x000fc4000001001f */
        /* <DEDUP_REMOVED lines=20> */
[----:B------:R-:W2:-:S12]  /*3fe0*/  S2UR UR5, SR_CgaCtaId ;  /* 0x00000000000579c3 */ /* 0x000e980000008800 */
[----:B0-----:R-:W-:Y:S01]  /*3ff0*/  @!P5 FADD.FTZ R46, R46, R29 ;  /* 0x0000001d2e2ed221 */ /* 0x001fe20000010000 */
[----:B-1----:R-:W-:-:S04]  /*4000*/  @!P5 FADD.FTZ R47, R47, R28 ;  /* 0x0000001c2f2fd221 */ /* 0x002fc80000010000 */
[----:B------:R-:W0:Y:S04]  /*4010*/  SHFL.DOWN PT, R29, R46, 0x10, 0x1f ;  /* 0x0a001f002e1d7f89 */ /* 0x000e2800000e0000 */
[----:B------:R-:W1:Y:S01]  /*4020*/  SHFL.DOWN PT, R28, R47, 0x10, 0x1f ;  /* 0x0a001f002f1c7f89 */ /* 0x000e6200000e0000 */
[----:B------:R-:W-:Y:S01]  /*4030*/  ISETP.GT.AND P5, PT, R36, 0xf, PT ;  /* 0x0000000f2400780c */ /* 0x000fe20003fa4270 */
[----:B------:R-:W-:Y:S02]  /*4040*/  UMOV UR4, 0x400 ;  /* 0x0000040000047882 */ /* 0x000fe40000000000 */
[----:B--2---:R-:W-:Y:S01]  /*4050*/  ULEA UR4, UR5, UR4, 0x18 ;  /* 0x0000000405047291 */ /* 0x004fe2000f8ec03f */
[----:B------:R-:W2:Y:S09]  /*4060*/  LDC R80, c[0x0][0xc] ;  /* 0x00000300ff507b82 */ /* 0x000eb20000000800 */
[----:B0-----:R-:W-:Y:S01]  /*4070*/  @!P5 FADD.FTZ R46, R46, R29 ;  /* 0x0000001d2e2ed221 */ /* 0x001fe20000010000 */
[----:B------:R-:W-:Y:S01]  /*4080*/  SHF.R.S32.HI R29, RZ, 0x1f, R106 ;  /* 0x0000001fff1d7819 */ /* 0x000fe2000001146a */
[----:B-1----:R-:W-:-:S03]  /*4090*/  @!P5 FADD.FTZ R47, R47, R28 ;  /* 0x0000001c2f2fd221 */ /* 0x002fc60000010000 */
[----:B------:R-:W-:Y:S02]  /*40a0*/  LEA.HI R29, R29, R106, RZ, 0x5 ;  /* 0x0000006a1d1d7211 */ /* 0x000fe400078f28ff */
[----:B------:R-:W-:Y:S02]  /*40b0*/  ISETP.NE.AND P5, PT, R36, RZ, PT ;  /* 0x000000ff2400720c */ /* 0x000fe40003fa5270 */
[----:B------:R-:W-:-:S04]  /*40c0*/  SHF.R.S32.HI R29, RZ, 0x5, R29 ;  /* 0x00000005ff1d7819 */ /* 0x000fc8000001141d */
[----:B------:R-:W-:-:S07]  /*40d0*/  LEA R29, R29, UR4, 0x3 ;  /* 0x000000041d1d7c11 */ /* 0x000fce000f8e18ff */
[----:B------:R0:W-:Y:S01]  /*40e0*/  @!P5 STS.64 [R29+0x10], R46 ;  /* 0x0000102e1d00d388 */ /* 0x0001e20000000a00 */
[----:B------:R-:W-:Y:S01]  /*40f0*/  BAR.SYNC.DEFER_BLOCKING 0x0 ;  /* 0x0000000000007b1d */ /* 0x000fe20000010000 */
[----:B------:R-:W-:Y:S02]  /*4100*/  ISETP.NE.AND P5, PT, R104, RZ, PT ;  /* 0x000000ff6800720c */ /* 0x000fe40003fa5270 */
[----:B------:R-:W-:-:S03]  /*4110*/  PRMT R86, R22, 0x7632, R86 ;  /* 0x0000763216567816 */ /* 0x000fc60000000056 */
[----:B------:R-:W-:Y:S01]  /*4120*/  BSSY B0, `(.L_x_3230) ;  /* 0x000002f000007945 */ /* 0x000fe20003800000 */
[----:B------:R-:W-:Y:S02]  /*4130*/  PRMT R87, R23, 0x7632, R87 ;  /* 0x0000763217577816 */ /* 0x000fe40000000057 */
[----:B------:R-:W-:Y:S02]  /*4140*/  PRMT R88, R24, 0x7632, R88 ;  /* 0x0000763218587816 */ /* 0x000fe40000000058 */
[----:B------:R-:W-:Y:S02]  /*4150*/  PRMT R89, R25, 0x7632, R89 ;  /* 0x0000763219597816 */ /* 0x000fe40000000059 */
[----:B------:R-:W-:Y:S01]  /*4160*/  PRMT R119, R26, 0x7632, R119 ;  /* 0x000076321a777816 */ /* 0x000fe20000000077 */
[----:B0-2---:R-:W-:Y:S06]  /*4170*/  @P5 BRA `(.L_x_3231) ;  /* 0x0000000000a45947 */ /* 0x005fec0003800000 */
        /* <DEDUP_REMOVED lines=41> */
.L_x_3231:
[----:B------:R-:W-:Y:S05]  /*4410*/  BSYNC B0 ;  /* 0x0000000000007941 */ /* 0x000fea0003800000 */
.L_x_3230:
[----:B------:R-:W-:Y:S02]  /*4420*/  ISETP.GE.U32.AND P6, PT, R80, 0x2, PT ;  /* 0x000000025000780c */ /* 0x000fe40003fc6070 */
        /* <DEDUP_REMOVED lines=21> */
[----:B------:R-:W-:-:S05]  /*4580*/  IMAD R30, R30, R18, RZ ;  /* 0x000000121e1e7224 */ /* 0x000fca00078e02ff */
[C---:B------:R-:W-:Y:S01]  /*4590*/  IADD3 R28, R30.reuse, R0, RZ ;  /* 0x000000001e1c7210 */ /* 0x040fe20007ffe0ff */
[----:B------:R-:W-:-:S05]  /*45a0*/  IMAD R30, R30, R80, RZ ;  /* 0x000000501e1e7224 */ /* 0x000fca00078e02ff */
[----:B------:R-:W-:Y:S01]  /*45b0*/  SHF.L.U32 R30, R30, 0x1, RZ ;  /* 0x000000011e1e7819 */ /* 0x000fe200000006ff */
[----:B0-----:R-:W-:Y:S02]  /*45c0*/  IMAD.WIDE.U32 R28, R28, 0x4, R32 ;  /* 0x000000041c1c7825 */ /* 0x001fe400078e0020 */
[----:B------:R-:W0:Y:S02]  /*45d0*/  LDC.64 R32, c[0x0][0x248] ;  /* 0x00009200ff207b82 */ /* 0x000e240000000a00 */
[----:B0-----:R-:W-:Y:S01]  /*45e0*/  IMAD.WIDE R30, R30, 0x4, R32 ;  /* 0x000000041e1e7825 */ /* 0x001fe200078e0220 */
[----:B------:R-:W-:Y:S06]  /*45f0*/  @P5 BRA `(.L_x_3233) ;  /* 0x0000000000505947 */ /* 0x000fec0003800000 */
[----:B------:R-:W0:Y:S01]  /*4600*/  S2UR UR4, SR_CTAID.Y ;  /* 0x00000000000479c3 */ /* 0x000e220000002600 */
[----:B------:R-:W-:Y:S02]  /*4610*/  LOP3.LUT P6, RZ, R19, 0x2, RZ, 0xc0, !PT ;  /* 0x0000000213ff7812 */ /* 0x000fe400078cc0ff */
[----:B0-----:R-:W-:-:S05]  /*4620*/  MOV R0, UR4 ;  /* 0x0000000400007c02 */ /* 0x001fca0008000f00 */
[----:B------:R-:W-:-:S04]  /*4630*/  IMAD R32, R18, UR8, R0 ;  /* 0x0000000812207c24 */ /* 0x000fc8000f8e0200 */
[----:B------:R-:W-:-:S05]  /*4640*/  IMAD.WIDE.U32 R32, R32, 0x8, R30 ;  /* 0x0000000820207825 */ /* 0x000fca00078e001e */
[----:B------:R0:W-:Y:S02]  /*4650*/  STG.E.64 desc[UR6][R32.64], R46 ;  /* 0x0000002e20007986 */ /* 0x0001e4000c101b06 */
[----:B0-----:R-:W-:-:S04]  /*4660*/  MOV R32, 0xffffffff ;  /* 0xffffffff00207802 */ /* 0x001fc80000000f00 */
[----:B------:R-:W-:Y:S01]  /*4670*/  SEL R32, R32, 0x1, P6 ;  /* 0x0000000120207807 */ /* 0x000fe20003000000 */
[----:B------:R-:W-:Y:S06]  /*4680*/  MEMBAR.ALL.GPU ;  /* 0x0000000000007992 */ /* 0x000fec000000a000 */
[----:B------:R-:W-:-:S00]  /*4690*/  ERRBAR ;  /* 0x00000000000079ab */ /* 0x000fc00000000000 */
[----:B------:R-:W-:Y:S06]  /*46a0*/  CGAERRBAR ;  /* 0x00000000000075ab */ /* 0x000fec0000000000 */
[----:B------:R0:W-:Y:S02]  /*46b0*/  REDG.E.ADD.S32.STRONG.GPU desc[UR6][R28.64], R32 ;  /* 0x000000201c00798e */ /* 0x0001e4000c10e386 */
[----:B0-----:R-:W-:-:S04]  /*46c0*/  SEL R32, R80, RZ, !P6 ;  /* 0x000000ff50207207 */ /* 0x001fc80007000000 */
[----:B------:R-:W-:-:S13]  /*46d0*/  ISETP.NE.AND P6, PT, R32, -0x1, PT ;  /* 0xffffffff2000780c */ /* 0x000fda0003fc5270 */
[----:B------:R-:W-:Y:S05]  /*46e0*/  @!P6 BRA `(.L_x_3233) ;  /* 0x000000000014e947 */ /* 0x000fea0003800000 */
.L_x_3234:
[----:B------:R-:W2:Y:S04]  /*46f0*/  LDG.E.STRONG.GPU R33, desc[UR6][R28.64] ;  /* 0x000000061c217981 */ /* 0x000ea8000c1ef900 */
[----:B--2---:R-:W-:Y:S01]  /*4700*/  CCTL.IVALL ;  /* 0x00000000ff00798f */ /* 0x004fe20002000000 */
[----:B------:R-:W-:Y:S05]  /*4710*/  YIELD ;  /* 0x0000000000007946 */ /* 0x000fea0003800000 */
[----:B------:R-:W-:-:S13]  /*4720*/  ISETP.NE.AND P6, PT, R33, R32, PT ;  /* 0x000000202100720c */ /* 0x000fda0003fc5270 */
[----:B------:R-:W-:Y:S05]  /*4730*/  @P6 BRA `(.L_x_3234) ;  /* 0xfffffffc00ec6947 */ /* 0x000fea000383ffff */
.L_x_3233:
[----:B------:R-:W-:Y:S01]  /*4740*/  ISETP.NE.AND P6, PT, R80, RZ, PT ;  /* 0x000000ff5000720c */ /* 0x000fe20003fc5270 */
[----:B------:R-:W-:Y:S05]  /*4750*/  WARPSYNC.ALL ;  /* 0x0000000000007948 */ /* 0x000fea0003800000 */
[----:B------:R-:W-:Y:S07]  /*4760*/  BAR.SYNC.DEFER_BLOCKING 0x0 ;  /* 0x0000000000007b1d */ /* 0x000fee0000010000 */
[----:B------:R-:W-:Y:S05]  /*4770*/  @!P6 BRA `(.L_x_3232) ;  /* 0x000000100010e947 */ /* 0x000fea0003800000 */
[----:B------:R-:W-:-:S05]  /*4780*/  VIADD R28, R80, 0xffffffff ;  /* 0xffffffff501c7836 */ /* 0x000fca0000000000 */
        /* <DEDUP_REMOVED lines=19> */
.L_x_3238:
[----:B------:R-:W-:-:S13]  /*48c0*/  ISETP.EQ.OR P6, PT, R28, UR8, P5 ;  /* 0x000000081c007c0c */ /* 0x000fda000afc2670 */
[----:B------:R-:W-:-:S04]  /*48d0*/  @!P6 IMAD R32, R18, R28, R0 ;  /* 0x0000001c1220e224 */ /* 0x000fc800078e0200 */
[----:B------:R-:W-:-:S06]  /*48e0*/  @!P6 IMAD.WIDE.U32 R32, R32, 0x8, R30 ;  /* 0x000000082020e825 */ /* 0x000fcc00078e001e */
[----:B------:R-:W2:Y:S02]  /*48f0*/  @!P6 LDG.E.64 R32, desc[UR6][R32.64] ;  /* 0x000000062020e981 */ /* 0x000ea4000c1e1b00 */
[----:B--2---:R-:W-:Y:S01]  /*4900*/  @!P6 FADD.FTZ R46, R46, R32 ;  /* 0x000000202e2ee221 */ /* 0x004fe20000010000 */
[----:B------:R-:W-:Y:S01]  /*4910*/  IADD3 R32, R28, 0x1, RZ ;  /* 0x000000011c207810 */ /* 0x000fe20007ffe0ff */
[----:B------:R-:W-:-:S03]  /*4920*/  @!P6 FADD.FTZ R47, R47, R33 ;  /* 0x000000212f2fe221 */ /* 0x000fc60000010000 */
        /* <DEDUP_REMOVED lines=19> */
[----:B------:R-:W-:Y:S02]  /*4a60*/  VIADD R32, R28, 0x4 ;  /* 0x000000041c207836 */ /* 0x000fe40000000000 */
        /* <DEDUP_REMOVED lines=88> */
.L_x_3237:
[----:B------:R-:W-:-:S13]  /*4ff0*/  ISETP.GT.AND P6, PT, R29, 0x4, PT ;  /* 0x000000041d00780c */ /* 0x000fda0003fc4270 */
[----:B------:R-:W-:Y:S05]  /*5000*/  @!P6 BRA `(.L_x_3239) ;  /* 0x0000000000f4e947 */ /* 0x000fea0003800000 */
        /* <DEDUP_REMOVED lines=53> */
[----:B------:R-:W-:Y:S01]  /*5360*/  VIADD R29, R29, 0xfffffffc ;  /* 0xfffffffc1d1d7836 */ /* 0x000fe20000000000 */
[----:B------:R-:W-:Y:S02]  /*5370*/  LOP3.LUT R21, R21, 0xfffffffe, RZ, 0xc0, !PT ;  /* 0xfffffffe15157812 */ /* 0x000fe400078ec0ff */
[----:B------:R-:W-:Y:S02]  /*5380*/  IADD3 R28, R28, 0x4, RZ ;  /* 0x000000041c1c7810 */ /* 0x000fe40007ffe0ff */
[----:B------:R-:W-:Y:S01]  /*5390*/  IADD3 R29, R29, -0x4, RZ ;  /* 0xfffffffc1d1d7810 */ /* 0x000fe20007ffe0ff */
[----:B--2---:R-:W-:Y:S01]  /*53a0*/  @!P6 FADD.FTZ R46, R46, R32 ;  /* 0x000000202e2ee221 */ /* 0x004fe20000010000 */
[----:B------:R-:W-:Y:S01]  /*53b0*/  @!P6 FADD.FTZ R47, R47, R33 ;  /* 0x000000212f2fe221 */ /* 0x000fe20000010000 */
[----:B------:R-:W-:-:S13]  /*53c0*/  PLOP3.LUT P6, PT, PT, PT, PT, 0x8, 0x0 ;  /* 0x000000000000781c */ /* 0x000fda0003fce170 */
[----:B------:R-:W-:-:S07]  /*53d0*/  @P6 LOP3.LUT R21, R21, 0x1, RZ, 0xfc, !PT ;  /* 0x0000000115156812 */ /* 0x000fce00078efcff */
.L_x_3239:
[----:B------:R-:W-:-:S04]  /*53e0*/  LOP3.LUT P6, RZ, R21, 0x1, RZ, 0xc0, !PT ;  /* 0x0000000115ff7812 */ /* 0x000fc800078cc0ff */
[----:B------:R-:W-:-:S13]  /*53f0*/  ISETP.NE.OR P6, PT, R29, RZ, P6 ;  /* 0x000000ff1d00720c */ /* 0x000fda00037c5670 */
[----:B------:R-:W-:Y:S05]  /*5400*/  @!P6 BRA `(.L_x_3235) ;  /* 0x00000000007ce947 */ /* 0x000fea0003800000 */
.L_x_3236:
        /* <DEDUP_REMOVED lines=25> */
[----:B------:R-:W-:Y:S01]  /*55a0*/  IADD3 R29, R29, -0x4, RZ ;  /* 0xfffffffc1d1d7810 */ /* 0x000fe20007ffe0ff */
[----:B------:R-:W-:Y:S02]  /*55b0*/  VIADD R28, R28, 0x4 ;  /* 0x000000041c1c7836 */ /* 0x000fe40000000000 */
[----:B--2---:R-:W-:Y:S01]  /*55c0*/  @!P6 FADD.FTZ R46, R46, R32 ;  /* 0x000000202e2ee221 */ /* 0x004fe20000010000 */
[----:B------:R-:W-:Y:S01]  /*55d0*/  @!P6 FADD.FTZ R47, R47, R33 ;  /* 0x000000212f2fe221 */ /* 0x000fe20000010000 */
[----:B------:R-:W-:-:S13]  /*55e0*/  ISETP.NE.AND P6, PT, R29, RZ, PT ;  /* 0x000000ff1d00720c */ /* 0x000fda0003fc5270 */
[----:B------:R-:W-:Y:S05]  /*55f0*/  @P6 BRA `(.L_x_3236) ;  /* 0xfffffffc00846947 */ /* 0x000fea000383ffff */
.L_x_3235:
        /* <DEDUP_REMOVED lines=10> */
.L_x_3241:
[----:B------:R-:W-:Y:S05]  /*56a0*/  BSYNC B0 ;  /* 0x0000000000007941 */ /* 0x000fea0003800000 */
.L_x_3240:
        /* <DEDUP_REMOVED lines=17> */
.L_x_3232:
[----:B------:R-:W0:Y:S01]  /*57c0*/  S2R R28, SR_TID.X ;  /* 0x00000000001c7919 */ /* 0x000e220000002100 */
[----:B------:R-:W-:Y:S01]  /*57d0*/  LOP3.LUT R21, R21, 0xf7ffffff, RZ, 0xc0, !PT ;  /* 0xf7ffffff15157812 */ /* 0x000fe200078ec0ff */
[----:B------:R-:W-:Y:S02]  /*57e0*/  ULDC.64 UR4, c[0x0][0x218] ;  /* 0x0000860000047ab9 */ /* 0x000fe40000000a00 */
[----:B------:R-:W-:Y:S01]  /*57f0*/  ISETP.EQ.U32.AND P6, PT, RZ, UR4, PT ;  /* 0x00000004ff007c0c */ /* 0x000fe2000bfc2070 */
[----:B------:R-:W-:Y:S01]  /*5800*/  UMOV UR4, 0x400 ;  /* 0x0000040000047882 */ /* 0x000fe20000000000 */
[----:B------:R-:W-:Y:S02]  /*5810*/  @P0 LOP3.LUT R21, R21, 0x8000000, RZ, 0xfc, !PT ;  /* 0x0800000015150812 */ /* 0x000fe400078efcff */
[----:B0-----:R-:W-:-:S04]  /*5820*/  LOP3.LUT P0, RZ, R28, UR8, RZ, 0xfc, !PT ;  /* 0x000000081cff7c12 */ /* 0x001fc8000f80fcff */
[----:B------:R-:W-:Y:S01]  /*5830*/  ISETP.EQ.OR.EX P6, PT, RZ, UR5, P0, P6 ;  /* 0x00000005ff007c0c */ /* 0x000fe200087c2760 */
[----:B------:R-:W0:Y:S01]  /*5840*/  S2UR UR5, SR_CgaCtaId ;  /* 0x00000000000579c3 */ /* 0x000e220000008800 */
[----:B------:R-:W-:Y:S02]  /*5850*/  SHF.L.U32 R35, R22, 0x10, RZ ;  /* 0x0000001016237819 */ /* 0x000fe400000006ff */
[----:B------:R-:W-:Y:S02]  /*5860*/  SHF.L.U32 R33, R86, 0x10, RZ ;  /* 0x0000001056217819 */ /* 0x000fe400000006ff */
[----:B------:R-:W-:-:S07]  /*5870*/  LOP3.LUT P0, RZ, R21, 0x8000000, RZ, 0xc0, !PT ;  /* 0x0800000015ff7812 */ /* 0x000fce000780c0ff */
[----:B------:R-:W1:Y:S01]  /*5880*/  @!P6 LDC.64 R28, c[0x0][0x218] ;  /* 0x00008600ff1ceb82 */ /* 0x000e620000000a00 */
[----:B0-----:R-:W-:-:S03]  /*5890*/  ULEA UR4, UR5, UR4, 0x18 ;  /* 0x0000000405047291 */ /* 0x001fc6000f8ec03f */
[----:B------:R-:W-:-:S06]  /*58a0*/  ULDC UR5, c[0x0][0x2a4] ;  /* 0x0000a90000057ab9 */ /* 0x000fcc0000000800 */
[----:B------:R0:W-:Y:S01]  /*58b0*/  @!P5 STS.64 [UR4+0x98], R46 ;  /* 0x0000982eff00d988 */ /* 0x0001e20008000a04 */
[----:B-1----:R-:W-:-:S04]  /*58c0*/  @!P6 IMAD.WIDE R28, R20, 0x8, R28 ;  /* 0x00000008141ce825 */ /* 0x002fc800078e021c */
[----:B0-----:R-:W-:Y:S01]  /*58d0*/  @!P6 FMUL.FTZ R47, R47, UR5 ;  /* 0x000000052f2fec20 */ /* 0x001fe20008410000 */
[----:B------:R-:W-:-:S05]  /*58e0*/  @!P6 FMUL.FTZ R46, R46, UR5 ;  /* 0x000000052e2eec20 */ /* 0x000fca0008410000 */
[----:B------:R0:W-:Y:S01]  /*58f0*/  @!P6 STG.E.64 desc[UR6][R28.64], R46 ;  /* 0x0000002e1c00e986 */ /* 0x0001e2000c101b06 */
[----:B------:R-:W-:Y:S01]  /*5900*/  BAR.SYNC.DEFER_BLOCKING 0x0 ;  /* 0x0000000000007b1d */ /* 0x000fe20000010000 */
[----:B0-----:R-:W-:-:S05]  /*5910*/  HFMA2.MMA R47, -RZ, RZ, 1.875, 0 ;  /* 0x3f800000ff2f7435 */ /* 0x001fca00000001ff */
[----:B------:R-:W0:Y:S02]  /*5920*/  LDS.64 R28, [UR4+0x98] ;  /* 0x00009804ff1c7984 */ /* 0x000e240008000a00 */
[----:B0-----:R-:W-:Y:S01]  /*5930*/  FMUL.FTZ R46, R28, UR5 ;  /* 0x000000051c2e7c20 */ /* 0x001fe20008410000 */
[----:B------:R-:W-:-:S03]  /*5940*/  SHF.L.U32 R28, R70, 0x2, RZ ;  /* 0x00000002461c7819 */ /* 0x000fc600000006ff */
[----:B------:R-:W-:-:S04]  /*5950*/  FMUL.FTZ R30, R46, R46 ;  /* 0x0000002e2e1e7220 */ /* 0x000fc80000410000 */
[----:B------:R-:W-:Y:S01]  /*5960*/  FFMA.FTZ R30, R29, UR5, -R30 ;  /* 0x000000051d1e7c23 */ /* 0x000fe2000801081e */
[----:B------:R-:W-:Y:S01]  /*5970*/  ULDC.64 UR4, c[0x0][0x228] ;  /* 0x00008a0000047ab9 */ /* 0x000fe20000000a00 */
[----:B------:R-:W-:-:S03]  /*5980*/  SHF.L.U64.HI R29, R70, 0x2, R71 ;  /* 0x00000002461d7819 */ /* 0x000fc60000010247 */
[----:B------:R-:W-:-:S13]  /*5990*/  FSETP.GTU.FTZ.AND P5, PT, R30, RZ, PT ;  /* 0x000000ff1e00720b */ /* 0x000fda0003fbc000 */
[----:B------:R-:W0:Y:S02]  /*59a0*/  @P5 LDC R31, c[0x0][0x238] ;  /* 0x00008e00ff1f5b82 */ /* 0x000e240000000800 */
[----:B0-----:R-:W-:-:S04]  /*59b0*/  @P5 FADD.FTZ R32, R30, R31 ;  /* 0x0000001f1e205221 */ /* 0x001fc80000010000 */
[----:B------:R0:W1:Y:S01]  /*59c0*/  @P5 MUFU.RSQ R47, R32 ;  /* 0x00000020002f5308 */ /* 0x0000620000001400 */
[----:B------:R-:W-:-:S04]  /*59d0*/  IADD3 R30, P5, R28, UR4, RZ ;  /* 0x000000041c1e7c10 */ /* 0x000fc8000ffbe0ff */
[----:B------:R-:W-:Y:S01]  /*59e0*/  IADD3.X R31, R29, UR5, RZ, P5, !PT ;  /* 0x000000051d1f7c10 */ /* 0x000fe2000affe4ff */
[----:B------:R-:W-:Y:S02]  /*59f0*/  ULDC.64 UR4, c[0x0][0x230] ;  /* 0x00008c0000047ab9 */ /* 0x000fe40000000a00 */
[----:B------:R-:W-:-:S03]  /*5a00*/  IADD3 R28, P5, R28, UR4, RZ ;  /* 0x000000041c1c7c10 */ /* 0x000fc6000ffbe0ff */
[----:B------:R-:W2:Y:S01]  /*5a10*/  LDG.E.64 R30, desc[UR6][R30.64] ;  /* 0x000000061e1e7981 */ /* 0x000ea2000c1e1b00 */
[----:B------:R-:W-:-:S06]  /*5a20*/  IADD3.X R29, R29, UR5, RZ, P5, !PT ;  /* 0x000000051d1d7c10 */ /* 0x000fcc000affe4ff */
[----:B------:R-:W2:Y:S01]  /*5a30*/  LDG.E.64 R28, desc[UR6][R28.64] ;  /* 0x000000061c1c7981 */ /* 0x000ea2000c1e1b00 */
[----:B------:R-:W-:Y:S01]  /*5a40*/  ISETP.NE.AND P6, PT, RZ, UR9, PT ;  /* 0x00000009ff007c0c */ /* 0x000fe2000bfc5270 */
[----:B------:R-:W-:Y:S01]  /*5a50*/  FADD.FTZ R22, R35, -R46 ;  /* 0x8000002e23167221 */ /* 0x000fe20000010000 */
[----:B0-----:R-:W-:-:S03]  /*5a60*/  FADD.FTZ R32, -R46, R33 ;  /* 0x000000212e207221 */ /* 0x001fc60000010100 */
[-C--:B-1----:R-:W-:Y:S01]  /*5a70*/  FMUL.FTZ R33, R22, R47.reuse ;  /* 0x0000002f16217220 */ /* 0x082fe20000410000 */
[----:B------:R-:W-:-:S03]  /*5a80*/  FMUL.FTZ R32, R32, R47 ;  /* 0x0000002f20207220 */ /* 0x000fc60000410000 */
[----:B--2---:R-:W-:Y:S01]  /*5a90*/  FFMA.FTZ R22, R30, R33, R28 ;  /* 0x000000211e167223 */ /* 0x004fe2000001001c */
[----:B------:R-:W-:-:S03]  /*5aa0*/  FFMA.FTZ R33, R31, R32, R29 ;  /* 0x000000201f217223 */ /* 0x000fc6000001001d */
[----:B------:R-:W-:Y:S05]  /*5ab0*/  @!P6 BRA `(.L_x_3242) ;  /* 0x000000000028e947 */ /* 0x000fea0003800000 */
[----:B------:R-:W-:-:S06]  /*5ac0*/  FMUL.FTZ R32, R22, -1.4426950216293334961 ;  /* 0xbfb8aa3b16207820 */ /* 0x000fcc0000410000 */
[----:B------:R-:W0:Y:S02]  /*5ad0*/  MUFU.EX2 R32, R32 ;  /* 0x0000002000207308 */ /* 0x000e240000000800 */
[----:B0-----:R-:W-:-:S06]  /*5ae0*/  FADD.FTZ R34, R32, 1 ;  /* 0x3f80000020227421 */ /* 0x001fcc0000010000 */
[----:B------:R-:W0:Y:S02]  /*5af0*/  MUFU.RCP R35, R34 ;  /* 0x0000002200237308 */ /* 0x000e240000001000 */
[----:B0-----:R-:W-:Y:S01]  /*5b00*/  FMUL.FTZ R22, R22, R35 ;  /* 0x0000002316167220 */ /* 0x001fe20000410000 */
[----:B------:R-:W-:-:S06]  /*5b10*/  FMUL.FTZ R35, R33, -1.4426950216293334961 ;  /* 0xbfb8aa3b21237820 */ /* 0x000fcc0000410000 */
[----:B------:R-:W0:Y:S02]  /*5b20*/  MUFU.EX2 R35, R35 ;  /* 0x0000002300237308 */ /* 0x000e240000000800 */
[----:B0-----:R-:W-:-:S06]  /*5b30*/  FADD.FTZ R36, R35, 1 ;  /* 0x3f80000023247421 */ /* 0x001fcc0000010000 */
[----:B------:R-:W0:Y:S02]  /*5b40*/  MUFU.RCP R36, R36 ;  /* 0x0000002400247308 */ /* 0x000e240000001000 */
[----:B0-----:R-:W-:-:S07]  /*5b50*/  FMUL.FTZ R33, R33, R36 ;  /* 0x0000002421217220 */ /* 0x001fce0000410000 */
.L_x_3242:
[----:B------:R-:W-:Y:S01]  /*5b60*/  LOP3.LUT P5, RZ, R21, 0x4000000, RZ, 0xc0, !PT ;  /* 0x0400000015ff7812 */ /* 0x000fe200078ac0ff */
[----:B------:R-:W-:-:S12]  /*5b70*/  BSSY B0, `(.L_x_3243) ;  /* 0x000000e000007945 */ /* 0x000fd80003800000 */
[----:B------:R-:W-:Y:S05]  /*5b80*/  @!P5 BRA `(.L_x_3244) ;  /* 0x000000000030d947 */ /* 0x000fea0003800000 */
[----:B------:R-:W-:Y:S01]  /*5b90*/  F2FP.BF16.F32.PACK_AB R22, R33, R22 ;  /* 0x000000162116723e */ /* 0x000fe200000010ff */
[----:B------:R-:W-:Y:S01]  /*5ba0*/  ULDC.64 UR4, c[0x0][0x270] ;  /* 0x00009c0000047ab9 */ /* 0x000fe20000000a00 */
[----:B------:R-:W-:Y:S01]  /*5bb0*/  MOV R33, R67 ;  /* 0x0000004300217202 */ /* 0x000fe20000000f00 */
[----:B------:R-:W-:Y:S02]  /*5bc0*/  IMAD R34, R120, UR4, RZ ;  /* 0x0000000478227c24 */ /* 0x000fe4000f8e02ff */
[----:B------:R-:W-:Y:S02]  /*5bd0*/  IMAD.MOV.U32 R32, RZ, RZ, R68 ;  /* 0x000000ffff207224 */ /* 0x000fe400078e0044 */
[C---:B------:R-:W-:Y:S02]  /*5be0*/  IMAD R34, R81.reuse, UR5, R34 ;  /* 0x0000000551227c24 */ /* 0x040fe4000f8e0222 */
[----:B------:R-:W-:Y:S01]  /*5bf0*/  IMAD.WIDE.U32 R32, R81, UR4, R32 ;  /* 0x0000000451207c25 */ /* 0x000fe2000f8e0020 */
[----:B------:R-:W-:-:S04]  /*5c00*/  ULDC.64 UR4, c[0x0][0x210] ;  /* 0x0000840000047ab9 */ /* 0x000fc80000000a00 */
[----:B------:R-:W-:Y:S02]  /*5c10*/  IADD3 R33, R33, R34, RZ ;  /* 0x0000002221217210 */ /* 0x000fe40007ffe0ff */
[----:B------:R-:W-:-:S04]  /*5c20*/  LEA R34, P5, R32, UR4, 0x1 ;  /* 0x0000000420227c11 */ /* 0x000fc8000f8a08ff */
[----:B------:R-:W-:-:S05]  /*5c30*/  LEA.HI.X R35, R32, UR5, R33, 0x1, P5 ;  /* 0x0000000520237c11 */ /* 0x000fca000a8f0c21 */
[----:B------:R0:W-:Y:S04]  /*5c40*/  STG.E desc[UR6][R34.64], R22 ;  /* 0x0000001622007986 */ /* 0x0001e8000c101906 */
.L_x_3244:
[----:B------:R-:W-:Y:S05]  /*5c50*/  BSYNC B0 ;  /* 0x0000000000007941 */ /* 0x000fea0003800000 */
.L_x_3243:
[----:B------:R-:W-:Y:S02]  /*5c60*/  SHF.L.U32 R23, R23, 0x10, RZ ;  /* 0x0000001017177819 */ /* 0x000fe400000006ff */
[----:B------:R-:W-:-:S03]  /*5c70*/  SHF.L.U32 R87, R87, 0x10, RZ ;  /* 0x0000001057577819 */ /* 0x000fc600000006ff */
[----:B0-----:R-:W-:Y:S02]  /*5c80*/  FADD.FTZ R22, R23, -R46 ;  /* 0x8000002e17167221 */ /* 0x001fe40000010000 */
[----:B------:R-:W-:Y:S02]  /*5c90*/  FADD.FTZ R32, -R46, R87 ;  /* 0x000000572e207221 */ /* 0x000fe40000010100 */
[-C--:B------:R-:W-:Y:S02]  /*5ca0*/  FMUL.FTZ R23, R22, R47.reuse ;  /* 0x0000002f16177220 */ /* 0x080fe40000410000 */
[----:B------:R-:W-:Y:S02]  /*5cb0*/  FMUL.FTZ R32, R32, R47 ;  /* 0x0000002f20207220 */ /* 0x000fe40000410000 */
[----:B------:R-:W-:Y:S02]  /*5cc0*/  FFMA.FTZ R34, R30, R23, R28 ;  /* 0x000000171e227223 */ /* 0x000fe4000001001c */
        /* <DEDUP_REMOVED lines=12> */
.L_x_3245:
[----:B------:R-:W-:Y:S01]  /*5d90*/  LOP3.LUT P5, RZ, R21, 0x20000, RZ, 0xc0, !PT ;  /* 0x0002000015ff7812 */ /* 0x000fe200078ac0ff */
[----:B------:R-:W-:-:S12]  /*5da0*/  BSSY B0, `(.L_x_3246) ;  /* 0x000000f000007945 */ /* 0x000fd80003800000 */
[----:B------:R-:W-:Y:S05]  /*5db0*/  @!P5 BRA `(.L_x_3247) ;  /* 0x000000000034d947 */ /* 0x000fea0003800000 */
[----:B------:R-:W2:Y:S01]  /*5dc0*/  LDL R22, [R1+0x40] ;  /* 0x0000400001167983 */ /* 0x000ea20000100800 */
[----:B------:R-:W-:Y:S01]  /*5dd0*/  ULDC.64 UR4, c[0x0][0x270] ;  /* 0x00009c0000047ab9 */ /* 0x000fe20000000a00 */
[----:B------:R-:W-:Y:S02]  /*5de0*/  MOV R23, R67 ;  /* 0x0000004300177202 */ /* 0x000fe40000000f00 */
[----:B------:R-:W-:Y:S01]  /*5df0*/  F2FP.BF16.F32.PACK_AB R35, R35, R34 ;  /* 0x000000222323723e */ /* 0x000fe200000010ff */
[----:B--2---:R-:W-:Y:S01]  /*5e00*/  IMAD R32, R22, UR4, RZ ;  /* 0x0000000416207c24 */ /* 0x004fe2000f8e02ff */
[----:B------:R-:W-:-:S03]  /*5e10*/  MOV R22, R68 ;  /* 0x0000004400167202 */ /* 0x000fc60000000f00 */
[C---:B------:R-:W-:Y:S02]  /*5e20*/  IMAD R33, R103.reuse, UR5, R32 ;  /* 0x0000000567217c24 */ /* 0x040fe4000f8e0220 */
[----:B------:R-:W-:Y:S01]  /*5e30*/  IMAD.WIDE.U32 R22, R103, UR4, R22 ;  /* 0x0000000467167c25 */ /* 0x000fe2000f8e0016 */
[----:B------:R-:W-:-:S03]  /*5e40*/  ULDC.64 UR4, c[0x0][0x210] ;  /* 0x0000840000047ab9 */ /* 0x000fc60000000a00 */
[----:B------:R-:W-:Y:S01]  /*5e50*/  IMAD.IADD R23, R23, 0x1, R33 ;  /* 0x0000000117177824 */ /* 0x000fe200078e0221 */
[----:B------:R-:W-:-:S04]  /*5e60*/  LEA R32, P5, R22, UR4, 0x1 ;  /* 0x0000000416207c11 */ /* 0x000fc8000f8a08ff */
[----:B------:R-:W-:-:S05]  /*5e70*/  LEA.HI.X R33, R22, UR5, R23, 0x1, P5 ;  /* 0x0000000516217c11 */ /* 0x000fca000a8f0c17 */
[----:B------:R0:W-:Y:S04]  /*5e80*/  STG.E desc[UR6][R32.64], R35 ;  /* 0x0000002320007986 */ /* 0x0001e8000c101906 */
.L_x_3247:
[----:B------:R-:W-:Y:S05]  /*5e90*/  BSYNC B0 ;  /* 0x0000000000007941 */ /* 0x000fea0003800000 */
.L_x_3246:
[----:B0-----:R-:W-:Y:S02]  /*5ea0*/  SHF.L.U32 R33, R24, 0x10, RZ ;  /* 0x0000001018217819 */ /* 0x001fe400000006ff */
[----:B------:R-:W-:-:S03]  /*5eb0*/  SHF.L.U32 R23, R88, 0x10, RZ ;  /* 0x0000001058177819 */ /* 0x000fc600000006ff */
[----:B------:R-:W-:Y:S02]  /*5ec0*/  FADD.FTZ R22, R33, -R46 ;  /* 0x8000002e21167221 */ /* 0x000fe40000010000 */
        /* <DEDUP_REMOVED lines=16> */
.L_x_3248:
        /* <DEDUP_REMOVED lines=11> */
[----:B------:R-:W-:-:S04]  /*6080*/  ULDC.64 UR4, c[0x0][0x210] ;  /* 0x0000840000047ab9 */ /* 0x000fc80000000a00 */
[----:B------:R-:W-:Y:S02]  /*6090*/  IADD3 R33, R23, R33, RZ ;  /* 0x0000002117217210 */ /* 0x000fe40007ffe0ff */
[----:B------:R-:W-:-:S04]  /*60a0*/  LEA R32, P5, R22, UR4, 0x1 ;  /* 0x0000000416207c11 */ /* 0x000fc8000f8a08ff */
[----:B------:R-:W-:-:S05]  /*60b0*/  LEA.HI.X R33, R22, UR5, R33, 0x1, P5 ;  /* 0x0000000516217c11 */ /* 0x000fca000a8f0c21 */
[----:B------:R0:W-:Y:S04]  /*60c0*/  STG.E desc[UR6][R32.64], R35 ;  /* 0x0000002320007986 */ /* 0x0001e8000c101906 */
.L_x_3250:
[----:B------:R-:W-:Y:S05]  /*60d0*/  BSYNC B0 ;  /* 0x0000000000007941 */ /* 0x000fea0003800000 */
.L_x_3249:
[----:B------:R-:W-:Y:S01]  /*60e0*/  SHF.L.U32 R25, R25, 0x10, RZ ;  /* 0x0000001019197819 */ /* 0x000fe200000006ff */
[----:B------:R-:W-:-:S04]  /*60f0*/  IMAD.U32 R89, R89, 0x10000, RZ ;  /* 0x0001000059597824 */ /* 0x000fc800078e00ff */
[----:B------:R-:W-:Y:S01]  /*6100*/  FADD.FTZ R22, R25, -R46 ;  /* 0x8000002e19167221 */ /* 0x000fe20000010000 */
[----:B------:R-:W-:-:S03]  /*6110*/  FADD.FTZ R24, -R46, R89 ;  /* 0x000000592e187221 */ /* 0x000fc60000010100 */
[-C--:B------:R-:W-:Y:S01]  /*6120*/  FMUL.FTZ R23, R22, R47.reuse ;  /* 0x0000002f16177220 */ /* 0x080fe20000410000 */
[----:B------:R-:W-:-:S03]  /*6130*/  FMUL.FTZ R24, R24, R47 ;  /* 0x0000002f18187220 */ /* 0x000fc60000410000 */
[----:B0-----:R-:W-:Y:S01]  /*6140*/  FFMA.FTZ R32, R30, R23, R28 ;  /* 0x000000171e207223 */ /* 0x001fe2000001001c */
        /* <DEDUP_REMOVED lines=12> */
.L_x_3251:
        /* <DEDUP_REMOVED lines=16> */
.L_x_3253:
[----:B------:R-:W-:Y:S05]  /*6310*/  BSYNC B0 ;  /* 0x0000000000007941 */ /* 0x000fea0003800000 */
.L_x_3252:
[----:B------:R-:W-:Y:S01]  /*6320*/  SHF.L.U32 R39, R74, 0x10, RZ ;  /* 0x000000104a277819 */ /* 0x000fe200000006ff */
[----:B------:R-:W-:Y:S01]  /*6330*/  IMAD.U32 R91, R91, 0x10000, RZ ;  /* 0x000100005b5b7824 */ /* 0x000fe200078e00ff */
[----:B------:R-:W-:Y:S01]  /*6340*/  SHF.L.U32 R43, R76, 0x10, RZ ;  /* 0x000000104c2b7819 */ /* 0x000fe200000006ff */
[----:B------:R-:W-:Y:S01]  /*6350*/  IMAD.U32 R87, R50, 0x10000, RZ ;  /* 0x0001000032577824 */ /* 0x000fe200078e00ff */
[----:B------:R-:W-:Y:S01]  /*6360*/  SHF.L.U32 R41, R75, 0x10, RZ ;  /* 0x000000104b297819 */ /* 0x000fe200000006ff */
[--C-:B------:R-:W-:Y:S01]  /*6370*/  FADD.FTZ R38, R39, -R46.reuse ;  /* 0x8000002e27267221 */ /* 0x100fe20000010000 */
[----:B------:R-:W-:Y:S01]  /*6380*/  SHF.L.U32 R80, R53, 0x10, RZ ;  /* 0x0000001035507819 */ /* 0x000fe200000006ff */
[--C-:B------:R-:W-:Y:S01]  /*6390*/  FADD.FTZ R40, R43, -R46.reuse ;  /* 0x8000002e2b287221 */ /* 0x100fe20000010000 */
[----:B------:R-:W-:Y:S01]  /*63a0*/  SHF.L.U32 R53, R78, 0x10, RZ ;  /* 0x000000104e357819 */ /* 0x000fe200000006ff */
[--C-:B------:R-:W-:Y:S01]  /*63b0*/  FADD.FTZ R39, R41, -R46.reuse ;  /* 0x8000002e29277221 */ /* 0x100fe20000010000 */
[----:B------:R-:W-:Y:S01]  /*63c0*/  SHF.L.U32 R90, R90, 0x10, RZ ;  /* 0x000000105a5a7819 */ /* 0x000fe200000006ff */
[----:B------:R-:W-:Y:S01]  /*63d0*/  IMAD.U32 R23, R57, 0x10000, RZ ;  /* 0x0001000039177824 */ /* 0x000fe200078e00ff */
[----:B------:R-:W-:Y:S01]  /*63e0*/  SHF.L.U32 R114, R26, 0x10, RZ ;  /* 0x000000101a727819 */ /* 0x000fe200000006ff */
[----:B------:R-:W-:Y:S01]  /*63f0*/  IMAD.U32 R34, R64, 0x10000, RZ ;  /* 0x0001000040227824 */ /* 0x000fe200078e00ff */
[----:B------:R-:W-:Y:S01]  /*6400*/  SHF.L.U32 R89, R27, 0x10, RZ ;  /* 0x000000101b597819 */ /* 0x000fe200000006ff */
[----:B------:R-:W-:Y:S01]  /*6410*/  IMAD.U32 R41, R77, 0x10000, RZ ;  /* 0x000100004d297824 */ /* 0x000fe200078e00ff */
[----:B------:R-:W-:Y:S01]  /*6420*/  SHF.L.U32 R88, R48, 0x10, RZ ;  /* 0x0000001030587819 */ /* 0x000fe200000006ff */
[----:B------:R-:W-:Y:S01]  /*6430*/  FADD.FTZ R42, R53, -R46 ;  /* 0x8000002e352a7221 */ /* 0x000fe20000010000 */
[----:B------:R-:W-:Y:S01]  /*6440*/  SHF.L.U32 R86, R51, 0x10, RZ ;  /* 0x0000001033567819 */ /* 0x000fe200000006ff */
[----:B------:R-:W-:Y:S01]  /*6450*/  FADD.FTZ R53, -R46, R90 ;  /* 0x0000005a2e357221 */ /* 0x000fe20000010100 */
[----:B------:R-:W-:Y:S01]  /*6460*/  SHF.L.U32 R81, R52, 0x10, RZ ;  /* 0x0000001034517819 */ /* 0x000fe200000006ff */
[----:B------:R-:W-:Y:S01]  /*6470*/  FADD.FTZ R52, -R46, R91 ;  /* 0x0000005b2e347221 */ /* 0x000fe20000010100 */
[----:B------:R-:W-:Y:S01]  /*6480*/  SHF.L.U32 R45, R54, 0x10, RZ ;  /* 0x00000010362d7819 */ /* 0x000fe200000006ff */
[----:B------:R-:W1:Y:S01]  /*6490*/  S2R R91, SR_TID.X ;  /* 0x00000000005b7919 */ /* 0x000e620000002100 */
[----:B------:R-:W-:Y:S01]  /*64a0*/  SHF.L.U32 R44, R55, 0x10, RZ ;  /* 0x00000010372c7819 */ /* 0x000fe200000006ff */
[----:B------:R-:W2:Y:S01]  /*64b0*/  LDC R90, c[0x0][0x294] ;  /* 0x0000a500ff5a7b82 */ /* 0x000ea20000000800 */
[----:B------:R-:W-:Y:S01]  /*64c0*/  SHF.L.U32 R22, R56, 0x10, RZ ;  /* 0x0000001038167819 */ /* 0x000fe200000006ff */
[--C-:B------:R-:W-:Y:S01]  /*64d0*/  FADD.FTZ R114, R114, -R46.reuse ;  /* 0x8000002e72727221 */ /* 0x100fe20000010000 */
[----:B0-----:R-:W-:Y:S01]  /*64e0*/  SHF.L.U32 R24, R58, 0x10, RZ ;  /* 0x000000103a187819 */ /* 0x001fe200000006ff */
[--C-:B------:R-:W-:Y:S01]  /*64f0*/  FADD.FTZ R89, R89, -R46.reuse ;  /* 0x8000002e59597221 */ /* 0x100fe20000010000 */
[----:B------:R-:W-:Y:S01]  /*6500*/  SHF.L.U32 R25, R59, 0x10, RZ ;  /* 0x000000103b197819 */ /* 0x000fe200000006ff */
        /* <DEDUP_REMOVED lines=30> */
[----:B------:R-:W-:Y:S01]  /*66f0*/  FADD.FTZ R48, R51, -R46 ;  /* 0x8000002e33307221 */ /* 0x000fe20000010000 */
[----:B------:R-:W-:Y:S01]  /*6700*/  PRMT R54, R72, 0x7632, R54 ;  /* 0x0000763248367816 */ /* 0x000fe20000000036 */
[-C--:B------:R-:W-:Y:S01]  /*6710*/  FMUL.FTZ R114, R114, R47.reuse ;  /* 0x0000002f72727220 */ /* 0x080fe20000410000 */
        /* <DEDUP_REMOVED lines=34> */
[----:B------:R-:W-:Y:S01]  /*6940*/  FMUL.FTZ R48, R48, R47 ;  /* 0x0000002f30307220 */ /* 0x000fe20000410000 */
[----:B------:R-:W-:Y:S01]  /*6950*/  SHF.L.U32 R118, R118, 0x10, RZ ;  /* 0x0000001076767819 */ /* 0x000fe200000006ff */
[----:B------:R-:W-:Y:S01]  /*6960*/  IMAD.U32 R116, R116, 0x10000, RZ ;  /* 0x0001000074747824 */ /* 0x000fe200078e00ff */
[----:B------:R-:W-:Y:S01]  /*6970*/  SHF.L.U32 R117, R117, 0x10, RZ ;  /* 0x0000001075757819 */ /* 0x000fe200000006ff */
[----:B------:R-:W-:Y:S01]  /*6980*/  IMAD.U32 R108, R108, 0x10000, RZ ;  /* 0x000100006c6c7824 */ /* 0x000fe200078e00ff */
[----:B------:R-:W-:Y:S01]  /*6990*/  SHF.L.U32 R115, R115, 0x10, RZ ;  /* 0x0000001073737819 */ /* 0x000fe200000006ff */
[----:B------:R-:W-:Y:S01]  /*69a0*/  IMAD.U32 R59, R59, 0x10000, RZ ;  /* 0x000100003b3b7824 */ /* 0x000fe200078e00ff */
[----:B------:R-:W-:Y:S01]  /*69b0*/  SHF.L.U32 R113, R113, 0x10, RZ ;  /* 0x0000001071717819 */ /* 0x000fe200000006ff */
[--C-:B------:R-:W-:Y:S01]  /*69c0*/  FFMA.FTZ R114, R30, R114, R28.reuse ;  /* 0x000000721e727223 */ /* 0x100fe2000001001c */
[----:B------:R-:W-:Y:S01]  /*69d0*/  SHF.L.U32 R112, R112, 0x10, RZ ;  /* 0x0000001070707819 */ /* 0x000fe200000006ff */
[C-C-:B------:R-:W-:Y:S01]  /*69e0*/  FFMA.FTZ R89, R30.reuse, R89, R28.reuse ;  /* 0x000000591e597223 */ /* 0x140fe2000001001c */
[----:B------:R-:W-:Y:S01]  /*69f0*/  SHF.L.U32 R111, R111, 0x10, RZ ;  /* 0x000000106f6f7819 */ /* 0x000fe200000006ff */
[--C-:B------:R-:W-:Y:S01]  /*6a00*/  FFMA.FTZ R88, R30, R88, R28.reuse ;  /* 0x000000581e587223 */ /* 0x100fe2000001001c */
[----:B------:R-:W-:Y:S01]  /*6a10*/  SHF.L.U32 R110, R110, 0x10, RZ ;  /* 0x000000106e6e7819 */ /* 0x000fe200000006ff */
[C-C-:B------:R-:W-:Y:S01]  /*6a20*/  FFMA.FTZ R87, R30.reuse, R87, R28.reuse ;  /* 0x000000571e577223 */ /* 0x140fe2000001001c */
[----:B------:R-:W-:Y:S01]  /*6a30*/  SHF.L.U32 R109, R109, 0x10, RZ ;  /* 0x000000106d6d7819 */ /* 0x000fe200000006ff */
[C-C-:B------:R-:W-:Y:S01]  /*6a40*/  FFMA.FTZ R86, R30.reuse, R86, R28.reuse ;  /* 0x000000561e567223 */ /* 0x140fe2000001001c */
[----:B------:R-:W-:Y:S01]  /*6a50*/  SHF.L.U32 R107, R107, 0x10, RZ ;  /* 0x000000106b6b7819 */ /* 0x000fe200000006ff */
[--C-:B------:R-:W-:Y:S01]  /*6a60*/  FFMA.FTZ R81, R30, R81, R28.reuse ;  /* 0x000000511e517223 */ /* 0x100fe2000001001c */
        /* <DEDUP_REMOVED lines=28> */
[C-C-:B------:R-:W-:Y:S01]  /*6c30*/  FFMA.FTZ R37, R30.reuse, R37, R28.reuse ;  /* 0x000000251e257223 */ /* 0x140fe2000001001c */
[C-C-:B------:R-:W-:Y:S01]  /*6c40*/  FFMA.FTZ R38, R30.reuse, R38, R28.reuse ;  /* 0x000000261e267223 */ /* 0x140fe2000001001c */
[C-C-:B------:R-:W-:Y:S01]  /*6c50*/  FFMA.FTZ R39, R30.reuse, R39, R28.reuse ;  /* 0x000000271e277223 */ /* 0x140fe2000001001c */
[C-C-:B------:R-:W-:Y:S01]  /*6c60*/  FFMA.FTZ R40, R30.reuse, R40, R28.reuse ;  /* 0x000000281e287223 */ /* 0x140fe2000001001c */
[C-C-:B------:R-:W-:Y:S01]  /*6c70*/  FFMA.FTZ R41, R30.reuse, R41, R28.reuse ;  /* 0x000000291e297223 */ /* 0x140fe2000001001c */
[C-C-:B------:R-:W-:Y:S01]  /*6c80*/  FFMA.FTZ R42, R30.reuse, R42, R28.reuse ;  /* 0x0000002a1e2a7223 */ /* 0x140fe2000001001c */
[C-C-:B------:R-:W-:Y:S01]  /*6c90*/  FFMA.FTZ R43, R30.reuse, R43, R28.reuse ;  /* 0x0000002b1e2b7223 */ /* 0x140fe2000001001c */
[----:B------:R-:W-:Y:S01]  /*6ca0*/  FFMA.FTZ R28, R30, R48, R28 ;  /* 0x000000301e1c7223 */ /* 0x000fe2000001001c */
        /* <DEDUP_REMOVED lines=82> */
[----:B-12---:R-:W-:Y:S06]  /*71d0*/  @!P6 BRA `(.L_x_3254) ;  /* 0x000000000028e947 */ /* 0x006fec0003800000 */
        /* <DEDUP_REMOVED lines=10> */
.L_x_3254:
[----:B------:R-:W-:Y:S01]  /*7280*/  LOP3.LUT P5, RZ, R21, 0x4000, RZ, 0xc0, !PT ;  /* 0x0000400015ff7812 */ /* 0x000fe200078ac0ff */
[----:B------:R-:W-:-:S12]  /*7290*/  BSSY B0, `(.L_x_3255) ;  /* 0x000000f000007945 */ /* 0x000fd80003800000 */
[----:B------:R-:W-:Y:S05]  /*72a0*/  @!P5 BRA `(.L_x_3256) ;  /* 0x000000000034d947 */ /* 0x000fea0003800000 */
[----:B------:R-:W2:Y:S01]  /*72b0*/  LDL R31, [R1+0x34] ;  /* 0x00003400011f7983 */ /* 0x000ea20000100800 */
[----:B------:R-:W-:Y:S01]  /*72c0*/  ULDC.64 UR4, c[0x0][0x270] ;  /* 0x00009c0000047ab9 */ /* 0x000fe20000000a00 */
[----:B------:R-:W-:Y:S02]  /*72d0*/  MOV R62, R68 ;  /* 0x00000044003e7202 */ /* 0x000fe40000000f00 */
[----:B------:R-:W-:Y:S02]  /*72e0*/  MOV R63, R67 ;  /* 0x00000043003f7202 */ /* 0x000fe40000000f00 */
[----:B------:R-:W-:Y:S01]  /*72f0*/  F2FP.BF16.F32.PACK_AB R29, R29, R114 ;  /* 0x000000721d1d723e */ /* 0x000fe200000010ff */
[----:B------:R-:W-:-:S04]  /*7300*/  IMAD.WIDE.U32 R62, R100, UR4, R62 ;  /* 0x00000004643e7c25 */ /* 0x000fc8000f8e003e */
[----:B--2---:R-:W-:-:S04]  /*7310*/  IMAD R31, R31, UR4, RZ ;  /* 0x000000041f1f7c24 */ /* 0x004fc8000f8e02ff */
[----:B------:R-:W-:Y:S01]  /*7320*/  IMAD R31, R100, UR5, R31 ;  /* 0x00000005641f7c24 */ /* 0x000fe2000f8e021f */
[----:B------:R-:W-:Y:S02]  /*7330*/  ULDC.64 UR4, c[0x0][0x210] ;  /* 0x0000840000047ab9 */ /* 0x000fe40000000a00 */
[----:B------:R-:W-:Y:S02]  /*7340*/  LEA R64, P5, R62, UR4, 0x1 ;  /* 0x000000043e407c11 */ /* 0x000fe4000f8a08ff */
[----:B------:R-:W-:-:S04]  /*7350*/  IADD3 R31, R63, R31, RZ ;  /* 0x0000001f3f1f7210 */ /* 0x000fc80007ffe0ff */
[----:B------:R-:W-:-:S05]  /*7360*/  LEA.HI.X R65, R62, UR5, R31, 0x1, P5 ;  /* 0x000000053e417c11 */ /* 0x000fca000a8f0c1f */
[----:B------:R0:W-:Y:S02]  /*7370*/  STG.E desc[UR6][R64.64], R29 ;  /* 0x0000001d40007986 */ /* 0x0001e4000c101906 */
.L_x_3256:
[----:B------:R-:W-:Y:S05]  /*7380*/  BSYNC B0 ;  /* 0x0000000000007941 */ /* 0x000fea0003800000 */
.L_x_3255:
        /* <DEDUP_REMOVED lines=11> */
.L_x_3257:
[----:B------:R-:W-:Y:S01]  /*7440*/  LOP3.LUT P5, RZ, R21, 0x2000, RZ, 0xc0, !PT ;  /* 0x0000200015ff7812 */ /* 0x000fe200078ac0ff */
[----:B------:R-:W-:-:S12]  /*7450*/  BSSY B0, `(.L_x_3258) ;  /* 0x000000f000007945 */ /* 0x000fd80003800000 */
[----:B------:R-:W-:Y:S05]  /*7460*/  @!P5 BRA `(.L_x_3259) ;  /* 0x000000000034d947 */ /* 0x000fea0003800000 */
[----:B0-----:R-:W2:Y:S01]  /*7470*/  LDL R29, [R1+0x30] ;  /* 0x00003000011d7983 */ /* 0x001ea20000100800 */
[----:B------:R-:W-:Y:S01]  /*7480*/  ULDC.64 UR4, c[0x0][0x270] ;  /* 0x00009c0000047ab9 */ /* 0x000fe20000000a00 */
[----:B------:R-:W-:Y:S01]  /*7490*/  MOV R63, R67 ;  /* 0x00000043003f7202 */ /* 0x000fe20000000f00 */
[----:B------:R-:W-:Y:S01]  /*74a0*/  IMAD.MOV.U32 R62, RZ, RZ, R68 ;  /* 0x000000ffff3e7224 */ /* 0x000fe200078e0044 */
[----:B------:R-:W-:-:S03]  /*74b0*/  F2FP.BF16.F32.PACK_AB R79, R79, R89 ;  /* 0x000000594f4f723e */ /* 0x000fc600000010ff */
        /* <DEDUP_REMOVED lines=8> */
.L_x_3259:
[----:B------:R-:W-:Y:S05]  /*7540*/  BSYNC B0 ;  /* 0x0000000000007941 */ /* 0x000fea0003800000 */
.L_x_3258:
[----:B0-----:R-:W-:-:S05]  /*7550*/  SHF.R.U32.HI R29, RZ, 0x5, R91 ;  /* 0x00000005ff1d7819 */ /* 0x001fca000001165b */
[----:B------:R-:W-:Y:S01]  /*7560*/  IMAD R29, R90, UR8, R29 ;  /* 0x000000085a1d7c24 */ /* 0x000fe2000f8e021d */
[----:B------:R-:W-:Y:S06]  /*7570*/  @!P6 BRA `(.L_x_3260) ;  /* 0x000000000028e947 */ /* 0x000fec0003800000 */
        /* <DEDUP_REMOVED lines=10> */
.L_x_3260:
        /* <DEDUP_REMOVED lines=12> */
[----:B-1----:R-:W-:Y:S02]  /*76e0*/  LEA R64, P5, R62, UR4, 0x1 ;  /* 0x000000043e407c11 */ /* 0x002fe4000f8a08ff */
[----:B------:R-:W-:-:S04]  /*76f0*/  IADD3 R31, R63, R31, RZ ;  /* 0x0000001f3f1f7210 */ /* 0x000fc80007ffe0ff */
[----:B------:R-:W-:-:S05]  /*7700*/  LEA.HI.X R65, R62, UR5, R31, 0x1, P5 ;  /* 0x000000053e417c11 */ /* 0x000fca000a8f0c1f */
[----:B------:R0:W-:Y:S02]  /*7710*/  STG.E desc[UR6][R64.64], R73 ;  /* 0x0000004940007986 */ /* 0x0001e4000c101906 */
.L_x_3262:
[----:B------:R-:W-:Y:S05]  /*7720*/  BSYNC B0 ;  /* 0x0000000000007941 */ /* 0x000fea0003800000 */
.L_x_3261:
[----:B0-----:R-:W-:Y:S01]  /*7730*/  IADD3 R73, R29, 0x1f0, RZ ;  /* 0x000001f01d497810 */ /* 0x001fe20007ffe0ff */
        /* <DEDUP_REMOVED lines=11> */
.L_x_3263:
[----:B------:R-:W-:Y:S01]  /*77f0*/  LOP3.LUT P5, RZ, R21, 0x800, RZ, 0xc0, !PT ;  /* 0x0000080015ff7812 */ /* 0x000fe200078ac0ff */
[----:B------:R-:W-:-:S12]  /*7800*/  BSSY B0, `(.L_x_3264) ;  /* 0x000000f000007945 */ /* 0x000fd80003800000 */
[----:B------:R-:W-:Y:S05]  /*7810*/  @!P5 BRA `(.L_x_3265) ;  /* 0x000000000034d947 */ /* 0x000fea0003800000 */
[----:B------:R-:W1:Y:S01]  /*7820*/  LDL R31, [R1+0x28] ;  /* 0x00002800011f7983 */ /* 0x000e620000100800 */
[----:B------:R-:W-:Y:S01]  /*7830*/  ULDC.64 UR4, c[0x0][0x270] ;  /* 0x00009c0000047ab9 */ /* 0x000fe20000000a00 */
[----:B------:R-:W-:Y:S01]  /*7840*/  MOV R63, R67 ;  /* 0x00000043003f7202 */ /* 0x000fe20000000f00 */
[----:B------:R-:W-:Y:S01]  /*7850*/  IMAD.MOV.U32 R62, RZ, RZ, R68 ;  /* 0x000000ffff3e7224 */ /* 0x000fe200078e0044 */
[----:B------:R-:W-:-:S03]  /*7860*/  F2FP.BF16.F32.PACK_AB R87, R78, R87 ;  /* 0x000000574e57723e */ /* 0x000fc600000010ff */
[----:B------:R-:W-:-:S04]  /*7870*/  IMAD.WIDE.U32 R62, R97, UR4, R62 ;  /* 0x00000004613e7c25 */ /* 0x000fc8000f8e003e */
[----:B-1----:R-:W-:-:S04]  /*7880*/  IMAD R64, R31, UR4, RZ ;  /* 0x000000041f407c24 */ /* 0x002fc8000f8e02ff */
[----:B------:R-:W-:Y:S01]  /*7890*/  IMAD R31, R97, UR5, R64 ;  /* 0x00000005611f7c24 */ /* 0x000fe2000f8e0240 */
[----:B------:R-:W-:Y:S02]  /*78a0*/  ULDC.64 UR4, c[0x0][0x210] ;  /* 0x0000840000047ab9 */ /* 0x000fe40000000a00 */
[----:B------:R-:W-:Y:S02]  /*78b0*/  LEA R64, P5, R62, UR4, 0x1 ;  /* 0x000000043e407c11 */ /* 0x000fe4000f8a08ff */
[----:B------:R-:W-:-:S04]  /*78c0*/  IADD3 R31, R63, R31, RZ ;  /* 0x0000001f3f1f7210 */ /* 0x000fc80007ffe0ff */
[----:B------:R-:W-:-:S05]  /*78d0*/  LEA.HI.X R65, R62, UR5, R31, 0x1, P5 ;  /* 0x000000053e417c11 */ /* 0x000fca000a8f0c1f */
[----:B------:R0:W-:Y:S02]  /*78e0*/  STG.E desc[UR6][R64.64], R87 ;  /* 0x0000005740007986 */ /* 0x0001e4000c101906 */
.L_x_3265:
[----:B------:R-:W-:Y:S05]  /*78f0*/  BSYNC B0 ;  /* 0x0000000000007941 */ /* 0x000fea0003800000 */
.L_x_3264:
[----:B------:R-:W-:Y:S05]  /*7900*/  @!P6 BRA `(.L_x_3266) ;  /* 0x000000000028e947 */ /* 0x000fea0003800000 */
        /* <DEDUP_REMOVED lines=10> */
.L_x_3266:
        /* <DEDUP_REMOVED lines=12> */
[----:B01----:R-:W-:Y:S02]  /*7a70*/  LEA R64, P5, R62, UR4, 0x1 ;  /* 0x000000043e407c11 */ /* 0x003fe4000f8a08ff */
[----:B------:R-:W-:-:S04]  /*7a80*/  IADD3 R31, R63, R31, RZ ;  /* 0x0000001f3f1f7210 */ /* 0x000fc80007ffe0ff */
[----:B------:R-:W-:-:S05]  /*7a90*/  LEA.HI.X R65, R62, UR5, R31, 0x1, P5 ;  /* 0x000000053e417c11 */ /* 0x000fca000a8f0c1f */
[----:B------:R2:W-:Y:S02]  /*7aa0*/  STG.E desc[UR6][R64.64], R77 ;  /* 0x0000004d40007986 */ /* 0x0005e4000c101906 */
.L_x_3268:
[----:B------:R-:W-:Y:S05]  /*7ab0*/  BSYNC B0 ;  /* 0x0000000000007941 */ /* 0x000fea0003800000 */
.L_x_3267:
[----:B------:R-:W-:Y:S05]  /*7ac0*/  @!P6 BRA `(.L_x_3269) ;  /* 0x000000000028e947 */ /* 0x000fea0003800000 */
[----:B------:R-:W-:Y:S01]  /*7ad0*/  FMUL.FTZ R31, R81, -1.4426950216293334961 ;  /* 0xbfb8aa3b511f7820 */ /* 0x000fe20000410000 */
[----:B------:R-:W-:-:S05]  /*7ae0*/  FMUL.FTZ R63, R76, -1.4426950216293334961 ;  /* 0xbfb8aa3b4c3f7820 */ /* 0x000fca0000410000 */
[----:B------:R-:W3:Y:S08]  /*7af0*/  MUFU.EX2 R31, R31 ;  /* 0x0000001f001f7308 */ /* 0x000ef00000000800 */
[----:B------:R-:W0:Y:S01]  /*7b00*/  MUFU.EX2 R63, R63 ;  /* 0x0000003f003f7308 */ /* 0x000e220000000800 */
[----:B---3--:R-:W-:-:S07]  /*7b10*/  FADD.FTZ R62, R31, 1 ;  /* 0x3f8000001f3e7421 */ /* 0x008fce0000010000 */
[----:B------:R-:W3:Y:S01]  /*7b20*/  MUFU.RCP R62, R62 ;  /* 0x0000003e003e7308 */ /* 0x000ee20000001000 */
[----:B012---:R-:W-:-:S07]  /*7b30*/  FADD.FTZ R64, R63, 1 ;  /* 0x3f8000003f407421 */ /* 0x007fce0000010000 */
[----:B------:R-:W0:Y:S01]  /*7b40*/  MUFU.RCP R65, R64 ;  /* 0x0000004000417308 */ /* 0x000e220000001000 */
[----:B---3--:R-:W-:Y:S01]  /*7b50*/  FMUL.FTZ R81, R81, R62 ;  /* 0x0000003e51517220 */ /* 0x008fe20000410000 */
[----:B0-----:R-:W-:-:S07]  /*7b60*/  FMUL.FTZ R76, R76, R65 ;  /* 0x000000414c4c7220 */ /* 0x001fce0000410000 */
.L_x_3269:
[----:B------:R-:W-:Y:S01]  /*7b70*/  LOP3.LUT P5, RZ, R21, 0x200, RZ, 0xc0, !PT ;  /* 0x0000020015ff7812 */ /* 0x000fe200078ac0ff */
[----:B------:R-:W-:-:S12]  /*7b80*/  BSSY B0, `(.L_x_3270) ;  /* 0x000000f000007945 */ /* 0x000fd80003800000 */
[----:B------:R-:W-:Y:S05]  /*7b90*/  @!P5 BRA `(.L_x_3271) ;  /* 0x000000000034d947 */ /* 0x000fea0003800000 */
[----:B------:R-:W3:Y:S01]  /*7ba0*/  LDL R31, [R1+0x20] ;  /* 0x00002000011f7983 */ /* 0x000ee20000100800 */
[----:B------:R-:W-:Y:S01]  /*7bb0*/  ULDC.64 UR4, c[0x0][0x270] ;  /* 0x00009c0000047ab9 */ /* 0x000fe20000000a00 */
[----:B------:R-:W-:Y:S01]  /*7bc0*/  MOV R62, R68 ;  /* 0x00000044003e7202 */ /* 0x000fe20000000f00 */
[----:B------:R-:W-:Y:S01]  /*7bd0*/  IMAD.MOV.U32 R63, RZ, RZ, R67 ;  /* 0x000000ffff3f7224 */ /* 0x000fe200078e0043 */
[----:B------:R-:W-:-:S03]  /*7be0*/  F2FP.BF16.F32.PACK_AB R81, R76, R81 ;  /* 0x000000514c51723e */ /* 0x000fc600000010ff */
[----:B------:R-:W-:-:S04]  /*7bf0*/  IMAD.WIDE.U32 R62, R94, UR4, R62 ;  /* 0x000000045e3e7c25 */ /* 0x000fc8000f8e003e */
[----:B---3--:R-:W-:-:S04]  /*7c00*/  IMAD R31, R31, UR4, RZ ;  /* 0x000000041f1f7c24 */ /* 0x008fc8000f8e02ff */
[----:B------:R-:W-:Y:S01]  /*7c10*/  IMAD R31, R94, UR5, R31 ;  /* 0x000000055e1f7c24 */ /* 0x000fe2000f8e021f */
[----:B------:R-:W-:Y:S02]  /*7c20*/  ULDC.64 UR4, c[0x0][0x210] ;  /* 0x0000840000047ab9 */ /* 0x000fe40000000a00 */
[----:B012---:R-:W-:Y:S02]  /*7c30*/  LEA R64, P5, R62, UR4, 0x1 ;  /* 0x000000043e407c11 */ /* 0x007fe4000f8a08ff */
[----:B------:R-:W-:-:S04]  /*7c40*/  IADD3 R31, R63, R31, RZ ;  /* 0x0000001f3f1f7210 */ /* 0x000fc80007ffe0ff */
[----:B------:R-:W-:-:S05]  /*7c50*/  LEA.HI.X R65, R62, UR5, R31, 0x1, P5 ;  /* 0x000000053e417c11 */ /* 0x000fca000a8f0c1f */
[----:B------:R3:W-:Y:S02]  /*7c60*/  STG.E desc[UR6][R64.64], R81 ;  /* 0x0000005140007986 */ /* 0x0007e4000c101906 */
.L_x_3271:
[----:B------:R-:W-:Y:S05]  /*7c70*/  BSYNC B0 ;  /* 0x0000000000007941 */ /* 0x000fea0003800000 */
.L_x_3270:
[----:B------:R-:W-:Y:S05]  /*7c80*/  @!P6 BRA `(.L_x_3272) ;  /* 0x000000000028e947 */ /* 0x000fea0003800000 */
[----:B------:R-:W-:Y:S01]  /*7c90*/  FMUL.FTZ R31, R80, -1.4426950216293334961 ;  /* 0xbfb8aa3b501f7820 */ /* 0x000fe20000410000 */
[----:B0123--:R-:W-:-:S05]  /*7ca0*/  FMUL.FTZ R64, R75, -1.4426950216293334961 ;  /* 0xbfb8aa3b4b407820 */ /* 0x00ffca0000410000 */
        /* <DEDUP_REMOVED lines=8> */
.L_x_3272:
[----:B------:R-:W-:Y:S01]  /*7d30*/  LOP3.LUT P5, RZ, R21, 0x100, RZ, 0xc0, !PT ;  /* 0x0000010015ff7812 */ /* 0x000fe200078ac0ff */
[----:B------:R-:W-:-:S12]  /*7d40*/  BSSY B0, `(.L_x_3273) ;  /* 0x000000f000007945 */ /* 0x000fd80003800000 */
[----:B------:R-:W-:Y:S05]  /*7d50*/  @!P5 BRA `(.L_x_3274) ;  /* 0x000000000034d947 */ /* 0x000fea0003800000 */
[----:B------:R-:W0:Y:S01]  /*7d60*/  LDL R31, [R1+0x1c] ;  /* 0x00001c00011f7983 */ /* 0x000e220000100800 */
[----:B------:R-:W-:Y:S01]  /*7d70*/  ULDC.64 UR4, c[0x0][0x270] ;  /* 0x00009c0000047ab9 */ /* 0x000fe20000000a00 */
[----:B------:R-:W-:Y:S02]  /*7d80*/  MOV R62, R68 ;  /* 0x00000044003e7202 */ /* 0x000fe40000000f00 */
[----:B------:R-:W-:Y:S02]  /*7d90*/  MOV R63, R67 ;  /* 0x00000043003f7202 */ /* 0x000fe40000000f00 */
[----:B------:R-:W-:Y:S01]  /*7da0*/  F2FP.BF16.F32.PACK_AB R75, R75, R80 ;  /* 0x000000504b4b723e */ /* 0x000fe200000010ff */
[----:B------:R-:W-:-:S04]  /*7db0*/  IMAD.WIDE.U32 R62, R85, UR4, R62 ;  /* 0x00000004553e7c25 */ /* 0x000fc8000f8e003e */
[----:B0123--:R-:W-:-:S04]  /*7dc0*/  IMAD R64, R31, UR4, RZ ;  /* 0x000000041f407c24 */ /* 0x00ffc8000f8e02ff */
[----:B------:R-:W-:Y:S01]  /*7dd0*/  IMAD R31, R85, UR5, R64 ;  /* 0x00000005551f7c24 */ /* 0x000fe2000f8e0240 */
[----:B------:R-:W-:Y:S02]  /*7de0*/  ULDC.64 UR4, c[0x0][0x210] ;  /* 0x0000840000047ab9 */ /* 0x000fe40000000a00 */
[----:B------:R-:W-:Y:S02]  /*7df0*/  LEA R64, P5, R62, UR4, 0x1 ;  /* 0x000000043e407c11 */ /* 0x000fe4000f8a08ff */
[----:B------:R-:W-:-:S04]  /*7e00*/  IADD3 R31, R63, R31, RZ ;  /* 0x0000001f3f1f7210 */ /* 0x000fc80007ffe0ff */
[----:B------:R-:W-:-:S05]  /*7e10*/  LEA.HI.X R65, R62, UR5, R31, 0x1, P5 ;  /* 0x000000053e417c11 */ /* 0x000fca000a8f0c1f */
[----:B------:R4:W-:Y:S02]  /*7e20*/  STG.E desc[UR6][R64.64], R75 ;  /* 0x0000004b40007986 */ /* 0x0009e4000c101906 */
.L_x_3274:
[----:B------:R-:W-:Y:S05]  /*7e30*/  BSYNC B0 ;  /* 0x0000000000007941 */ /* 0x000fea0003800000 */
.L_x_3273:
[----:B------:R-:W-:Y:S05]  /*7e40*/  @!P6 BRA `(.L_x_3275) ;  /* 0x000000000028e947 */ /* 0x000fea0003800000 */
[----:B------:R-:W-:Y:S01]  /*7e50*/  FMUL.FTZ R31, R45, -1.4426950216293334961 ;  /* 0xbfb8aa3b2d1f7820 */ /* 0x000fe20000410000 */
[----:B------:R-:W-:-:S05]  /*7e60*/  FMUL.FTZ R63, R74, -1.4426950216293334961 ;  /* 0xbfb8aa3b4a3f7820 */ /* 0x000fca0000410000 */
[----:B------:R-:W5:Y:S08]  /*7e70*/  MUFU.EX2 R31, R31 ;  /* 0x0000001f001f7308 */ /* 0x000f700000000800 */
[----:B------:R-:W0:Y:S01]  /*7e80*/  MUFU.EX2 R63, R63 ;  /* 0x0000003f003f7308 */ /* 0x000e220000000800 */
[----:B-----5:R-:W-:-:S07]  /*7e90*/  FADD.FTZ R62, R31, 1 ;  /* 0x3f8000001f3e7421 */ /* 0x020fce0000010000 */
[----:B------:R-:W5:Y:S01]  /*7ea0*/  MUFU.RCP R62, R62 ;  /* 0x0000003e003e7308 */ /* 0x000f620000001000 */
[----:B01234-:R-:W-:-:S07]  /*7eb0*/  FADD.FTZ R64, R63, 1 ;  /* 0x3f8000003f407421 */ /* 0x01ffce0000010000 */
[----:B------:R-:W0:Y:S01]  /*7ec0*/  MUFU.RCP R65, R64 ;  /* 0x0000004000417308 */ /* 0x000e220000001000 */
[----:B-----5:R-:W-:Y:S01]  /*7ed0*/  FMUL.FTZ R45, R45, R62 ;  /* 0x0000003e2d2d7220 */ /* 0x020fe20000410000 */
[----:B0-----:R-:W-:-:S07]  /*7ee0*/  FMUL.FTZ R74, R74, R65 ;  /* 0x000000414a4a7220 */ /* 0x001fce0000410000 */
.L_x_3275:
[----:B------:R-:W-:Y:S01]  /*7ef0*/  LOP3.LUT P5, RZ, R21, 0x80, RZ, 0xc0, !PT ;  /* 0x0000008015ff7812 */ /* 0x000fe200078ac0ff */
[----:B------:R-:W-:-:S12]  /*7f00*/  BSSY B0, `(.L_x_3276) ;  /* 0x000000f000007945 */ /* 0x000fd80003800000 */
[----:B------:R-:W-:Y:S05]  /*7f10*/  @!P5 BRA `(.L_x_3277) ;  /* 0x000000000034d947 */ /* 0x000fea0003800000 */
[----:B------:R-:W5:Y:S01]  /*7f20*/  LDL R31, [R1+0x18] ;  /* 0x00001800011f7983 */ /* 0x000f620000100800 */
[----:B------:R-:W-:Y:S01]  /*7f30*/  ULDC.64 UR4, c[0x0][0x270] ;  /* 0x00009c0000047ab9 */ /* 0x000fe20000000a00 */
[----:B------:R-:W-:Y:S02]  /*7f40*/  MOV R62, R68 ;  /* 0x00000044003e7202 */ /* 0x000fe40000000f00 */
[----:B------:R-:W-:Y:S02]  /*7f50*/  MOV R63, R67 ;  /* 0x00000043003f7202 */ /* 0x000fe40000000f00 */
[----:B------:R-:W-:Y:S01]  /*7f60*/  F2FP.BF16.F32.PACK_AB R45, R74, R45 ;  /* 0x0000002d4a2d723e */ /* 0x000fe200000010ff */
[----:B------:R-:W-:-:S04]  /*7f70*/  IMAD.WIDE.U32 R62, R84, UR4, R62 ;  /* 0x00000004543e7c25 */ /* 0x000fc8000f8e003e */
[----:B-----5:R-:W-:-:S04]  /*7f80*/  IMAD R31, R31, UR4, RZ ;  /* 0x000000041f1f7c24 */ /* 0x020fc8000f8e02ff */
[----:B------:R-:W-:Y:S01]  /*7f90*/  IMAD R31, R84, UR5, R31 ;  /* 0x00000005541f7c24 */ /* 0x000fe2000f8e021f */
[----:B------:R-:W-:Y:S02]  /*7fa0*/  ULDC.64 UR4, c[0x0][0x210] ;  /* 0x0000840000047ab9 */ /* 0x000fe40000000a00 */
[----:B01234-:R-:W-:Y:S01]  /*7fb0*/  LEA R64, P5, R62, UR4, 0x1 ;  /* 0x000000043e407c11 */ /* 0x01ffe2000f8a08ff */
[----:B------:R-:W-:-:S05]  /*7fc0*/  IMAD.IADD R31, R63, 0x1, R31 ;  /* 0x000000013f1f7824 */ /* 0x000fca00078e021f */
[----:B------:R-:W-:-:S05]  /*7fd0*/  LEA.HI.X R65, R62, UR5, R31, 0x1, P5 ;  /* 0x000000053e417c11 */ /* 0x000fca000a8f0c1f */
[----:B------:R0:W-:Y:S02]  /*7fe0*/  STG.E desc[UR6][R64.64], R45 ;  /* 0x0000002d40007986 */ /* 0x0001e4000c101906 */
.L_x_3277:
[----:B------:R-:W-:Y:S05]  /*7ff0*/  BSYNC B0 ;  /* 0x0000000000007941 */ /* 0x000fea0003800000 */
.L_x_3276:
[----:B------:R-:W-:Y:S05]  /*8000*/  @!P6 BRA `(.L_x_3278) ;  /* 0x000000000028e947 */ /* 0x000fea0003800000 */
[----:B------:R-:W-:Y:S01]  /*8010*/  FMUL.FTZ R31, R44, -1.4426950216293334961 ;  /* 0xbfb8aa3b2c1f7820 */ /* 0x000fe20000410000 */
[----:B------:R-:W-:-:S05]  /*8020*/  FMUL.FTZ R62, R72, -1.4426950216293334961 ;  /* 0xbfb8aa3b483e7820 */ /* 0x000fca0000410000 */
[----:B------:R-:W0:Y:S08]  /*8030*/  MUFU.EX2 R31, R31 ;  /* 0x0000001f001f7308 */ /* 0x000e300000000800 */
[----:B------:R-:W5:Y:S01]  /*8040*/  MUFU.EX2 R62, R62 ;  /* 0x0000003e003e7308 */ /* 0x000f620000000800 */
[----:B0-----:R-:W-:-:S07]  /*8050*/  FADD.FTZ R45, R31, 1 ;  /* 0x3f8000001f2d7421 */ /* 0x001fce0000010000 */
[----:B------:R-:W0:Y:S01]  /*8060*/  MUFU.RCP R45, R45 ;  /* 0x0000002d002d7308 */ /* 0x000e220000001000 */
[----:B-----5:R-:W-:-:S07]  /*8070*/  FADD.FTZ R63, R62, 1 ;  /* 0x3f8000003e3f7421 */ /* 0x020fce0000010000 */
[----:B------:R-:W5:Y:S01]  /*8080*/  MUFU.RCP R63, R63 ;  /* 0x0000003f003f7308 */ /* 0x000f620000001000 */
[----:B0-----:R-:W-:Y:S01]  /*8090*/  FMUL.FTZ R44, R44, R45 ;  /* 0x0000002d2c2c7220 */ /* 0x001fe20000410000 */
[----:B-----5:R-:W-:-:S07]  /*80a0*/  FMUL.FTZ R72, R72, R63 ;  /* 0x0000003f48487220 */ /* 0x020fce0000410000 */
.L_x_3278:
[----:B------:R-:W-:Y:S01]  /*80b0*/  LOP3.LUT P5, RZ, R21, 0x40, RZ, 0xc0, !PT ;  /* 0x0000004015ff7812 */ /* 0x000fe200078ac0ff */
[----:B------:R-:W-:-:S12]  /*80c0*/  BSSY B0, `(.L_x_3279) ;  /* 0x000000f000007945 */ /* 0x000fd80003800000 */
[----:B------:R-:W-:Y:S05]  /*80d0*/  @!P5 BRA `(.L_x_3280) ;  /* 0x000000000034d947 */ /* 0x000fea0003800000 */
[----:B------:R-:W0:Y:S01]  /*80e0*/  LDL R31, [R1+0x14] ;  /* 0x00001400011f7983 */ /* 0x000e220000100800 */
[----:B------:R-:W-:Y:S01]  /*80f0*/  ULDC.64 UR4, c[0x0][0x270] ;  /* 0x00009c0000047ab9 */ /* 0x000fe20000000a00 */
[----:B------:R-:W-:Y:S02]  /*8100*/  MOV R62, R68 ;  /* 0x00000044003e7202 */ /* 0x000fe40000000f00 */
[----:B------:R-:W-:-:S03]  /*8110*/  MOV R63, R67 ;  /* 0x00000043003f7202 */ /* 0x000fc60000000f00 */
[----:B------:R-:W-:-:S04]  /*8120*/  IMAD.WIDE.U32 R62, R83, UR4, R62 ;  /* 0x00000004533e7c25 */ /* 0x000fc8000f8e003e */
[----:B01234-:R-:W-:-:S04]  /*8130*/  IMAD R64, R31, UR4, RZ ;  /* 0x000000041f407c24 */ /* 0x01ffc8000f8e02ff */
[----:B------:R-:W-:Y:S01]  /*8140*/  IMAD R31, R83, UR5, R64 ;  /* 0x00000005531f7c24 */ /* 0x000fe2000f8e0240 */
[----:B------:R-:W-:Y:S02]  /*8150*/  ULDC.64 UR4, c[0x0][0x210] ;  /* 0x0000840000047ab9 */ /* 0x000fe40000000a00 */
[----:B------:R-:W-:Y:S02]  /*8160*/  LEA R64, P5, R62, UR4, 0x1 ;  /* 0x000000043e407c11 */ /* 0x000fe4000f8a08ff */
[----:B------:R-:W-:-:S04]  /*8170*/  IADD3 R31, R63, R31, RZ ;  /* 0x0000001f3f1f7210 */ /* 0x000fc80007ffe0ff */
[----:B------:R-:W-:Y:S02]  /*8180*/  LEA.HI.X R65, R62, UR5, R31, 0x1, P5 ;  /* 0x000000053e417c11 */ /* 0x000fe4000a8f0c1f */
[----:B------:R-:W-:-:S05]  /*8190*/  F2FP.BF16.F32.PACK_AB R31, R72, R44 ;  /* 0x0000002c481f723e */ /* 0x000fca00000010ff */
[----:B------:R0:W-:Y:S02]  /*81a0*/  STG.E desc[UR6][R64.64], R31 ;  /* 0x0000001f40007986 */ /* 0x0001e4000c101906 */
.L_x_3280:
[----:B------:R-:W-:Y:S05]  /*81b0*/  BSYNC B0 ;  /* 0x0000000000007941 */ /* 0x000fea0003800000 */
.L_x_3279:
[----:B------:R-:W-:Y:S05]  /*81c0*/  @!P6 BRA `(.L_x_3281) ;  /* 0x000000000028e947 */ /* 0x000fea0003800000 */
[----:B0-----:R-:W-:Y:S01]  /*81d0*/  FMUL.FTZ R31, R22, -1.4426950216293334961 ;  /* 0xbfb8aa3b161f7820 */ /* 0x001fe20000410000 */
[----:B------:R-:W-:-:S05]  /*81e0*/  FMUL.FTZ R62, R71, -1.4426950216293334961 ;  /* 0xbfb8aa3b473e7820 */ /* 0x000fca0000410000 */
[----:B------:R-:W0:Y:S08]  /*81f0*/  MUFU.EX2 R31, R31 ;  /* 0x0000001f001f7308 */ /* 0x000e300000000800 */
[----:B------:R-:W5:Y:S01]  /*8200*/  MUFU.EX2 R62, R62 ;  /* 0x0000003e003e7308 */ /* 0x000f620000000800 */
[----:B0-----:R-:W-:-:S07]  /*8210*/  FADD.FTZ R44, R31, 1 ;  /* 0x3f8000001f2c7421 */ /* 0x001fce0000010000 */
[----:B------:R-:W0:Y:S01]  /*8220*/  MUFU.RCP R45, R44 ;  /* 0x0000002c002d7308 */ /* 0x000e220000001000 */
[----:B-----5:R-:W-:-:S07]  /*8230*/  FADD.FTZ R63, R62, 1 ;  /* 0x3f8000003e3f7421 */ /* 0x020fce0000010000 */
[----:B-1234-:R-:W1:Y:S01]  /*8240*/  MUFU.RCP R64, R63 ;  /* 0x0000003f00407308 */ /* 0x01ee620000001000 */
[----:B0-----:R-:W-:Y:S01]  /*8250*/  FMUL.FTZ R22, R22, R45 ;  /* 0x0000002d16167220 */ /* 0x001fe20000410000 */
[----:B-1----:R-:W-:-:S07]  /*8260*/  FMUL.FTZ R71, R71, R64 ;  /* 0x0000004047477220 */ /* 0x002fce0000410000 */
.L_x_3281:
[----:B------:R-:W-:Y:S01]  /*8270*/  LOP3.LUT P5, RZ, R21, 0x20, RZ, 0xc0, !PT ;  /* 0x0000002015ff7812 */ /* 0x000fe200078ac0ff */
[----:B------:R-:W-:-:S12]  /*8280*/  BSSY B0, `(.L_x_3282) ;  /* 0x000000f000007945 */ /* 0x000fd80003800000 */
[----:B------:R-:W-:Y:S05]  /*8290*/  @!P5 BRA `(.L_x_3283) ;  /* 0x000000000034d947 */ /* 0x000fea0003800000 */
[----:B0-----:R-:W5:Y:S01]  /*82a0*/  LDL R31, [R1+0x10] ;  /* 0x00001000011f7983 */ /* 0x001f620000100800 */
        /* <DEDUP_REMOVED lines=8> */
[----:B------:R-:W-:Y:S02]  /*8330*/  LEA R62, P5, R44, UR4, 0x1 ;  /* 0x000000042c3e7c11 */ /* 0x000fe4000f8a08ff */
[----:B------:R-:W-:-:S04]  /*8340*/  IADD3 R31, R45, R31, RZ ;  /* 0x0000001f2d1f7210 */ /* 0x000fc80007ffe0ff */
[----:B------:R-:W-:-:S05]  /*8350*/  LEA.HI.X R63, R44, UR5, R31, 0x1, P5 ;  /* 0x000000052c3f7c11 */ /* 0x000fca000a8f0c1f */
[----:B------:R0:W-:Y:S02]  /*8360*/  STG.E desc[UR6][R62.64], R71 ;  /* 0x000000473e007986 */ /* 0x0001e4000c101906 */
.L_x_3283:
[----:B------:R-:W-:Y:S05]  /*8370*/  BSYNC B0 ;  /* 0x0000000000007941 */ /* 0x000fea0003800000 */
.L_x_3282:
[----:B------:R-:W-:Y:S05]  /*8380*/  @!P6 BRA `(.L_x_3284) ;  /* 0x000000000028e947 */ /* 0x000fea0003800000 */
[----:B------:R-:W-:Y:S01]  /*8390*/  FMUL.FTZ R22, R23, -1.4426950216293334961 ;  /* 0xbfb8aa3b17167820 */ /* 0x000fe20000410000 */
[----:B0-----:R-:W-:-:S05]  /*83a0*/  FMUL.FTZ R45, R30, -1.4426950216293334961 ;  /* 0xbfb8aa3b1e2d7820 */ /* 0x001fca0000410000 */
        /* <DEDUP_REMOVED lines=8> */
.L_x_3284:
[----:B------:R-:W-:Y:S01]  /*8430*/  LOP3.LUT P5, RZ, R21, 0x10, RZ, 0xc0, !PT ;  /* 0x0000001015ff7812 */ /* 0x000fe200078ac0ff */
[----:B------:R-:W-:-:S12]  /*8440*/  BSSY B0, `(.L_x_3285) ;  /* 0x000000f000007945 */ /* 0x000fd80003800000 */
[----:B------:R-:W-:Y:S05]  /*8450*/  @!P5 BRA `(.L_x_3286) ;  /* 0x000000000034d947 */ /* 0x000fea0003800000 */
[----:B------:R-:W5:Y:S01]  /*8460*/  LDL R22, [R1+0xc] ;  /* 0x00000c0001167983 */ /* 0x000f620000100800 */
[----:B------:R-:W-:Y:S01]  /*8470*/  ULDC.64 UR4, c[0x0][0x270] ;  /* 0x00009c0000047ab9 */ /* 0x000fe20000000a00 */
[----:B0-----:R-:W-:Y:S01]  /*8480*/  MOV R45, R67 ;  /* 0x00000043002d7202 */ /* 0x001fe20000000f00 */
[----:B------:R-:W-:Y:S01]  /*8490*/  IMAD.MOV.U32 R44, RZ, RZ, R68 ;  /* 0x000000ffff2c7224 */ /* 0x000fe200078e0044 */
[----:B------:R-:W-:-:S03]  /*84a0*/  F2FP.BF16.F32.PACK_AB R23, R30, R23 ;  /* 0x000000171e17723e */ /* 0x000fc600000010ff */
        /* <DEDUP_REMOVED lines=8> */
.L_x_3286:
[----:B------:R-:W-:Y:S05]  /*8530*/  BSYNC B0 ;  /* 0x0000000000007941 */ /* 0x000fea0003800000 */
.L_x_3285:
        /* <DEDUP_REMOVED lines=11> */
.L_x_3287:
[----:B------:R-:W-:Y:S01]  /*85f0*/  LOP3.LUT P5, RZ, R21, 0x8, RZ, 0xc0, !PT ;  /* 0x0000000815ff7812 */ /* 0x000fe200078ac0ff */
[----:B------:R-:W-:-:S12]  /*8600*/  BSSY B0, `(.L_x_3288) ;  /* 0x000000f000007945 */ /* 0x000fd80003800000 */
[----:B------:R-:W-:Y:S05]  /*8610*/  @!P5 BRA `(.L_x_3289) ;  /* 0x000000000034d947 */ /* 0x000fea0003800000 */
[----:B------:R-:W5:Y:S01]  /*8620*/  LDL R22, [R1+0x8] ;  /* 0x0000080001167983 */ /* 0x000f620000100800 */
[----:B------:R-:W-:Y:S01]  /*8630*/  ULDC.64 UR4, c[0x0][0x270] ;  /* 0x00009c0000047ab9 */ /* 0x000fe20000000a00 */
[----:B0-----:R-:W-:Y:S01]  /*8640*/  MOV R23, R67 ;  /* 0x0000004300177202 */ /* 0x001fe20000000f00 */
[----:B-----5:R-:W-:Y:S01]  /*8650*/  IMAD R30, R22, UR4, RZ ;  /* 0x00000004161e7c24 */ /* 0x020fe2000f8e02ff */
[----:B------:R-:W-:-:S03]  /*8660*/  MOV R22, R68 ;  /* 0x0000004400167202 */ /* 0x000fc60000000f00 */
[C---:B------:R-:W-:Y:S02]  /*8670*/  IMAD R31, R11.reuse, UR5, R30 ;  /* 0x000000050b1f7c24 */ /* 0x040fe4000f8e021e */
[----:B------:R-:W-:Y:S01]  /*8680*/  IMAD.WIDE.U32 R22, R11, UR4, R22 ;  /* 0x000000040b167c25 */ /* 0x000fe2000f8e0016 */
[----:B------:R-:W-:-:S04]  /*8690*/  ULDC.64 UR4, c[0x0][0x210] ;  /* 0x0000840000047ab9 */ /* 0x000fc80000000a00 */
[----:B------:R-:W-:Y:S02]  /*86a0*/  IADD3 R31, R23, R31, RZ ;  /* 0x0000001f171f7210 */ /* 0x000fe40007ffe0ff */
[----:B------:R-:W-:Y:S02]  /*86b0*/  LEA R30, P5, R22, UR4, 0x1 ;  /* 0x00000004161e7c11 */ /* 0x000fe4000f8a08ff */
[----:B------:R-:W-:Y:S02]  /*86c0*/  F2FP.BF16.F32.PACK_AB R23, R46, R24 ;  /* 0x000000182e17723e */ /* 0x000fe400000010ff */
[----:B------:R-:W-:-:S05]  /*86d0*/  LEA.HI.X R31, R22, UR5, R31, 0x1, P5 ;  /* 0x00000005161f7c11 */ /* 0x000fca000a8f0c1f */
[----:B------:R0:W-:Y:S04]  /*86e0*/  STG.E desc[UR6][R30.64], R23 ;  /* 0x000000171e007986 */ /* 0x0001e8000c101906 */
.L_x_3289:
[----:B------:R-:W-:Y:S05]  /*86f0*/  BSYNC B0 ;  /* 0x0000000000007941 */ /* 0x000fea0003800000 */
.L_x_3288:
        /* <DEDUP_REMOVED lines=11> */
.L_x_3290:
[----:B------:R-:W-:Y:S01]  /*87b0*/  LOP3.LUT P5, RZ, R21, 0x4, RZ, 0xc0, !PT ;  /* 0x0000000415ff7812 */ /* 0x000fe200078ac0ff */
[----:B------:R-:W-:-:S12]  /*87c0*/  BSSY B0, `(.L_x_3291) ;  /* 0x000000f000007945 */ /* 0x000fd80003800000 */
[----:B------:R-:W-:Y:S05]  /*87d0*/  @!P5 BRA `(.L_x_3292) ;  /* 0x000000000034d947 */ /* 0x000fea0003800000 */
[----:B------:R-:W5:Y:S01]  /*87e0*/  LDL R22, [R1+0x4] ;  /* 0x0000040001167983 */ /* 0x000f620000100800 */
[----:B------:R-:W-:Y:S01]  /*87f0*/  ULDC.64 UR4, c[0x0][0x270] ;  /* 0x00009c0000047ab9 */ /* 0x000fe20000000a00 */
[----:B0-----:R-:W-:Y:S01]  /*8800*/  IMAD.MOV.U32 R23, RZ, RZ, R67 ;  /* 0x000000ffff177224 */ /* 0x001fe200078e0043 */
[----:B------:R-:W-:Y:S01]  /*8810*/  F2FP.BF16.F32.PACK_AB R25, R47, R25 ;  /* 0x000000192f19723e */ /* 0x000fe200000010ff */
[----:B-----5:R-:W-:Y:S01]  /*8820*/  IMAD R31, R22, UR4, RZ ;  /* 0x00000004161f7c24 */ /* 0x020fe2000f8e02ff */
        /* <DEDUP_REMOVED lines=8> */
.L_x_3292:
[----:B------:R-:W-:Y:S05]  /*88b0*/  BSYNC B0 ;  /* 0x0000000000007941 */ /* 0x000fea0003800000 */
.L_x_3291:
        /* <DEDUP_REMOVED lines=11> */
.L_x_3293:
[----:B------:R-:W-:Y:S01]  /*8970*/  LOP3.LUT P5, RZ, R21, 0x2, RZ, 0xc0, !PT ;  /* 0x0000000215ff7812 */ /* 0x000fe200078ac0ff */
[----:B------:R-:W-:-:S12]  /*8980*/  BSSY B0, `(.L_x_3294) ;  /* 0x000000f000007945 */ /* 0x000fd80003800000 */
[----:B------:R-:W-:Y:S05]  /*8990*/  @!P5 BRA `(.L_x_3295) ;  /* 0x000000000034d947 */ /* 0x000fea0003800000 */
[----:B------:R-:W5:Y:S01]  /*89a0*/  LDL R22, [R1] ;  /* 0x0000000001167983 */ /* 0x000f620000100800 */
        /* <DEDUP_REMOVED lines=12> */
.L_x_3295:
[----:B------:R-:W-:Y:S05]  /*8a70*/  BSYNC B0 ;  /* 0x0000000000007941 */ /* 0x000fea0003800000 */
.L_x_3294:
        /* <DEDUP_REMOVED lines=11> */
.L_x_3296:
        /* <DEDUP_REMOVED lines=14> */
.L_x_3298:
[----:B------:R-:W-:Y:S05]  /*8c10*/  BSYNC B0 ;  /* 0x0000000000007941 */ /* 0x000fea0003800000 */
.L_x_3297:
        /* <DEDUP_REMOVED lines=11> */
.L_x_3299:
[----:B------:R-:W-:Y:S04]  /*8cd0*/  BSSY B0, `(.L_x_3300) ;  /* 0x000000e000007945 */ /* 0x000fe80003800000 */
        /* <DEDUP_REMOVED lines=13> */
.L_x_3301:
[----:B------:R-:W-:Y:S05]  /*8db0*/  BSYNC B0 ;  /* 0x0000000000007941 */ /* 0x000fea0003800000 */
.L_x_3300:
        /* <DEDUP_REMOVED lines=11> */
.L_x_3302:
        /* <DEDUP_REMOVED lines=14> */
.L_x_3304:
[----:B------:R-:W-:Y:S05]  /*8f50*/  BSYNC B0 ;  /* 0x0000000000007941 */ /* 0x000fea0003800000 */
.L_x_3303:
        /* <DEDUP_REMOVED lines=11> */
.L_x_3305:
[----:B------:R-:W-:Y:S04]  /*9010*/  BSSY B0, `(.L_x_3306) ;  /* 0x000000e000007945 */ /* 0x000fe80003800000 */
[----:B------:R-:W-:Y:S05]  /*9020*/  @!P3 BRA `(.L_x_3307) ;  /* 0x000000000030b947 */ /* 0x000fea0003800000 */
[----:B------:R-:W-:Y:S01]  /*9030*/  ULDC.64 UR4, c[0x0][0x270] ;  /* 0x00009c0000047ab9 */ /* 0x000fe20000000a00 */
[----:B0-----:R-:W-:Y:S01]  /*9040*/  MOV R23, R67 ;  /* 0x0000004300177202 */ /* 0x001fe20000000f00 */
[----:B------:R-:W-:Y:S02]  /*9050*/  IMAD R24, R122, UR4, RZ ;  /* 0x000000047a187c24 */ /* 0x000fe4000f8e02ff */
[----:B------:R-:W-:Y:S02]  /*9060*/  IMAD.MOV.U32 R22, RZ, RZ, R68 ;  /* 0x000000ffff167224 */ /* 0x000fe400078e0044 */
        /* <DEDUP_REMOVED lines=8> */
.L_x_3307:
[----:B------:R-:W-:Y:S05]  /*90f0*/  BSYNC B0 ;  /* 0x0000000000007941 */ /* 0x000fea0003800000 */
.L_x_3306:
        /* <DEDUP_REMOVED lines=11> */
.L_x_3308:
        /* <DEDUP_REMOVED lines=14> */
.L_x_3310:
[----:B------:R-:W-:Y:S05]  /*9290*/  BSYNC B0 ;  /* 0x0000000000007941 */ /* 0x000fea0003800000 */
.L_x_3309:
        /* <DEDUP_REMOVED lines=11> */
.L_x_3311:
[----:B------:R-:W-:Y:S01]  /*9350*/  LOP3.LUT P5, RZ, R21, 0x2000000, RZ, 0xc0, !PT ;  /* 0x0200000015ff7812 */ /* 0x000fe200078ac0ff */
[----:B------:R-:W-:-:S12]  /*9360*/  BSSY B0, `(.L_x_3312) ;  /* 0x000000f000007945 */ /* 0x000fd80003800000 */
[----:B------:R-:W-:Y:S05]  /*9370*/  @!P5 BRA `(.L_x_3313) ;  /* 0x000000000034d947 */ /* 0x000fea0003800000 */
[----:B0-----:R-:W-:Y:S01]  /*9380*/  SHF.R.S32.HI R25, RZ, 0x1f, R2 ;  /* 0x0000001fff197819 */ /* 0x001fe20000011402 */
[----:B------:R-:W-:Y:S01]  /*9390*/  ULDC.64 UR4, c[0x0][0x270] ;  /* 0x00009c0000047ab9 */ /* 0x000fe20000000a00 */
[----:B------:R-:W-:Y:S01]  /*93a0*/  MOV R22, R68 ;  /* 0x0000004400167202 */ /* 0x000fe20000000f00 */
[----:B------:R-:W-:Y:S02]  /*93b0*/  IMAD.MOV.U32 R23, RZ, RZ, R67 ;  /* 0x000000ffff177224 */ /* 0x000fe400078e0043 */
        /* <DEDUP_REMOVED lines=9> */
.L_x_3313:
[----:B------:R-:W-:Y:S05]  /*9450*/  BSYNC B0 ;  /* 0x0000000000007941 */ /* 0x000fea0003800000 */
.L_x_3312:
        /* <DEDUP_REMOVED lines=11> */
.L_x_3314:
[----:B------:R-:W-:Y:S01]  /*9510*/  LOP3.LUT P5, RZ, R21, 0x1000000, RZ, 0xc0, !PT ;  /* 0x0100000015ff7812 */ /* 0x000fe200078ac0ff */
[----:B------:R-:W-:-:S12]  /*9520*/  BSSY B0, `(.L_x_3315) ;  /* 0x000000f000007945 */ /* 0x000fd80003800000 */
[----:B------:R-:W-:Y:S05]  /*9530*/  @!P5 BRA `(.L_x_3316) ;  /* 0x000000000034d947 */ /* 0x000fea0003800000 */
[----:B0-----:R-:W-:Y:S01]  /*9540*/  SHF.R.S32.HI R24, RZ, 0x1f, R3 ;  /* 0x0000001fff187819 */ /* 0x001fe20000011403 */
[----:B------:R-:W-:Y:S01]  /*9550*/  ULDC.64 UR4, c[0x0][0x270] ;  /* 0x00009c0000047ab9 */ /* 0x000fe20000000a00 */
[----:B------:R-:W-:Y:S02]  /*9560*/  MOV R22, R68 ;  /* 0x0000004400167202 */ /* 0x000fe40000000f00 */
        /* <DEDUP_REMOVED lines=10> */
.L_x_3316:
[----:B------:R-:W-:Y:S05]  /*9610*/  BSYNC B0 ;  /* 0x0000000000007941 */ /* 0x000fea0003800000 */
.L_x_3315:
        /* <DEDUP_REMOVED lines=11> */
.L_x_3317:
[----:B------:R-:W-:Y:S01]  /*96d0*/  LOP3.LUT P5, RZ, R21, 0x800000, RZ, 0xc0, !PT ;  /* 0x0080000015ff7812 */ /* 0x000fe200078ac0ff */
[----:B------:R-:W-:-:S12]  /*96e0*/  BSSY B0, `(.L_x_3318) ;  /* 0x000000f000007945 */ /* 0x000fd80003800000 */
[----:B------:R-:W-:Y:S05]  /*96f0*/  @!P5 BRA `(.L_x_3319) ;  /* 0x000000000034d947 */ /* 0x000fea0003800000 */
[----:B0-----:R-:W-:Y:S01]  /*9700*/  SHF.R.S32.HI R25, RZ, 0x1f, R4 ;  /* 0x0000001fff197819 */ /* 0x001fe20000011404 */
[----:B------:R-:W-:Y:S01]  /*9710*/  ULDC.64 UR4, c[0x0][0x270] ;  /* 0x00009c0000047ab9 */ /* 0x000fe20000000a00 */
[----:B------:R-:W-:Y:S02]  /*9720*/  MOV R22, R68 ;  /* 0x0000004400167202 */ /* 0x000fe40000000f00 */
[----:B------:R-:W-:Y:S01]  /*9730*/  MOV R23, R67 ;  /* 0x0000004300177202 */ /* 0x000fe20000000f00 */
[----:B------:R-:W-:Y:S02]  /*9740*/  IMAD R25, R25, UR4, RZ ;  /* 0x0000000419197c24 */ /* 0x000fe4000f8e02ff */
[----:B------:R-:W-:-:S04]  /*9750*/  IMAD.WIDE.U32 R22, R4, UR4, R22 ;  /* 0x0000000404167c25 */ /* 0x000fc8000f8e0016 */
[----:B------:R-:W-:Y:S01]  /*9760*/  IMAD R25, R4, UR5, R25 ;  /* 0x0000000504197c24 */ /* 0x000fe2000f8e0219 */
[----:B------:R-:W-:Y:S02]  /*9770*/  ULDC.64 UR4, c[0x0][0x210] ;  /* 0x0000840000047ab9 */ /* 0x000fe40000000a00 */
[----:B------:R-:W-:Y:S01]  /*9780*/  LEA R24, P5, R22, UR4, 0x1 ;  /* 0x0000000416187c11 */ /* 0x000fe2000f8a08ff */
[----:B------:R-:W-:Y:S01]  /*9790*/  IMAD.IADD R25, R23, 0x1, R25 ;  /* 0x0000000117197824 */ /* 0x000fe200078e0219 */
[----:B------:R-:W-:-:S04]  /*97a0*/  F2FP.BF16.F32.PACK_AB R23, R56, R38 ;  /* 0x000000263817723e */ /* 0x000fc800000010ff */
[----:B------:R-:W-:-:S05]  /*97b0*/  LEA.HI.X R25, R22, UR5, R25, 0x1, P5 ;  /* 0x0000000516197c11 */ /* 0x000fca000a8f0c19 */
[----:B------:R0:W-:Y:S02]  /*97c0*/  STG.E desc[UR6][R24.64], R23 ;  /* 0x0000001718007986 */ /* 0x0001e4000c101906 */
.L_x_3319:
[----:B------:R-:W-:Y:S05]  /*97d0*/  BSYNC B0 ;  /* 0x0000000000007941 */ /* 0x000fea0003800000 */
.L_x_3318:
        /* <DEDUP_REMOVED lines=11> */
.L_x_3320:
        /* <DEDUP_REMOVED lines=16> */
.L_x_3322:
[----:B------:R-:W-:Y:S05]  /*9990*/  BSYNC B0 ;  /* 0x0000000000007941 */ /* 0x000fea0003800000 */
.L_x_3321:
        /* <DEDUP_REMOVED lines=11> */
.L_x_3323:
        /* <DEDUP_REMOVED lines=16> */
.L_x_3325:
[----:B------:R-:W-:Y:S05]  /*9b50*/  BSYNC B0 ;  /* 0x0000000000007941 */ /* 0x000fea0003800000 */
.L_x_3324:
        /* <DEDUP_REMOVED lines=11> */
.L_x_3326:
[----:B------:R-:W-:Y:S01]  /*9c10*/  LOP3.LUT P5, RZ, R21, 0x100000, RZ, 0xc0, !PT ;  /* 0x0010000015ff7812 */ /* 0x000fe200078ac0ff */
[----:B------:R-:W-:-:S12]  /*9c20*/  BSSY B0, `(.L_x_3327) ;  /* 0x000000f000007945 */ /* 0x000fd80003800000 */
[----:B------:R-:W-:Y:S05]  /*9c30*/  @!P5 BRA `(.L_x_3328) ;  /* 0x000000000034d947 */ /* 0x000fea0003800000 */
[----:B0-----:R-:W-:Y:S01]  /*9c40*/  SHF.R.S32.HI R24, RZ, 0x1f, R7 ;  /* 0x0000001fff187819 */ /* 0x001fe20000011407 */
        /* <DEDUP_REMOVED lines=12> */
.L_x_3328:
[----:B------:R-:W-:Y:S05]  /*9d10*/  BSYNC B0 ;  /* 0x0000000000007941 */ /* 0x000fea0003800000 */
.L_x_3327:
        /* <DEDUP_REMOVED lines=11> */
.L_x_3329:
        /* <DEDUP_REMOVED lines=16> */
.L_x_3331:
[----:B------:R-:W-:Y:S05]  /*9ed0*/  BSYNC B0 ;  /* 0x0000000000007941 */ /* 0x000fea0003800000 */
.L_x_3330:
        /* <DEDUP_REMOVED lines=11> */
.L_x_3332:
        /* <DEDUP_REMOVED lines=16> */
.L_x_3334:
[----:B------:R-:W-:Y:S05]  /*a090*/  BSYNC B0 ;  /* 0x0000000000007941 */ /* 0x000fea0003800000 */
.L_x_3333:
        /* <DEDUP_REMOVED lines=11> */
.L_x_3335:
        /* <DEDUP_REMOVED lines=8> */
[----:B0-----:R-:W-:Y:S01]  /*a1d0*/  MOV R23, R67 ;  /* 0x0000004300177202 */ /* 0x001fe20000000f00 */
[----:B------:R-:W-:Y:S01]  /*a1e0*/  IMAD R24, R22, UR4, RZ ;  /* 0x0000000416187c24 */ /* 0x000fe2000f8e02ff */
[----:B------:R-:W-:-:S05]  /*a1f0*/  MOV R22, R68 ;  /* 0x0000004400167202 */ /* 0x000fca0000000f00 */
        /* <DEDUP_REMOVED lines=8> */
.L_x_3337:
[----:B------:R-:W-:Y:S05]  /*a280*/  BSYNC B0 ;  /* 0x0000000000007941 */ /* 0x000fea0003800000 */
.L_x_3336:
[----:B------:R-:W-:Y:S01]  /*a290*/  ULDC UR4, c[0x0][0x288] ;  /* 0x0000a20000047ab9 */ /* 0x000fe20000000800 */
[----:B------:R-:W-:Y:S01]  /*a2a0*/  ULDC UR5, c[0x0][0x258] ;  /* 0x0000960000057ab9 */ /* 0x000fe20000000800 */
[----:B------:R-:W-:Y:S01]  /*a2b0*/  IADD3 R20, R18, R20, RZ ;  /* 0x0000001412147210 */ /* 0x000fe20007ffe0ff */
[----:B------:R-:W-:Y:S01]  /*a2c0*/  UIMAD UR4, UR4, UR5, URZ ;  /* 0x00000005040472a4 */ /* 0x000fe2000f8e023f */
[----:B------:R-:W-:-:S05]  /*a2d0*/  IADD3 R19, R19, 0x1, RZ ;  /* 0x0000000113137810 */ /* 0x000fca0007ffe0ff */
[----:B------:R-:W-:-:S13]  /*a2e0*/  ISETP.GE.AND P5, PT, R20, UR4, PT ;  /* 0x0000000414007c0c */ /* 0x000fda000bfa6270 */
[----:B------:R-:W-:Y:S05]  /*a2f0*/  @!P5 BRA `(.L_x_3338) ;  /* 0xffffff680094d947 */ /* 0x000fea000383ffff */
[----:B------:R-:W-:Y:S05]  /*a300*/  EXIT ;  /* 0x000000000000794d */ /* 0x000fea0003800000 */
.L_x_3339:
        /* <DEDUP_REMOVED lines=15> */
.L_x_5255:


//--------------------- .text._Z35group_norm_nhwc_fwd_one_pass_kernelI11Bf16IOBf16WLi64ELi64ELi512EEv26Group_norm_nhwc_fwd_params --------------------------
	.section	.text._Z35group_norm_nhwc_fwd_one_pass_kernelI11Bf16IOBf16WLi64ELi64ELi512EEv26Group_norm_nhwc_fwd_params,"ax",@progbits
	.align	128
        .global         _Z35group_norm_nhwc_fwd_one_pass_kernelI11Bf16IOBf16WLi64ELi64ELi512EEv26Group_norm_nhwc_fwd_params
        .type           _Z35group_norm_nhwc_fwd_one_pass_kernelI11Bf16IOBf16WLi64ELi64ELi512EEv26Group_norm_nhwc_fwd_params,@function
        .size           _Z35group_norm_nhwc_fwd_one_pass_kernelI11Bf16IOBf16WLi64ELi64ELi512EEv26Group_norm_nhwc_fwd_params,(.L_x_5256 - _Z35group_norm_nhwc_fwd_one_pass_kernelI11Bf16IOBf16WLi64ELi64ELi512EEv26Group_norm_nhwc_fwd_params)
        .other          _Z35group_norm_nhwc_fwd_one_pass_kernelI11Bf16IOBf16WLi64ELi64ELi512EEv26Group_norm_nhwc_fwd_params,@"STO_CUDA_ENTRY STV_DEFAULT"
_Z35group_norm_nhwc_fwd_one_pass_kernelI11Bf16IOBf16WLi64ELi64ELi512EEv26Group_norm_nhwc_fwd_params:
.text._Z35group_norm_nhwc_fwd_one_pass_kernelI11Bf16IOBf16WLi64ELi64ELi512EEv26Group_norm_nhwc_fwd_params:
        /* <DEDUP_REMOVED lines=19> */
.L_x_3364:
[----:B0-2---:R-:W0:Y:S01]  /*0130*/  LDC R4, c[0x0][0x288] ;  /* 0x0000a200ff047b82 */ /* 0x005e220000000800 */
[----:B------:R-:W-:Y:S01]  /*0140*/  IABS R10, R21 ;  /* 0x00000015000a7213 */ /* 0x000fe20000000000 */
[----:B------:R-:W-:Y:S01]  /*0150*/  ULDC.64 UR12, c[0x0][0x278] ;  /* 0x00009e00000c7ab9 */ /* 0x000fe20000000a00 */
[----:B------:R-:W-:Y:S01]  /*0160*/  SHF.R.U32.HI R13, RZ, 0x5, R16 ;  /* 0x00000005ff0d7819 */ /* 0x000fe20000011610 */
[----:B------:R-:W-:Y:S01]  /*0170*/  ULDC.64 UR14, c[0x0][0x280] ;  /* 0x0000a000000e7ab9 */ /* 0x000fe20000000a00 */
[----:B------:R-:W-:Y:S02]  /*0180*/  MOV R20, RZ ;  /* 0x000000ff00147202 */ /* 0x000fe40000000f00 */
[----:B0-----:R-:W-:-:S04]  /*0190*/  IABS R8, R4 ;  /* 0x0000000400087213 */ /* 0x001fc80000000000 */
[----:B------:R-:W0:Y:S08]  /*01a0*/  I2F.RP R5, R8 ;  /* 0x0000000800057306 */ /* 0x000e300000209400 */
[----:B0-----:R-:W0:Y:S02]  /*01b0*/  MUFU.RCP R5, R5 ;  /* 0x0000000500057308 */ /* 0x001e240000001000 */
[----:B01----:R-:W-:-:S06]  /*01c0*/  IADD3 R6, R5, 0xffffffe, RZ ;  /* 0x0ffffffe05067810 */ /* 0x003fcc0007ffe0ff */
        /* <DEDUP_REMOVED lines=17> */
[----:B------:R-:W-:Y:S02]  /*02e0*/  @!P4 IADD3 R7, R7, 0x1, RZ ;  /* 0x000000010707c810 */ /* 0x000fe40007ffe0ff */
[----:B------:R-:W-:-:S02]  /*02f0*/  ISETP.GE.AND P2, PT, R5, RZ, PT ;  /* 0x000000ff0500720c */ /* 0x000fc40003f46270 */
[----:B------:R-:W-:Y:S02]  /*0300*/  ISETP.GE.AND.EX P0, PT, R15, UR13, PT, P0 ;  /* 0x0000000d0f007c0c */ /* 0x000fe4000bf06300 */
[----:B------:R-:W-:Y:S02]  /*0310*/  ISETP.NE.AND P4, PT, R4, RZ, PT ;  /* 0x000000ff0400720c */ /* 0x000fe40003f85270 */
[C---:B------:R-:W-:Y:S02]  /*0320*/  ISETP.LT.U32.AND P0, PT, R16.reuse, 0x200, !P0 ;  /* 0x000002001000780c */ /* 0x040fe40004701070 */
[----:B------:R-:W-:Y:S02]  /*0330*/  @P3 IADD3 R7, R7, 0x1, RZ ;  /* 0x0000000107073810 */ /* 0x000fe40007ffe0ff */
[----:B------:R-:W-:Y:S02]  /*0340*/  IADD3 R10, R13, 0x10, RZ ;  /* 0x000000100d0a7810 */ /* 0x000fe40007ffe0ff */
[----:B------:R-:W-:-:S02]  /*0350*/  SHF.L.U32 R5, R16, 0x1, RZ ;  /* 0x0000000110057819 */ /* 0x000fc400000006ff */
[----:B------:R-:W-:Y:S02]  /*0360*/  @!P2 IADD3 R7, -R7, RZ, RZ ;  /* 0x000000ff0707a210 */ /* 0x000fe40007ffe1ff */
[----:B------:R-:W-:Y:S02]  /*0370*/  ISETP.GE.U32.AND P2, PT, R10, UR12, PT ;  /* 0x0000000c0a007c0c */ /* 0x000fe4000bf46070 */
[----:B------:R-:W-:Y:S01]  /*0380*/  SHF.R.S32.HI R11, RZ, 0x1f, R10 ;  /* 0x0000001fff0b7819 */ /* 0x000fe2000001140a */
[----:B------:R-:W0:Y:S01]  /*0390*/  @P0 LDC.64 R30, c[0x0][0x270] ;  /* 0x00009c00ff1e0b82 */ /* 0x000e220000000a00 */
[----:B------:R-:W-:Y:S02]  /*03a0*/  @!P4 LOP3.LUT R7, RZ, R4, RZ, 0x33, !PT ;  /* 0x00000004ff07c212 */ /* 0x000fe400078e33ff */
[----:B------:R-:W-:Y:S02]  /*03b0*/  ISETP.GE.AND.EX P2, PT, R11, UR13, PT, P2 ;  /* 0x0000000d0b007c0c */ /* 0x000fe4000bf46320 */
[----:B------:R-:W-:-:S02]  /*03c0*/  IADD3 R6, -R7, RZ, RZ ;  /* 0x000000ff07067210 */ /* 0x000fc40007ffe1ff */
[----:B------:R-:W-:Y:S02]  /*03d0*/  ISETP.LT.U32.AND P2, PT, R16, 0x200, !P2 ;  /* 0x000002001000780c */ /* 0x000fe40005741070 */
[----:B------:R-:W-:Y:S01]  /*03e0*/  LOP3.LUT R5, R5, 0x3e, RZ, 0xc0, !PT ;  /* 0x0000003e05057812 */ /* 0x000fe200078ec0ff */
[----:B------:R-:W-:Y:S01]  /*03f0*/  IMAD R4, R4, R6, R21 ;  /* 0x0000000604047224 */ /* 0x000fe200078e0215 */
[----:B------:R-:W-:Y:S02]  /*0400*/  SHF.R.S32.HI R6, RZ, 0x1f, R7 ;  /* 0x0000001fff067819 */ /* 0x000fe40000011407 */
[----:B------:R-:W-:Y:S02]  /*0410*/  IADD3 R12, R13, 0x20, RZ ;  /* 0x000000200d0c7810 */ /* 0x000fe40007ffe0ff */
[----:B------:R-:W-:Y:S01]  /*0420*/  LEA R28, R4, R5, 0x6 ;  /* 0x00000005041c7211 */ /* 0x000fe200078e30ff */
[----:B------:R-:W-:Y:S01]  /*0430*/  IMAD R6, R6, UR14, RZ ;  /* 0x0000000e06067c24 */ /* 0x000fe2000f8e02ff */
[----:B------:R-:W-:-:S02]  /*0440*/  ISETP.GE.U32.AND P3, PT, R12, UR12, PT ;  /* 0x0000000c0c007c0c */ /* 0x000fc4000bf66070 */
[----:B------:R-:W-:Y:S01]  /*0450*/  SHF.R.S32.HI R29, RZ, 0x1f, R28 ;  /* 0x0000001fff1d7819 */ /* 0x000fe2000001141c */
[----:B------:R-:W3:Y:S01]  /*0460*/  @P2 LDC.64 R8, c[0x0][0x270] ;  /* 0x00009c00ff082b82 */ /* 0x000ee20000000a00 */
[C---:B------:R-:W-:Y:S02]  /*0470*/  IMAD R27, R7.reuse, UR15, R6 ;  /* 0x0000000f071b7c24 */ /* 0x040fe4000f8e0206 */
[----:B------:R-:W-:-:S05]  /*0480*/  IMAD.WIDE.U32 R24, R7, UR14, R28 ;  /* 0x0000000e07187c25 */ /* 0x000fca000f8e001c */
[----:B------:R-:W4:Y:S01]  /*0490*/  @P0 LDC.64 R6, c[0x0][0x220] ;  /* 0x00008800ff060b82 */ /* 0x000f220000000a00 */
[----:B0-----:R-:W-:Y:S01]  /*04a0*/  @P0 IMAD R4, R15, R30, RZ ;  /* 0x0000001e0f040224 */ /* 0x001fe200078e02ff */
[----:B------:R-:W-:Y:S02]  /*04b0*/  IADD3 R27, R25, R27, RZ ;  /* 0x0000001b191b7210 */ /* 0x000fe40007ffe0ff */
[----:B------:R-:W-:Y:S01]  /*04c0*/  @P0 MOV R26, R24 ;  /* 0x00000018001a0202 */ /* 0x000fe20000000f00 */
[C---:B------:R-:W-:Y:S01]  /*04d0*/  @P0 IMAD R17, R13.reuse, R31, R4 ;  /* 0x0000001f0d110224 */ /* 0x040fe200078e0204 */
[----:B------:R-:W-:Y:S02]  /*04e0*/  SHF.R.S32.HI R15, RZ, 0x1f, R12 ;  /* 0x0000001fff0f7819 */ /* 0x000fe4000001140c */
[----:B------:R-:W0:Y:S01]  /*04f0*/  @P2 LDC.64 R4, c[0x0][0x220] ;  /* 0x00008800ff042b82 */ /* 0x000e220000000a00 */
[C---:B------:R-:W-:Y:S01]  /*0500*/  @P0 IMAD.WIDE.U32 R30, R13.reuse, R30, R26 ;  /* 0x0000001e0d1e0225 */ /* 0x040fe200078e001a */
[----:B------:R-:W-:-:S02]  /*0510*/  IADD3 R13, R13, 0x30, RZ ;  /* 0x000000300d0d7810 */ /* 0x000fc40007ffe0ff */
[----:B------:R-:W-:Y:S02]  /*0520*/  ISETP.GE.AND.EX P3, PT, R15, UR13, PT, P3 ;  /* 0x0000000d0f007c0c */ /* 0x000fe4000bf66330 */
[----:B------:R-:W-:Y:S02]  /*0530*/  ISETP.GE.U32.AND P4, PT, R13, UR12, PT ;  /* 0x0000000c0d007c0c */ /* 0x000fe4000bf86070 */
[----:B------:R-:W-:Y:S01]  /*0540*/  SHF.R.S32.HI R14, RZ, 0x1f, R13 ;  /* 0x0000001fff0e7819 */ /* 0x000fe2000001140d */
[----:B---3--:R-:W-:Y:S01]  /*0550*/  @P2 IMAD R11, R11, R8, RZ ;  /* 0x000000080b0b2224 */ /* 0x008fe200078e02ff */
[----:B------:R-:W-:Y:S02]  /*0560*/  ISETP.LT.U32.AND P3, PT, R16, 0x200, !P3 ;  /* 0x000002001000780c */ /* 0x000fe40005f61070 */
[----:B------:R-:W-:Y:S01]  /*0570*/  ISETP.GE.AND.EX P4, PT, R14, UR13, PT, P4 ;  /* 0x0000000d0e007c0c */ /* 0x000fe2000bf86340 */
[----:B------:R-:W-:Y:S01]  /*0580*/  @P2 IMAD R9, R10, R9, R11 ;  /* 0x000000090a092224 */ /* 0x000fe200078e020b */
[----:B------:R-:W-:-:S02]  /*0590*/  @P2 MOV R18, R24 ;  /* 0x0000001800122202 */ /* 0x000fc40000000f00 */
[----:B------:R-:W-:Y:S02]  /*05a0*/  @P2 MOV R19, R27 ;  /* 0x0000001b00132202 */ /* 0x000fe40000000f00 */
[----:B------:R-:W-:Y:S02]  /*05b0*/  ISETP.LT.U32.AND P4, PT, R16, 0x200, !P4 ;  /* 0x000002001000780c */ /* 0x000fe40006781070 */
[----:B------:R-:W-:Y:S01]  /*05c0*/  @P0 IADD3 R17, R31, R17, RZ ;  /* 0x000000111f110210 */ /* 0x000fe20007ffe0ff */
[----:B------:R-:W-:Y:S01]  /*05d0*/  @P2 IMAD.WIDE.U32 R10, R10, R8, R18 ;  /* 0x000000080a0a2225 */ /* 0x000fe200078e0012 */
[----:B----4-:R-:W-:-:S04]  /*05e0*/  @P0 LEA R18, P5, R30, R6, 0x1 ;  /* 0x000000061e120211 */ /* 0x010fc800078a08ff */
[----:B------:R-:W-:Y:S02]  /*05f0*/  @P0 LEA.HI.X R19, R30, R7, R17, 0x1, P5 ;  /* 0x000000071e130211 */ /* 0x000fe400028f0c11 */
[----:B------:R-:W3:Y:S01]  /*0600*/  @P3 LDC.64 R6, c[0x0][0x270] ;  /* 0x00009c00ff063b82 */ /* 0x000ee20000000a00 */
[----:B------:R-:W-:Y:S02]  /*0610*/  @P2 IADD3 R11, R11, R9, RZ ;  /* 0x000000090b0b2210 */ /* 0x000fe40007ffe0ff */
[C---:B0-----:R-:W-:Y:S01]  /*0620*/  @P2 LEA R30, P5, R10.reuse, R4, 0x1 ;  /* 0x000000040a1e2211 */ /* 0x041fe200078a08ff */
[----:B------:R0:W4:Y:S03]  /*0630*/  @P0 LDG.E R20, desc[UR8][R18.64] ;  /* 0x0000000812140981 */ /* 0x000126000c1e1900 */
[----:B------:R-:W-:Y:S01]  /*0640*/  @P2 LEA.HI.X R31, R10, R5, R11, 0x1, P5 ;  /* 0x000000050a1f2211 */ /* 0x000fe200028f0c0b */
[----:B------:R-:W5:Y:S08]  /*0650*/  @P4 LDC.64 R8, c[0x0][0x270] ;  /* 0x00009c00ff084b82 */ /* 0x000f700000000a00 */
[----:B------:R-:W1:Y:S01]  /*0660*/  @P3 LDC.64 R10, c[0x0][0x220] ;  /* 0x00008800ff0a3b82 */ /* 0x000e620000000a00 */
[----:B0-----:R-:W-:-:S06]  /*0670*/  CS2R R18, SRZ ;  /* 0x0000000000127805 */ /* 0x001fcc000001ff00 */
[----:B------:R0:W2:Y:S01]  /*0680*/  @P2 LDG.E R18, desc[UR8][R30.64] ;  /* 0x000000081e122981 */ /* 0x0000a2000c1e1900 */
[----:B------:R-:W1:Y:S01]  /*0690*/  @P4 LDC.64 R4, c[0x0][0x220] ;  /* 0x00008800ff044b82 */ /* 0x000e620000000a00 */
[----:B---3--:R-:W-:-:S04]  /*06a0*/  @P3 IMAD R15, R15, R6, RZ ;  /* 0x000000060f0f3224 */ /* 0x008fc800078e02ff */
[----:B------:R-:W-:Y:S01]  /*06b0*/  @P3 IMAD R7, R12, R7, R15 ;  /* 0x000000070c073224 */ /* 0x000fe200078e020f */
[-C--:B------:R-:W-:Y:S01]  /*06c0*/  @P3 MOV R15, R27.reuse ;  /* 0x0000001b000f3202 */ /* 0x080fe20000000f00 */
[----:B-----5:R-:W-:Y:S01]  /*06d0*/  @P4 IMAD R17, R14, R8, RZ ;  /* 0x000000080e114224 */ /* 0x020fe200078e02ff */
[-C--:B------:R-:W-:Y:S02]  /*06e0*/  @P3 MOV R14, R24.reuse ;  /* 0x00000018000e3202 */ /* 0x080fe40000000f00 */
[----:B0-----:R-:W-:Y:S02]  /*06f0*/  @P4 MOV R30, R24 ;  /* 0x00000018001e4202 */ /* 0x001fe40000000f00 */
[----:B------:R-:W-:Y:S01]  /*0700*/  @P4 MOV R31, R27 ;  /* 0x0000001b001f4202 */ /* 0x000fe20000000f00 */
[----:B------:R-:W-:-:S04]  /*0710*/  @P3 IMAD.WIDE.U32 R14, R12, R6, R14 ;  /* 0x000000060c0e3225 */ /* 0x000fc800078e000e */
[C---:B------:R-:W-:Y:S02]  /*0720*/  @P4 IMAD R9, R13.reuse, R9, R17 ;  /* 0x000000090d094224 */ /* 0x040fe400078e0211 */
[----:B------:R-:W-:Y:S01]  /*0730*/  @P4 IMAD.WIDE.U32 R30, R13, R8, R30 ;  /* 0x000000080d1e4225 */ /* 0x000fe200078e001e */
[----:B------:R-:W-:Y:S02]  /*0740*/  @P3 IADD3 R7, R15, R7, RZ ;  /* 0x000000070f073210 */ /* 0x000fe40007ffe0ff */
[----:B-1----:R-:W-:Y:S02]  /*0750*/  @P3 LEA R10, P0, R14, R10, 0x1 ;  /* 0x0000000a0e0a3211 */ /* 0x002fe400078008ff */
[----:B------:R-:W-:Y:S02]  /*0760*/  @P4 IADD3 R9, R31, R9, RZ ;  /* 0x000000091f094210 */ /* 0x000fe40007ffe0ff */
[----:B------:R-:W-:Y:S02]  /*0770*/  @P4 LEA R4, P2, R30, R4, 0x1 ;  /* 0x000000041e044211 */ /* 0x000fe400078408ff */
[----:B------:R-:W-:-:S02]  /*0780*/  @P3 LEA.HI.X R11, R14, R11, R7, 0x1, P0 ;  /* 0x0000000b0e0b3211 */ /* 0x000fc400000f0c07 */
[----:B------:R-:W-:Y:S02]  /*0790*/  MOV R17, RZ ;  /* 0x000000ff00117202 */ /* 0x000fe40000000f00 */
[----:B------:R-:W-:Y:S01]  /*07a0*/  @P4 LEA.HI.X R5, R30, R5, R9, 0x1, P2 ;  /* 0x000000051e054211 */ /* 0x000fe200010f0c09 */
[----:B------:R0:W3:Y:S04]  /*07b0*/  @P3 LDG.E R19, desc[UR8][R10.64] ;  /* 0x000000080a133981 */ /* 0x0000e8000c1e1900 */
[----:B------:R1:W5:Y:S01]  /*07c0*/  @P4 LDG.E R17, desc[UR8][R4.64] ;  /* 0x0000000804114981 */ /* 0x000362000c1e1900 */
[----:B0-----:R-:W0:Y:S02]  /*07d0*/  S2R R11, SR_LANEID ;  /* 0x00000000000b7919 */ /* 0x001e240000000000 */
[C---:B0-----:R-:W-:Y:S01]  /*07e0*/  ISETP.GT.AND P0, PT, R11.reuse, 0x1e, PT ;  /* 0x0000001e0b00780c */ /* 0x041fe20003f04270 */
[----:B------:R-:W0:Y:S01]  /*07f0*/  S2UR UR6, SR_CgaCtaId ;  /* 0x00000000000679c3 */ /* 0x000e220000008800 */
[----:B------:R-:W-:Y:S01]  /*0800*/  UMOV UR5, 0x400 ;  /* 0x0000040000057882 */ /* 0x000fe20000000000 */
[----:B------:R-:W-:Y:S01]  /*0810*/  ISETP.NE.AND P2, PT, R11, RZ, PT ;  /* 0x000000ff0b00720c */ /* 0x000fe20003f45270 */
[----:B0-----:R-:W-:Y:S01]  /*0820*/  ULEA UR5, UR6, UR5, 0x18 ;  /* 0x0000000506057291 */ /* 0x001fe2000f8ec03f */
[----:B----4-:R-:W-:-:S04]  /*0830*/  PRMT R6, R20, 0x7632, R6 ;  /* 0x0000763214067816 */ /* 0x010fc80000000006 */
[----:B------:R-:W-:Y:S02]  /*0840*/  SHF.L.U32 R7, R6, 0x10, RZ ;  /* 0x0000001006077819 */ /* 0x000fe400000006ff */
[----:B------:R-:W-:-:S03]  /*0850*/  SHF.L.U32 R6, R20, 0x10, RZ ;  /* 0x0000001014067819 */ /* 0x000fc600000006ff */
[----:B------:R-:W-:Y:S02]  /*0860*/  FMUL.FTZ R9, R7, R7 ;  /* 0x0000000707097220 */ /* 0x000fe40000410000 */
[----:B------:R-:W-:Y:S01]  /*0870*/  FADD.FTZ R7, R6, R7 ;  /* 0x0000000706077221 */ /* 0x000fe20000010000 */
[----:B--2---:R-:W-:-:S04]  /*0880*/  PRMT R8, R18, 0x7632, R8 ;  /* 0x0000763212087816 */ /* 0x004fc80000000008 */
[----:B------:R-:W-:Y:S02]  /*0890*/  SHF.L.U32 R13, R8, 0x10, RZ ;  /* 0x00000010080d7819 */ /* 0x000fe400000006ff */
[----:B------:R-:W-:Y:S01]  /*08a0*/  SHF.L.U32 R8, R18, 0x10, RZ ;  /* 0x0000001012087819 */ /* 0x000fe200000006ff */
[----:B------:R-:W-:Y:S02]  /*08b0*/  FFMA.FTZ R6, R6, R6, R9 ;  /* 0x0000000606067223 */ /* 0x000fe40000010009 */
[----:B------:R-:W-:Y:S02]  /*08c0*/  FMUL.FTZ R15, R13, R13 ;  /* 0x0000000d0d0f7220 */ /* 0x000fe40000410000 */
[C---:B------:R-:W-:Y:S01]  /*08d0*/  FADD.FTZ R10, R8.reuse, R13 ;  /* 0x0000000d080a7221 */ /* 0x040fe20000010000 */
[----:B------:R-:W-:Y:S01]  /*08e0*/  FADD.FTZ R7, RZ, R7 ;  /* 0x00000007ff077221 */ /* 0x000fe20000010000 */
[----:B-1----:R-:W-:-:S03]  /*08f0*/  FFMA.FTZ R4, R8, R8, R15 ;  /* 0x0000000808047223 */ /* 0x002fc6000001000f */
[----:B------:R-:W-:Y:S01]  /*0900*/  FADD.FTZ R7, R7, R10 ;  /* 0x0000000a07077221 */ /* 0x000fe20000010000 */
[----:B---3--:R-:W-:Y:S02]  /*0910*/  PRMT R5, R19, 0x7632, R5 ;  /* 0x0000763213057816 */ /* 0x008fe40000000005 */
[----:B-----5:R-:W-:Y:S02]  /*0920*/  PRMT R9, R17, 0x7632, R9 ;  /* 0x0000763211097816 */ /* 0x020fe40000000009 */
[----:B------:R-:W-:Y:S02]  /*0930*/  SHF.L.U32 R13, R5, 0x10, RZ ;  /* 0x00000010050d7819 */ /* 0x000fe400000006ff */
[----:B------:R-:W-:Y:S01]  /*0940*/  SHF.L.U32 R5, R9, 0x10, RZ ;  /* 0x0000001009057819 */ /* 0x000fe200000006ff */
[----:B------:R-:W-:Y:S01]  /*0950*/  FADD.FTZ R9, RZ, R6 ;  /* 0x00000006ff097221 */ /* 0x000fe20000010000 */
[----:B------:R-:W-:Y:S01]  /*0960*/  SHF.L.U32 R8, R19, 0x10, RZ ;  /* 0x0000001013087819 */ /* 0x000fe200000006ff */
[----:B------:R-:W-:Y:S01]  /*0970*/  FMUL.FTZ R15, R13, R13 ;  /* 0x0000000d0d0f7220 */ /* 0x000fe20000410000 */
[----:B------:R-:W-:Y:S01]  /*0980*/  SHF.L.U32 R6, R17, 0x10, RZ ;  /* 0x0000001011067819 */ /* 0x000fe200000006ff */
[----:B------:R-:W-:Y:S01]  /*0990*/  FADD.FTZ R4, R9, R4 ;  /* 0x0000000409047221 */ /* 0x000fe20000010000 */
[----:B------:R-:W-:Y:S01]  /*09a0*/  FMUL.FTZ R9, R5, R5 ;  /* 0x0000000505097220 */ /* 0x000fe20000410000 */
[C---:B------:R-:W-:Y:S01]  /*09b0*/  FADD.FTZ R10, R8.reuse, R13 ;  /* 0x0000000d080a7221 */ /* 0x040fe20000010000 */
[----:B------:R-:W-:Y:S01]  /*09c0*/  FFMA.FTZ R15, R8, R8, R15 ;  /* 0x00000008080f7223 */ /* 0x000fe2000001000f */
[C---:B------:R-:W-:Y:S01]  /*09d0*/  FADD.FTZ R8, R6.reuse, R5 ;  /* 0x0000000506087221 */ /* 0x040fe20000010000 */
[----:B------:R-:W-:Y:S01]  /*09e0*/  FFMA.FTZ R9, R6, R6, R9 ;  /* 0x0000000606097223 */ /* 0x000fe20000010009 */
[----:B------:R-:W-:Y:S01]  /*09f0*/  FADD.FTZ R7, R7, R10 ;  /* 0x0000000a07077221 */ /* 0x000fe20000010000 */
[----:B------:R-:W-:-:S03]  /*0a00*/  FADD.FTZ R4, R4, R15 ;  /* 0x0000000f04047221 */ /* 0x000fc60000010000 */
        /* <DEDUP_REMOVED lines=25> */
[----:B------:R-:W-:-:S04]  /*0ba0*/  LEA.HI R7, R7, R16, RZ, 0x5 ;  /* 0x0000001007077211 */ /* 0x000fc800078f28ff */
[----:B------:R-:W-:-:S04]  /*0bb0*/  SHF.R.S32.HI R7, RZ, 0x5, R7 ;  /* 0x00000005ff077819 */ /* 0x000fc80000011407 */
[----:B------:R-:W-:-:S03]  /*0bc0*/  LEA R7, R7, UR5, 0x3 ;  /* 0x0000000507077c11 */ /* 0x000fc6000f8e18ff */
[----:B0-----:R-:W-:Y:S01]  /*0bd0*/  @!P0 FADD.FTZ R8, R8, R5 ;  /* 0x0000000508088221 */ /* 0x001fe20000010000 */
[----:B-1----:R-:W-:-:S05]  /*0be0*/  @!P0 FADD.FTZ R9, R9, R4 ;  /* 0x0000000409098221 */ /* 0x002fca0000010000 */
[----:B------:R0:W-:Y:S01]  /*0bf0*/  @!P2 STS.64 [R7+0x10], R8 ;  /* 0x000010080700a388 */ /* 0x0001e20000000a00 */
[----:B------:R-:W-:Y:S01]  /*0c00*/  BAR.SYNC.DEFER_BLOCKING 0x0 ;  /* 0x0000000000007b1d */ /* 0x000fe20000010000 */
[----:B------:R-:W-:Y:S02]  /*0c10*/  ISETP.NE.AND P2, PT, R16, RZ, PT ;  /* 0x000000ff1000720c */ /* 0x000fe40003f45270 */
[----:B------:R-:W-:-:S03]  /*0c20*/  ISETP.GE.U32.AND P0, PT, R3, 0x2, PT ;  /* 0x000000020300780c */ /* 0x000fc60003f06070 */
[----:B------:R-:W-:Y:S08]  /*0c30*/  BSSY B0, `(.L_x_3340) ;  /* 0x000002b000007945 */ /* 0x000ff00003800000 */
        /* <DEDUP_REMOVED lines=18> */
[----:B------:R-:W-:-:S03]  /*0d60*/  FADD.FTZ R12, R12, R15 ;  /* 0x0000000f0c0c7221 */ /* 0x000fc60000010000 */
[----:B0-----:R-:W-:Y:S01]  /*0d70*/  FADD.FTZ R23, R23, R8 ;  /* 0x0000000817177221 */ /* 0x001fe20000010000 */
[----:B------:R-:W-:Y:S02]  /*0d80*/  FADD.FTZ R8, R12, R9 ;  /* 0x000000090c087221 */ /* 0x000fe40000010000 */
[----:B------:R-:W0:Y:S01]  /*0d90*/  LDS.128 R12, [UR5+0x60] ;  /* 0x00006005ff0c7984 */ /* 0x000e220008000c00 */
[----:B------:R-:W-:Y:S01]  /*0da0*/  FADD.FTZ R23, R23, R10 ;  /* 0x0000000a17177221 */ /* 0x000fe20000010000 */
[----:B------:R-:W-:-:S03]  /*0db0*/  FADD.FTZ R8, R8, R11 ;  /* 0x0000000b08087221 */ /* 0x000fc60000010000 */
[----:B-1----:R-:W-:Y:S01]  /*0dc0*/  FADD.FTZ R23, R23, R4 ;  /* 0x0000000417177221 */ /* 0x002fe20000010000 */
        /* <DEDUP_REMOVED lines=17> */
.L_x_3341:
[----:B------:R-:W-:Y:S05]  /*0ee0*/  BSYNC B0 ;  /* 0x0000000000007941 */ /* 0x000fea0003800000 */
.L_x_3340:
        /* <DEDUP_REMOVED lines=25> */
.L_x_3344:
[----:B0-----:R-:W2:Y:S04]  /*1080*/  LDG.E.STRONG.GPU R6, desc[UR8][R4.64] ;  /* 0x0000000804067981 */ /* 0x001ea8000c1ef900 */
[----:B--2---:R-:W-:Y:S01]  /*1090*/  CCTL.IVALL ;  /* 0x00000000ff00798f */ /* 0x004fe20002000000 */
[----:B------:R-:W-:Y:S05]  /*10a0*/  YIELD ;  /* 0x0000000000007946 */ /* 0x000fea0003800000 */
[----:B------:R-:W-:-:S13]  /*10b0*/  ISETP.NE.AND P0, PT, R6, R13, PT ;  /* 0x0000000d0600720c */ /* 0x000fda0003f05270 */
[----:B------:R-:W-:Y:S05]  /*10c0*/  @P0 BRA `(.L_x_3344) ;  /* 0xfffffffc00ec0947 */ /* 0x000fea000383ffff */
.L_x_3343:
        /* <DEDUP_REMOVED lines=17> */
.L_x_3348:
        /* <DEDUP_REMOVED lines=8> */
[C-C-:B------:R-:W-:Y:S02]  /*1260*/  @!P6 IMAD R7, R2.reuse, R7, R0.reuse ;  /* 0x000000070207e224 */ /* 0x140fe400078e0200 */
[----:B------:R-:W-:Y:S02]  /*1270*/  @!P3 IMAD R5, R2, R4, R0 ;  /* 0x000000040205b224 */ /* 0x000fe400078e0200 */
[----:B------:R-:W-:-:S04]  /*1280*/  @!P6 IMAD.WIDE.U32 R6, R7, 0x8, R14 ;  /* 0x000000080706e825 */ /* 0x000fc800078e000e */
[----:B------:R-:W-:Y:S02]  /*1290*/  @!P3 IMAD.WIDE.U32 R4, R5, 0x8, R14 ;  /* 0x000000080504b825 */ /* 0x000fe400078e000e */
[----:B------:R-:W3:Y:S04]  /*12a0*/  @!P6 LDG.E.64 R6, desc[UR8][R6.64] ;  /* 0x000000080606e981 */ /* 0x000ee8000c1e1b00 */
        /* <DEDUP_REMOVED lines=9> */
[----:B------:R-:W-:-:S03]  /*1340*/  IADD3 R23, R13, 0x4, RZ ;  /* 0x000000040d177810 */ /* 0x000fc60007ffe0ff */
[----:B----4-:R-:W-:Y:S01]  /*1350*/  @!P3 FADD.FTZ R8, R8, R4 ;  /* 0x000000040808b221 */ /* 0x010fe20000010000 */
[----:B------:R-:W-:Y:S02]  /*1360*/  ISETP.EQ.OR P5, PT, R23, UR7, P2 ;  /* 0x0000000717007c0c */ /* 0x000fe400097a2670 */
[----:B------:R-:W-:Y:S01]  /*1370*/  IADD3 R4, R13, 0x5, RZ ;  /* 0x000000050d047810 */ /* 0x000fe20007ffe0ff */
[----:B------:R-:W-:-:S03]  /*1380*/  @!P6 FADD.FTZ R9, R9, R7 ;  /* 0x000000070909e221 */ /* 0x000fc60000010000 */
[----:B------:R-:W-:Y:S01]  /*1390*/  ISETP.EQ.OR P6, PT, R4, UR7, P2 ;  /* 0x0000000704007c0c */ /* 0x000fe200097c2670 */
[----:B------:R-:W-:-:S06]  /*13a0*/  @!P3 FADD.FTZ R9, R9, R5 ;  /* 0x000000050909b221 */ /* 0x000fcc0000010000 */
[----:B------:R-:W-:-:S04]  /*13b0*/  @!P5 IMAD R7, R2, R23, R0 ;  /* 0x000000170207d224 */ /* 0x000fc800078e0200 */
[----:B------:R-:W-:-:S04]  /*13c0*/  @!P5 IMAD.WIDE.U32 R6, R7, 0x8, R14 ;  /* 0x000000080706d825 */ /* 0x000fc800078e000e */
[----:B------:R-:W-:Y:S02]  /*13d0*/  @!P6 IMAD R5, R2, R4, R0 ;  /* 0x000000040205e224 */ /* 0x000fe400078e0200 */
[----:B------:R-:W3:Y:S02]  /*13e0*/  @!P5 LDG.E.64 R6, desc[UR8][R6.64] ;  /* 0x000000080606d981 */ /* 0x000ee4000c1e1b00 */
        /* <DEDUP_REMOVED lines=9> */
[----:B------:R-:W-:-:S04]  /*1480*/  IADD3 R23, R13, 0x7, RZ ;  /* 0x000000070d177810 */ /* 0x000fc80007ffe0ff */
[----:B------:R-:W-:Y:S01]  /*1490*/  ISETP.EQ.OR P4, PT, R23, UR7, P2 ;  /* 0x0000000717007c0c */ /* 0x000fe20009782670 */
[----:B---3--:R-:W-:Y:S01]  /*14a0*/  @!P5 FADD.FTZ R9, R9, R7 ;  /* 0x000000070909d221 */ /* 0x008fe20000010000 */
[----:B------:R-:W-:Y:S01]  /*14b0*/  @!P5 FADD.FTZ R8, R8, R6 ;  /* 0x000000060808d221 */ /* 0x000fe20000010000 */
[----:B------:R-:W-:Y:S02]  /*14c0*/  IADD3 R6, R13, 0x8, RZ ;  /* 0x000000080d067810 */ /* 0x000fe40007ffe0ff */
[----:B----4-:R-:W-:Y:S01]  /*14d0*/  @!P6 FADD.FTZ R9, R9, R5 ;  /* 0x000000050909e221 */ /* 0x010fe20000010000 */
[----:B------:R-:W-:Y:S01]  /*14e0*/  @!P6 FADD.FTZ R8, R8, R4 ;  /* 0x000000040808e221 */ /* 0x000fe20000010000 */
[----:B------:R-:W-:Y:S02]  /*14f0*/  ISETP.EQ.OR P6, PT, R6, UR7, P2 ;  /* 0x0000000706007c0c */ /* 0x000fe400097c2670 */
[----:B------:R-:W-:-:S04]  /*1500*/  IADD3 R7, R13, 0x9, RZ ;  /* 0x000000090d077810 */ /* 0x000fc80007ffe0ff */
[----:B------:R-:W-:-:S04]  /*1510*/  @!P4 IMAD R5, R2, R23, R0 ;  /* 0x000000170205c224 */ /* 0x000fc800078e0200 */
[----:B------:R-:W-:Y:S01]  /*1520*/  @!P4 IMAD.WIDE.U32 R4, R5, 0x8, R14 ;  /* 0x000000080504c825 */ /* 0x000fe200078e000e */
[----:B------:R-:W-:-:S05]  /*1530*/  ISETP.EQ.OR P5, PT, R7, UR7, P2 ;  /* 0x0000000707007c0c */ /* 0x000fca00097a2670 */
[----:B------:R-:W3:Y:S01]  /*1540*/  @!P4 LDG.E.64 R4, desc[UR8][R4.64] ;  /* 0x000000080404c981 */ /* 0x000ee2000c1e1b00 */
[----:B------:R-:W-:-:S07]  /*1550*/  @!P6 IMAD R23, R2, R6, R0 ;  /* 0x000000060217e224 */ /* 0x000fce00078e0200 */
[----:B------:R-:W-:-:S04]  /*1560*/  @!P5 IMAD R7, R2, R7, R0 ;  /* 0x000000070207d224 */ /* 0x000fc800078e0200 */
[----:B------:R-:W-:-:S06]  /*1570*/  @!P5 IMAD.WIDE.U32 R6, R7, 0x8, R14 ;  /* 0x000000080706d825 */ /* 0x000fcc00078e000e */
[----:B------:R-:W4:Y:S01]  /*1580*/  @!P5 LDG.E.64 R6, desc[UR8][R6.64] ;  /* 0x000000080606d981 */ /* 0x000f22000c1e1b00 */
[----:B--2---:R-:W-:Y:S01]  /*1590*/  @!P3 FADD.FTZ R8, R8, R10 ;  /* 0x0000000a0808b221 */ /* 0x004fe20000010000 */
[----:B------:R-:W-:Y:S01]  /*15a0*/  @!P3 FADD.FTZ R9, R9, R11 ;  /* 0x0000000b0909b221 */ /* 0x000fe20000010000 */
[----:B------:R-:W-:-:S06]  /*15b0*/  @!P6 IMAD.WIDE.U32 R10, R23, 0x8, R14 ;  /* 0x00000008170ae825 */ /* 0x000fcc00078e000e */
[----:B------:R-:W2:Y:S01]  /*15c0*/  @!P6 LDG.E.64 R10, desc[UR8][R10.64] ;  /* 0x000000080a0ae981 */ /* 0x000ea2000c1e1b00 */
        /* <DEDUP_REMOVED lines=8> */
[----:B------:R-:W-:Y:S02]  /*1650*/  @!P4 IMAD R11, R2, R5, R0 ;  /* 0x00000005020bc224 */ /* 0x000fe400078e0200 */
[----:B----4-:R-:W-:Y:S01]  /*1660*/  @!P5 FADD.FTZ R8, R8, R6 ;  /* 0x000000060808d221 */ /* 0x010fe20000010000 */
[----:B------:R-:W-:Y:S01]  /*1670*/  IADD3 R6, R13, 0xc, RZ ;  /* 0x0000000c0d067810 */ /* 0x000fe20007ffe0ff */
[----:B------:R-:W-:-:S04]  /*1680*/  @!P4 IMAD.WIDE.U32 R10, R11, 0x8, R14 ;  /* 0x000000080b0ac825 */ /* 0x000fc800078e000e */
[----:B------:R-:W-:Y:S01]  /*1690*/  @!P3 IMAD R5, R2, R4, R0 ;  /* 0x000000040205b224 */ /* 0x000fe200078e0200 */
[----:B------:R-:W-:Y:S01]  /*16a0*/  ISETP.EQ.OR P6, PT, R6, UR7, P2 ;  /* 0x0000000706007c0c */ /* 0x000fe200097c2670 */
[----:B------:R-:W2:Y:S02]  /*16b0*/  @!P4 LDG.E.64 R10, desc[UR8][R10.64] ;  /* 0x000000080a0ac981 */ /* 0x000ea4000c1e1b00 */
[----:B------:R-:W-:-:S06]  /*16c0*/  @!P3 IMAD.WIDE.U32 R4, R5, 0x8, R14 ;  /* 0x000000080504b825 */ /* 0x000fcc00078e000e */
[----:B------:R-:W3:Y:S01]  /*16d0*/  @!P3 LDG.E.64 R4, desc[UR8][R4.64] ;  /* 0x000000080404b981 */ /* 0x000ee2000c1e1b00 */
[----:B------:R-:W-:-:S03]  /*16e0*/  @!P5 FADD.FTZ R9, R9, R7 ;  /* 0x000000070909d221 */ /* 0x000fc60000010000 */
        /* <DEDUP_REMOVED lines=8> */
[----:B------:R-:W-:Y:S02]  /*1770*/  IADD3 R10, R13, 0xf, RZ ;  /* 0x0000000f0d0a7810 */ /* 0x000fe40007ffe0ff */
[----:B------:R-:W-:Y:S01]  /*1780*/  ISETP.EQ.OR P4, PT, R11, UR7, P2 ;  /* 0x000000070b007c0c */ /* 0x000fe20009782670 */
[----:B---3--:R-:W-:-:S06]  /*1790*/  @!P3 FADD.FTZ R9, R9, R5 ;  /* 0x000000050909b221 */ /* 0x008fcc0000010000 */
[----:B------:R-:W-:Y:S02]  /*17a0*/  @!P5 IMAD R5, R2, R23, R0 ;  /* 0x000000170205d224 */ /* 0x000fe400078e0200 */
[----:B------:R-:W-:Y:S01]  /*17b0*/  @!P3 FADD.FTZ R8, R8, R4 ;  /* 0x000000040808b221 */ /* 0x000fe20000010000 */
[----:B------:R-:W-:Y:S01]  /*17c0*/  ISETP.EQ.OR P3, PT, R10, UR7, P2 ;  /* 0x000000070a007c0c */ /* 0x000fe20009762670 */
[----:B------:R-:W-:-:S04]  /*17d0*/  @!P5 IMAD.WIDE.U32 R4, R5, 0x8, R14 ;  /* 0x000000080504d825 */ /* 0x000fc800078e000e */
[----:B------:R-:W-:Y:S02]  /*17e0*/  @!P4 IMAD R11, R2, R11, R0 ;  /* 0x0000000b020bc224 */ /* 0x000fe400078e0200 */
[----:B------:R-:W2:Y:S01]  /*17f0*/  @!P5 LDG.E.64 R4, desc[UR8][R4.64] ;  /* 0x000000080404d981 */ /* 0x000ea2000c1e1b00 */
        /* <DEDUP_REMOVED lines=17> */
.L_x_3347:
        /* <DEDUP_REMOVED lines=20> */
[----:B------:R-:W-:Y:S01]  /*1a50*/  @!P5 IMAD.WIDE.U32 R4, R7, 0x8, R14 ;  /* 0x000000080704d825 */ /* 0x000fe200078e000e */
[----:B------:R-:W-:-:S04]  /*1a60*/  ISETP.EQ.OR P3, PT, R13, UR7, P2 ;  /* 0x000000070d007c0c */ /* 0x000fc80009762670 */
[----:B------:R0:W2:Y:S02]  /*1a70*/  @!P5 LDG.E.64 R6, desc[UR8][R4.64] ;  /* 0x000000080406d981 */ /* 0x0000a4000c1e1b00 */
[----:B0-----:R-:W-:-:S06]  /*1a80*/  @!P0 IMAD.WIDE.U32 R4, R23, 0x8, R14 ;  /* 0x0000000817048825 */ /* 0x001fcc00078e000e */
[----:B------:R-:W4:Y:S01]  /*1a90*/  @!P0 LDG.E.64 R4, desc[UR8][R4.64] ;  /* 0x0000000804048981 */ /* 0x000f22000c1e1b00 */
[----:B---3--:R-:W-:Y:S01]  /*1aa0*/  @!P4 FADD.FTZ R9, R9, R11 ;  /* 0x0000000b0909c221 */ /* 0x008fe20000010000 */
[----:B------:R-:W-:Y:S02]  /*1ab0*/  @!P3 IMAD R11, R2, R13, R0 ;  /* 0x0000000d020bb224 */ /* 0x000fe400078e0200 */
[----:B------:R-:W-:Y:S02]  /*1ac0*/  @!P4 FADD.FTZ R8, R8, R10 ;  /* 0x0000000a0808c221 */ /* 0x000fe40000010000 */
[----:B------:R-:W-:-:S06]  /*1ad0*/  @!P3 IMAD.WIDE.U32 R10, R11, 0x8, R14 ;  /* 0x000000080b0ab825 */ /* 0x000fcc00078e000e */
[----:B------:R-:W3:Y:S01]  /*1ae0*/  @!P3 LDG.E.64 R10, desc[UR8][R10.64] ;  /* 0x000000080a0ab981 */ /* 0x000ee2000c1e1b00 */
[----:B------:R-:W-:Y:S01]  /*1af0*/  IADD3 R31, R13, 0x1, RZ ;  /* 0x000000010d1f7810 */ /* 0x000fe20007ffe0ff */
[----:B--2---:R-:W-:Y:S01]  /*1b00*/  @!P5 FADD.FTZ R8, R8, R6 ;  /* 0x000000060808d221 */ /* 0x004fe20000010000 */
[----:B------:R-:W-:Y:S01]  /*1b10*/  @!P5 FADD.FTZ R9, R9, R7 ;  /* 0x000000070909d221 */ /* 0x000fe20000010000 */
[----:B------:R-:W-:Y:S02]  /*1b20*/  IADD3 R7, R13, 0x2, RZ ;  /* 0x000000020d077810 */ /* 0x000fe40007ffe0ff */
[----:B------:R-:W-:Y:S02]  /*1b30*/  ISETP.EQ.OR P5, PT, R31, UR7, P2 ;  /* 0x000000071f007c0c */ /* 0x000fe400097a2670 */
[----:B------:R-:W-:Y:S01]  /*1b40*/  ISETP.EQ.OR P6, PT, R7, UR7, P2 ;  /* 0x0000000707007c0c */ /* 0x000fe200097c2670 */
[----:B----4-:R-:W-:Y:S01]  /*1b50*/  @!P0 FADD.FTZ R8, R8, R4 ;  /* 0x0000000408088221 */ /* 0x010fe20000010000 */
[----:B------:R-:W-:-:S09]  /*1b60*/  IADD3 R4, R13, 0x3, RZ ;  /* 0x000000030d047810 */ /* 0x000fd20007ffe0ff */
[C-C-:B------:R-:W-:Y:S02]  /*1b70*/  @!P5 IMAD R31, R2.reuse, R31, R0.reuse ;  /* 0x0000001f021fd224 */ /* 0x140fe400078e0200 */
[----:B------:R-:W-:Y:S01]  /*1b80*/  @!P0 FADD.FTZ R9, R9, R5 ;  /* 0x0000000509098221 */ /* 0x000fe20000010000 */
[----:B------:R-:W-:Y:S01]  /*1b90*/  @!P6 IMAD R7, R2, R7, R0 ;  /* 0x000000070207e224 */ /* 0x000fe200078e0200 */
[----:B------:R-:W-:Y:S01]  /*1ba0*/  ISETP.EQ.OR P4, PT, R4, UR7, P2 ;  /* 0x0000000704007c0c */ /* 0x000fe20009782670 */
[----:B------:R-:W-:-:S04]  /*1bb0*/  @!P5 IMAD.WIDE.U32 R30, R31, 0x8, R14 ;  /* 0x000000081f1ed825 */ /* 0x000fc800078e000e */
[----:B------:R-:W-:-:S04]  /*1bc0*/  @!P6 IMAD.WIDE.U32 R6, R7, 0x8, R14 ;  /* 0x000000080706e825 */ /* 0x000fc800078e000e */
[----:B---3--:R-:W-:Y:S01]  /*1bd0*/  @!P3 FADD.FTZ R8, R8, R10 ;  /* 0x0000000a0808b221 */ /* 0x008fe20000010000 */
[----:B------:R-:W-:Y:S01]  /*1be0*/  @!P3 FADD.FTZ R9, R9, R11 ;  /* 0x0000000b0909b221 */ /* 0x000fe20000010000 */
[----:B------:R-:W2:Y:S02]  /*1bf0*/  @!P6 LDG.E.64 R6, desc[UR8][R6.64] ;  /* 0x000000080606e981 */ /* 0x000ea4000c1e1b00 */
[----:B------:R-:W-:Y:S02]  /*1c00*/  @!P4 IMAD R10, R2, R4, R0 ;  /* 0x00000004020ac224 */ /* 0x000fe400078e0200 */
[----:B------:R-:W3:Y:S02]  /*1c10*/  @!P5 LDG.E.64 R4, desc[UR8][R30.64] ;  /* 0x000000081e04d981 */ /* 0x000ee4000c1e1b00 */
[----:B------:R-:W-:-:S06]  /*1c20*/  @!P4 IMAD.WIDE.U32 R10, R10, 0x8, R14 ;  /* 0x000000080a0ac825 */ /* 0x000fcc00078e000e */
[----:B------:R-:W4:Y:S01]  /*1c30*/  @!P4 LDG.E.64 R10, desc[UR8][R10.64] ;  /* 0x000000080a0ac981 */ /* 0x000f22000c1e1b00 */
[----:B------:R-:W-:Y:S02]  /*1c40*/  IADD3 R12, R12, -0x4, RZ ;  /* 0xfffffffc0c0c7810 */ /* 0x000fe40007ffe0ff */
[----:B------:R-:W-:Y:S02]  /*1c50*/  PLOP3.LUT P0, PT, PT, PT, PT, 0x8, 0x0 ;  /* 0x000000000000781c */ /* 0x000fe40003f0e170 */
[----:B------:R-:W-:Y:S02]  /*1c60*/  IADD3 R12, R12, -0x4, RZ ;  /* 0xfffffffc0c0c7810 */ /* 0x000fe40007ffe0ff */
[----:B------:R-:W-:Y:S01]  /*1c70*/  IADD3 R13, R13, 0x4, RZ ;  /* 0x000000040d0d7810 */ /* 0x000fe20007ffe0ff */
[----:B---3--:R-:W-:Y:S01]  /*1c80*/  @!P5 FADD.FTZ R8, R8, R4 ;  /* 0x000000040808d221 */ /* 0x008fe20000010000 */
[----:B------:R-:W-:-:S03]  /*1c90*/  @!P5 FADD.FTZ R9, R9, R5 ;  /* 0x000000050909d221 */ /* 0x000fc60000010000 */
[----:B--2---:R-:W-:Y:S01]  /*1ca0*/  @!P6 FADD.FTZ R8, R8, R6 ;  /* 0x000000060808e221 */ /* 0x004fe20000010000 */
[----:B------:R-:W-:-:S03]  /*1cb0*/  @!P6 FADD.FTZ R9, R9, R7 ;  /* 0x000000070909e221 */ /* 0x000fc60000010000 */
[----:B----4-:R-:W-:Y:S01]  /*1cc0*/  @!P4 FADD.FTZ R8, R8, R10 ;  /* 0x0000000a0808c221 */ /* 0x010fe20000010000 */
[----:B------:R-:W-:-:S07]  /*1cd0*/  @!P4 FADD.FTZ R9, R9, R11 ;  /* 0x0000000b0909c221 */ /* 0x000fce0000010000 */
.L_x_3349:
[----:B------:R-:W-:-:S13]  /*1ce0*/  ISETP.NE.OR P0, PT, R12, RZ, P0 ;  /* 0x000000ff0c00720c */ /* 0x000fda0000705670 */
[----:B------:R-:W-:Y:S05]  /*1cf0*/  @!P0 BRA `(.L_x_3345) ;  /* 0x00000000007c8947 */ /* 0x000fea0003800000 */
.L_x_3346:
        /* <DEDUP_REMOVED lines=12> */
[----:B------:R-:W-:-:S04]  /*1dc0*/  @!P3 IMAD.WIDE.U32 R30, R31, 0x8, R14 ;  /* 0x000000081f1eb825 */ /* 0x000fc800078e000e */
[----:B------:R-:W-:-:S04]  /*1dd0*/  @!P4 IMAD.WIDE.U32 R6, R7, 0x8, R14 ;  /* 0x000000080706c825 */ /* 0x000fc800078e000e */
[----:B------:R-:W-:Y:S02]  /*1de0*/  @!P5 IMAD R11, R2, R10, R0 ;  /* 0x0000000a020bd224 */ /* 0x000fe400078e0200 */
[----:B------:R-:W3:Y:S02]  /*1df0*/  @!P4 LDG.E.64 R6, desc[UR8][R6.64] ;  /* 0x000000080606c981 */ /* 0x000ee4000c1e1b00 */
[----:B------:R-:W-:-:S06]  /*1e00*/  @!P5 IMAD.WIDE.U32 R10, R11, 0x8, R14 ;  /* 0x000000080b0ad825 */ /* 0x000fcc00078e000e */
[----:B------:R-:W4:Y:S01]  /*1e10*/  @!P5 LDG.E.64 R10, desc[UR8][R10.64] ;  /* 0x000000080a0ad981 */ /* 0x000f22000c1e1b00 */
[----:B--2---:R-:W-:Y:S01]  /*1e20*/  @!P0 FADD.FTZ R8, R8, R4 ;  /* 0x0000000408088221 */ /* 0x004fe20000010000 */
[----:B------:R-:W-:Y:S02]  /*1e30*/  @!P0 FADD.FTZ R9, R9, R5 ;  /* 0x0000000509098221 */ /* 0x000fe40000010000 */
[----:B------:R-:W2:Y:S01]  /*1e40*/  @!P3 LDG.E.64 R4, desc[UR8][R30.64] ;  /* 0x000000081e04b981 */ /* 0x000ea2000c1e1b00 */
[----:B------:R-:W-:-:S04]  /*1e50*/  IADD3 R12, R12, -0x4, RZ ;  /* 0xfffffffc0c0c7810 */ /* 0x000fc80007ffe0ff */
[----:B------:R-:W-:Y:S02]  /*1e60*/  ISETP.NE.AND P0, PT, R12, RZ, PT ;  /* 0x000000ff0c00720c */ /* 0x000fe40003f05270 */
[----:B------:R-:W-:Y:S01]  /*1e70*/  IADD3 R13, R13, 0x4, RZ ;  /* 0x000000040d0d7810 */ /* 0x000fe20007ffe0ff */
[----:B--2---:R-:W-:Y:S01]  /*1e80*/  @!P3 FADD.FTZ R8, R8, R4 ;  /* 0x000000040808b221 */ /* 0x004fe20000010000 */
[----:B------:R-:W-:-:S03]  /*1e90*/  @!P3 FADD.FTZ R9, R9, R5 ;  /* 0x000000050909b221 */ /* 0x000fc60000010000 */
[----:B---3--:R-:W-:Y:S01]  /*1ea0*/  @!P4 FADD.FTZ R8, R8, R6 ;  /* 0x000000060808c221 */ /* 0x008fe20000010000 */
[----:B------:R-:W-:-:S03]  /*1eb0*/  @!P4 FADD.FTZ R9, R9, R7 ;  /* 0x000000070909c221 */ /* 0x000fc60000010000 */
[----:B----4-:R-:W-:Y:S01]  /*1ec0*/  @!P5 FADD.FTZ R8, R8, R10 ;  /* 0x0000000a0808d221 */ /* 0x010fe20000010000 */
[----:B------:R-:W-:Y:S01]  /*1ed0*/  @!P5 FADD.FTZ R9, R9, R11 ;  /* 0x0000000b0909d221 */ /* 0x000fe20000010000 */
[----:B------:R-:W-:Y:S06]  /*1ee0*/  @P0 BRA `(.L_x_3346) ;  /* 0xfffffffc00840947 */ /* 0x000fec000383ffff */
.L_x_3345:
        /* <DEDUP_REMOVED lines=12> */
.L_x_3351:
[----:B------:R-:W-:Y:S05]  /*1fb0*/  BSYNC B0 ;  /* 0x0000000000007941 */ /* 0x000fea0003800000 */
.L_x_3350:
        /* <DEDUP_REMOVED lines=16> */
.L_x_3342:
[----:B------:R-:W1:Y:S01]  /*20c0*/  S2UR UR6, SR_CgaCtaId ;  /* 0x00000000000679c3 */ /* 0x000e620000008800 */
[----:B------:R-:W-:Y:S01]  /*20d0*/  UMOV UR5, 0x400 ;  /* 0x0000040000057882 */ /* 0x000fe20000000000 */
[----:B------:R-:W-:Y:S01]  /*20e0*/  ULDC UR11, c[0x0][0x2a4] ;  /* 0x0000a900000b7ab9 */ /* 0x000fe20000000800 */
[----:B0-----:R-:W-:Y:S01]  /*20f0*/  SHF.L.U32 R6, R28, 0x1, RZ ;  /* 0x000000011c067819 */ /* 0x001fe200000006ff */
[----:B------:R-:W-:Y:S01]  /*2100*/  ULDC.64 UR12, c[0x0][0x228] ;  /* 0x00008a00000c7ab9 */ /* 0x000fe20000000a00 */
[----:B------:R-:W-:Y:S01]  /*2110*/  SHF.R.S32.HI R7, RZ, 0x1f, R28 ;  /* 0x0000001fff077819 */ /* 0x000fe2000001141c */
[----:B------:R-:W-:Y:S01]  /*2120*/  ULDC.64 UR14, c[0x0][0x230] ;  /* 0x00008c00000e7ab9 */ /* 0x000fe20000000a00 */
[----:B------:R-:W-:Y:S01]  /*2130*/  IADD3 R10, P0, R6, UR12, RZ ;  /* 0x0000000c060a7c10 */ /* 0x000fe2000ff1e0ff */
[----:B------:R-:W0:Y:S01]  /*2140*/  @P1 LDC.64 R4, c[0x0][0x218] ;  /* 0x00008600ff041b82 */ /* 0x000e220000000a00 */
[----:B------:R-:W-:Y:S02]  /*2150*/  SHF.L.U64.HI R28, R28, 0x1, R7 ;  /* 0x000000011c1c7819 */ /* 0x000fe40000010207 */
[----:B------:R-:W-:-:S02]  /*2160*/  IADD3 R6, P3, R6, UR14, RZ ;  /* 0x0000000e06067c10 */ /* 0x000fc4000ff7e0ff */
[C---:B------:R-:W-:Y:S02]  /*2170*/  IADD3.X R11, R28.reuse, UR13, RZ, P0, !PT ;  /* 0x0000000d1c0b7c10 */ /* 0x040fe400087fe4ff */
[----:B------:R-:W-:Y:S01]  /*2180*/  IADD3.X R7, R28, UR15, RZ, P3, !PT ;  /* 0x0000000f1c077c10 */ /* 0x000fe20009ffe4ff */
[----:B------:R-:W2:Y:S01]  /*2190*/  LDC R15, c[0x0][0x294] ;  /* 0x0000a500ff0f7b82 */ /* 0x000ea20000000800 */
[----:B------:R-:W-:Y:S01]  /*21a0*/  ULDC.64 UR14, c[0x0][0x278] ;  /* 0x00009e00000e7ab9 */ /* 0x000fe20000000a00 */
[----:B-1----:R-:W-:Y:S01]  /*21b0*/  ULEA UR5, UR6, UR5, 0x18 ;  /* 0x0000000506057291 */ /* 0x002fe2000f8ec03f */
[----:B0-----:R-:W-:-:S04]  /*21c0*/  @P1 IMAD.WIDE R12, R21, 0x8, R4 ;  /* 0x00000008150c1825 */ /* 0x001fc800078e0204 */
[----:B------:R-:W-:Y:S01]  /*21d0*/  @P1 FMUL.FTZ R5, R9, UR11 ;  /* 0x0000000b09051c20 */ /* 0x000fe20008410000 */
[----:B------:R-:W-:-:S03]  /*21e0*/  @P1 FMUL.FTZ R4, R8, UR11 ;  /* 0x0000000b08041c20 */ /* 0x000fc60008410000 */
[----:B------:R0:W-:Y:S04]  /*21f0*/  @!P2 STS.64 [UR5+0x98], R8 ;  /* 0x00009808ff00a988 */ /* 0x0001e80008000a05 */
[----:B------:R1:W-:Y:S01]  /*2200*/  @P1 STG.E.64 desc[UR8][R12.64], R4 ;  /* 0x000000040c001986 */ /* 0x0003e2000c101b08 */
[----:B------:R-:W-:Y:S06]  /*2210*/  BAR.SYNC.DEFER_BLOCKING 0x0 ;  /* 0x0000000000007b1d */ /* 0x000fec0000010000 */
[----:B0-----:R-:W3:Y:S04]  /*2220*/  LDG.E.U16 R9, desc[UR8][R10.64] ;  /* 0x000000080a097981 */ /* 0x001ee8000c1e1500 */
[----:B-1----:R0:W4:Y:S04]  /*2230*/  LDG.E.U16 R4, desc[UR8][R10.64+0x2] ;  /* 0x000002080a047981 */ /* 0x002128000c1e1500 */
[----:B------:R-:W5:Y:S04]  /*2240*/  LDG.E.U16 R5, desc[UR8][R6.64] ;  /* 0x0000000806057981 */ /* 0x000f68000c1e1500 */
[----:B------:R1:W5:Y:S01]  /*2250*/  LDG.E.U16 R8, desc[UR8][R6.64+0x2] ;  /* 0x0000020806087981 */ /* 0x000362000c1e1500 */
[----:B------:R-:W-:-:S02]  /*2260*/  ISETP.NE.AND P2, PT, RZ, UR10, PT ;  /* 0x0000000aff007c0c */ /* 0x000fc4000bf45270 */
[----:B0-----:R-:W-:Y:S02]  /*2270*/  SHF.R.U32.HI R10, RZ, 0x5, R16 ;  /* 0x00000005ff0a7819 */ /* 0x001fe40000011610 */
[C---:B------:R-:W-:Y:S02]  /*2280*/  PRMT R11, R20.reuse, 0x7632, R11 ;  /* 0x00007632140b7816 */ /* 0x040fe4000000000b */
[----:B------:R-:W-:Y:S01]  /*2290*/  SHF.L.U32 R20, R20, 0x10, RZ ;  /* 0x0000001014147819 */ /* 0x000fe200000006ff */
[----:B--2---:R-:W-:Y:S01]  /*22a0*/  IMAD R10, R15, UR7, R10 ;  /* 0x000000070f0a7c24 */ /* 0x004fe2000f8e020a */
[----:B------:R-:W-:Y:S01]  /*22b0*/  SHF.L.U32 R11, R11, 0x10, RZ ;  /* 0x000000100b0b7819 */ /* 0x000fe200000006ff */
[----:B-1----:R-:W0:Y:S01]  /*22c0*/  LDS.64 R6, [UR5+0x98] ;  /* 0x00009805ff067984 */ /* 0x002e220008000a00 */
[----:B------:R-:W-:Y:S02]  /*22d0*/  PRMT R12, R18, 0x7632, R12 ;  /* 0x00007632120c7816 */ /* 0x000fe4000000000c */
[----:B------:R-:W-:-:S02]  /*22e0*/  PRMT R15, R17, 0x7632, R15 ;  /* 0x00007632110f7816 */ /* 0x000fc4000000000f */
[----:B------:R-:W-:Y:S02]  /*22f0*/  SHF.L.U32 R18, R18, 0x10, RZ ;  /* 0x0000001012127819 */ /* 0x000fe400000006ff */
[----:B------:R-:W-:Y:S02]  /*2300*/  SHF.L.U32 R17, R17, 0x10, RZ ;  /* 0x0000001011117819 */ /* 0x000fe400000006ff */
[----:B------:R-:W-:Y:S02]  /*2310*/  SHF.L.U32 R12, R12, 0x10, RZ ;  /* 0x000000100c0c7819 */ /* 0x000fe400000006ff */
[----:B------:R-:W-:Y:S01]  /*2320*/  SHF.L.U32 R15, R15, 0x10, RZ ;  /* 0x000000100f0f7819 */ /* 0x000fe200000006ff */
[----:B0-----:R-:W-:-:S04]  /*2330*/  FMUL.FTZ R6, R6, UR11 ;  /* 0x0000000b06067c20 */ /* 0x001fc80008410000 */
[----:B------:R-:W-:Y:S01]  /*2340*/  FMUL.FTZ R14, R6, R6 ;  /* 0x00000006060e7220 */ /* 0x000fe20000410000 */
[--C-:B------:R-:W-:Y:S01]  /*2350*/  FADD.FTZ R20, R20, -R6.reuse ;  /* 0x8000000614147221 */ /* 0x100fe20000010000 */
[----:B------:R-:W-:Y:S01]  /*2360*/  FADD.FTZ R23, -R6, R11 ;  /* 0x0000000b06177221 */ /* 0x000fe20000010100 */
[----:B------:R-:W-:Y:S01]  /*2370*/  FADD.FTZ R18, R18, -R6 ;  /* 0x8000000612127221 */ /* 0x000fe20000010000 */
[----:B------:R-:W-:Y:S01]  /*2380*/  FFMA.FTZ R14, R7, UR11, -R14 ;  /* 0x0000000b070e7c23 */ /* 0x000fe2000801080e */
[----:B------:R-:W-:Y:S01]  /*2390*/  HFMA2.MMA R7, -RZ, RZ, 1.875, 0 ;  /* 0x3f800000ff077435 */ /* 0x000fe200000001ff */
[----:B------:R-:W-:Y:S01]  /*23a0*/  FADD.FTZ R11, -R6, R12 ;  /* 0x0000000c060b7221 */ /* 0x000fe20000010100 */
[----:B------:R-:W-:Y:S02]  /*23b0*/  FADD.FTZ R17, R17, -R6 ;  /* 0x8000000611117221 */ /* 0x000fe40000010000 */
[----:B------:R-:W-:-:S13]  /*23c0*/  FSETP.GTU.FTZ.AND P0, PT, R14, RZ, PT ;  /* 0x000000ff0e00720b */ /* 0x000fda0003f1c000 */
[----:B------:R-:W0:Y:S02]  /*23d0*/  @P0 LDC R13, c[0x0][0x238] ;  /* 0x00008e00ff0d0b82 */ /* 0x000e240000000800 */
[--C-:B0-----:R-:W-:Y:S01]  /*23e0*/  @P0 FADD.FTZ R14, R14, R13.reuse ;  /* 0x0000000d0e0e0221 */ /* 0x101fe20000010000 */
[C---:B------:R-:W-:Y:S02]  /*23f0*/  PRMT R13, R19.reuse, 0x7632, R13 ;  /* 0x00007632130d7816 */ /* 0x040fe4000000000d */
[----:B------:R-:W-:Y:S01]  /*2400*/  SHF.L.U32 R19, R19, 0x10, RZ ;  /* 0x0000001013137819 */ /* 0x000fe200000006ff */
[----:B------:R0:W1:Y:S01]  /*2410*/  @P0 MUFU.RSQ R7, R14 ;  /* 0x0000000e00070308 */ /* 0x0000620000001400 */
[----:B------:R-:W-:Y:S02]  /*2420*/  ISETP.GE.U32.AND P0, PT, R10, UR14, PT ;  /* 0x0000000e0a007c0c */ /* 0x000fe4000bf06070 */
[----:B------:R-:W-:Y:S01]  /*2430*/  SHF.L.U32 R13, R13, 0x10, RZ ;  /* 0x000000100d0d7819 */ /* 0x000fe200000006ff */
[----:B------:R-:W-:-:S04]  /*2440*/  FADD.FTZ R19, R19, -R6 ;  /* 0x8000000613137221 */ /* 0x000fc80000010000 */
[C---:B------:R-:W-:Y:S01]  /*2450*/  FADD.FTZ R28, -R6.reuse, R13 ;  /* 0x0000000d061c7221 */ /* 0x040fe20000010100 */
[----:B0-----:R-:W-:Y:S01]  /*2460*/  SHF.R.S32.HI R14, RZ, 0x1f, R10 ;  /* 0x0000001fff0e7819 */ /* 0x001fe2000001140a */
[----:B------:R-:W-:-:S03]  /*2470*/  FADD.FTZ R6, -R6, R15 ;  /* 0x0000000f06067221 */ /* 0x000fc60000010100 */
[----:B------:R-:W-:Y:S01]  /*2480*/  ISETP.GE.AND.EX P0, PT, R14, UR15, PT, P0 ;  /* 0x0000000f0e007c0c */ /* 0x000fe2000bf06300 */
[-C--:B-1----:R-:W-:Y:S01]  /*2490*/  FMUL.FTZ R23, R23, R7.reuse ;  /* 0x0000000717177220 */ /* 0x082fe20000410000 */
[----:B------:R-:W-:Y:S02]  /*24a0*/  FMUL.FTZ R20, R20, R7 ;  /* 0x0000000714147220 */ /* 0x000fe40000410000 */
[----:B------:R-:W-:Y:S02]  /*24b0*/  ISETP.LT.U32.AND P0, PT, R16, 0x200, !P0 ;  /* 0x000002001000780c */ /* 0x000fe40004701070 */
[----:B---3--:R-:W-:Y:S02]  /*24c0*/  SHF.L.U32 R9, R9, 0x10, RZ ;  /* 0x0000001009097819 */ /* 0x008fe400000006ff */
[----:B----4-:R-:W-:Y:S02]  /*24d0*/  SHF.L.U32 R4, R4, 0x10, RZ ;  /* 0x0000001004047819 */ /* 0x010fe400000006ff */
[----:B-----5:R-:W-:-:S02]  /*24e0*/  SHF.L.U32 R5, R5, 0x10, RZ ;  /* 0x0000001005057819 */ /* 0x020fc400000006ff */
[----:B------:R-:W-:-:S03]  /*24f0*/  SHF.L.U32 R8, R8, 0x10, RZ ;  /* 0x0000001008087819 */ /* 0x000fc600000006ff */
        /* <DEDUP_REMOVED lines=13> */
.L_x_3352:
        /* <DEDUP_REMOVED lines=14> */
.L_x_3354:
[----:B------:R-:W-:Y:S05]  /*26b0*/  BSYNC B0 ;  /* 0x0000000000007941 */ /* 0x000fea0003800000 */
.L_x_3353:
[-C--:B------:R-:W-:Y:S01]  /*26c0*/  FMUL.FTZ R18, R18, R7.reuse ;  /* 0x0000000712127220 */ /* 0x080fe20000410000 */
[-C--:B------:R-:W-:Y:S01]  /*26d0*/  FMUL.FTZ R20, R19, R7.reuse ;  /* 0x0000000713147220 */ /* 0x080fe20000410000 */
[-C--:B------:R-:W-:Y:S01]  /*26e0*/  FMUL.FTZ R30, R17, R7.reuse ;  /* 0x00000007111e7220 */ /* 0x080fe20000410000 */
[C---:B------:R-:W-:Y:S01]  /*26f0*/  IADD3 R13, R10.reuse, 0x10, RZ ;  /* 0x000000100a0d7810 */ /* 0x040fe20007ffe0ff */
[C-C-:B0-----:R-:W-:Y:S01]  /*2700*/  FFMA.FTZ R14, R9.reuse, R18, R5.reuse ;  /* 0x00000012090e7223 */ /* 0x141fe20000010005 */
[----:B------:R-:W-:Y:S01]  /*2710*/  IADD3 R12, R10, 0x20, RZ ;  /* 0x000000200a0c7810 */ /* 0x000fe20007ffe0ff */
[-C--:B------:R-:W-:Y:S01]  /*2720*/  FMUL.FTZ R19, R28, R7.reuse ;  /* 0x000000071c137220 */ /* 0x080fe20000410000 */
[----:B------:R-:W-:Y:S01]  /*2730*/  IADD3 R15, R10, 0x30, RZ ;  /* 0x000000300a0f7810 */ /* 0x000fe20007ffe0ff */
[C-C-:B------:R-:W-:Y:S01]  /*2740*/  FFMA.FTZ R10, R9.reuse, R20, R5.reuse ;  /* 0x00000014090a7223 */ /* 0x140fe20000010005 */
[----:B------:R-:W-:Y:S01]  /*2750*/  FFMA.FTZ R9, R9, R30, R5 ;  /* 0x0000001e09097223 */ /* 0x000fe20000010005 */
[----:B------:R-:W-:Y:S01]  /*2760*/  ISETP.GE.U32.AND P0, PT, R13, UR14, PT ;  /* 0x0000000e0d007c0c */ /* 0x000fe2000bf06070 */
[-C--:B------:R-:W-:Y:S01]  /*2770*/  FMUL.FTZ R23, R6, R7.reuse ;  /* 0x0000000706177220 */ /* 0x080fe20000410000 */
[----:B------:R-:W-:Y:S01]  /*2780*/  ISETP.GE.U32.AND P3, PT, R12, UR14, PT ;  /* 0x0000000e0c007c0c */ /* 0x000fe2000bf66070 */
[----:B------:R-:W-:Y:S01]  /*2790*/  FMUL.FTZ R7, R11, R7 ;  /* 0x000000070b077220 */ /* 0x000fe20000410000 */
[----:B------:R-:W-:Y:S01]  /*27a0*/  ISETP.GE.U32.AND P4, PT, R15, UR14, PT ;  /* 0x0000000e0f007c0c */ /* 0x000fe2000bf86070 */
[C-C-:B------:R-:W-:Y:S01]  /*27b0*/  FFMA.FTZ R11, R4.reuse, R23, R8.reuse ;  /* 0x00000017040b7223 */ /* 0x140fe20000010008 */
[----:B------:R-:W-:Y:S01]  /*27c0*/  SHF.R.S32.HI R5, RZ, 0x1f, R13 ;  /* 0x0000001fff057819 */ /* 0x000fe2000001140d */
[C---:B------:R-:W-:Y:S01]  /*27d0*/  FFMA.FTZ R19, R4.reuse, R19, R8 ;  /* 0x0000001304137223 */ /* 0x040fe20000010008 */
[----:B------:R-:W-:Y:S01]  /*27e0*/  SHF.R.S32.HI R17, RZ, 0x1f, R12 ;  /* 0x0000001fff117819 */ /* 0x000fe2000001140c */
[----:B------:R-:W-:Y:S01]  /*27f0*/  FFMA.FTZ R23, R4, R7, R8 ;  /* 0x0000000704177223 */ /* 0x000fe20000010008 */
[----:B------:R-:W-:-:S02]  /*2800*/  SHF.R.S32.HI R18, RZ, 0x1f, R15 ;  /* 0x0000001fff127819 */ /* 0x000fc4000001140f */
[----:B------:R-:W-:Y:S02]  /*2810*/  ISETP.GE.AND.EX P0, PT, R5, UR15, PT, P0 ;  /* 0x0000000f05007c0c */ /* 0x000fe4000bf06300 */
        /* <DEDUP_REMOVED lines=16> */
.L_x_3355:
        /* <DEDUP_REMOVED lines=14> */
.L_x_3357:
[----:B------:R-:W-:Y:S05]  /*2a00*/  BSYNC B0 ;  /* 0x0000000000007941 */ /* 0x000fea0003800000 */
.L_x_3356:
        /* <DEDUP_REMOVED lines=11> */
.L_x_3358:
        /* <DEDUP_REMOVED lines=10> */
[----:B0-----:R-:W-:-:S02]  /*2b60*/  LEA R6, P0, R4, UR12, 0x1 ;  /* 0x0000000c04067c11 */ /* 0x001fc4000f8008ff */
[----:B------:R-:W-:-:S04]  /*2b70*/  IADD3 R17, R5, R17, RZ ;  /* 0x0000001105117210 */ /* 0x000fc80007ffe0ff */
[----:B------:R-:W-:-:S05]  /*2b80*/  LEA.HI.X R7, R4, UR13, R17, 0x1, P0 ;  /* 0x0000000d04077c11 */ /* 0x000fca00080f0c11 */
[----:B------:R1:W-:Y:S02]  /*2b90*/  STG.E desc[UR8][R6.64], R19 ;  /* 0x0000001306007986 */ /* 0x0003e4000c101908 */
.L_x_3360:
[----:B------:R-:W-:Y:S05]  /*2ba0*/  BSYNC B0 ;  /* 0x0000000000007941 */ /* 0x000fea0003800000 */
.L_x_3359:
[----:B------:R-:W-:Y:S05]  /*2bb0*/  @!P2 BRA `(.L_x_3361) ;  /* 0x000000000028a947 */ /* 0x000fea0003800000 */
        /* <DEDUP_REMOVED lines=10> */
.L_x_3361:
[----:B------:R-:W-:Y:S04]  /*2c60*/  BSSY B0, `(.L_x_3362) ;  /* 0x000000d000007945 */ /* 0x000fe80003800000 */
[----:B------:R-:W-:Y:S05]  /*2c70*/  @!P4 BRA `(.L_x_3363) ;  /* 0x00000000002cc947 */ /* 0x000fea0003800000 */
        /* <DEDUP_REMOVED lines=11> */
.L_x_3363:
[----:B------:R-:W-:Y:S05]  /*2d30*/  BSYNC B0 ;  /* 0x0000000000007941 */ /* 0x000fea0003800000 */
.L_x_3362:
[----:B------:R-:W-:Y:S02]  /*2d40*/  IADD3 R21, R2, R21, RZ ;  /* 0x0000001502157210 */ /* 0x000fe40007ffe0ff */
[----:B------:R-:W-:Y:S02]  /*2d50*/  IADD3 R22, R22, 0x1, RZ ;  /* 0x0000000116167810 */ /* 0x000fe40007ffe0ff */
[----:B------:R-:W-:-:S13]  /*2d60*/  ISETP.GE.AND P0, PT, R21, UR4, PT ;  /* 0x0000000415007c0c */ /* 0x000fda000bf06270 */
[----:B------:R-:W-:Y:S05]  /*2d70*/  @!P0 BRA `(.L_x_3364) ;  /* 0xffffffd000ec8947 */ /* 0x000fea000383ffff */
[----:B------:R-:W-:Y:S05]  /*2d80*/  EXIT ;  /* 0x000000000000794d */ /* 0x000fea0003800000 */
.L_x_3365:
        /* <DEDUP_REMOVED lines=15> */
.L_x_5256:


//--------------------- .text._Z35group_norm_nhwc_fwd_one_pass_kernelI11Bf16IOBf16WLi128ELi64ELi512EEv26Group_norm_nhwc_fwd_params --------------------------
	.section	.text._Z35group_norm_nhwc_fwd_one_pass_kernelI11Bf16IOBf16WLi128ELi64ELi512EEv26Group_norm_nhwc_fwd_params,"ax",@progbits
	.align	128
        .global         _Z35group_norm_nhwc_fwd_one_pass_kernelI11Bf16IOBf16WLi128ELi64ELi512EEv26Group_norm_nhwc_fwd_params
        .type           _Z35group_norm_nhwc_fwd_one_pass_kernelI11Bf16IOBf16WLi128ELi64ELi512EEv26Group_norm_nhwc_fwd_params,@function
        .size           _Z35group_norm_nhwc_fwd_one_pass_kernelI11Bf16IOBf16WLi128ELi64ELi512EEv26Group_norm_nhwc_fwd_params,(.L_x_5257 - _Z35group_norm_nhwc_fwd_one_pass_kernelI11Bf16IOBf16WLi128ELi64ELi512EEv26Group_norm_nhwc_fwd_params)
        .other          _Z35group_norm_nhwc_fwd_one_pass_kernelI11Bf16IOBf16WLi128ELi64ELi512EEv26Group_norm_nhwc_fwd_params,@"STO_CUDA_ENTRY STV_DEFAULT"
_Z35group_norm_nhwc_fwd_one_pass_kernelI11Bf16IOBf16WLi128ELi64ELi512EEv26Group_norm_nhwc_fwd_params:
.text._Z35group_norm_nhwc_fwd_one_pass_kernelI11Bf16IOBf16WLi128ELi64ELi512EEv26Group_norm_nhwc_fwd_params:
        /* <DEDUP_REMOVED lines=11> */
[----:B------:R-:W-:Y:S01]  /*00b0*/  HFMA2.MMA R4, -RZ, RZ, 0, 0 ;  /* 0x00000000ff047435 */ /* 0x000fe200000001ff */
[----:B------:R-:W2:Y:S01]  /*00c0*/  S2R R3, SR_LANEID ;  /* 0x0000000000037919 */ /* 0x000ea20000000000 */
[----:B------:R-:W-:Y:S01]  /*00d0*/  MOV R6, R0 ;  /* 0x0000000000067202 */ /* 0x000fe20000000f00 */
[----:B------:R-:W-:Y:S01]  /*00e0*/  ULDC.U8 UR10, c[0x0][0x28c] ;  /* 0x0000a300000a7ab9 */ /* 0x000fe20000000000 */
[----:B------:R-:W-:Y:S02]  /*00f0*/  ULDC.64 UR8, c[0x0][0x208] ;  /* 0x0000820000087ab9 */ /* 0x000fe40000000a00 */
[----:B------:R-:W1:Y:S08]  /*0100*/  LDC R5, c[0x0][0x294] ;  /* 0x0000a500ff057b82 */ /* 0x000e700000000800 */
[----:B------:R-:W3:Y:S01]  /*0110*/  S2UR UR6, SR_CgaCtaId ;  /* 0x00000000000679c3 */ /* 0x000ee20000008800 */
[----:B0-----:R-:W-:-:S02]  /*0120*/  SHF.R.U32.HI R44, RZ, 0x5, R2 ;  /* 0x00000005ff2c7819 */ /* 0x001fc40000011602 */
[----:B------:R-:W-:-:S03]  /*0130*/  SHF.R.S32.HI R7, RZ, 0x1f, R2 ;  /* 0x0000001fff077819 */ /* 0x000fc60000011402 */
[----:B-1----:R-:W-:Y:S01]  /*0140*/  IMAD R44, R5, UR7, R44 ;  /* 0x00000007052c7c24 */ /* 0x002fe2000f8e022c */
[----:B------:R-:W-:Y:S01]  /*0150*/  LEA.HI R7, R7, R2, RZ, 0x5 ;  /* 0x0000000207077211 */ /* 0x000fe200078f28ff */
[----:B------:R-:W0:Y:S01]  /*0160*/  LDC R5, c[0x0][0x10] ;  /* 0x00000400ff057b82 */ /* 0x000e220000000800 */
[----:B---3--:R-:W-:Y:S02]  /*0170*/  ULEA UR5, UR6, UR5, 0x18 ;  /* 0x0000000506057291 */ /* 0x008fe4000f8ec03f */
[----:B------:R-:W-:Y:S02]  /*0180*/  SHF.R.S32.HI R29, RZ, 0x5, R7 ;  /* 0x00000005ff1d7819 */ /* 0x000fe40000011407 */
[C---:B------:R-:W-:Y:S02]  /*0190*/  IADD3 R7, R44.reuse, 0x10, RZ ;  /* 0x000000102c077810 */ /* 0x040fe40007ffe0ff */
[C---:B------:R-:W-:Y:S02]  /*01a0*/  IADD3 R8, R44.reuse, 0x30, RZ ;  /* 0x000000302c087810 */ /* 0x040fe40007ffe0ff */
[----:B------:R-:W-:-:S02]  /*01b0*/  IADD3 R9, R44, 0x40, RZ ;  /* 0x000000402c097810 */ /* 0x000fc40007ffe0ff */
[C---:B------:R-:W-:Y:S02]  /*01c0*/  IADD3 R10, R44.reuse, 0x50, RZ ;  /* 0x000000502c0a7810 */ /* 0x040fe40007ffe0ff */
[C---:B------:R-:W-:Y:S02]  /*01d0*/  IADD3 R11, R44.reuse, 0x60, RZ ;  /* 0x000000602c0b7810 */ /* 0x040fe40007ffe0ff */
[----:B------:R-:W-:Y:S02]  /*01e0*/  IADD3 R28, R44, 0x70, RZ ;  /* 0x000000702c1c7810 */ /* 0x000fe40007ffe0ff */
[----:B------:R-:W-:Y:S02]  /*01f0*/  LEA R29, R29, UR5, 0x3 ;  /* 0x000000051d1d7c11 */ /* 0x000fe4000f8e18ff */
[----:B------:R-:W-:Y:S02]  /*0200*/  SHF.R.S32.HI R31, RZ, 0x1f, R7 ;  /* 0x0000001fff1f7819 */ /* 0x000fe40000011407 */
[----:B------:R-:W-:-:S02]  /*0210*/  SHF.R.S32.HI R33, RZ, 0x1f, R8 ;  /* 0x0000001fff217819 */ /* 0x000fc40000011408 */
[----:B------:R-:W-:Y:S02]  /*0220*/  SHF.R.S32.HI R35, RZ, 0x1f, R9 ;  /* 0x0000001fff237819 */ /* 0x000fe40000011409 */
[----:B------:R-:W-:Y:S02]  /*0230*/  SHF.R.S32.HI R37, RZ, 0x1f, R10 ;  /* 0x0000001fff257819 */ /* 0x000fe4000001140a */
[----:B------:R-:W-:Y:S02]  /*0240*/  SHF.R.S32.HI R39, RZ, 0x1f, R11 ;  /* 0x0000001fff277819 */ /* 0x000fe4000001140b */
[----:B--2---:R-:W-:-:S07]  /*0250*/  SHF.R.S32.HI R41, RZ, 0x1f, R28 ;  /* 0x0000001fff297819 */ /* 0x004fce000001141c */
.L_x_3402:
[----:B01----:R-:W1:Y:S01]  /*0260*/  LDC R19, c[0x0][0x288] ;  /* 0x0000a200ff137b82 */ /* 0x003e620000000800 */
[----:B------:R-:W-:Y:S01]  /*0270*/  ULDC.64 UR14, c[0x0][0x278] ;  /* 0x00009e00000e7ab9 */ /* 0x000fe20000000a00 */
[----:B------:R-:W-:Y:S01]  /*0280*/  SHF.R.S32.HI R23, RZ, 0x1f, R44 ;  /* 0x0000001fff177819 */ /* 0x000fe2000001142c */
[----:B------:R-:W-:Y:S01]  /*0290*/  ULDC.64 UR12, c[0x0][0x280] ;  /* 0x0000a000000c7ab9 */ /* 0x000fe20000000a00 */
[----:B------:R-:W-:Y:S02]  /*02a0*/  ISETP.GE.U32.AND P5, PT, R7, UR14, PT ;  /* 0x0000000e07007c0c */ /* 0x000fe4000bfa6070 */
[C---:B------:R-:W-:Y:S02]  /*02b0*/  ISETP.GE.U32.AND P2, PT, R44.reuse, UR14, PT ;  /* 0x0000000e2c007c0c */ /* 0x040fe4000bf46070 */
[----:B------:R-:W-:Y:S02]  /*02c0*/  ISETP.GE.AND.EX P5, PT, R31, UR15, PT, P5 ;  /* 0x0000000f1f007c0c */ /* 0x000fe4000bfa6350 */
[----:B---3--:R-:W-:-:S02]  /*02d0*/  IADD3 R27, R44, 0x20, RZ ;  /* 0x000000202c1b7810 */ /* 0x008fc40007ffe0ff */
[----:B------:R-:W-:Y:S02]  /*02e0*/  ISETP.LT.U32.AND P5, PT, R2, 0x200, !P5 ;  /* 0x000002000200780c */ /* 0x000fe40006fa1070 */
[----:B--2---:R-:W-:Y:S02]  /*02f0*/  SHF.R.S32.HI R45, RZ, 0x1f, R27 ;  /* 0x0000001fff2d7819 */ /* 0x004fe4000001141b */
[----:B------:R-:W-:Y:S02]  /*0300*/  MOV R30, RZ ;  /* 0x000000ff001e7202 */ /* 0x000fe40000000f00 */
[----:B-1--4-:R-:W-:Y:S02]  /*0310*/  IABS R15, R19 ;  /* 0x00000013000f7213 */ /* 0x012fe40000000000 */
[----:B------:R-:W-:Y:S02]  /*0320*/  ISETP.NE.AND P3, PT, R19, RZ, PT ;  /* 0x000000ff1300720c */ /* 0x000fe40003f65270 */
[----:B------:R-:W1:Y:S08]  /*0330*/  I2F.RP R14, R15 ;  /* 0x0000000f000e7306 */ /* 0x000e700000209400 */
[----:B-1----:R-:W1:Y:S02]  /*0340*/  MUFU.RCP R14, R14 ;  /* 0x0000000e000e7308 */ /* 0x002e640000001000 */
[----:B-1----:R-:W-:-:S06]  /*0350*/  IADD3 R12, R14, 0xffffffe, RZ ;  /* 0x0ffffffe0e0c7810 */ /* 0x002fcc0007ffe0ff */
[----:B------:R1:W2:Y:S02]  /*0360*/  F2I.FTZ.U32.TRUNC.NTZ R13, R12 ;  /* 0x0000000c000d7305 */ /* 0x0002a4000021f000 */
[----:B-1----:R-:W-:Y:S02]  /*0370*/  MOV R12, RZ ;  /* 0x000000ff000c7202 */ /* 0x002fe40000000f00 */
[----:B--2---:R-:W-:-:S05]  /*0380*/  IADD3 R16, RZ, -R13, RZ ;  /* 0x8000000dff107210 */ /* 0x004fca0007ffe0ff */
[----:B------:R-:W-:Y:S01]  /*0390*/  IMAD R17, R16, R15, RZ ;  /* 0x0000000f10117224 */ /* 0x000fe200078e02ff */
[----:B------:R-:W-:-:S03]  /*03a0*/  IABS R16, R6 ;  /* 0x0000000600107213 */ /* 0x000fc60000000000 */
[----:B------:R-:W-:Y:S01]  /*03b0*/  IMAD.HI.U32 R13, R13, R17, R12 ;  /* 0x000000110d0d7227 */ /* 0x000fe200078e000c */
[----:B------:R-:W-:-:S04]  /*03c0*/  LOP3.LUT R12, R6, R19, RZ, 0x3c, !PT ;  /* 0x00000013060c7212 */ /* 0x000fc800078e3cff */
[----:B------:R-:W-:Y:S01]  /*03d0*/  ISETP.GE.AND P4, PT, R12, RZ, PT ;  /* 0x000000ff0c00720c */ /* 0x000fe20003f86270 */
[----:B------:R-:W-:Y:S01]  /*03e0*/  IMAD.HI.U32 R13, R13, R16, RZ ;  /* 0x000000100d0d7227 */ /* 0x000fe200078e00ff */
[----:B------:R-:W-:-:S04]  /*03f0*/  SHF.L.U32 R12, R2, 0x1, RZ ;  /* 0x00000001020c7819 */ /* 0x000fc800000006ff */
[----:B------:R-:W-:Y:S02]  /*0400*/  IADD3 R14, -R13, RZ, RZ ;  /* 0x000000ff0d0e7210 */ /* 0x000fe40007ffe1ff */
[----:B------:R-:W-:-:S03]  /*0410*/  LOP3.LUT R51, R12, 0x3e, RZ, 0xc0, !PT ;  /* 0x0000003e0c337812 */ /* 0x000fc600078ec0ff */
[C---:B------:R-:W-:Y:S02]  /*0420*/  IMAD R14, R15.reuse, R14, R16 ;  /* 0x0000000e0f0e7224 */ /* 0x040fe400078e0210 */
[----:B------:R-:W1:Y:S03]  /*0430*/  @P5 LDC.64 R16, c[0x0][0x220] ;  /* 0x00008800ff105b82 */ /* 0x000e660000000a00 */
[----:B------:R-:W-:-:S13]  /*0440*/  ISETP.GT.U32.AND P1, PT, R15, R14, PT ;  /* 0x0000000e0f00720c */ /* 0x000fda0003f24070 */
[-C--:B------:R-:W-:Y:S02]  /*0450*/  @!P1 IADD3 R14, R14, -R15.reuse, RZ ;  /* 0x8000000f0e0e9210 */ /* 0x080fe40007ffe0ff */
[----:B------:R-:W-:Y:S02]  /*0460*/  @!P1 IADD3 R13, R13, 0x1, RZ ;  /* 0x000000010d0d9810 */ /* 0x000fe40007ffe0ff */
[----:B------:R-:W-:Y:S02]  /*0470*/  ISETP.GE.U32.AND P0, PT, R14, R15, PT ;  /* 0x0000000f0e00720c */ /* 0x000fe40003f06070 */
[----:B------:R-:W-:-:S04]  /*0480*/  ISETP.GT.U32.AND P1, PT, R2, 0x1ff, PT ;  /* 0x000001ff0200780c */ /* 0x000fc80003f24070 */
[----:B------:R-:W-:-:S07]  /*0490*/  ISETP.GE.OR.EX P2, PT, R23, UR15, P1, P2 ;  /* 0x0000000f17007c0c */ /* 0x000fce0008f46720 */
[----:B------:R-:W-:Y:S02]  /*04a0*/  @P0 IADD3 R13, R13, 0x1, RZ ;  /* 0x000000010d0d0810 */ /* 0x000fe40007ffe0ff */
[----:B------:R-:W-:Y:S02]  /*04b0*/  ISETP.GE.U32.AND P0, PT, R27, UR14, PT ;  /* 0x0000000e1b007c0c */ /* 0x000fe4000bf06070 */
[----:B------:R-:W-:Y:S02]  /*04c0*/  @!P4 IADD3 R13, -R13, RZ, RZ ;  /* 0x000000ff0d0dc210 */ /* 0x000fe40007ffe1ff */
[----:B------:R-:W-:Y:S01]  /*04d0*/  @!P3 LOP3.LUT R13, RZ, R19, RZ, 0x33, !PT ;  /* 0x00000013ff0db212 */ /* 0x000fe200078e33ff */
[----:B------:R-:W2:Y:S01]  /*04e0*/  @!P2 LDC.64 R20, c[0x0][0x270] ;  /* 0x00009c00ff14ab82 */ /* 0x000ea20000000a00 */
[----:B------:R-:W-:Y:S02]  /*04f0*/  ISETP.GE.U32.AND P3, PT, R8, UR14, PT ;  /* 0x0000000e08007c0c */ /* 0x000fe4000bf66070 */
[----:B------:R-:W-:-:S02]  /*0500*/  IADD3 R15, -R13, RZ, RZ ;  /* 0x000000ff0d0f7210 */ /* 0x000fc40007ffe1ff */
[----:B------:R-:W-:Y:S02]  /*0510*/  ISETP.GE.OR.EX P1, PT, R45, UR15, P1, P0 ;  /* 0x0000000f2d007c0c */ /* 0x000fe40008f26700 */
[----:B------:R-:W-:Y:S01]  /*0520*/  ISETP.GE.AND.EX P0, PT, R33, UR15, PT, P3 ;  /* 0x0000000f21007c0c */ /* 0x000fe2000bf06330 */
[----:B------:R-:W-:Y:S01]  /*0530*/  IMAD R50, R19, R15, R6 ;  /* 0x0000000f13327224 */ /* 0x000fe200078e0206 */
[----:B------:R-:W-:Y:S01]  /*0540*/  SHF.R.S32.HI R12, RZ, 0x1f, R13 ;  /* 0x0000001fff0c7819 */ /* 0x000fe2000001140d */
[----:B------:R-:W3:Y:S01]  /*0550*/  @P5 LDC.64 R18, c[0x0][0x270] ;  /* 0x00009c00ff125b82 */ /* 0x000ee20000000a00 */
[----:B------:R-:W-:Y:S02]  /*0560*/  ISETP.LT.U32.AND P0, PT, R2, 0x200, !P0 ;  /* 0x000002000200780c */ /* 0x000fe40004701070 */
[----:B------:R-:W-:Y:S01]  /*0570*/  LEA R50, R50, R51, 0x6 ;  /* 0x0000003332327211 */ /* 0x000fe200078e30ff */
[----:B------:R-:W-:Y:S01]  /*0580*/  IMAD R12, R12, UR12, RZ ;  /* 0x0000000c0c0c7c24 */ /* 0x000fe2000f8e02ff */
[----:B------:R-:W-:-:S02]  /*0590*/  ISETP.GE.U32.AND P4, PT, R9, UR14, PT ;  /* 0x0000000e09007c0c */ /* 0x000fc4000bf86070 */
[----:B------:R-:W-:Y:S01]  /*05a0*/  SHF.R.S32.HI R51, RZ, 0x1f, R50 ;  /* 0x0000001fff337819 */ /* 0x000fe20000011432 */
[----:B------:R-:W4:Y:S01]  /*05b0*/  @!P2 LDC.64 R52, c[0x0][0x220] ;  /* 0x00008800ff34ab82 */ /* 0x000f220000000a00 */
[----:B------:R-:W-:Y:S01]  /*05c0*/  IMAD R49, R13, UR13, R12 ;  /* 0x0000000d0d317c24 */ /* 0x000fe2000f8e020c */
[----:B------:R-:W-:Y:S01]  /*05d0*/  ISETP.GE.AND.EX P4, PT, R35, UR15, PT, P4 ;  /* 0x0000000f23007c0c */ /* 0x000fe2000bf86340 */
[----:B------:R-:W-:-:S03]  /*05e0*/  IMAD.WIDE.U32 R46, R13, UR12, R50 ;  /* 0x0000000c0d2e7c25 */ /* 0x000fc6000f8e0032 */
[----:B------:R-:W-:Y:S02]  /*05f0*/  ISETP.LT.U32.AND P4, PT, R2, 0x200, !P4 ;  /* 0x000002000200780c */ /* 0x000fe40006781070 */
[----:B------:R-:W5:Y:S01]  /*0600*/  @!P1 LDC.64 R14, c[0x0][0x270] ;  /* 0x00009c00ff0e9b82 */ /* 0x000f620000000a00 */
[----:B--2---:R-:W-:Y:S01]  /*0610*/  @!P2 IMAD R23, R23, R20, RZ ;  /* 0x000000141717a224 */ /* 0x004fe200078e02ff */
[----:B------:R-:W-:Y:S02]  /*0620*/  IADD3 R49, R47, R49, RZ ;  /* 0x000000312f317210 */ /* 0x000fe40007ffe0ff */
[----:B------:R-:W-:Y:S01]  /*0630*/  @!P2 MOV R48, R46 ;  /* 0x0000002e0030a202 */ /* 0x000fe20000000f00 */
[C---:B------:R-:W-:Y:S01]  /*0640*/  @!P2 IMAD R43, R44.reuse, R21, R23 ;  /* 0x000000152c2ba224 */ /* 0x040fe200078e0217 */
[----:B------:R-:W-:Y:S01]  /*0650*/  @P5 MOV R23, R49 ;  /* 0x0000003100175202 */ /* 0x000fe20000000f00 */
[----:B---3--:R-:W-:Y:S01]  /*0660*/  @P5 IMAD R22, R31, R18, RZ ;  /* 0x000000121f165224 */ /* 0x008fe200078e02ff */
[----:B------:R-:W2:Y:S01]  /*0670*/  @P0 LDC.64 R12, c[0x0][0x270] ;  /* 0x00009c00ff0c0b82 */ /* 0x000ea20000000a00 */
[----:B------:R-:W-:-:S04]  /*0680*/  @!P2 IMAD.WIDE.U32 R20, R44, R20, R48 ;  /* 0x000000142c14a225 */ /* 0x000fc800078e0030 */
[----:B------:R-:W-:Y:S01]  /*0690*/  @P5 IMAD R55, R7, R19, R22 ;  /* 0x0000001307375224 */ /* 0x000fe200078e0216 */
[----:B------:R-:W-:Y:S02]  /*06a0*/  @P5 MOV R22, R46 ;  /* 0x0000002e00165202 */ /* 0x000fe40000000f00 */
[----:B------:R-:W3:Y:S01]  /*06b0*/  @!P1 LDC.64 R24, c[0x0][0x220] ;  /* 0x00008800ff189b82 */ /* 0x000ee20000000a00 */
[----:B------:R-:W-:Y:S02]  /*06c0*/  @!P2 IADD3 R21, R21, R43, RZ ;  /* 0x0000002b1515a210 */ /* 0x000fe40007ffe0ff */
[----:B------:R-:W-:Y:S01]  /*06d0*/  @P5 IMAD.WIDE.U32 R18, R7, R18, R22 ;  /* 0x0000001207125225 */ /* 0x000fe200078e0016 */
[----:B----4-:R-:W-:-:S04]  /*06e0*/  @!P2 LEA R52, P3, R20, R52, 0x1 ;  /* 0x000000341434a211 */ /* 0x010fc800078608ff */
[----:B------:R-:W4:Y:S01]  /*06f0*/  @P0 LDC.64 R42, c[0x0][0x220] ;  /* 0x00008800ff2a0b82 */ /* 0x000f220000000a00 */
[----:B------:R-:W-:Y:S02]  /*0700*/  @P5 IADD3 R19, R19, R55, RZ ;  /* 0x0000003713135210 */ /* 0x000fe40007ffe0ff */
[----:B-1----:R-:W-:Y:S02]  /*0710*/  @P5 LEA R16, P6, R18, R16, 0x1 ;  /* 0x0000001012105211 */ /* 0x002fe400078c08ff */
[----:B------:R-:W-:Y:S01]  /*0720*/  @!P2 LEA.HI.X R53, R20, R53, R21, 0x1, P3 ;  /* 0x000000351435a211 */ /* 0x000fe200018f0c15 */
[----:B-----5:R-:W-:Y:S01]  /*0730*/  @!P1 IMAD R20, R45, R14, RZ ;  /* 0x0000000e2d149224 */ /* 0x020fe200078e02ff */
[----:B------:R-:W-:Y:S02]  /*0740*/  @P5 LEA.HI.X R17, R18, R17, R19, 0x1, P6 ;  /* 0x0000001112115211 */ /* 0x000fe400030f0c13 */
[----:B------:R-:W-:Y:S01]  /*0750*/  @!P1 MOV R18, R46 ;  /* 0x0000002e00129202 */ /* 0x000fe20000000f00 */
[----:B------:R-:W-:Y:S01]  /*0760*/  @!P1 IMAD R21, R27, R15, R20 ;  /* 0x0000000f1b159224 */ /* 0x000fe200078e0214 */
[----:B------:R-:W-:Y:S01]  /*0770*/  @!P1 MOV R19, R49 ;  /* 0x0000003100139202 */ /* 0x000fe20000000f00 */
[----:B--2---:R-:W-:Y:S01]  /*0780*/  @P0 IMAD R20, R33, R12, RZ ;  /* 0x0000000c21140224 */ /* 0x004fe200078e02ff */
[----:B------:R-:W-:Y:S01]  /*0790*/  ISETP.GE.U32.AND P3, PT, R10, UR14, PT ;  /* 0x0000000e0a007c0c */ /* 0x000fe2000bf66070 */
[----:B------:R1:W2:Y:S01]  /*07a0*/  @P5 LDG.E R30, desc[UR8][R16.64] ;  /* 0x00000008101e5981 */ /* 0x0002a2000c1e1900 */
[----:B------:R-:W-:-:S02]  /*07b0*/  @!P1 IMAD.WIDE.U32 R14, R27, R14, R18 ;  /* 0x0000000e1b0e9225 */ /* 0x000fc400078e0012 */
[----:B------:R-:W-:Y:S02]  /*07c0*/  ISETP.GE.AND.EX P3, PT, R37, UR15, PT, P3 ;  /* 0x0000000f25007c0c */ /* 0x000fe4000bf66330 */
[----:B------:R-:W-:Y:S01]  /*07d0*/  @P0 MOV R18, R46 ;  /* 0x0000002e00120202 */ /* 0x000fe20000000f00 */
[----:B------:R-:W-:Y:S01]  /*07e0*/  @P0 IMAD R23, R8, R13, R20 ;  /* 0x0000000d08170224 */ /* 0x000fe200078e0214 */
[----:B------:R-:W-:Y:S02]  /*07f0*/  @P0 MOV R19, R49 ;  /* 0x0000003100130202 */ /* 0x000fe40000000f00 */
[----:B------:R-:W-:Y:S02]  /*0800*/  ISETP.LT.U32.AND P3, PT, R2, 0x200, !P3 ;  /* 0x000002000200780c */ /* 0x000fe40005f61070 */
[----:B------:R-:W-:Y:S01]  /*0810*/  @!P1 IADD3 R15, R15, R21, RZ ;  /* 0x000000150f0f9210 */ /* 0x000fe20007ffe0ff */
[----:B------:R-:W-:Y:S01]  /*0820*/  @P0 IMAD.WIDE.U32 R12, R8, R12, R18 ;  /* 0x0000000c080c0225 */ /* 0x000fe200078e0012 */
[----:B---3--:R-:W-:Y:S01]  /*0830*/  @!P1 LEA R24, P6, R14, R24, 0x1 ;  /* 0x000000180e189211 */ /* 0x008fe200078c08ff */
[----:B------:R-:W1:Y:S03]  /*0840*/  @P4 LDC.64 R18, c[0x0][0x270] ;  /* 0x00009c00ff124b82 */ /* 0x000e660000000a00 */
[----:B------:R-:W-:-:S02]  /*0850*/  @P0 IADD3 R13, R13, R23, RZ ;  /* 0x000000170d0d0210 */ /* 0x000fc40007ffe0ff */
[----:B----4-:R-:W-:Y:S02]  /*0860*/  @P0 LEA R42, P5, R12, R42, 0x1 ;  /* 0x0000002a0c2a0211 */ /* 0x010fe400078a08ff */
[----:B------:R-:W-:Y:S01]  /*0870*/  @!P1 LEA.HI.X R25, R14, R25, R15, 0x1, P6 ;  /* 0x000000190e199211 */ /* 0x000fe200030f0c0f */
[----:B------:R-:W3:Y:S01]  /*0880*/  @P4 LDC.64 R22, c[0x0][0x220] ;  /* 0x00008800ff164b82 */ /* 0x000ee20000000a00 */
[----:B------:R-:W-:Y:S02]  /*0890*/  ISETP.GE.U32.AND P6, PT, R11, UR14, PT ;  /* 0x0000000e0b007c0c */ /* 0x000fe4000bfc6070 */
[----:B------:R-:W-:Y:S02]  /*08a0*/  @P0 LEA.HI.X R43, R12, R43, R13, 0x1, P5 ;  /* 0x0000002b0c2b0211 */ /* 0x000fe400028f0c0d */
[----:B------:R-:W-:-:S03]  /*08b0*/  ISETP.GE.AND.EX P6, PT, R39, UR15, PT, P6 ;  /* 0x0000000f27007c0c */ /* 0x000fc6000bfc6360 */
[----:B------:R-:W4:Y:S01]  /*08c0*/  @P3 LDC.64 R12, c[0x0][0x270] ;  /* 0x00009c00ff0c3b82 */ /* 0x000f220000000a00 */
[----:B------:R-:W-:Y:S02]  /*08d0*/  ISETP.GE.U32.AND P5, PT, R28, UR14, PT ;  /* 0x0000000e1c007c0c */ /* 0x000fe4000bfa6070 */
[----:B------:R-:W-:Y:S02]  /*08e0*/  ISETP.LT.U32.AND P6, PT, R2, 0x200, !P6 ;  /* 0x000002000200780c */ /* 0x000fe400077c1070 */
[----:B------:R-:W-:-:S03]  /*08f0*/  ISETP.GE.AND.EX P5, PT, R41, UR15, PT, P5 ;  /* 0x0000000f29007c0c */ /* 0x000fc6000bfa6350 */
[----:B------:R-:W5:Y:S01]  /*0900*/  @P3 LDC.64 R20, c[0x0][0x220] ;  /* 0x00008800ff143b82 */ /* 0x000f620000000a00 */
[----:B------:R-:W-:Y:S01]  /*0910*/  ISETP.LT.U32.AND P5, PT, R2, 0x200, !P5 ;  /* 0x000002000200780c */ /* 0x000fe20006fa1070 */
[----:B-1----:R-:W-:Y:S01]  /*0920*/  @P4 IMAD R16, R35, R18, RZ ;  /* 0x0000001223104224 */ /* 0x002fe200078e02ff */
[----:B------:R-:W-:Y:S02]  /*0930*/  @P4 MOV R26, R46 ;  /* 0x0000002e001a4202 */ /* 0x000fe40000000f00 */
[----:B------:R-:W-:-:S03]  /*0940*/  @P4 MOV R27, R49 ;  /* 0x00000031001b4202 */ /* 0x000fc60000000f00 */
[----:B------:R-:W1:Y:S01]  /*0950*/  @P6 LDC.64 R14, c[0x0][0x270] ;  /* 0x00009c00ff0e6b82 */ /* 0x000e620000000a00 */
[----:B------:R-:W-:Y:S01]  /*0960*/  MOV R32, RZ ;  /* 0x000000ff00207202 */ /* 0x000fe20000000f00 */
[C---:B------:R-:W-:Y:S01]  /*0970*/  @P4 IMAD R45, R9.reuse, R19, R16 ;  /* 0x00000013092d4224 */ /* 0x040fe200078e0210 */
[----:B------:R-:W-:Y:S01]  /*0980*/  MOV R34, RZ ;  /* 0x000000ff00227202 */ /* 0x000fe20000000f00 */
[----:B------:R-:W-:Y:S01]  /*0990*/  @P4 IMAD.WIDE.U32 R26, R9, R18, R26 ;  /* 0x00000012091a4225 */ /* 0x000fe200078e001a */
[----:B------:R-:W-:Y:S02]  /*09a0*/  MOV R36, RZ ;  /* 0x000000ff00247202 */ /* 0x000fe40000000f00 */
[----:B------:R-:W2:Y:S01]  /*09b0*/  @!P2 LDG.E R32, desc[UR8][R52.64] ;  /* 0x000000083420a981 */ /* 0x000ea2000c1e1900 */
[----:B----4-:R-:W-:Y:S01]  /*09c0*/  @P3 IMAD R19, R37, R12, RZ ;  /* 0x0000000c25133224 */ /* 0x010fe200078e02ff */
[----:B------:R-:W4:Y:S02]  /*09d0*/  @P5 LDC.64 R16, c[0x0][0x270] ;  /* 0x00009c00ff105b82 */ /* 0x000f240000000a00 */
[----:B------:R0:W2:Y:S01]  /*09e0*/  @!P1 LDG.E R34, desc[UR8][R24.64] ;  /* 0x0000000818229981 */ /* 0x0000a2000c1e1900 */
[----:B------:R-:W-:Y:S01]  /*09f0*/  @P3 IMAD R55, R10, R13, R19 ;  /* 0x0000000d0a373224 */ /* 0x000fe200078e0213 */
[----:B------:R-:W-:-:S02]  /*0a00*/  @P4 IADD3 R13, R27, R45, RZ ;  /* 0x0000002d1b0d4210 */ /* 0x000fc40007ffe0ff */
[----:B------:R-:W2:Y:S01]  /*0a10*/  @P0 LDG.E R36, desc[UR8][R42.64] ;  /* 0x000000082a240981 */ /* 0x000ea2000c1e1900 */
[C---:B---3--:R-:W-:Y:S01]  /*0a20*/  @P4 LEA R22, P0, R26.reuse, R22, 0x1 ;  /* 0x000000161a164211 */ /* 0x048fe200078008ff */
[----:B------:R-:W3:Y:S01]  /*0a30*/  @P6 LDC.64 R18, c[0x0][0x220] ;  /* 0x00008800ff126b82 */ /* 0x000ee20000000a00 */
[----:B0-----:R-:W-:Y:S02]  /*0a40*/  @P3 MOV R24, R46 ;  /* 0x0000002e00183202 */ /* 0x001fe40000000f00 */
[----:B------:R-:W-:Y:S02]  /*0a50*/  @P3 MOV R25, R49 ;  /* 0x0000003100193202 */ /* 0x000fe40000000f00 */
[----:B------:R-:W-:Y:S01]  /*0a60*/  @P4 LEA.HI.X R23, R26, R23, R13, 0x1, P0 ;  /* 0x000000171a174211 */ /* 0x000fe200000f0c0d */
[----:B------:R-:W-:Y:S02]  /*0a70*/  @P3 IMAD.WIDE.U32 R24, R10, R12, R24 ;  /* 0x0000000c0a183225 */ /* 0x000fe400078e0018 */
[----:B------:R-:W0:Y:S01]  /*0a80*/  @P5 LDC.64 R12, c[0x0][0x220] ;  /* 0x00008800ff0c5b82 */ /* 0x000e220000000a00 */
[----:B------:R-:W-:-:S02]  /*0a90*/  MOV R38, RZ ;  /* 0x000000ff00267202 */ /* 0x000fc40000000f00 */
[----:B------:R-:W-:Y:S02]  /*0aa0*/  @P3 IADD3 R25, R25, R55, RZ ;  /* 0x0000003719193210 */ /* 0x000fe40007ffe0ff */
[C---:B-----5:R-:W-:Y:S02]  /*0ab0*/  @P3 LEA R20, P0, R24.reuse, R20, 0x1 ;  /* 0x0000001418143211 */ /* 0x060fe400078008ff */
[----:B------:R-:W-:Y:S01]  /*0ac0*/  MOV R40, RZ ;  /* 0x000000ff00287202 */ /* 0x000fe20000000f00 */
[----:B------:R5:W2:Y:S01]  /*0ad0*/  @P4 LDG.E R38, desc[UR8][R22.64] ;  /* 0x0000000816264981 */ /* 0x000aa2000c1e1900 */
[----:B------:R-:W-:Y:S01]  /*0ae0*/  @P3 LEA.HI.X R21, R24, R21, R25, 0x1, P0 ;  /* 0x0000001518153211 */ /* 0x000fe200000f0c19 */
[----:B-1----:R-:W-:Y:S02]  /*0af0*/  @P6 IMAD R26, R39, R14, RZ ;  /* 0x0000000e271a6224 */ /* 0x002fe400078e02ff */
[----:B----4-:R-:W-:Y:S02]  /*0b00*/  @P5 IMAD R24, R41, R16, RZ ;  /* 0x0000001029185224 */ /* 0x010fe400078e02ff */
[----:B------:R-:W-:Y:S01]  /*0b10*/  @P6 IMAD R25, R11, R15, R26 ;  /* 0x0000000f0b196224 */ /* 0x000fe200078e021a */
[----:B------:R1:W4:Y:S01]  /*0b20*/  @P3 LDG.E R40, desc[UR8][R20.64] ;  /* 0x0000000814283981 */ /* 0x000322000c1e1900 */
[----:B-----5:R-:W-:-:S02]  /*0b30*/  @P6 MOV R22, R46 ;  /* 0x0000002e00166202 */ /* 0x020fc40000000f00 */
[----:B------:R-:W-:Y:S01]  /*0b40*/  @P6 MOV R23, R49 ;  /* 0x0000003100176202 */ /* 0x000fe20000000f00 */
[----:B------:R-:W-:Y:S02]  /*0b50*/  @P5 IMAD R27, R28, R17, R24 ;  /* 0x000000111c1b5224 */ /* 0x000fe400078e0218 */
[----:B------:R-:W-:Y:S01]  /*0b60*/  @P6 IMAD.WIDE.U32 R14, R11, R14, R22 ;  /* 0x0000000e0b0e6225 */ /* 0x000fe200078e0016 */
[----:B-1----:R-:W-:Y:S02]  /*0b70*/  @P5 MOV R20, R46 ;  /* 0x0000002e00145202 */ /* 0x002fe40000000f00 */
[----:B------:R-:W-:Y:S02]  /*0b80*/  @P5 MOV R21, R49 ;  /* 0x0000003100155202 */ /* 0x000fe40000000f00 */
[----:B------:R-:W-:Y:S02]  /*0b90*/  @P6 IADD3 R15, R15, R25, RZ ;  /* 0x000000190f0f6210 */ /* 0x000fe40007ffe0ff */
[----:B---3--:R-:W-:Y:S01]  /*0ba0*/  @P6 LEA R18, P0, R14, R18, 0x1 ;  /* 0x000000120e126211 */ /* 0x008fe200078008ff */
[----:B------:R-:W-:Y:S01]  /*0bb0*/  @P5 IMAD.WIDE.U32 R16, R28, R16, R20 ;  /* 0x000000101c105225 */ /* 0x000fe200078e0014 */
[----:B------:R-:W-:-:S02]  /*0bc0*/  CS2R R42, SRZ ;  /* 0x00000000002a7805 */ /* 0x000fc4000001ff00 */
[----:B------:R-:W-:Y:S02]  /*0bd0*/  @P6 LEA.HI.X R19, R14, R19, R15, 0x1, P0 ;  /* 0x000000130e136211 */ /* 0x000fe400000f0c0f */
[----:B------:R-:W-:Y:S02]  /*0be0*/  @P5 IADD3 R14, R17, R27, RZ ;  /* 0x0000001b110e5210 */ /* 0x000fe40007ffe0ff */
[C---:B0-----:R-:W-:Y:S01]  /*0bf0*/  @P5 LEA R12, P0, R16.reuse, R12, 0x1 ;  /* 0x0000000c100c5211 */ /* 0x041fe200078008ff */
[----:B------:R0:W3:Y:S03]  /*0c00*/  @P6 LDG.E R42, desc[UR8][R18.64] ;  /* 0x00000008122a6981 */ /* 0x0000e6000c1e1900 */
[----:B------:R-:W-:-:S05]  /*0c10*/  @P5 LEA.HI.X R13, R16, R13, R14, 0x1, P0 ;  /* 0x0000000d100d5211 */ /* 0x000fca00000f0c0e */
[----:B------:R1:W5:Y:S01]  /*0c20*/  @P5 LDG.E R43, desc[UR8][R12.64] ;  /* 0x000000080c2b5981 */ /* 0x000362000c1e1900 */
[----:B------:R-:W-:Y:S02]  /*0c30*/  ISETP.GT.AND P0, PT, R3, 0x1e, PT ;  /* 0x0000001e0300780c */ /* 0x000fe40003f04270 */
[----:B--2---:R-:W-:-:S04]  /*0c40*/  PRMT R16, R30, 0x7632, R16 ;  /* 0x000076321e107816 */ /* 0x004fc80000000010 */
[----:B------:R-:W-:Y:S02]  /*0c50*/  SHF.L.U32 R21, R16, 0x10, RZ ;  /* 0x0000001010157819 */ /* 0x000fe400000006ff */
[----:B------:R-:W-:-:S03]  /*0c60*/  SHF.L.U32 R16, R30, 0x10, RZ ;  /* 0x000000101e107819 */ /* 0x000fc600000006ff */
[----:B0-----:R-:W-:Y:S02]  /*0c70*/  FMUL.FTZ R19, R21, R21 ;  /* 0x0000001515137220 */ /* 0x001fe40000410000 */
[C---:B-1----:R-:W-:Y:S02]  /*0c80*/  FADD.FTZ R12, R16.reuse, R21 ;  /* 0x00000015100c7221 */ /* 0x042fe40000010000 */
[----:B------:R-:W-:Y:S01]  /*0c90*/  FFMA.FTZ R16, R16, R16, R19 ;  /* 0x0000001010107223 */ /* 0x000fe20000010013 */
        /* <DEDUP_REMOVED lines=8> */
[----:B------:R-:W-:Y:S01]  /*0d20*/  SHF.L.U32 R13, R34, 0x10, RZ ;  /* 0x00000010220d7819 */ /* 0x000fe200000006ff */
[----:B------:R-:W-:Y:S01]  /*0d30*/  FADD.FTZ R15, RZ, R15 ;  /* 0x0000000fff0f7221 */ /* 0x000fe20000010000 */
[----:B------:R-:W-:Y:S01]  /*0d40*/  PRMT R19, R36, 0x7632, R19 ;  /* 0x0000763224137816 */ /* 0x000fe20000000013 */
[----:B------:R-:W-:Y:S01]  /*0d50*/  FMUL.FTZ R14, R18, R18 ;  /* 0x00000012120e7220 */ /* 0x000fe20000410000 */
[----:B------:R-:W-:Y:S01]  /*0d60*/  FADD.FTZ R17, RZ, R17 ;  /* 0x00000011ff117221 */ /* 0x000fe20000010000 */
[----:B------:R-:W-:Y:S01]  /*0d70*/  FADD.FTZ R12, R15, R12 ;  /* 0x0000000c0f0c7221 */ /* 0x000fe20000010000 */
[----:B------:R-:W-:Y:S01]  /*0d80*/  SHF.L.U32 R19, R19, 0x10, RZ ;  /* 0x0000001013137819 */ /* 0x000fe200000006ff */
[C---:B------:R-:W-:Y:S01]  /*0d90*/  FADD.FTZ R15, R13.reuse, R18 ;  /* 0x000000120d0f7221 */ /* 0x040fe20000010000 */
[----:B------:R-:W-:Y:S01]  /*0da0*/  FFMA.FTZ R13, R13, R13, R14 ;  /* 0x0000000d0d0d7223 */ /* 0x000fe2000001000e */
[----:B------:R-:W-:Y:S01]  /*0db0*/  SHF.L.U32 R14, R36, 0x10, RZ ;  /* 0x00000010240e7819 */ /* 0x000fe200000006ff */
[----:B------:R-:W-:Y:S01]  /*0dc0*/  FADD.FTZ R16, R17, R16 ;  /* 0x0000001011107221 */ /* 0x000fe20000010000 */
[----:B------:R-:W-:Y:S01]  /*0dd0*/  FADD.FTZ R12, R12, R15 ;  /* 0x0000000f0c0c7221 */ /* 0x000fe20000010000 */
[----:B------:R-:W-:-:S02]  /*0de0*/  FMUL.FTZ R15, R19, R19 ;  /* 0x00000013130f7220 */ /* 0x000fc40000410000 */
[----:B------:R-:W-:Y:S01]  /*0df0*/  FADD.FTZ R13, R16, R13 ;  /* 0x0000000d100d7221 */ /* 0x000fe20000010000 */
[----:B------:R-:W-:Y:S01]  /*0e00*/  PRMT R17, R38, 0x7632, R17 ;  /* 0x0000763226117816 */ /* 0x000fe20000000011 */
[C---:B------:R-:W-:Y:S01]  /*0e10*/  FADD.FTZ R19, R14.reuse, R19 ;  /* 0x000000130e137221 */ /* 0x040fe20000010000 */
[----:B------:R-:W-:Y:S01]  /*0e20*/  FFMA.FTZ R14, R14, R14, R15 ;  /* 0x0000000e0e0e7223 */ /* 0x000fe2000001000f */
[----:B------:R-:W-:Y:S02]  /*0e30*/  SHF.L.U32 R15, R38, 0x10, RZ ;  /* 0x00000010260f7819 */ /* 0x000fe400000006ff */
[----:B------:R-:W-:Y:S02]  /*0e40*/  SHF.L.U32 R16, R17, 0x10, RZ ;  /* 0x0000001011107819 */ /* 0x000fe400000006ff */
[----:B----4-:R-:W-:Y:S01]  /*0e50*/  PRMT R17, R40, 0x7632, R17 ;  /* 0x0000763228117816 */ /* 0x010fe20000000011 */
[----:B------:R-:W-:Y:S01]  /*0e60*/  FADD.FTZ R12, R12, R19 ;  /* 0x000000130c0c7221 */ /* 0x000fe20000010000 */
[----:B------:R-:W-:Y:S01]  /*0e70*/  FADD.FTZ R13, R13, R14 ;  /* 0x0000000e0d0d7221 */ /* 0x000fe20000010000 */
[----:B------:R-:W-:Y:S01]  /*0e80*/  FMUL.FTZ R18, R16, R16 ;  /* 0x0000001010127220 */ /* 0x000fe20000410000 */
[----:B------:R-:W-:Y:S01]  /*0e90*/  SHF.L.U32 R19, R17, 0x10, RZ ;  /* 0x0000001011137819 */ /* 0x000fe200000006ff */
[C---:B------:R-:W-:Y:S01]  /*0ea0*/  FADD.FTZ R17, R15.reuse, R16 ;  /* 0x000000100f117221 */ /* 0x040fe20000010000 */
[----:B------:R-:W-:Y:S01]  /*0eb0*/  SHF.L.U32 R14, R40, 0x10, RZ ;  /* 0x00000010280e7819 */ /* 0x000fe200000006ff */
[----:B------:R-:W-:-:S02]  /*0ec0*/  FFMA.FTZ R18, R15, R15, R18 ;  /* 0x0000000f0f127223 */ /* 0x000fc40000010012 */
[----:B------:R-:W-:Y:S01]  /*0ed0*/  FMUL.FTZ R15, R19, R19 ;  /* 0x00000013130f7220 */ /* 0x000fe20000410000 */
[----:B------:R-:W-:Y:S01]  /*0ee0*/  FADD.FTZ R12, R12, R17 ;  /* 0x000000110c0c7221 */ /* 0x000fe20000010000 */
[C---:B------:R-:W-:Y:S01]  /*0ef0*/  FADD.FTZ R19, R14.reuse, R19 ;  /* 0x000000130e137221 */ /* 0x040fe20000010000 */
[----:B------:R-:W-:Y:S01]  /*0f00*/  FADD.FTZ R13, R13, R18 ;  /* 0x000000120d0d7221 */ /* 0x000fe20000010000 */
[----:B------:R-:W-:Y:S02]  /*0f10*/  FFMA.FTZ R14, R14, R14, R15 ;  /* 0x0000000e0e0e7223 */ /* 0x000fe4000001000f */
[----:B------:R-:W-:Y:S01]  /*0f20*/  FADD.FTZ R12, R12, R19 ;  /* 0x000000130c0c7221 */ /* 0x000fe20000010000 */
[----:B---3--:R-:W-:-:S04]  /*0f30*/  PRMT R16, R42, 0x7632, R16 ;  /* 0x000076322a107816 */ /* 0x008fc80000000010 */
[----:B------:R-:W-:Y:S02]  /*0f40*/  SHF.L.U32 R16, R16, 0x10, RZ ;  /* 0x0000001010107819 */ /* 0x000fe400000006ff */
[----:B-----5:R-:W-:-:S03]  /*0f50*/  PRMT R17, R43, 0x7632, R17 ;  /* 0x000076322b117816 */ /* 0x020fc60000000011 */
[----:B------:R-:W-:Y:S01]  /*0f60*/  FMUL.FTZ R18, R16, R16 ;  /* 0x0000001010127220 */ /* 0x000fe20000410000 */
[----:B------:R-:W-:Y:S02]  /*0f70*/  SHF.L.U32 R15, R42, 0x10, RZ ;  /* 0x000000102a0f7819 */ /* 0x000fe400000006ff */
[----:B------:R-:W-:Y:S01]  /*0f80*/  SHF.L.U32 R19, R17, 0x10, RZ ;  /* 0x0000001011137819 */ /* 0x000fe200000006ff */
[----:B------:R-:W-:Y:S01]  /*0f90*/  FADD.FTZ R13, R13, R14 ;  /* 0x0000000e0d0d7221 */ /* 0x000fe20000010000 */
[----:B------:R-:W-:Y:S01]  /*0fa0*/  SHF.L.U32 R14, R43, 0x10, RZ ;  /* 0x000000102b0e7819 */ /* 0x000fe200000006ff */
[C---:B------:R-:W-:Y:S01]  /*0fb0*/  FADD.FTZ R17, R15.reuse, R16 ;  /* 0x000000100f117221 */ /* 0x040fe20000010000 */
[----:B------:R-:W-:Y:S01]  /*0fc0*/  FFMA.FTZ R18, R15, R15, R18 ;  /* 0x0000000f0f127223 */ /* 0x000fe20000010012 */
[----:B------:R-:W-:Y:S02]  /*0fd0*/  FMUL.FTZ R15, R19, R19 ;  /* 0x00000013130f7220 */ /* 0x000fe40000410000 */
[----:B------:R-:W-:Y:S01]  /*0fe0*/  FADD.FTZ R19, R14, R19 ;  /* 0x000000130e137221 */ /* 0x000fe20000010000 */
[----:B------:R-:W-:Y:S01]  /*0ff0*/  FADD.FTZ R12, R12, R17 ;  /* 0x000000110c0c7221 */ /* 0x000fe20000010000 */
[----:B------:R-:W-:Y:S01]  /*1000*/  FADD.FTZ R13, R13, R18 ;  /* 0x000000120d0d7221 */ /* 0x000fe20000010000 */
[----:B------:R-:W-:-:S02]  /*1010*/  FFMA.FTZ R14, R14, R14, R15 ;  /* 0x0000000e0e0e7223 */ /* 0x000fc4000001000f */
[----:B------:R-:W-:Y:S02]  /*1020*/  FADD.FTZ R12, R12, R19 ;  /* 0x000000130c0c7221 */ /* 0x000fe40000010000 */
[----:B------:R-:W-:-:S03]  /*1030*/  FADD.FTZ R13, R13, R14 ;  /* 0x0000000e0d0d7221 */ /* 0x000fc60000010000 */
        /* <DEDUP_REMOVED lines=21> */
[C---:B------:R-:W-:Y:S02]  /*1190*/  ISETP.GT.AND P0, PT, R3.reuse, 0xf, PT ;  /* 0x0000000f0300780c */ /* 0x040fe40003f04270 */
[----:B------:R-:W-:Y:S02]  /*11a0*/  ISETP.NE.AND P4, PT, R3, RZ, PT ;  /* 0x000000ff0300720c */ /* 0x000fe40003f85270 */
[----:B------:R-:W-:Y:S01]  /*11b0*/  ISETP.NE.AND P3, PT, R2, RZ, PT ;  /* 0x000000ff0200720c */ /* 0x000fe20003f65270 */
[----:B------:R-:W-:Y:S08]  /*11c0*/  BSSY B0, `(.L_x_3366) ;  /* 0x000002f000007945 */ /* 0x000ff00003800000 */
[----:B0-----:R-:W-:Y:S01]  /*11d0*/  @!P0 FADD.FTZ R12, R12, R15 ;  /* 0x0000000f0c0c8221 */ /* 0x001fe20000010000 */
[----:B-1----:R-:W-:-:S05]  /*11e0*/  @!P0 FADD.FTZ R13, R13, R14 ;  /* 0x0000000e0d0d8221 */ /* 0x002fca0000010000 */
        /* <DEDUP_REMOVED lines=9> */
[----:B------:R-:W4:Y:S01]  /*1280*/  LDS.128 R16, [UR5+0x40] ;  /* 0x00004005ff107984 */ /* 0x000f220008000c00 */
[----:B-1----:R-:W-:Y:S01]  /*1290*/  FADD.FTZ R45, R12, R14 ;  /* 0x0000000e0c2d7221 */ /* 0x002fe20000010000 */
[----:B------:R-:W-:-:S02]  /*12a0*/  FADD.FTZ R52, R13, R15 ;  /* 0x0000000f0d347221 */ /* 0x000fc40000010000 */
[----:B0-----:R-:W0:Y:S01]  /*12b0*/  LDS.128 R12, [UR5+0x50] ;  /* 0x00005005ff0c7984 */ /* 0x001e220008000c00 */
[----:B--2---:R-:W-:Y:S01]  /*12c0*/  FADD.FTZ R45, R45, R20 ;  /* 0x000000142d2d7221 */ /* 0x004fe20000010000 */
[----:B------:R-:W-:-:S03]  /*12d0*/  FADD.FTZ R52, R52, R21 ;  /* 0x0000001534347221 */ /* 0x000fc60000010000 */
[----:B------:R-:W-:Y:S01]  /*12e0*/  FADD.FTZ R45, R45, R22 ;  /* 0x000000162d2d7221 */ /* 0x000fe20000010000 */
[----:B------:R-:W-:Y:S02]  /*12f0*/  FADD.FTZ R52, R52, R23 ;  /* 0x0000001734347221 */ /* 0x000fe40000010000 */
[----:B------:R-:W-:Y:S01]  /*1300*/  LDS.128 R20, [UR5+0x70] ;  /* 0x00007005ff147984 */ /* 0x000fe20008000c00 */
[----:B---3--:R-:W-:Y:S01]  /*1310*/  FADD.FTZ R45, R45, R24 ;  /* 0x000000182d2d7221 */ /* 0x008fe20000010000 */
[----:B------:R-:W-:-:S03]  /*1320*/  FADD.FTZ R52, R52, R25 ;  /* 0x0000001934347221 */ /* 0x000fc60000010000 */
[----:B------:R-:W-:Y:S01]  /*1330*/  FADD.FTZ R45, R45, R26 ;  /* 0x0000001a2d2d7221 */ /* 0x000fe20000010000 */
[----:B------:R-:W-:Y:S02]  /*1340*/  FADD.FTZ R52, R52, R27 ;  /* 0x0000001b34347221 */ /* 0x000fe40000010000 */
[----:B------:R-:W1:Y:S01]  /*1350*/  LDS.128 R24, [UR5+0x60] ;  /* 0x00006005ff187984 */ /* 0x000e620008000c00 */
[----:B----4-:R-:W-:Y:S01]  /*1360*/  FADD.FTZ R45, R45, R16 ;  /* 0x000000102d2d7221 */ /* 0x010fe20000010000 */
[----:B------:R-:W-:-:S03]  /*1370*/  FADD.FTZ R52, R52, R17 ;  /* 0x0000001134347221 */ /* 0x000fc60000010000 */
[----:B------:R-:W-:Y:S01]  /*1380*/  FADD.FTZ R45, R45, R18 ;  /* 0x000000122d2d7221 */ /* 0x000fe20000010000 */
[----:B------:R-:W-:Y:S02]  /*1390*/  FADD.FTZ R52, R52, R19 ;  /* 0x0000001334347221 */ /* 0x000fe40000010000 */
[----:B------:R-:W2:Y:S01]  /*13a0*/  LDS.128 R16, [UR5+0x80] ;  /* 0x00008005ff107984 */ /* 0x000ea20008000c00 */
        /* <DEDUP_REMOVED lines=8> */
[----:B------:R-:W-:Y:S01]  /*1430*/  FADD.FTZ R45, R45, R20 ;  /* 0x000000142d2d7221 */ /* 0x000fe20000010000 */
[----:B------:R-:W-:-:S03]  /*1440*/  FADD.FTZ R52, R52, R21 ;  /* 0x0000001534347221 */ /* 0x000fc60000010000 */
[----:B------:R-:W-:Y:S01]  /*1450*/  FADD.FTZ R45, R45, R22 ;  /* 0x000000162d2d7221 */ /* 0x000fe20000010000 */
[----:B------:R-:W-:-:S03]  /*1460*/  FADD.FTZ R52, R52, R23 ;  /* 0x0000001734347221 */ /* 0x000fc60000010000 */
[----:B--2---:R-:W-:Y:S01]  /*1470*/  FADD.FTZ R45, R45, R16 ;  /* 0x000000102d2d7221 */ /* 0x004fe20000010000 */
[----:B------:R-:W-:-:S03]  /*1480*/  FADD.FTZ R52, R52, R17 ;  /* 0x0000001134347221 */ /* 0x000fc60000010000 */
[----:B------:R-:W-:Y:S01]  /*1490*/  FADD.FTZ R12, R45, R18 ;  /* 0x000000122d0c7221 */ /* 0x000fe20000010000 */
[----:B------:R-:W-:-:S07]  /*14a0*/  FADD.FTZ R13, R52, R19 ;  /* 0x00000013340d7221 */ /* 0x000fce0000010000 */
.L_x_3367:
[----:B------:R-:W-:Y:S05]  /*14b0*/  BSYNC B0 ;  /* 0x0000000000007941 */ /* 0x000fea0003800000 */
.L_x_3366:
[----:B------:R-:W1:Y:S01]  /*14c0*/  LDC R16, c[0x0][0xc] ;  /* 0x00000300ff107b82 */ /* 0x000e620000000800 */
        /* <DEDUP_REMOVED lines=8> */
[----:B-1----:R-:W-:-:S13]  /*1550*/  ISETP.GE.U32.AND P0, PT, R16, 0x2, PT ;  /* 0x000000021000780c */ /* 0x002fda0003f06070 */
[----:B------:R-:W-:Y:S05]  /*1560*/  @!P0 BRA `(.L_x_3368) ;  /* 0x0000001000708947 */ /* 0x000fea0003800000 */
        /* <DEDUP_REMOVED lines=25> */
.L_x_3370:
[----:B-1----:R-:W2:Y:S04]  /*1700*/  LDG.E.STRONG.GPU R17, desc[UR8][R14.64] ;  /* 0x000000080e117981 */ /* 0x002ea8000c1ef900 */
[----:B--2---:R-:W-:Y:S01]  /*1710*/  CCTL.IVALL ;  /* 0x00000000ff00798f */ /* 0x004fe20002000000 */
[----:B------:R-:W-:Y:S05]  /*1720*/  YIELD ;  /* 0x0000000000007946 */ /* 0x000fea0003800000 */
[----:B------:R-:W-:-:S13]  /*1730*/  ISETP.NE.AND P0, PT, R17, R54, PT ;  /* 0x000000361100720c */ /* 0x000fda0003f05270 */
[----:B------:R-:W-:Y:S05]  /*1740*/  @P0 BRA `(.L_x_3370) ;  /* 0xfffffffc00ec0947 */ /* 0x000fea000383ffff */
.L_x_3369:
        /* <DEDUP_REMOVED lines=17> */
.L_x_3374:
[----:B------:R-:W-:-:S13]  /*1860*/  ISETP.EQ.OR P4, PT, R26, UR7, P3 ;  /* 0x000000071a007c0c */ /* 0x000fda0009f82670 */
[----:B------:R-:W-:-:S04]  /*1870*/  @!P4 IMAD R55, R5, R26, R0 ;  /* 0x0000001a0537c224 */ /* 0x000fc800078e0200 */
[----:B------:R-:W-:-:S05]  /*1880*/  @!P4 IMAD.WIDE.U32 R54, R55, 0x8, R52 ;  /* 0x000000083736c825 */ /* 0x000fca00078e0034 */
[----:B------:R-:W0:Y:S01]  /*1890*/  @!P4 LDG.E.64 R14, desc[UR8][R54.64] ;  /* 0x00000008360ec981 */ /* 0x000e22000c1e1b00 */
[----:B------:R-:W-:-:S04]  /*18a0*/  IADD3 R57, R26, 0x1, RZ ;  /* 0x000000011a397810 */ /* 0x000fc80007ffe0ff */
[----:B------:R-:W-:-:S13]  /*18b0*/  ISETP.EQ.OR P5, PT, R57, UR7, P3 ;  /* 0x0000000739007c0c */ /* 0x000fda0009fa2670 */
[----:B------:R-:W-:-:S04]  /*18c0*/  @!P5 IMAD R57, R5, R57, R0 ;  /* 0x000000390539d224 */ /* 0x000fc800078e0200 */
[----:B------:R-:W-:-:S04]  /*18d0*/  @!P5 IMAD.WIDE.U32 R56, R57, 0x8, R52 ;  /* 0x000000083938d825 */ /* 0x000fc800078e0034 */
[----:B0-----:R-:W-:Y:S01]  /*18e0*/  @!P4 FADD.FTZ R12, R12, R14 ;  /* 0x0000000e0c0cc221 */ /* 0x001fe20000010000 */
[----:B------:R-:W-:Y:S02]  /*18f0*/  @!P4 FADD.FTZ R13, R13, R15 ;  /* 0x0000000f0d0dc221 */ /* 0x000fe40000010000 */
        /* <DEDUP_REMOVED lines=92> */
[----:B------:R-:W-:-:S04]  /*1ec0*/  IADD3 R27, R26, 0xf, RZ ;  /* 0x0000000f1a1b7810 */ /* 0x000fc80007ffe0ff */
[----:B------:R-:W-:-:S13]  /*1ed0*/  ISETP.EQ.OR P5, PT, R27, UR7, P3 ;  /* 0x000000071b007c0c */ /* 0x000fda0009fa2670 */
[----:B------:R-:W-:Y:S02]  /*1ee0*/  @!P5 IMAD R27, R5, R27, R0 ;  /* 0x0000001b051bd224 */ /* 0x000fe400078e0200 */
[----:B--2---:R-:W-:Y:S01]  /*1ef0*/  @!P4 FADD.FTZ R12, R12, R14 ;  /* 0x0000000e0c0cc221 */ /* 0x004fe20000010000 */
[----:B------:R-:W-:Y:S01]  /*1f00*/  @!P4 FADD.FTZ R13, R13, R15 ;  /* 0x0000000f0d0dc221 */ /* 0x000fe20000010000 */
[----:B------:R-:W-:-:S06]  /*1f10*/  @!P5 IMAD.WIDE.U32 R14, R27, 0x8, R52 ;  /* 0x000000081b0ed825 */ /* 0x000fcc00078e0034 */
[----:B------:R-:W2:Y:S01]  /*1f20*/  @!P5 LDG.E.64 R14, desc[UR8][R14.64] ;  /* 0x000000080e0ed981 */ /* 0x000ea2000c1e1b00 */
[----:B------:R-:W-:Y:S02]  /*1f30*/  IADD3 R17, R17, -0x10, RZ ;  /* 0xfffffff011117810 */ /* 0x000fe40007ffe0ff */
[----:B------:R-:W-:Y:S02]  /*1f40*/  IADD3 R26, R26, 0x10, RZ ;  /* 0x000000101a1a7810 */ /* 0x000fe40007ffe0ff */
[----:B------:R-:W-:Y:S01]  /*1f50*/  ISETP.GT.AND P4, PT, R17, 0xc, PT ;  /* 0x0000000c1100780c */ /* 0x000fe20003f84270 */
[----:B--2---:R-:W-:Y:S01]  /*1f60*/  @!P5 FADD.FTZ R12, R12, R14 ;  /* 0x0000000e0c0cd221 */ /* 0x004fe20000010000 */
[----:B------:R-:W-:-:S11]  /*1f70*/  @!P5 FADD.FTZ R13, R13, R15 ;  /* 0x0000000f0d0dd221 */ /* 0x000fd60000010000 */
[----:B------:R-:W-:Y:S05]  /*1f80*/  @P4 BRA `(.L_x_3374) ;  /* 0xfffffff800344947 */ /* 0x000fea000383ffff */
.L_x_3373:
[----:B------:R-:W-:-:S13]  /*1f90*/  ISETP.GT.AND P4, PT, R17, 0x4, PT ;  /* 0x000000041100780c */ /* 0x000fda0003f84270 */
[----:B------:R-:W-:Y:S05]  /*1fa0*/  @!P4 BRA `(.L_x_3375) ;  /* 0x0000000000ecc947 */ /* 0x000fea0003800000 */
        /* <DEDUP_REMOVED lines=27> */
[----:B------:R-:W-:-:S04]  /*2160*/  @!P0 IMAD R55, R5, R26, R0 ;  /* 0x0000001a05378224 */ /* 0x000fc800078e0200 */
[----:B------:R-:W-:-:S04]  /*2170*/  @!P0 IMAD.WIDE.U32 R54, R55, 0x8, R52 ;  /* 0x0000000837368825 */ /* 0x000fc800078e0034 */
[----:B--2---:R-:W-:Y:S01]  /*2180*/  @!P4 FADD.FTZ R12, R12, R14 ;  /* 0x0000000e0c0cc221 */ /* 0x004fe20000010000 */
        /* <DEDUP_REMOVED lines=24> */
[----:B------:R-:W-:Y:S02]  /*2310*/  PLOP3.LUT P0, PT, PT, PT, PT, 0x8, 0x0 ;  /* 0x000000000000781c */ /* 0x000fe40003f0e170 */
[----:B------:R-:W-:Y:S02]  /*2320*/  IADD3 R17, R17, -0x4, RZ ;  /* 0xfffffffc11117810 */ /* 0x000fe40007ffe0ff */
[----:B------:R-:W-:Y:S01]  /*2330*/  IADD3 R26, R26, 0x4, RZ ;  /* 0x000000041a1a7810 */ /* 0x000fe20007ffe0ff */
[----:B--2---:R-:W-:Y:S01]  /*2340*/  @!P4 FADD.FTZ R12, R12, R14 ;  /* 0x0000000e0c0cc221 */ /* 0x004fe20000010000 */
[----:B------:R-:W-:-:S07]  /*2350*/  @!P4 FADD.FTZ R13, R13, R15 ;  /* 0x0000000f0d0dc221 */ /* 0x000fce0000010000 */
.L_x_3375:
[----:B------:R-:W-:-:S13]  /*2360*/  ISETP.NE.OR P0, PT, R17, RZ, P0 ;  /* 0x000000ff1100720c */ /* 0x000fda0000705670 */
[----:B------:R-:W-:Y:S05]  /*2370*/  @!P0 BRA `(.L_x_3371) ;  /* 0x00000000007c8947 */ /* 0x000fea0003800000 */
.L_x_3372:
        /* <DEDUP_REMOVED lines=27> */
[----:B------:R-:W-:Y:S01]  /*2530*/  ISETP.NE.AND P0, PT, R17, RZ, PT ;  /* 0x000000ff1100720c */ /* 0x000fe20003f05270 */
[----:B--2---:R-:W-:Y:S01]  /*2540*/  @!P4 FADD.FTZ R12, R12, R14 ;  /* 0x0000000e0c0cc221 */ /* 0x004fe20000010000 */
[----:B------:R-:W-:-:S11]  /*2550*/  @!P4 FADD.FTZ R13, R13, R15 ;  /* 0x0000000f0d0dc221 */ /* 0x000fd60000010000 */
[----:B------:R-:W-:Y:S05]  /*2560*/  @P0 BRA `(.L_x_3372) ;  /* 0xfffffffc00840947 */ /* 0x000fea000383ffff */
.L_x_3371:
        /* <DEDUP_REMOVED lines=11> */
.L_x_3377:
[----:B------:R-:W-:Y:S05]  /*2620*/  BSYNC B0 ;  /* 0x0000000000007941 */ /* 0x000fea0003800000 */
.L_x_3376:
        /* <DEDUP_REMOVED lines=16> */
.L_x_3368:
[----:B------:R-:W-:Y:S01]  /*2730*/  ULDC.64 UR12, c[0x0][0x218] ;  /* 0x00008600000c7ab9 */ /* 0x000fe20000000a00 */
[----:B------:R-:W-:Y:S01]  /*2740*/  LOP3.LUT P0, RZ, R2, UR7, RZ, 0xfc, !PT ;  /* 0x0000000702ff7c12 */ /* 0x000fe2000f80fcff */
[----:B------:R-:W2:Y:S01]  /*2750*/  S2UR UR6, SR_CgaCtaId ;  /* 0x00000000000679c3 */ /* 0x000ea20000008800 */
[----:B------:R-:W-:Y:S01]  /*2760*/  ISETP.EQ.U32.AND P4, PT, RZ, UR12, PT ;  /* 0x0000000cff007c0c */ /* 0x000fe2000bf82070 */
[----:B------:R-:W-:Y:S01]  /*2770*/  UMOV UR5, 0x400 ;  /* 0x0000040000057882 */ /* 0x000fe20000000000 */
[----:B------:R-:W-:Y:S01]  /*2780*/  ULDC UR11, c[0x0][0x2a4] ;  /* 0x0000a900000b7ab9 */ /* 0x000fe20000000800 */
[C---:B-1----:R-:W-:Y:S01]  /*2790*/  SHF.L.U32 R26, R50.reuse, 0x1, RZ ;  /* 0x00000001321a7819 */ /* 0x042fe200000006ff */
[----:B------:R-:W-:Y:S01]  /*27a0*/  ULDC.64 UR14, c[0x0][0x230] ;  /* 0x00008c00000e7ab9 */ /* 0x000fe20000000a00 */
[----:B------:R-:W-:Y:S01]  /*27b0*/  ISETP.EQ.OR.EX P0, PT, RZ, UR13, P0, P4 ;  /* 0x0000000dff007c0c */ /* 0x000fe20008702740 */
[----:B------:R-:W-:Y:S01]  /*27c0*/  ULDC.64 UR12, c[0x0][0x228] ;  /* 0x00008a00000c7ab9 */ /* 0x000fe20000000a00 */
[----:B------:R-:W-:-:S11]  /*27d0*/  SHF.L.U64.HI R27, R50, 0x1, R51 ;  /* 0x00000001321b7819 */ /* 0x000fd60000010233 */
[----:B------:R-:W1:Y:S01]  /*27e0*/  @!P0 LDC.64 R16, c[0x0][0x218] ;  /* 0x00008600ff108b82 */ /* 0x000e620000000a00 */
[----:B------:R-:W-:Y:S01]  /*27f0*/  @!P0 FMUL.FTZ R15, R13, UR11 ;  /* 0x0000000b0d0f8c20 */ /* 0x000fe20008410000 */
[----:B------:R-:W-:Y:S01]  /*2800*/  @!P0 FMUL.FTZ R14, R12, UR11 ;  /* 0x0000000b0c0e8c20 */ /* 0x000fe20008410000 */
[----:B--2---:R-:W-:-:S09]  /*2810*/  ULEA UR5, UR6, UR5, 0x18 ;  /* 0x0000000506057291 */ /* 0x004fd2000f8ec03f */
[----:B------:R-:W-:Y:S01]  /*2820*/  @!P3 STS.64 [UR5+0x98], R12 ;  /* 0x0000980cff00b988 */ /* 0x000fe20008000a05 */
[----:B-1----:R-:W-:-:S05]  /*2830*/  @!P0 IMAD.WIDE R16, R6, 0x8, R16 ;  /* 0x0000000806108825 */ /* 0x002fca00078e0210 */
[----:B------:R1:W-:Y:S01]  /*2840*/  @!P0 STG.E.64 desc[UR8][R16.64], R14 ;  /* 0x0000000e10008986 */ /* 0x0003e2000c101b08 */
[C---:B------:R-:W-:Y:S02]  /*2850*/  IADD3 R50, P0, R26.reuse, UR12, RZ ;  /* 0x0000000c1a327c10 */ /* 0x040fe4000ff1e0ff */
[----:B------:R-:W-:Y:S01]  /*2860*/  IADD3 R26, P4, R26, UR14, RZ ;  /* 0x0000000e1a1a7c10 */ /* 0x000fe2000ff9e0ff */
[----:B------:R-:W-:Y:S01]  /*2870*/  BAR.SYNC.DEFER_BLOCKING 0x0 ;  /* 0x0000000000007b1d */ /* 0x000fe20000010000 */
[C---:B------:R-:W-:Y:S02]  /*2880*/  IADD3.X R51, R27.reuse, UR13, RZ, P0, !PT ;  /* 0x0000000d1b337c10 */ /* 0x040fe400087fe4ff */
[----:B------:R-:W-:Y:S02]  /*2890*/  IADD3.X R27, R27, UR15, RZ, P4, !PT ;  /* 0x0000000f1b1b7c10 */ /* 0x000fe4000a7fe4ff */
[----:B------:R-:W-:Y:S01]  /*28a0*/  ISETP.NE.AND P6, PT, RZ, UR10, PT ;  /* 0x0000000aff007c0c */ /* 0x000fe2000bfc5270 */
[----:B------:R-:W-:Y:S01]  /*28b0*/  ULDC.64 UR14, c[0x0][0x278] ;  /* 0x00009e00000e7ab9 */ /* 0x000fe20000000a00 */
[----:B-1----:R-:W2:Y:S04]  /*28c0*/  LDG.E.U16 R17, desc[UR8][R50.64] ;  /* 0x0000000832117981 */ /* 0x002ea8000c1e1500 */
[----:B------:R1:W3:Y:S04]  /*28d0*/  LDG.E.U16 R16, desc[UR8][R50.64+0x2] ;  /* 0x0000020832107981 */ /* 0x0002e8000c1e1500 */
[----:B------:R-:W4:Y:S04]  /*28e0*/  LDG.E.U16 R45, desc[UR8][R26.64] ;  /* 0x000000081a2d7981 */ /* 0x000f28000c1e1500 */
[----:B------:R5:W4:Y:S01]  /*28f0*/  LDG.E.U16 R52, desc[UR8][R26.64+0x2] ;  /* 0x000002081a347981 */ /* 0x000b22000c1e1500 */
[----:B------:R-:W-:-:S02]  /*2900*/  SHF.L.U32 R25, R25, 0x10, RZ ;  /* 0x0000001019197819 */ /* 0x000fc400000006ff */
[----:B-1----:R-:W-:Y:S01]  /*2910*/  SHF.L.U32 R51, R32, 0x10, RZ ;  /* 0x0000001020337819 */ /* 0x002fe200000006ff */
[----:B------:R-:W1:Y:S01]  /*2920*/  LDS.64 R14, [UR5+0x98] ;  /* 0x00009805ff0e7984 */ /* 0x000e620008000a00 */
[----:B------:R-:W-:Y:S02]  /*2930*/  SHF.L.U32 R59, R24, 0x10, RZ ;  /* 0x00000010183b7819 */ /* 0x000fe400000006ff */
[----:B0-----:R-:W-:Y:S02]  /*2940*/  SHF.L.U32 R13, R22, 0x10, RZ ;  /* 0x00000010160d7819 */ /* 0x001fe400000006ff */
[----:B------:R-:W-:Y:S02]  /*2950*/  SHF.L.U32 R23, R23, 0x10, RZ ;  /* 0x0000001017177819 */ /* 0x000fe400000006ff */
[----:B-----5:R-:W-:Y:S02]  /*2960*/  SHF.L.U32 R27, R36, 0x10, RZ ;  /* 0x00000010241b7819 */ /* 0x020fe400000006ff */
[----:B------:R-:W-:-:S02]  /*2970*/  SHF.L.U32 R24, R18, 0x10, RZ ;  /* 0x0000001012187819 */ /* 0x000fc400000006ff */
[----:B------:R-:W-:Y:S02]  /*2980*/  SHF.L.U32 R57, R30, 0x10, RZ ;  /* 0x000000101e397819 */ /* 0x000fe400000006ff */
[----:B------:R-:W-:Y:S02]  /*2990*/  SHF.L.U32 R61, R34, 0x10, RZ ;  /* 0x00000010223d7819 */ /* 0x000fe400000006ff */
[----:B------:R-:W-:Y:S02]  /*29a0*/  SHF.L.U32 R38, R38, 0x10, RZ ;  /* 0x0000001026267819 */ /* 0x000fe400000006ff */
[----:B------:R-:W-:Y:S02]  /*29b0*/  SHF.L.U32 R53, R21, 0x10, RZ ;  /* 0x0000001015357819 */ /* 0x000fe400000006ff */
[----:B------:R-:W-:Y:S02]  /*29c0*/  SHF.L.U32 R40, R40, 0x10, RZ ;  /* 0x0000001028287819 */ /* 0x000fe400000006ff */
[----:B------:R-:W-:-:S02]  /*29d0*/  SHF.L.U32 R42, R42, 0x10, RZ ;  /* 0x000000102a2a7819 */ /* 0x000fc400000006ff */
[----:B------:R-:W-:Y:S02]  /*29e0*/  SHF.L.U32 R19, R19, 0x10, RZ ;  /* 0x0000001013137819 */ /* 0x000fe400000006ff */
[----:B------:R-:W-:Y:S01]  /*29f0*/  SHF.L.U32 R26, R43, 0x10, RZ ;  /* 0x000000102b1a7819 */ /* 0x000fe200000006ff */
[----:B-1----:R-:W-:-:S04]  /*2a00*/  FMUL.FTZ R14, R14, UR11 ;  /* 0x0000000b0e0e7c20 */ /* 0x002fc80008410000 */
[C---:B------:R-:W-:Y:S01]  /*2a10*/  FMUL.FTZ R54, R14.reuse, R14 ;  /* 0x0000000e0e367220 */ /* 0x040fe20000410000 */
[----:B------:R-:W-:Y:S01]  /*2a20*/  FADD.FTZ R21, R51, -R14 ;  /* 0x8000000e33157221 */ /* 0x000fe20000010000 */
[C---:B------:R-:W-:Y:S01]  /*2a30*/  FADD.FTZ R55, -R14.reuse, R25 ;  /* 0x000000190e377221 */ /* 0x040fe20000010100 */
[C---:B------:R-:W-:Y:S01]  /*2a40*/  FADD.FTZ R22, -R14.reuse, R13 ;  /* 0x0000000d0e167221 */ /* 0x040fe20000010100 */
[----:B------:R-:W-:Y:S01]  /*2a50*/  FFMA.FTZ R15, R15, UR11, -R54 ;  /* 0x0000000b0f0f7c23 */ /* 0x000fe20008010836 */
[C---:B------:R-:W-:Y:S01]  /*2a60*/  FADD.FTZ R18, -R14.reuse, R23 ;  /* 0x000000170e127221 */ /* 0x040fe20000010100 */
[C---:B------:R-:W-:Y:S01]  /*2a70*/  FADD.FTZ R13, -R14.reuse, R24 ;  /* 0x000000180e0d7221 */ /* 0x040fe20000010100 */
[--C-:B------:R-:W-:Y:S01]  /*2a80*/  FADD.FTZ R57, R57, -R14.reuse ;  /* 0x8000000e39397221 */ /* 0x100fe20000010000 */
[----:B------:R-:W-:Y:S01]  /*2a90*/  FADD.FTZ R59, -R14, R59 ;  /* 0x0000003b0e3b7221 */ /* 0x000fe20000010100 */
[----:B------:R-:W-:Y:S01]  /*2aa0*/  FSETP.GTU.FTZ.AND P0, PT, R15, RZ, PT ;  /* 0x000000ff0f00720b */ /* 0x000fe20003f1c000 */
[--C-:B------:R-:W-:Y:S01]  /*2ab0*/  FADD.FTZ R61, R61, -R14.reuse ;  /* 0x8000000e3d3d7221 */ /* 0x100fe20000010000 */
[--C-:B------:R-:W-:Y:S01]  /*2ac0*/  FADD.FTZ R43, R38, -R14.reuse ;  /* 0x8000000e262b7221 */ /* 0x100fe20000010000 */
[----:B------:R-:W-:Y:S01]  /*2ad0*/  FADD.FTZ R53, -R14, R53 ;  /* 0x000000350e357221 */ /* 0x000fe20000010100 */
[--C-:B------:R-:W-:Y:S01]  /*2ae0*/  FADD.FTZ R25, R42, -R14.reuse ;  /* 0x8000000e2a197221 */ /* 0x100fe20000010000 */
[----:B------:R-:W-:Y:S01]  /*2af0*/  FADD.FTZ R19, -R14, R19 ;  /* 0x000000130e137221 */ /* 0x000fe20000010100 */
[----:B------:R-:W-:-:S07]  /*2b00*/  FADD.FTZ R51, R26, -R14 ;  /* 0x8000000e1a337221 */ /* 0x000fce0000010000 */
[----:B------:R-:W0:Y:S02]  /*2b10*/  @P0 LDC R12, c[0x0][0x238] ;  /* 0x00008e00ff0c0b82 */ /* 0x000e240000000800 */
[----:B0-----:R-:W-:Y:S01]  /*2b20*/  @P0 FADD.FTZ R15, R15, R12 ;  /* 0x0000000c0f0f0221 */ /* 0x001fe20000010000 */
[----:B------:R-:W-:-:S10]  /*2b30*/  HFMA2.MMA R12, -RZ, RZ, 1.875, 0 ;  /* 0x3f800000ff0c7435 */ /* 0x000fd400000001ff */
[----:B------:R0:W1:Y:S01]  /*2b40*/  @P0 MUFU.RSQ R12, R15 ;  /* 0x0000000f000c0308 */ /* 0x0000620000001400 */
[----:B------:R-:W-:-:S04]  /*2b50*/  ISETP.GE.U32.AND P0, PT, R7, UR14, PT ;  /* 0x0000000e07007c0c */ /* 0x000fc8000bf06070 */
[----:B------:R-:W-:Y:S02]  /*2b60*/  ISETP.GE.AND.EX P0, PT, R31, UR15, PT, P0 ;  /* 0x0000000f1f007c0c */ /* 0x000fe4000bf06300 */
[----:B0-----:R-:W-:Y:S01]  /*2b70*/  SHF.L.U32 R15, R20, 0x10, RZ ;  /* 0x00000010140f7819 */ /* 0x001fe200000006ff */
[--C-:B------:R-:W-:Y:S01]  /*2b80*/  FADD.FTZ R20, R27, -R14.reuse ;  /* 0x8000000e1b147221 */ /* 0x100fe20000010000 */
[----:B------:R-:W-:Y:S01]  /*2b90*/  FADD.FTZ R27, R40, -R14 ;  /* 0x8000000e281b7221 */ /* 0x000fe20000010000 */
[----:B------:R-:W-:Y:S02]  /*2ba0*/  ISETP.LT.U32.AND P0, PT, R2, 0x200, !P0 ;  /* 0x000002000200780c */ /* 0x000fe40004701070 */
[----:B------:R-:W-:Y:S01]  /*2bb0*/  FADD.FTZ R15, -R14, R15 ;  /* 0x0000000f0e0f7221 */ /* 0x000fe20000010100 */
[-C--:B-1----:R-:W-:Y:S01]  /*2bc0*/  FMUL.FTZ R14, R21, R12.reuse ;  /* 0x0000000c150e7220 */ /* 0x082fe20000410000 */
        /* <DEDUP_REMOVED lines=13> */
[----:B--2---:R-:W-:-:S02]  /*2ca0*/  SHF.L.U32 R17, R17, 0x10, RZ ;  /* 0x0000001011117819 */ /* 0x004fc400000006ff */
[----:B---3--:R-:W-:Y:S02]  /*2cb0*/  SHF.L.U32 R16, R16, 0x10, RZ ;  /* 0x0000001010107819 */ /* 0x008fe400000006ff */
[----:B----4-:R-:W-:Y:S01]  /*2cc0*/  SHF.L.U32 R24, R45, 0x10, RZ ;  /* 0x000000102d187819 */ /* 0x010fe200000006ff */
[-C--:B------:R-:W-:Y:S01]  /*2cd0*/  FMUL.FTZ R45, R20, R12.reuse ;  /* 0x0000000c142d7220 */ /* 0x080fe20000410000 */
[----:B------:R-:W-:Y:S01]  /*2ce0*/  FMUL.FTZ R20, R53, R12 ;  /* 0x0000000c35147220 */ /* 0x000fe20000410000 */
[----:B------:R-:W-:Y:S02]  /*2cf0*/  SHF.L.U32 R23, R52, 0x10, RZ ;  /* 0x0000001034177819 */ /* 0x000fe400000006ff */
[----:B------:R-:W-:-:S03]  /*2d00*/  FFMA.FTZ R53, R17, R14, R24 ;  /* 0x0000000e11357223 */ /* 0x000fc60000010018 */
        /* <DEDUP_REMOVED lines=12> */
.L_x_3378:
[----:B------:R-:W-:Y:S04]  /*2dd0*/  BSSY B0, `(.L_x_3379) ;  /* 0x000000f000007945 */ /* 0x000fe80003800000 */
[----:B------:R-:W-:Y:S05]  /*2de0*/  @P2 BRA `(.L_x_3380) ;  /* 0x0000000000342947 */ /* 0x000fea0003800000 */
[----:B------:R-:W-:Y:S01]  /*2df0*/  SHF.R.S32.HI R12, RZ, 0x1f, R44 ;  /* 0x0000001fff0c7819 */ /* 0x000fe2000001142c */
[----:B------:R-:W-:Y:S01]  /*2e00*/  ULDC.64 UR12, c[0x0][0x270] ;  /* 0x00009c00000c7ab9 */ /* 0x000fe20000000a00 */
[----:B------:R-:W-:Y:S02]  /*2e10*/  MOV R13, R49 ;  /* 0x00000031000d7202 */ /* 0x000fe40000000f00 */
[----:B------:R-:W-:Y:S01]  /*2e20*/  F2FP.BF16.F32.PACK_AB R53, R36, R53 ;  /* 0x000000352435723e */ /* 0x000fe200000010ff */
[----:B------:R-:W-:Y:S01]  /*2e30*/  IMAD R15, R12, UR12, RZ ;  /* 0x0000000c0c0f7c24 */ /* 0x000fe2000f8e02ff */
        /* <DEDUP_REMOVED lines=8> */
.L_x_3380:
[----:B------:R-:W-:Y:S05]  /*2ec0*/  BSYNC B0 ;  /* 0x0000000000007941 */ /* 0x000fea0003800000 */
.L_x_3379:
        /* <DEDUP_REMOVED lines=13> */
.L_x_3381:
        /* <DEDUP_REMOVED lines=14> */
.L_x_3383:
[----:B------:R-:W-:Y:S05]  /*3080*/  BSYNC B0 ;  /* 0x0000000000007941 */ /* 0x000fea0003800000 */
.L_x_3382:
[----:B------:R-:W-:Y:S01]  /*3090*/  ISETP.GE.U32.AND P5, PT, R8, UR14, PT ;  /* 0x0000000e08007c0c */ /* 0x000fe2000bfa6070 */
[--C-:B------:R-:W-:Y:S01]  /*30a0*/  FFMA.FTZ R13, R17, R27, R24.reuse ;  /* 0x0000001b110d7223 */ /* 0x100fe20000010018 */
[----:B------:R-:W-:Y:S01]  /*30b0*/  ISETP.GE.U32.AND P0, PT, R9, UR14, PT ;  /* 0x0000000e09007c0c */ /* 0x000fe2000bf06070 */
[--C-:B------:R-:W-:Y:S01]  /*30c0*/  FFMA.FTZ R27, R16, R20, R23.reuse ;  /* 0x00000014101b7223 */ /* 0x100fe20000010017 */
[----:B------:R-:W-:Y:S01]  /*30d0*/  ISETP.GE.U32.AND P2, PT, R10, UR14, PT ;  /* 0x0000000e0a007c0c */ /* 0x000fe2000bf46070 */
[--C-:B------:R-:W-:Y:S01]  /*30e0*/  FFMA.FTZ R30, R17, R30, R24.reuse ;  /* 0x0000001e111e7223 */ /* 0x100fe20000010018 */
[----:B------:R-:W-:Y:S01]  /*30f0*/  ISETP.GE.U32.AND P3, PT, R11, UR14, PT ;  /* 0x0000000e0b007c0c */ /* 0x000fe2000bf66070 */
[C-C-:B------:R-:W-:Y:S01]  /*3100*/  FFMA.FTZ R45, R17.reuse, R45, R24.reuse ;  /* 0x0000002d112d7223 */ /* 0x140fe20000010018 */
[----:B------:R-:W-:Y:S01]  /*3110*/  ISETP.GE.U32.AND P4, PT, R28, UR14, PT ;  /* 0x0000000e1c007c0c */ /* 0x000fe2000bf86070 */
[--C-:B------:R-:W-:Y:S01]  /*3120*/  FFMA.FTZ R12, R17, R43, R24.reuse ;  /* 0x0000002b110c7223 */ /* 0x100fe20000010018 */
[----:B------:R-:W-:Y:S01]  /*3130*/  ISETP.GE.AND.EX P5, PT, R33, UR15, PT, P5 ;  /* 0x0000000f21007c0c */ /* 0x000fe2000bfa6350 */
[--C-:B------:R-:W-:Y:S01]  /*3140*/  FFMA.FTZ R25, R17, R25, R24.reuse ;  /* 0x0000001911197223 */ /* 0x100fe20000010018 */
[----:B------:R-:W-:Y:S01]  /*3150*/  ISETP.GE.AND.EX P0, PT, R35, UR15, PT, P0 ;  /* 0x0000000f23007c0c */ /* 0x000fe2000bf06300 */
[C-C-:B------:R-:W-:Y:S01]  /*3160*/  FFMA.FTZ R20, R16.reuse, R19, R23.reuse ;  /* 0x0000001310147223 */ /* 0x140fe20000010017 */
[----:B------:R-:W-:Y:S01]  /*3170*/  ISETP.GE.AND.EX P2, PT, R37, UR15, PT, P2 ;  /* 0x0000000f25007c0c */ /* 0x000fe2000bf46320 */
[----:B------:R-:W-:Y:S01]  /*3180*/  FFMA.FTZ R24, R17, R51, R24 ;  /* 0x0000003311187223 */ /* 0x000fe20000010018 */
[----:B------:R-:W-:Y:S01]  /*3190*/  ISETP.GE.AND.EX P3, PT, R39, UR15, PT, P3 ;  /* 0x0000000f27007c0c */ /* 0x000fe2000bf66330 */
[C-C-:B------:R-:W-:Y:S01]  /*31a0*/  FFMA.FTZ R22, R16.reuse, R22, R23.reuse ;  /* 0x0000001610167223 */ /* 0x140fe20000010017 */
[----:B------:R-:W-:Y:S01]  /*31b0*/  ISETP.GE.AND.EX P4, PT, R41, UR15, PT, P4 ;  /* 0x0000000f29007c0c */ /* 0x000fe2000bf86340 */
[--C-:B------:R-:W-:Y:S01]  /*31c0*/  FFMA.FTZ R18, R16, R18, R23.reuse ;  /* 0x0000001210127223 */ /* 0x100fe20000010017 */
[----:B------:R-:W-:Y:S01]  /*31d0*/  ISETP.LT.U32.AND P5, PT, R2, 0x200, !P5 ;  /* 0x000002000200780c */ /* 0x000fe20006fa1070 */
[--C-:B------:R-:W-:Y:S01]  /*31e0*/  FFMA.FTZ R19, R16, R26, R23.reuse ;  /* 0x0000001a10137223 */ /* 0x100fe20000010017 */
[----:B------:R-:W-:Y:S01]  /*31f0*/  ISETP.LT.U32.AND P0, PT, R2, 0x200, !P0 ;  /* 0x000002000200780c */ /* 0x000fe20004701070 */
[----:B------:R-:W-:Y:S01]  /*3200*/  FFMA.FTZ R21, R16, R21, R23 ;  /* 0x0000001510157223 */ /* 0x000fe20000010017 */
[----:B------:R-:W-:-:S02]  /*3210*/  ISETP.LT.U32.AND P2, PT, R2, 0x200, !P2 ;  /* 0x000002000200780c */ /* 0x000fc40005741070 */
[C---:B------:R-:W-:Y:S02]  /*3220*/  ISETP.LT.U32.AND P3, PT, R2.reuse, 0x200, !P3 ;  /* 0x000002000200780c */ /* 0x040fe40005f61070 */
[----:B------:R-:W-:Y:S01]  /*3230*/  ISETP.LT.U32.AND P4, PT, R2, 0x200, !P4 ;  /* 0x000002000200780c */ /* 0x000fe20006781070 */
[----:B------:R-:W-:-:S12]  /*3240*/  @!P6 BRA `(.L_x_3384) ;  /* 0x000000000028e947 */ /* 0x000fd80003800000 */
        /* <DEDUP_REMOVED lines=10> */
.L_x_3384:
[----:B------:R-:W-:Y:S04]  /*32f0*/  BSSY B0, `(.L_x_3385) ;  /* 0x0000010000007945 */ /* 0x000fe80003800000 */
[----:B------:R-:W-:Y:S05]  /*3300*/  @P1 BRA `(.L_x_3386) ;  /* 0x0000000000381947 */ /* 0x000fea0003800000 */
[----:B------:R-:W-:Y:S01]  /*3310*/  IADD3 R17, R44, 0x20, RZ ;  /* 0x000000202c117810 */ /* 0x000fe20007ffe0ff */
[----:B------:R-:W-:Y:S01]  /*3320*/  ULDC.64 UR12, c[0x0][0x270] ;  /* 0x00009c00000c7ab9 */ /* 0x000fe20000000a00 */
[----:B0-----:R-:W-:Y:S02]  /*3330*/  MOV R15, R49 ;  /* 0x00000031000f7202 */ /* 0x001fe40000000f00 */
[----:B------:R-:W-:Y:S02]  /*3340*/  SHF.R.S32.HI R14, RZ, 0x1f, R17 ;  /* 0x0000001fff0e7819 */ /* 0x000fe40000011411 */
[----:B------:R-:W-:-:S03]  /*3350*/  F2FP.BF16.F32.PACK_AB R21, R21, R30 ;  /* 0x0000001e1515723e */ /* 0x000fc600000010ff */
[----:B------:R-:W-:Y:S01]  /*3360*/  IMAD R16, R14, UR12, RZ ;  /* 0x0000000c0e107c24 */ /* 0x000fe2000f8e02ff */
[----:B------:R-:W-:-:S05]  /*3370*/  MOV R14, R46 ;  /* 0x0000002e000e7202 */ /* 0x000fca0000000f00 */
[----:B------:R-:W-:-:S04]  /*3380*/  IMAD.WIDE.U32 R14, R17, UR12, R14 ;  /* 0x0000000c110e7c25 */ /* 0x000fc8000f8e000e */
[----:B------:R-:W-:Y:S01]  /*3390*/  IMAD R17, R17, UR13, R16 ;  /* 0x0000000d11117c24 */ /* 0x000fe2000f8e0210 */
[----:B------:R-:W-:Y:S02]  /*33a0*/  ULDC.64 UR12, c[0x0][0x210] ;  /* 0x00008400000c7ab9 */ /* 0x000fe40000000a00 */
[----:B------:R-:W-:Y:S02]  /*33b0*/  LEA R16, P1, R14, UR12, 0x1 ;  /* 0x0000000c0e107c11 */ /* 0x000fe4000f8208ff */
[----:B------:R-:W-:-:S04]  /*33c0*/  IADD3 R17, R15, R17, RZ ;  /* 0x000000110f117210 */ /* 0x000fc80007ffe0ff */
[----:B------:R-:W-:-:S05]  /*33d0*/  LEA.HI.X R17, R14, UR13, R17, 0x1, P1 ;  /* 0x0000000d0e117c11 */ /* 0x000fca00088f0c11 */
[----:B------:R1:W-:Y:S02]  /*33e0*/  STG.E desc[UR8][R16.64], R21 ;  /* 0x0000001510007986 */ /* 0x0003e4000c101908 */
.L_x_3386:
[----:B------:R-:W-:Y:S05]  /*33f0*/  BSYNC B0 ;  /* 0x0000000000007941 */ /* 0x000fea0003800000 */
.L_x_3385:
[----:B------:R-:W-:Y:S05]  /*3400*/  @!P6 BRA `(.L_x_3387) ;  /* 0x000000000028e947 */ /* 0x000fea0003800000 */
[----:B-1----:R-:W-:Y:S01]  /*3410*/  FMUL.FTZ R17, R22, -1.4426950216293334961 ;  /* 0xbfb8aa3b16117820 */ /* 0x002fe20000410000 */
        /* <DEDUP_REMOVED lines=9> */
.L_x_3387:
[----:B------:R-:W-:Y:S04]  /*34b0*/  BSSY B0, `(.L_x_3388) ;  /* 0x000000e000007945 */ /* 0x000fe80003800000 */
[----:B------:R-:W-:Y:S05]  /*34c0*/  @!P5 BRA `(.L_x_3389) ;  /* 0x000000000030d947 */ /* 0x000fea0003800000 */
[----:B------:R-:W-:Y:S01]  /*34d0*/  ULDC.64 UR12, c[0x0][0x270] ;  /* 0x00009c00000c7ab9 */ /* 0x000fe20000000a00 */
[----:B0-----:R-:W-:Y:S01]  /*34e0*/  MOV R14, R46 ;  /* 0x0000002e000e7202 */ /* 0x001fe20000000f00 */
[----:B-1----:R-:W-:Y:S01]  /*34f0*/  IMAD R17, R33, UR12, RZ ;  /* 0x0000000c21117c24 */ /* 0x002fe2000f8e02ff */
        /* <DEDUP_REMOVED lines=9> */
.L_x_3389:
[----:B------:R-:W-:Y:S05]  /*3590*/  BSYNC B0 ;  /* 0x0000000000007941 */ /* 0x000fea0003800000 */
.L_x_3388:
        /* <DEDUP_REMOVED lines=11> */
.L_x_3390:
[----:B------:R-:W-:Y:S04]  /*3650*/  BSSY B0, `(.L_x_3391) ;  /* 0x000000e000007945 */ /* 0x000fe80003800000 */
[----:B------:R-:W-:Y:S05]  /*3660*/  @!P0 BRA `(.L_x_3392) ;  /* 0x0000000000308947 */ /* 0x000fea0003800000 */
[----:B------:R-:W-:Y:S01]  /*3670*/  ULDC.64 UR12, c[0x0][0x270] ;  /* 0x00009c00000c7ab9 */ /* 0x000fe20000000a00 */
[----:B0-----:R-:W-:Y:S01]  /*3680*/  MOV R14, R46 ;  /* 0x0000002e000e7202 */ /* 0x001fe20000000f00 */
[----:B-12---:R-:W-:Y:S01]  /*3690*/  IMAD R16, R35, UR12, RZ ;  /* 0x0000000c23107c24 */ /* 0x006fe2000f8e02ff */
        /* <DEDUP_REMOVED lines=9> */
.L_x_3392:
[----:B------:R-:W-:Y:S05]  /*3730*/  BSYNC B0 ;  /* 0x0000000000007941 */ /* 0x000fea0003800000 */
.L_x_3391:
        /* <DEDUP_REMOVED lines=11> */
.L_x_3393:
[----:B------:R-:W-:Y:S04]  /*37f0*/  BSSY B0, `(.L_x_3394) ;  /* 0x000000e000007945 */ /* 0x000fe80003800000 */
[----:B------:R-:W-:Y:S05]  /*3800*/  @!P2 BRA `(.L_x_3395) ;  /* 0x000000000030a947 */ /* 0x000fea0003800000 */
[----:B------:R-:W-:Y:S01]  /*3810*/  ULDC.64 UR12, c[0x0][0x270] ;  /* 0x00009c00000c7ab9 */ /* 0x000fe20000000a00 */
[----:B-123--:R-:W-:Y:S01]  /*3820*/  MOV R16, R46 ;  /* 0x0000002e00107202 */ /* 0x00efe20000000f00 */
        /* <DEDUP_REMOVED lines=10> */
.L_x_3395:
[----:B------:R-:W-:Y:S05]  /*38d0*/  BSYNC B0 ;  /* 0x0000000000007941 */ /* 0x000fea0003800000 */
.L_x_3394:
[----:B------:R-:W-:Y:S05]  /*38e0*/  @!P6 BRA `(.L_x_3396) ;  /* 0x000000000028e947 */ /* 0x000fea0003800000 */
[----:B------:R-:W-:Y:S01]  /*38f0*/  FMUL.FTZ R12, R25, -1.4426950216293334961 ;  /* 0xbfb8aa3b190c7820 */ /* 0x000fe20000410000 */
[----:B0---4-:R-:W-:-:S05]  /*3900*/  FMUL.FTZ R15, R20, -1.4426950216293334961 ;  /* 0xbfb8aa3b140f7820 */ /* 0x011fca0000410000 */
        /* <DEDUP_REMOVED lines=8> */
.L_x_3396:
[----:B------:R-:W-:Y:S04]  /*3990*/  BSSY B0, `(.L_x_3397) ;  /* 0x000000e000007945 */ /* 0x000fe80003800000 */
[----:B------:R-:W-:Y:S05]  /*39a0*/  @!P3 BRA `(.L_x_3398) ;  /* 0x000000000030b947 */ /* 0x000fea0003800000 */
[----:B------:R-:W-:Y:S01]  /*39b0*/  ULDC.64 UR12, c[0x0][0x270] ;  /* 0x00009c00000c7ab9 */ /* 0x000fe20000000a00 */
[----:B0---4-:R-:W-:Y:S01]  /*39c0*/  MOV R14, R46 ;  /* 0x0000002e000e7202 */ /* 0x011fe20000000f00 */
        /* <DEDUP_REMOVED lines=10> */
.L_x_3398:
[----:B------:R-:W-:Y:S05]  /*3a70*/  BSYNC B0 ;  /* 0x0000000000007941 */ /* 0x000fea0003800000 */
.L_x_3397:
[----:B------:R-:W-:Y:S05]  /*3a80*/  @!P6 BRA `(.L_x_3399) ;  /* 0x000000000028e947 */ /* 0x000fea0003800000 */
[----:B0-----:R-:W-:Y:S01]  /*3a90*/  FMUL.FTZ R12, R24, -1.4426950216293334961 ;  /* 0xbfb8aa3b180c7820 */ /* 0x001fe20000410000 */
[----:B----4-:R-:W-:-:S05]  /*3aa0*/  FMUL.FTZ R14, R19, -1.4426950216293334961 ;  /* 0xbfb8aa3b130e7820 */ /* 0x010fca0000410000 */
[----:B------:R-:W0:Y:S08]  /*3ab0*/  MUFU.EX2 R12, R12 ;  /* 0x0000000c000c7308 */ /* 0x000e300000000800 */
[----:B------:R-:W4:Y:S01]  /*3ac0*/  MUFU.EX2 R14, R14 ;  /* 0x0000000e000e7308 */ /* 0x000f220000000800 */
[----:B0-----:R-:W-:-:S07]  /*3ad0*/  FADD.FTZ R13, R12, 1 ;  /* 0x3f8000000c0d7421 */ /* 0x001fce0000010000 */
[----:B------:R-:W0:Y:S01]  /*3ae0*/  MUFU.RCP R13, R13 ;  /* 0x0000000d000d7308 */ /* 0x000e220000001000 */
[----:B----4-:R-:W-:-:S07]  /*3af0*/  FADD.FTZ R15, R14, 1 ;  /* 0x3f8000000e0f7421 */ /* 0x010fce0000010000 */
[----:B-123--:R-:W1:Y:S01]  /*3b00*/  MUFU.RCP R16, R15 ;  /* 0x0000000f00107308 */ /* 0x00ee620000001000 */
[----:B0-----:R-:W-:Y:S01]  /*3b10*/  FMUL.FTZ R24, R24, R13 ;  /* 0x0000000d18187220 */ /* 0x001fe20000410000 */
[----:B-1----:R-:W-:-:S07]  /*3b20*/  FMUL.FTZ R19, R19, R16 ;  /* 0x0000001013137220 */ /* 0x002fce0000410000 */
.L_x_3399:
[----:B------:R-:W-:Y:S04]  /*3b30*/  BSSY B0, `(.L_x_3400) ;  /* 0x000000d000007945 */ /* 0x000fe80003800000 */
[----:B------:R-:W-:Y:S05]  /*3b40*/  @!P4 BRA `(.L_x_3401) ;  /* 0x00000000002cc947 */ /* 0x000fea0003800000 */
[----:B------:R-:W-:Y:S01]  /*3b50*/  ULDC.64 UR12, c[0x0][0x270] ;  /* 0x00009c00000c7ab9 */ /* 0x000fe20000000a00 */
[----:B------:R-:W-:Y:S01]  /*3b60*/  MOV R47, R49 ;  /* 0x00000031002f7202 */ /* 0x000fe20000000f00 */
[----:B0---4-:R-:W-:Y:S01]  /*3b70*/  IMAD R13, R41, UR12, RZ ;  /* 0x0000000c290d7c24 */ /* 0x011fe2000f8e02ff */
        /* <DEDUP_REMOVED lines=8> */
.L_x_3401:
[----:B------:R-:W-:Y:S05]  /*3c00*/  BSYNC B0 ;  /* 0x0000000000007941 */ /* 0x000fea0003800000 */
.L_x_3400:
[----:B------:R-:W-:Y:S02]  /*3c10*/  IADD3 R6, R5, R6, RZ ;  /* 0x0000000605067210 */ /* 0x000fe40007ffe0ff */
[----:B------:R-:W-:Y:S02]  /*3c20*/  IADD3 R4, R4, 0x1, RZ ;  /* 0x0000000104047810 */ /* 0x000fe40007ffe0ff */
[----:B------:R-:W-:-:S13]  /*3c30*/  ISETP.GE.AND P0, PT, R6, UR4, PT ;  /* 0x0000000406007c0c */ /* 0x000fda000bf06270 */
[----:B------:R-:W-:Y:S05]  /*3c40*/  @!P0 BRA `(.L_x_3402) ;  /* 0xffffffc400848947 */ /* 0x000fea000383ffff */
[----:B------:R-:W-:Y:S05]  /*3c50*/  EXIT ;  /* 0x000000000000794d */ /* 0x000fea0003800000 */
.L_x_3403:
        /* <DEDUP_REMOVED lines=10> */
.L_x_5257:


//--------------------- .text._Z35group_norm_nhwc_fwd_one_pass_kernelI11Bf16IOBf16WLi256ELi64ELi512EEv26Group_norm_nhwc_fwd_params --------------------------
	.section	.text._Z35group_norm_nhwc_fwd_one_pass_kernelI11Bf16IOBf16WLi256ELi64ELi512EEv26Group_norm_nhwc_fwd_params,"ax",@progbits
	.align	128
        .global         _Z35group_norm_nhwc_fwd_one_pass_kernelI11Bf16IOBf16WLi256ELi64ELi512EEv26Group_norm_nhwc_fwd_params
        .type           _Z35group_norm_nhwc_fwd_one_pass_kernelI11Bf16IOBf16WLi256ELi64ELi512EEv26Group_norm_nhwc_fwd_params,@function
        .size           _Z35group_norm_nhwc_fwd_one_pass_kernelI11Bf16IOBf16WLi256ELi64ELi512EEv26Group_norm_nhwc_fwd_params,(.L_x_5258 - _Z35group_norm_nhwc_fwd_one_pass_kernelI11Bf16IOBf16WLi256ELi64ELi512EEv26Group_norm_nhwc_fwd_params)
        .other          _Z35group_norm_nhwc_fwd_one_pass_kernelI11Bf16IOBf16WLi256ELi64ELi512EEv26Group_norm_nhwc_fwd_params,@"STO_CUDA_ENTRY STV_DEFAULT"
_Z35group_norm_nhwc_fwd_one_pass_kernelI11Bf16IOBf16WLi256ELi64ELi512EEv26Group_norm_nhwc_fwd_params:
.text._Z35group_norm_nhwc_fwd_one_pass_kernelI11Bf16IOBf16WLi256ELi64ELi512EEv26Group_norm_nhwc_fwd_params:
        /* <DEDUP_REMOVED lines=19> */
.L_x_3465:
        /* <DEDUP_REMOVED lines=12> */
[----:B--23--:R-:W-:-:S05]  /*01f0*/  IADD3 R8, RZ, -R5, RZ ;  /* 0x80000005ff087210 */ /* 0x00cfca0007ffe0ff */
        /* <DEDUP_REMOVED lines=23> */
[----:B------:R-:W-:-:S03]  /*0370*/  SHF.R.S32.HI R15, RZ, 0x1f, R10 ;  /* 0x0000001fff0f7819 */ /* 0x000fc6000001140a */
        /* <DEDUP_REMOVED lines=72> */
[----:B-----5:R-:W-:Y:S01]  /*0800*/  @!P6 LEA R46, P0, R18, R46, 0x1 ;  /* 0x0000002e122ee211 */ /* 0x020fe200078008ff */
[----:B------:R-:W-:Y:S01]  /*0810*/  @!P3 IMAD.MOV.U32 R19, RZ, RZ, R89 ;  /* 0x000000ffff13b224 */ /* 0x000fe200078e0059 */
[----:B------:R-:W-:Y:S01]  /*0820*/  @!P5 MOV R16, R86 ;  /* 0x000000560010d202 */ /* 0x000fe20000000f00 */
[----:B------:R-:W-:Y:S01]  /*0830*/  @!P3 IMAD R23, R10, R27, R14 ;  /* 0x0000001b0a17b224 */ /* 0x000fe200078e020e */
[----:B------:R-:W-:-:S02]  /*0840*/  @!P6 LEA.HI.X R47, R18, R47, R12, 0x1, P0 ;  /* 0x0000002f122fe211 */ /* 0x000fc400000f0c0c */
[----:B------:R-:W-:Y:S01]  /*0850*/  @!P3 MOV R18, R86 ;  /* 0x000000560012b202 */ /* 0x000fe20000000f00 */
[----:B------:R-:W-:-:S04]  /*0860*/  @!P5 IMAD.WIDE.U32 R16, R8, R24, R16 ;  /* 0x000000180810d225 */ /* 0x000fc800078e0010 */
[----:B------:R-:W-:Y:S01]  /*0870*/  @!P3 IMAD.WIDE.U32 R18, R10, R26, R18 ;  /* 0x0000001a0a12b225 */ /* 0x000fe200078e0012 */
[----:B------:R-:W-:Y:S02]  /*0880*/  @!P5 IADD3 R12, R17, R21, RZ ;  /* 0x00000015110cd210 */ /* 0x000fe40007ffe0ff */
[C---:B--2---:R-:W-:Y:S02]  /*0890*/  @!P5 LEA R62, P0, R16.reuse, R62, 0x1 ;  /* 0x0000003e103ed211 */ /* 0x044fe400078008ff */
[----:B------:R-:W-:Y:S02]  /*08a0*/  @!P3 IADD3 R14, R19, R23, RZ ;  /* 0x00000017130eb210 */ /* 0x000fe40007ffe0ff */
[----:B------:R-:W-:Y:S02]  /*08b0*/  @!P5 LEA.HI.X R63, R16, R63, R12, 0x1, P0 ;  /* 0x0000003f103fd211 */ /* 0x000fe400000f0c0c */
[----:B---3--:R-:W-:Y:S02]  /*08c0*/  @!P3 LEA R42, P0, R18, R42, 0x1 ;  /* 0x0000002a122ab211 */ /* 0x008fe400078008ff */
[----:B------:R-:W-:-:S02]  /*08d0*/  IADD3 R12, R4, 0x50, RZ ;  /* 0x00000050040c7810 */ /* 0x000fc40007ffe0ff */
[----:B------:R-:W-:Y:S02]  /*08e0*/  @!P3 LEA.HI.X R43, R18, R43, R14, 0x1, P0 ;  /* 0x0000002b122bb211 */ /* 0x000fe400000f0c0e */
[----:B------:R-:W-:Y:S02]  /*08f0*/  ISETP.GE.U32.AND P0, PT, R12, UR12, PT ;  /* 0x0000000c0c007c0c */ /* 0x000fe4000bf06070 */
        /* <DEDUP_REMOVED lines=99> */
[----:B-1----:R-:W-:-:S03]  /*0f30*/  @!P2 LEA R32, P3, R28, R32, 0x1 ;  /* 0x000000201c20a211 */ /* 0x002fc600078608ff */
[----:B------:R-:W-:-:S05]  /*0f40*/  @!P2 IMAD.IADD R24, R29, 0x1, R31 ;  /* 0x000000011d18a824 */ /* 0x000fca00078e021f */
        /* <DEDUP_REMOVED lines=51> */
[----:B-1----:R-:W-:Y:S01]  /*1280*/  @!P5 IMAD R50, R55, R74, RZ ;  /* 0x0000004a3732d224 */ /* 0x002fe200078e02ff */
[----:B------:R-:W-:-:S03]  /*1290*/  @!P5 MOV R55, R89 ;  /* 0x000000590037d202 */ /* 0x000fc60000000f00 */
        /* <DEDUP_REMOVED lines=58> */
[----:B------:R-:W-:Y:S02]  /*1640*/  IMAD.U32 R35, R54, 0x10000, RZ ;  /* 0x0001000036237824 */ /* 0x000fe400078e00ff */
[----:B------:R-:W-:Y:S02]  /*1650*/  FFMA.FTZ R33, R34, R34, R33 ;  /* 0x0000002222217223 */ /* 0x000fe40000010021 */
        /* <DEDUP_REMOVED lines=209> */
.L_x_3405:
[----:B------:R-:W-:Y:S05]  /*2370*/  BSYNC B0 ;  /* 0x0000000000007941 */ /* 0x000fea0003800000 */
.L_x_3404:
        /* <DEDUP_REMOVED lines=28> */
.L_x_3408:
[----:B0-----:R-:W2:Y:S04]  /*2540*/  LDG.E.STRONG.GPU R33, desc[UR8][R28.64] ;  /* 0x000000081c217981 */ /* 0x001ea8000c1ef900 */
[----:B--2---:R-:W-:Y:S01]  /*2550*/  CCTL.IVALL ;  /* 0x00000000ff00798f */ /* 0x004fe20002000000 */
[----:B------:R-:W-:Y:S05]  /*2560*/  YIELD ;  /* 0x0000000000007946 */ /* 0x000fea0003800000 */
[----:B------:R-:W-:-:S13]  /*2570*/  ISETP.NE.AND P5, PT, R33, R38, PT ;  /* 0x000000262100720c */ /* 0x000fda0003fa5270 */
[----:B------:R-:W-:Y:S05]  /*2580*/  @P5 BRA `(.L_x_3408) ;  /* 0xfffffffc00ec5947 */ /* 0x000fea000383ffff */
.L_x_3407:
        /* <DEDUP_REMOVED lines=24> */
.L_x_3412:
        /* <DEDUP_REMOVED lines=114> */
[----:B------:R-:W-:-:S13]  /*2e30*/  ISETP.GT.AND P5, PT, R33, 0xc, PT ;  /* 0x0000000c2100780c */ /* 0x000fda0003fa4270 */
[----:B------:R-:W-:Y:S05]  /*2e40*/  @P5 BRA `(.L_x_3412) ;  /* 0xfffffff800305947 */ /* 0x000fea000383ffff */
.L_x_3411:
        /* <DEDUP_REMOVED lines=63> */
.L_x_3413:
[----:B------:R-:W-:-:S04]  /*3240*/  LOP3.LUT P5, RZ, R83, 0x1, RZ, 0xc0, !PT ;  /* 0x0000000153ff7812 */ /* 0x000fc800078ac0ff */
[----:B------:R-:W-:-:S13]  /*3250*/  ISETP.NE.OR P5, PT, R33, RZ, P5 ;  /* 0x000000ff2100720c */ /* 0x000fda0002fa5670 */
[----:B------:R-:W-:Y:S05]  /*3260*/  @!P5 BRA `(.L_x_3409) ;  /* 0x000000000088d947 */ /* 0x000fea0003800000 */
.L_x_3410:
[----:B------:R-:W0:Y:S01]  /*3270*/  S2UR UR6, SR_CTAID.X ;  /* 0x00000000000679c3 */ /* 0x000e220000002500 */
[----:B------:R-:W-:Y:S01]  /*3280*/  NOP ;  /* 0x0000000000007918 */ /* 0x000fe20000000000 */
.L_x_3414:
        /* <DEDUP_REMOVED lines=32> */
.L_x_3409:
        /* <DEDUP_REMOVED lines=10> */
.L_x_3416:
[----:B------:R-:W-:Y:S05]  /*3530*/  BSYNC B0 ;  /* 0x0000000000007941 */ /* 0x000fea0003800000 */
.L_x_3415:
        /* <DEDUP_REMOVED lines=17> */
.L_x_3406:
        /* <DEDUP_REMOVED lines=24> */
[----:B------:R-:W-:-:S03]  /*37d0*/  IADD3.X R37, R90, UR13, RZ, P5, !PT ;  /* 0x0000000d5a257c10 */ /* 0x000fc6000affe4ff */
[----:B0-----:R-:W0:Y:S01]  /*37e0*/  LDC R39, c[0x0][0x294] ;  /* 0x0000a500ff277b82 */ /* 0x001e220000000800 */
[----:B------:R-:W2:Y:S04]  /*37f0*/  LDG.E.U16 R38, desc[UR8][R34.64] ;  /* 0x0000000822267981 */ /* 0x000ea8000c1e1500 */
[----:B------:R-:W3:Y:S04]  /*3800*/  LDG.E.U16 R33, desc[UR8][R34.64+0x2] ;  /* 0x0000020822217981 */ /* 0x000ee8000c1e1500 */
[----:B------:R-:W4:Y:S04]  /*3810*/  LDG.E.U16 R28, desc[UR8][R36.64] ;  /* 0x00000008241c7981 */ /* 0x000f28000c1e1500 */
[----:B------:R-:W5:Y:S04]  /*3820*/  LDG.E.U16 R29, desc[UR8][R36.64+0x2] ;  /* 0x00000208241d7981 */ /* 0x000f68000c1e1500 */
[----:B------:R-:W1:Y:S02]  /*3830*/  LDS.64 R30, [UR6+0x98] ;  /* 0x00009806ff1e7984 */ /* 0x000e640008000a00 */
[----:B-1----:R-:W-:-:S04]  /*3840*/  FMUL.FTZ R30, R30, UR7 ;  /* 0x000000071e1e7c20 */ /* 0x002fc80008410000 */
[----:B------:R-:W-:-:S04]  /*3850*/  FMUL.FTZ R40, R30, R30 ;  /* 0x0000001e1e287220 */ /* 0x000fc80000410000 */
[----:B------:R-:W-:-:S05]  /*3860*/  FFMA.FTZ R31, R31, UR7, -R40 ;  /* 0x000000071f1f7c23 */ /* 0x000fca0008010828 */
[----:B------:R-:W-:-:S13]  /*3870*/  FSETP.GTU.FTZ.AND P5, PT, R31, RZ, PT ;  /* 0x000000ff1f00720b */ /* 0x000fda0003fbc000 */
[----:B------:R-:W1:Y:S01]  /*3880*/  @P5 LDC R40, c[0x0][0x238] ;  /* 0x00008e00ff285b82 */ /* 0x000e620000000800 */
[----:B------:R-:W-:Y:S02]  /*3890*/  SHF.L.U32 R53, R53, 0x10, RZ ;  /* 0x0000001035357819 */ /* 0x000fe400000006ff */
[----:B------:R-:W-:Y:S01]  /*38a0*/  SHF.L.U32 R41, R66, 0x10, RZ ;  /* 0x0000001042297819 */ /* 0x000fe200000006ff */
[----:B-1----:R-:W-:Y:S01]  /*38b0*/  @P5 FADD.FTZ R40, R31, R40 ;  /* 0x000000281f285221 */ /* 0x002fe20000010000 */
[----:B------:R-:W-:-:S10]  /*38c0*/  HFMA2.MMA R31, -RZ, RZ, 1.875, 0 ;  /* 0x3f800000ff1f7435 */ /* 0x000fd400000001ff */
[----:B------:R1:W0:Y:S01]  /*38d0*/  @P5 MUFU.RSQ R31, R40 ;  /* 0x00000028001f5308 */ /* 0x0002220000001400 */
[----:B------:R-:W-:Y:S01]  /*38e0*/  ISETP.NE.AND P5, PT, RZ, UR10, PT ;  /* 0x0000000aff007c0c */ /* 0x000fe2000bfa5270 */
[----:B------:R-:W-:Y:S01]  /*38f0*/  FADD.FTZ R42, -R30, R41 ;  /* 0x000000291e2a7221 */ /* 0x000fe20000010100 */
[----:B------:R-:W-:Y:S02]  /*3900*/  SHF.L.U32 R43, R54, 0x10, RZ ;  /* 0x00000010362b7819 */ /* 0x000fe400000006ff */
[----:B------:R-:W-:Y:S01]  /*3910*/  SHF.L.U32 R67, R67, 0x10, RZ ;  /* 0x0000001043437819 */ /* 0x000fe200000006ff */
[--C-:B-1----:R-:W-:Y:S02]  /*3920*/  FADD.FTZ R40, R53, -R30.reuse ;  /* 0x8000001e35287221 */ /* 0x102fe40000010000 */
[----:B------:R-:W-:Y:S02]  /*3930*/  FADD.FTZ R44, R43, -R30 ;  /* 0x8000001e2b2c7221 */ /* 0x000fe40000010000 */
[----:B------:R-:W-:Y:S01]  /*3940*/  FADD.FTZ R46, -R30, R67 ;  /* 0x000000431e2e7221 */ /* 0x000fe20000010100 */
[-C--:B0-----:R-:W-:Y:S01]  /*3950*/  FMUL.FTZ R42, R42, R31.reuse ;  /* 0x0000001f2a2a7220 */ /* 0x081fe20000410000 */
[----:B------:R-:W-:Y:S01]  /*3960*/  FMUL.FTZ R40, R40, R31 ;  /* 0x0000001f28287220 */ /* 0x000fe20000410000 */
[----:B--2---:R-:W-:-:S02]  /*3970*/  SHF.L.U32 R38, R38, 0x10, RZ ;  /* 0x0000001026267819 */ /* 0x004fc400000006ff */
[----:B---3--:R-:W-:Y:S02]  /*3980*/  SHF.L.U32 R33, R33, 0x10, RZ ;  /* 0x0000001021217819 */ /* 0x008fe400000006ff */
[----:B----4-:R-:W-:Y:S01]  /*3990*/  SHF.L.U32 R35, R28, 0x10, RZ ;  /* 0x000000101c237819 */ /* 0x010fe200000006ff */
[----:B-----5:R-:W-:-:S04]  /*39a0*/  IMAD.U32 R34, R29, 0x10000, RZ ;  /* 0x000100001d227824 */ /* 0x020fc800078e00ff */
        /* <DEDUP_REMOVED lines=13> */
.L_x_3417:
        /* <DEDUP_REMOVED lines=15> */
.L_x_3419:
[----:B------:R-:W-:Y:S05]  /*3b70*/  BSYNC B0 ;  /* 0x0000000000007941 */ /* 0x000fea0003800000 */
.L_x_3418:
[-C--:B------:R-:W-:Y:S01]  /*3b80*/  FMUL.FTZ R44, R44, R31.reuse ;  /* 0x0000001f2c2c7220 */ /* 0x080fe20000410000 */
[----:B------:R-:W-:Y:S01]  /*3b90*/  FMUL.FTZ R46, R46, R31 ;  /* 0x0000001f2e2e7220 */ /* 0x000fe20000410000 */
[----:B------:R-:W-:Y:S02]  /*3ba0*/  SHF.L.U32 R55, R55, 0x10, RZ ;  /* 0x0000001037377819 */ /* 0x000fe400000006ff */
[----:B------:R-:W-:Y:S01]  /*3bb0*/  SHF.L.U32 R41, R68, 0x10, RZ ;  /* 0x0000001044297819 */ /* 0x000fe200000006ff */
        /* <DEDUP_REMOVED lines=13> */
.L_x_3420:
        /* <DEDUP_REMOVED lines=15> */
.L_x_3422:
[----:B------:R-:W-:Y:S05]  /*3d80*/  BSYNC B0 ;  /* 0x0000000000007941 */ /* 0x000fea0003800000 */
.L_x_3421:
        /* <DEDUP_REMOVED lines=23> */
.L_x_3423:
        /* <DEDUP_REMOVED lines=15> */
.L_x_3425:
[----:B------:R-:W-:Y:S05]  /*3ff0*/  BSYNC B0 ;  /* 0x0000000000007941 */ /* 0x000fea0003800000 */
.L_x_3424:
[-C--:B------:R-:W-:Y:S01]  /*4000*/  FMUL.FTZ R40, R40, R31.reuse ;  /* 0x0000001f28287220 */ /* 0x080fe20000410000 */
[----:B------:R-:W-:Y:S01]  /*4010*/  FMUL.FTZ R42, R42, R31 ;  /* 0x0000001f2a2a7220 */ /* 0x000fe20000410000 */
[----:B------:R-:W-:Y:S01]  /*4020*/  FADD.FTZ R36, R57, -R30 ;  /* 0x8000001e39247221 */ /* 0x000fe20000010000 */
        /* <DEDUP_REMOVED lines=14> */
.L_x_3426:
        /* <DEDUP_REMOVED lines=15> */
.L_x_3428:
[----:B------:R-:W-:Y:S05]  /*4200*/  BSYNC B0 ;  /* 0x0000000000007941 */ /* 0x000fea0003800000 */
.L_x_3427:
        /* <DEDUP_REMOVED lines=17> */
.L_x_3429:
        /* <DEDUP_REMOVED lines=15> */
.L_x_3431:
[----:B------:R-:W-:Y:S05]  /*4410*/  BSYNC B0 ;  /* 0x0000000000007941 */ /* 0x000fea0003800000 */
.L_x_3430:
[--C-:B0-----:R-:W-:Y:S01]  /*4420*/  FADD.FTZ R4, R11, -R30.reuse ;  /* 0x8000001e0b047221 */ /* 0x101fe20000010000 */
[----:B------:R-:W-:Y:S01]  /*4430*/  FADD.FTZ R6, -R30, R71 ;  /* 0x000000471e067221 */ /* 0x000fe20000010100 */
[----:B------:R-:W-:Y:S01]  /*4440*/  SHF.L.U32 R59, R59, 0x10, RZ ;  /* 0x000000103b3b7819 */ /* 0x000fe200000006ff */
[----:B------:R-:W-:Y:S01]  /*4450*/  IMAD.U32 R73, R73, 0x10000, RZ ;  /* 0x0001000049497824 */ /* 0x000fe200078e00ff */
[----:B------:R-:W-:Y:S01]  /*4460*/  SHF.L.U32 R5, R72, 0x10, RZ ;  /* 0x0000001048057819 */ /* 0x000fe200000006ff */
[-C--:B------:R-:W-:Y:S01]  /*4470*/  FMUL.FTZ R4, R4, R31.reuse ;  /* 0x0000001f04047220 */ /* 0x080fe20000410000 */
[----:B------:R-:W-:Y:S01]  /*4480*/  FMUL.FTZ R6, R6, R31 ;  /* 0x0000001f06067220 */ /* 0x000fe20000410000 */
[----:B------:R-:W-:Y:S01]  /*4490*/  SHF.L.U32 R11, R60, 0x10, RZ ;  /* 0x000000103c0b7819 */ /* 0x000fe200000006ff */
        /* <DEDUP_REMOVED lines=15> */
.L_x_3432:
        /* <DEDUP_REMOVED lines=15> */
.L_x_3434:
[----:B------:R-:W-:Y:S05]  /*4680*/  BSYNC B0 ;  /* 0x0000000000007941 */ /* 0x000fea0003800000 */
.L_x_3433:
        /* <DEDUP_REMOVED lines=17> */
.L_x_3435:
        /* <DEDUP_REMOVED lines=15> */
.L_x_3437:
[----:B------:R-:W-:Y:S05]  /*4890*/  BSYNC B0 ;  /* 0x0000000000007941 */ /* 0x000fea0003800000 */
.L_x_3436:
        /* <DEDUP_REMOVED lines=17> */
.L_x_3438:
        /* <DEDUP_REMOVED lines=15> */
.L_x_3440:
[----:B------:R-:W-:Y:S05]  /*4aa0*/  BSYNC B0 ;  /* 0x0000000000007941 */ /* 0x000fea0003800000 */
.L_x_3439:
[----:B0-----:R-:W-:Y:S01]  /*4ab0*/  FADD.FTZ R4, R61, -R30 ;  /* 0x8000001e3d047221 */ /* 0x001fe20000010000 */
        /* <DEDUP_REMOVED lines=21> */
.L_x_3441:
        /* <DEDUP_REMOVED lines=14> */
.L_x_3443:
[----:B------:R-:W-:Y:S05]  /*4cf0*/  BSYNC B0 ;  /* 0x0000000000007941 */ /* 0x000fea0003800000 */
.L_x_3442:
[-C--:B------:R-:W-:Y:S01]  /*4d00*/  FMUL.FTZ R12, R12, R31.reuse ;  /* 0x0000001f0c0c7220 */ /* 0x080fe20000410000 */
[----:B------:R-:W-:Y:S01]  /*4d10*/  FMUL.FTZ R14, R14, R31 ;  /* 0x0000001f0e0e7220 */ /* 0x000fe20000410000 */
[----:B------:R-:W-:Y:S01]  /*4d20*/  IMAD R16, R39, UR5, R16 ;  /* 0x0000000527107c24 */ /* 0x000fe2000f8e0210 */
        /* <DEDUP_REMOVED lines=14> */
.L_x_3444:
        /* <DEDUP_REMOVED lines=14> */
.L_x_3446:
[----:B------:R-:W-:Y:S05]  /*4ef0*/  BSYNC B0 ;  /* 0x0000000000007941 */ /* 0x000fea0003800000 */
.L_x_3445:
[----:B------:R-:W-:Y:S01]  /*4f00*/  SHF.L.U32 R11, R76, 0x10, RZ ;  /* 0x000000104c0b7819 */ /* 0x000fe200000006ff */
[----:B------:R-:W-:Y:S01]  /*4f10*/  IMAD.U32 R79, R79, 0x10000, RZ ;  /* 0x000100004f4f7824 */ /* 0x000fe200078e00ff */
[----:B------:R-:W-:Y:S01]  /*4f20*/  SHF.L.U32 R19, R64, 0x10, RZ ;  /* 0x0000001040137819 */ /* 0x000fe200000006ff */
[----:B------:R-:W-:Y:S01]  /*4f30*/  ULDC.64 UR6, c[0x0][0x278] ;  /* 0x00009e0000067ab9 */ /* 0x000fe20000000a00 */
        /* <DEDUP_REMOVED lines=15> */
[----:B------:R-:W-:Y:S01]  /*5030*/  FADD.FTZ R32, -R30, R79 ;  /* 0x0000004f1e207221 */ /* 0x000fe20000010100 */
[----:B------:R-:W-:Y:S01]  /*5040*/  IADD3 R8, R16, 0xd0, RZ ;  /* 0x000000d010087810 */ /* 0x000fe20007ffe0ff */
[----:B------:R-:W-:Y:S01]  /*5050*/  FADD.FTZ R40, -R30, R15 ;  /* 0x0000000f1e287221 */ /* 0x000fe20000010100 */
[C---:B------:R-:W-:Y:S01]  /*5060*/  IADD3 R6, R16.reuse, 0xe0, RZ ;  /* 0x000000e010067810 */ /* 0x040fe20007ffe0ff */
[----:B------:R-:W-:Y:S01]  /*5070*/  FADD.FTZ R42, R25, -R30 ;  /* 0x8000001e192a7221 */ /* 0x000fe20000010000 */
[----:B0-----:R-:W-:Y:S01]  /*5080*/  IADD3 R4, R16, 0xf0, RZ ;  /* 0x000000f010047810 */ /* 0x001fe20007ffe0ff */
[----:B------:R-:W-:Y:S01]  /*5090*/  FADD.FTZ R16, -R30, R77 ;  /* 0x0000004d1e107221 */ /* 0x000fe20000010100 */
[----:B------:R-:W-:Y:S01]  /*50a0*/  ISETP.GE.U32.AND P6, PT, R8, UR6, PT ;  /* 0x0000000608007c0c */ /* 0x000fe2000bfc6070 */
[----:B------:R-:W-:Y:S01]  /*50b0*/  FADD.FTZ R30, -R30, R17 ;  /* 0x000000111e1e7221 */ /* 0x000fe20000010100 */
        /* <DEDUP_REMOVED lines=24> */
[--C-:B------:R-:W-:Y:S01]  /*5240*/  FFMA.FTZ R11, R38, R36, R35.reuse ;  /* 0x00000024260b7223 */ /* 0x100fe20000010023 */
[----:B------:R-:W-:Y:S01]  /*5250*/  ISETP.GT.U32.OR P6, PT, R0, 0x1ff, P6 ;  /* 0x000001ff0000780c */ /* 0x000fe200037c4470 */
[----:B------:R-:W-:Y:S01]  /*5260*/  FFMA.FTZ R35, R38, R42, R35 ;  /* 0x0000002a26237223 */ /* 0x000fe20000010023 */
[C---:B------:R-:W-:Y:S01]  /*5270*/  ISETP.GT.U32.OR P0, PT, R0.reuse, 0x1ff, P0 ;  /* 0x000001ff0000780c */ /* 0x040fe20000704470 */
[C-C-:B------:R-:W-:Y:S01]  /*5280*/  FFMA.FTZ R28, R33.reuse, R16, R34.reuse ;  /* 0x00000010211c7223 */ /* 0x140fe20000010022 */
[----:B------:R-:W-:Y:S01]  /*5290*/  ISETP.GT.U32.OR P1, PT, R0, 0x1ff, P1 ;  /* 0x000001ff0000780c */ /* 0x000fe20000f24470 */
[C-C-:B------:R-:W-:Y:S01]  /*52a0*/  FFMA.FTZ R30, R33.reuse, R15, R34.reuse ;  /* 0x0000000f211e7223 */ /* 0x140fe20000010022 */
[C-C-:B------:R-:W-:Y:S01]  /*52b0*/  FFMA.FTZ R32, R33.reuse, R17, R34.reuse ;  /* 0x0000001121207223 */ /* 0x140fe20000010022 */
[C-C-:B------:R-:W-:Y:S01]  /*52c0*/  FFMA.FTZ R12, R33.reuse, R25, R34.reuse ;  /* 0x00000019210c7223 */ /* 0x140fe20000010022 */
[C-C-:B------:R-:W-:Y:S01]  /*52d0*/  FFMA.FTZ R10, R33.reuse, R31, R34.reuse ;  /* 0x0000001f210a7223 */ /* 0x140fe20000010022 */
[----:B------:R-:W-:Y:S01]  /*52e0*/  FFMA.FTZ R13, R33, R13, R34 ;  /* 0x0000000d210d7223 */ /* 0x000fe20000010022 */
[----:B------:R-:W-:Y:S07]  /*52f0*/  @!P5 BRA `(.L_x_3447) ;  /* 0x000000000028d947 */ /* 0x000fee0003800000 */
        /* <DEDUP_REMOVED lines=10> */
.L_x_3447:
        /* <DEDUP_REMOVED lines=14> */
.L_x_3449:
[----:B------:R-:W-:Y:S05]  /*5480*/  BSYNC B0 ;  /* 0x0000000000007941 */ /* 0x000fea0003800000 */
.L_x_3448:
        /* <DEDUP_REMOVED lines=11> */
.L_x_3450:
        /* <DEDUP_REMOVED lines=14> */
.L_x_3452:
[----:B------:R-:W-:Y:S05]  /*5620*/  BSYNC B0 ;  /* 0x0000000000007941 */ /* 0x000fea0003800000 */
.L_x_3451:
        /* <DEDUP_REMOVED lines=11> */
.L_x_3453:
        /* <DEDUP_REMOVED lines=14> */
.L_x_3455:
[----:B------:R-:W-:Y:S05]  /*57c0*/  BSYNC B0 ;  /* 0x0000000000007941 */ /* 0x000fea0003800000 */
.L_x_3454:
        /* <DEDUP_REMOVED lines=11> */
.L_x_3456:
        /* <DEDUP_REMOVED lines=14> */
.L_x_3458:
[----:B------:R-:W-:Y:S05]  /*5960*/  BSYNC B0 ;  /* 0x0000000000007941 */ /* 0x000fea0003800000 */
.L_x_3457:
[----:B------:R-:W-:Y:S05]  /*5970*/  @!P5 BRA `(.L_x_3459) ;  /* 0x000000000028d947 */ /* 0x000fea0003800000 */
[----:B0-----:R-:W-:Y:S01]  /*5980*/  FMUL.FTZ R13, R12, -1.4426950216293334961 ;  /* 0xbfb8aa3b0c0d7820 */ /* 0x001fe20000410000 */
[----:B---3--:R-:W-:-:S05]  /*5990*/  FMUL.FTZ R8, R11, -1.4426950216293334961 ;  /* 0xbfb8aa3b0b087820 */ /* 0x008fca0000410000 */
[----:B------:R-:W1:Y:S08]  /*59a0*/  MUFU.EX2 R13, R13 ;  /* 0x0000000d000d7308 */ /* 0x000e700000000800 */
[----:B------:R-:W0:Y:S01]  /*59b0*/  MUFU.EX2 R8, R8 ;  /* 0x0000000800087308 */ /* 0x000e220000000800 */
[----:B-12---:R-:W-:-:S07]  /*59c0*/  FADD.FTZ R15, R13, 1 ;  /* 0x3f8000000d0f7421 */ /* 0x006fce0000010000 */
[----:B------:R-:W1:Y:S01]  /*59d0*/  MUFU.RCP R15, R15 ;  /* 0x0000000f000f7308 */ /* 0x000e620000001000 */
[----:B0-----:R-:W-:-:S07]  /*59e0*/  FADD.FTZ R9, R8, 1 ;  /* 0x3f80000008097421 */ /* 0x001fce0000010000 */
[----:B------:R-:W0:Y:S01]  /*59f0*/  MUFU.RCP R14, R9 ;  /* 0x00000009000e7308 */ /* 0x000e220000001000 */
[----:B-1----:R-:W-:Y:S01]  /*5a00*/  FMUL.FTZ R12, R12, R15 ;  /* 0x0000000f0c0c7220 */ /* 0x002fe20000410000 */
[----:B0-----:R-:W-:-:S07]  /*5a10*/  FMUL.FTZ R11, R11, R14 ;  /* 0x0000000e0b0b7220 */ /* 0x001fce0000410000 */
.L_x_3459:
[----:B------:R-:W-:Y:S04]  /*5a20*/  BSSY B0, `(.L_x_3460) ;  /* 0x000000e000007945 */ /* 0x000fe80003800000 */
[----:B------:R-:W-:Y:S05]  /*5a30*/  @P0 BRA `(.L_x_3461) ;  /* 0x0000000000300947 */ /* 0x000fea0003800000 */
[----:B------:R-:W-:Y:S01]  /*5a40*/  ULDC.64 UR6, c[0x0][0x270] ;  /* 0x00009c0000067ab9 */ /* 0x000fe20000000a00 */
[----:B---3--:R-:W-:Y:S01]  /*5a50*/  MOV R8, R86 ;  /* 0x0000005600087202 */ /* 0x008fe20000000f00 */
        /* <DEDUP_REMOVED lines=10> */
.L_x_3461:
[----:B------:R-:W-:Y:S05]  /*5b00*/  BSYNC B0 ;  /* 0x0000000000007941 */ /* 0x000fea0003800000 */
.L_x_3460:
[----:B------:R-:W-:Y:S05]  /*5b10*/  @!P5 BRA `(.L_x_3462) ;  /* 0x000000000028d947 */ /* 0x000fea0003800000 */
[----:B---3--:R-:W-:Y:S01]  /*5b20*/  FMUL.FTZ R9, R10, -1.4426950216293334961 ;  /* 0xbfb8aa3b0a097820 */ /* 0x008fe20000410000 */
[----:B----4-:R-:W-:-:S05]  /*5b30*/  FMUL.FTZ R6, R35, -1.4426950216293334961 ;  /* 0xbfb8aa3b23067820 */ /* 0x010fca0000410000 */
[----:B------:R-:W3:Y:S08]  /*5b40*/  MUFU.EX2 R9, R9 ;  /* 0x0000000900097308 */ /* 0x000ef00000000800 */
[----:B------:R-:W4:Y:S01]  /*5b50*/  MUFU.EX2 R6, R6 ;  /* 0x0000000600067308 */ /* 0x000f220000000800 */
[----:B---3--:R-:W-:-:S07]  /*5b60*/  FADD.FTZ R11, R9, 1 ;  /* 0x3f800000090b7421 */ /* 0x008fce0000010000 */
[----:B------:R-:W3:Y:S01]  /*5b70*/  MUFU.RCP R11, R11 ;  /* 0x0000000b000b7308 */ /* 0x000ee20000001000 */
[----:B----4-:R-:W-:-:S07]  /*5b80*/  FADD.FTZ R7, R6, 1 ;  /* 0x3f80000006077421 */ /* 0x010fce0000010000 */
[----:B------:R-:W4:Y:S01]  /*5b90*/  MUFU.RCP R8, R7 ;  /* 0x0000000700087308 */ /* 0x000f220000001000 */
[----:B---3--:R-:W-:Y:S01]  /*5ba0*/  FMUL.FTZ R10, R10, R11 ;  /* 0x0000000b0a0a7220 */ /* 0x008fe20000410000 */
[----:B----4-:R-:W-:-:S07]  /*5bb0*/  FMUL.FTZ R35, R35, R8 ;  /* 0x0000000823237220 */ /* 0x010fce0000410000 */
.L_x_3462:
        /* <DEDUP_REMOVED lines=13> */
.L_x_3464:
[----:B------:R-:W-:Y:S05]  /*5c90*/  BSYNC B0 ;  /* 0x0000000000007941 */ /* 0x000fea0003800000 */
.L_x_3463:
[----:B0-----:R-:W0:Y:S01]  /*5ca0*/  LDC R5, c[0x0][0x10] ;  /* 0x00000400ff057b82 */ /* 0x001e220000000800 */
[----:B------:R-:W-:Y:S02]  /*5cb0*/  IADD3 R3, R3, 0x1, RZ ;  /* 0x0000000103037810 */ /* 0x000fe40007ffe0ff */
[----:B0-----:R-:W-:-:S04]  /*5cc0*/  IADD3 R82, R5, R82, RZ ;  /* 0x0000005205527210 */ /* 0x001fc80007ffe0ff */
[----:B------:R-:W-:-:S13]  /*5cd0*/  ISETP.GE.AND P0, PT, R82, UR4, PT ;  /* 0x0000000452007c0c */ /* 0x000fda000bf06270 */
[----:B------:R-:W-:Y:S05]  /*5ce0*/  @!P0 BRA `(.L_x_3465) ;  /* 0xffffffa400108947 */ /* 0x000fea000383ffff */
[----:B------:R-:W-:Y:S05]  /*5cf0*/  EXIT ;  /* 0x000000000000794d */ /* 0x000fea0003800000 */
.L_x_3466:
        /* <DEDUP_REMOVED lines=16> */
.L_x_5258:


//--------------------- .text._Z35group_norm_nhwc_fwd_one_pass_kernelI11Bf16IOBf16WLi512ELi64ELi512EEv26Group_norm_nhwc_fwd_params --------------------------
	.section	.text._Z35group_norm_nhwc_fwd_one_pass_kernelI11Bf16IOBf16WLi512ELi64ELi512EEv26Group_norm_nhwc_fwd_params,"ax",@progbits
	.align	128
        .global         _Z35group_norm_nhwc_fwd_one_pass_kernelI11Bf16IOBf16WLi512ELi64ELi512EEv26Group_norm_nhwc_fwd_params
        .type           _Z35group_norm_nhwc_fwd_one_pass_kernelI11Bf16IOBf16WLi512ELi64ELi512EEv26Group_norm_nhwc_fwd_params,@function
        .size           _Z35group_norm_nhwc_fwd_one_pass_kernelI11Bf16IOBf16WLi512ELi64ELi512EEv26Group_norm_nhwc_fwd_params,(.L_x_5259 - _Z35group_norm_nhwc_fwd_one_pass_kernelI11Bf16IOBf16WLi512ELi64ELi512EEv26Group_norm_nhwc_fwd_params)
        .other          _Z35group_norm_nhwc_fwd_one_pass_kernelI11Bf16IOBf16WLi512ELi64ELi512EEv26Group_norm_nhwc_fwd_params,@"STO_CUDA_ENTRY STV_DEFAULT"
_Z35group_norm_nhwc_fwd_one_pass_kernelI11Bf16IOBf16WLi512ELi64ELi512EEv26Group_norm_nhwc_fwd_params:
.text._Z35group_norm_nhwc_fwd_one_pass_kernelI11Bf16IOBf16WLi512ELi64ELi512EEv26Group_norm_nhwc_fwd_params:
        /* <DEDUP_REMOVED lines=23> */
[C---:B------:R-:W-:Y:S01]  /*0170*/  VIADD R95, R72.reuse, 0x80 ;  /* 0x00000080485f7836 */ /* 0x040fe20000000000 */
[----:B------:R-:W-:Y:S01]  /*0180*/  ISETP.LT.U32.AND P0, PT, R19, UR4, PT ;  /* 0x0000000413007c0c */ /* 0x000fe2000bf01070 */
[C---:B------:R-:W-:Y:S01]  /*0190*/  VIADD R81, R72.reuse, 0xe0 ;  /* 0x000000e048517836 */ /* 0x040fe20000000000 */
[----:B------:R-:W-:Y:S01]  /*01a0*/  SHF.R.S32.HI R2, RZ, 0x1f, R19 ;  /* 0x0000001fff027819 */ /* 0x000fe20000011413 */
[----:B------:R-:W-:Y:S01]  /*01b0*/  VIADD R6, R72, 0x140 ;  /* 0x0000014048067836 */ /* 0x000fe20000000000 */
[----:B------:R-:W-:Y:S02]  /*01c0*/  ISETP.LT.U32.AND P1, PT, R18, UR4, PT ;  /* 0x0000000412007c0c */ /* 0x000fe4000bf21070 */
[----:B------:R-:W-:-:S02]  /*01d0*/  ISETP.LT.AND.EX P2, PT, R2, UR5, !P4, P0 ;  /* 0x0000000502007c0c */ /* 0x000fc4000e741300 */
[----:B------:R-:W-:Y:S02]  /*01e0*/  SHF.R.S32.HI R3, RZ, 0x1f, R18 ;  /* 0x0000001fff037819 */ /* 0x000fe40000011412 */
[C---:B------:R-:W-:Y:S02]  /*01f0*/  IADD3 R17, R72.reuse, 0x190, RZ ;  /* 0x0000019048117810 */ /* 0x040fe40007ffe0ff */
        /* <DEDUP_REMOVED lines=13> */
[----:B------:R-:W-:Y:S02]  /*02d0*/  SHF.R.S32.HI R3, RZ, 0x1f, R15 ;  /* 0x0000001fff037819 */ /* 0x000fe4000001140f */
[----:B------:R-:W-:Y:S02]  /*02e0*/  @P0 LOP3.LUT R0, R0, 0x800000, RZ, 0xfc, !PT ;  /* 0x0080000000000812 */ /* 0x000fe400078efcff */
[----:B------:R-:W-:-:S02]  /*02f0*/  IADD3 R14, R72, 0x1c0, RZ ;  /* 0x000001c0480e7810 */ /* 0x000fc40007ffe0ff */
[----:B------:R-:W-:Y:S01]  /*0300*/  ISETP.LT.AND.EX P1, PT, R3, UR5, !P4, P1 ;  /* 0x0000000503007c0c */ /* 0x000fe2000e721310 */
[----:B------:R-:W-:Y:S01]  /*0310*/  HFMA2.MMA R3, -RZ, RZ, 0, 0 ;  /* 0x00000000ff037435 */ /* 0x000fe200000001ff */
[----:B------:R-:W-:Y:S02]  /*0320*/  LOP3.LUT R0, R0, 0xffbfffff, RZ, 0xc0, !PT ;  /* 0xffbfffff00007812 */ /* 0x000fe400078ec0ff */
[----:B------:R-:W-:Y:S02]  /*0330*/  ISETP.LT.U32.AND P0, PT, R14, UR4, PT ;  /* 0x000000040e007c0c */ /* 0x000fe4000bf01070 */
[----:B------:R-:W-:Y:S02]  /*0340*/  SHF.R.S32.HI R4, RZ, 0x1f, R14 ;  /* 0x0000001fff047819 */ /* 0x000fe4000001140e */
[----:B------:R-:W-:Y:S02]  /*0350*/  @P2 LOP3.LUT R0, R0, 0x400000, RZ, 0xfc, !PT ;  /* 0x0040000000002812 */ /* 0x000fe400078efcff */
[----:B------:R-:W-:-:S02]  /*0360*/  ISETP.LT.AND.EX P0, PT, R4, UR5, !P4, P0 ;  /* 0x0000000504007c0c */ /* 0x000fc4000e701300 */
[----:B------:R-:W-:Y:S01]  /*0370*/  LOP3.LUT R0, R0, 0xffdfffff, RZ, 0xc0, !PT ;  /* 0xffdfffff00007812 */ /* 0x000fe200078ec0ff */
[----:B------:R-:W0:Y:S01]  /*0380*/  LDC R4, c[0x0][0x10] ;  /* 0x00000400ff047b82 */ /* 0x000e220000000800 */
[----:B------:R-:W-:Y:S02]  /*0390*/  IADD3 R13, R72, 0x1d0, RZ ;  /* 0x000001d0480d7810 */ /* 0x000fe40007ffe0ff */
[----:B------:R-:W-:Y:S02]  /*03a0*/  @P1 LOP3.LUT R0, R0, 0x200000, RZ, 0xfc, !PT ;  /* 0x0020000000001812 */ /* 0x000fe400078efcff */
[----:B------:R-:W-:Y:S02]  /*03b0*/  SHF.R.S32.HI R2, RZ, 0x1f, R13 ;  /* 0x0000001fff027819 */ /* 0x000fe4000001140d */
[----:B------:R-:W-:Y:S02]  /*03c0*/  LOP3.LUT R0, R0, 0xffefffff, RZ, 0xc0, !PT ;  /* 0xffefffff00007812 */ /* 0x000fe400078ec0ff */
[----:B------:R-:W-:-:S02]  /*03d0*/  IADD3 R12, R72, 0x1e0, RZ ;  /* 0x000001e0480c7810 */ /* 0x000fc40007ffe0ff */
[----:B------:R-:W-:Y:S02]  /*03e0*/  @P0 LOP3.LUT R0, R0, 0x100000, RZ, 0xfc, !PT ;  /* 0x0010000000000812 */ /* 0x000fe400078efcff */
[----:B------:R-:W-:Y:S02]  /*03f0*/  ISETP.LT.U32.AND P0, PT, R13, UR4, PT ;  /* 0x000000040d007c0c */ /* 0x000fe4000bf01070 */
[----:B------:R-:W-:Y:S02]  /*0400*/  LOP3.LUT R0, R0, 0xfff7ffff, RZ, 0xc0, !PT ;  /* 0xfff7ffff00007812 */ /* 0x000fe400078ec0ff */
[----:B------:R-:W-:Y:S02]  /*0410*/  ISETP.LT.AND.EX P1, PT, R2, UR5, !P4, P0 ;  /* 0x0000000502007c0c */ /* 0x000fe4000e721300 */
[----:B------:R-:W-:Y:S02]  /*0420*/  SHF.R.S32.HI R2, RZ, 0x1f, R12 ;  /* 0x0000001fff027819 */ /* 0x000fe4000001140c */
[----:B------:R-:W-:-:S02]  /*0430*/  ISETP.LT.U32.AND P0, PT, R12, UR4, PT ;  /* 0x000000040c007c0c */ /* 0x000fc4000bf01070 */
[----:B------:R-:W-:Y:S02]  /*0440*/  SHF.R.S32.HI R120, RZ, 0x1f, R72 ;  /* 0x0000001fff787819 */ /* 0x000fe40000011448 */
[----:B------:R-:W-:Y:S02]  /*0450*/  ISETP.LT.AND.EX P0, PT, R2, UR5, !P4, P0 ;  /* 0x0000000502007c0c */ /* 0x000fe4000e701300 */
[----:B------:R-:W-:Y:S02]  /*0460*/  IADD3 R104, R72, 0x10, RZ ;  /* 0x0000001048687810 */ /* 0x000fe40007ffe0ff */
[----:B------:R-:W-:Y:S02]  /*0470*/  SHF.R.S32.HI R36, RZ, 0x1f, R101 ;  /* 0x0000001fff247819 */ /* 0x000fe40000011465 */
[----:B------:R-:W-:Y:S02]  /*0480*/  @P1 LOP3.LUT R0, R0, 0x80000, RZ, 0xfc, !PT ;  /* 0x0008000000001812 */ /* 0x000fe400078efcff */
[----:B------:R-:W-:-:S02]  /*0490*/  SHF.R.S32.HI R37, RZ, 0x1f, R104 ;  /* 0x0000001fff257819 */ /* 0x000fc40000011468 */
[----:B------:R-:W-:Y:S02]  /*04a0*/  LOP3.LUT R0, R0, 0xfffbffff, RZ, 0xc0, !PT ;  /* 0xfffbffff00007812 */ /* 0x000fe400078ec0ff */
[----:B------:R-:W-:Y:S01]  /*04b0*/  IADD3 R100, R72, 0x30, RZ ;  /* 0x0000003048647810 */ /* 0x000fe20007ffe0ff */
[----:B------:R1:W-:Y:S01]  /*04c0*/  STL [R1+0x40], R37 ;  /* 0x0000402501007387 */ /* 0x0003e20000100800 */
[----:B------:R-:W-:Y:S02]  /*04d0*/  @P0 LOP3.LUT R0, R0, 0x40000, RZ, 0xfc, !PT ;  /* 0x0004000000000812 */ /* 0x000fe400078efcff */
[----:B------:R-:W-:Y:S01]  /*04e0*/  ISETP.LT.U32.AND P0, PT, R72, UR4, PT ;  /* 0x0000000448007c0c */ /* 0x000fe2000bf01070 */
[----:B------:R1:W-:Y:S01]  /*04f0*/  STL [R1+0x3c], R36 ;  /* 0x00003c2401007387 */ /* 0x0003e20000100800 */
[----:B------:R-:W-:Y:S02]  /*0500*/  LOP3.LUT R0, R0, 0xfbffffff, RZ, 0xc0, !PT ;  /* 0xfbffffff00007812 */ /* 0x000fe400078ec0ff */
[----:B------:R-:W-:-:S02]  /*0510*/  ISETP.LT.AND.EX P0, PT, R120, UR5, !P4, P0 ;  /* 0x0000000578007c0c */ /* 0x000fc4000e701300 */
[----:B------:R-:W-:Y:S02]  /*0520*/  SHF.R.S32.HI R35, RZ, 0x1f, R100 ;  /* 0x0000001fff237819 */ /* 0x000fe40000011464 */
[C---:B------:R-:W-:Y:S02]  /*0530*/  IADD3 R99, R72.reuse, 0x40, RZ ;  /* 0x0000004048637810 */ /* 0x040fe40007ffe0ff */
[C---:B------:R-:W-:Y:S01]  /*0540*/  IADD3 R98, R72.reuse, 0x50, RZ ;  /* 0x0000005048627810 */ /* 0x040fe20007ffe0ff */
[----:B------:R1:W-:Y:S01]  /*0550*/  STL [R1+0x38], R35 ;  /* 0x0000382301007387 */ /* 0x0003e20000100800 */
[----:B------:R-:W-:Y:S02]  /*0560*/  SHF.R.S32.HI R34, RZ, 0x1f, R99 ;  /* 0x0000001fff227819 */ /* 0x000fe40000011463 */
[----:B------:R-:W-:Y:S02]  /*0570*/  SHF.R.S32.HI R33, RZ, 0x1f, R98 ;  /* 0x0000001fff217819 */ /* 0x000fe40000011462 */
[----:B------:R-:W-:Y:S01]  /*0580*/  IADD3 R97, R72, 0x60, RZ ;  /* 0x0000006048617810 */ /* 0x000fe20007ffe0ff */
[----:B------:R1:W-:Y:S01]  /*0590*/  STL [R1+0x34], R34 ;  /* 0x0000342201007387 */ /* 0x0003e20000100800 */
[----:B------:R-:W-:-:S02]  /*05a0*/  @P0 LOP3.LUT R0, R0, 0x4000000, RZ, 0xfc, !PT ;  /* 0x0400000000000812 */ /* 0x000fc400078efcff */
[----:B------:R-:W-:Y:S01]  /*05b0*/  ISETP.LT.U32.AND P0, PT, R104, UR4, PT ;  /* 0x0000000468007c0c */ /* 0x000fe2000bf01070 */
[----:B------:R1:W-:Y:S01]  /*05c0*/  STL [R1+0x30], R33 ;  /* 0x0000302101007387 */ /* 0x0003e20000100800 */
[----:B------:R-:W-:Y:S02]  /*05d0*/  LOP3.LUT R0, R0, 0xfffdffff, RZ, 0xc0, !PT ;  /* 0xfffdffff00007812 */ /* 0x000fe400078ec0ff */
[----:B------:R-:W-:Y:S02]  /*05e0*/  ISETP.LT.AND.EX P1, PT, R37, UR5, !P4, P0 ;  /* 0x0000000525007c0c */ /* 0x000fe4000e721300 */
[----:B------:R-:W-:Y:S02]  /*05f0*/  ISETP.LT.U32.AND P0, PT, R101, UR4, PT ;  /* 0x0000000465007c0c */ /* 0x000fe4000bf01070 */
[----:B------:R-:W-:Y:S02]  /*0600*/  SHF.R.S32.HI R32, RZ, 0x1f, R97 ;  /* 0x0000001fff207819 */ /* 0x000fe40000011461 */
[----:B------:R-:W-:-:S02]  /*0610*/  ISETP.LT.AND.EX P2, PT, R36, UR5, !P4, P0 ;  /* 0x0000000524007c0c */ /* 0x000fc4000e741300 */
[----:B------:R-:W-:Y:S01]  /*0620*/  ISETP.LT.U32.AND P0, PT, R100, UR4, PT ;  /* 0x0000000464007c0c */ /* 0x000fe2000bf01070 */
[----:B------:R1:W-:Y:S01]  /*0630*/  STL [R1+0x2c], R32 ;  /* 0x00002c2001007387 */ /* 0x0003e20000100800 */
        /* <DEDUP_REMOVED lines=20> */
[----:B------:R1:W-:Y:S01]  /*0780*/  STL [R1+0x28], R31 ;  /* 0x0000281f01007387 */ /* 0x0003e20000100800 */
[----:B------:R-:W-:Y:S02]  /*0790*/  ISETP.LT.AND.EX P1, PT, R31, UR5, !P4, P0 ;  /* 0x000000051f007c0c */ /* 0x000fe4000e721300 */
[----:B------:R-:W-:Y:S01]  /*07a0*/  LOP3.LUT R0, R0, 0xffffefff, RZ, 0xc0, !PT ;  /* 0xffffefff00007812 */ /* 0x000fe200078ec0ff */
[----:B------:R1:W-:Y:S01]  /*07b0*/  STL [R1+0x24], R30 ;  /* 0x0000241e01007387 */ /* 0x0003e20000100800 */
        /* <DEDUP_REMOVED lines=8> */
[----:B------:R1:W-:Y:S01]  /*0840*/  STL [R1+0x20], R29 ;  /* 0x0000201d01007387 */ /* 0x0003e20000100800 */
        /* <DEDUP_REMOVED lines=28> */
[----:B------:R-:W-:Y:S02]  /*0a10*/  ISETP.LT.AND.EX P1, PT, R25, UR5, !P4, P0 ;  /* 0x0000000519007c0c */ /* 0x000fe4000e721300 */
[----:B------:R-:W-:Y:S02]  /*0a20*/  LOP3.LUT R0, R0, 0xffffffbf, RZ, 0xc0, !PT ;  /* 0xffffffbf00007812 */ /* 0x000fe400078ec0ff */
[----:B------:R-:W-:Y:S02]  /*0a30*/  SHF.R.S32.HI R24, RZ, 0x1f, R81 ;  /* 0x0000001fff187819 */ /* 0x000fe40000011451 */
[----:B------:R-:W-:Y:S02]  /*0a40*/  ISETP.LT.U32.AND P0, PT, R81, UR4, PT ;  /* 0x0000000451007c0c */ /* 0x000fe4000bf01070 */
[----:B------:R-:W-:Y:S01]  /*0a50*/  @P2 LOP3.LUT R0, R0, 0x40, RZ, 0xfc, !PT ;  /* 0x0000004000002812 */ /* 0x000fe200078efcff */
[----:B------:R1:W-:Y:S01]  /*0a60*/  STL [R1+0xc], R24 ;  /* 0x00000c1801007387 */ /* 0x0003e20000100800 */
[----:B------:R-:W-:-:S02]  /*0a70*/  IADD3 R11, R72, 0xf0, RZ ;  /* 0x000000f0480b7810 */ /* 0x000fc40007ffe0ff */
        /* <DEDUP_REMOVED lines=19> */
[----:B------:R1:W-:Y:S01]  /*0bb0*/  STL [R1], R21 ;  /* 0x0000001501007387 */ /* 0x0003e20000100800 */
[----:B------:R-:W-:-:S02]  /*0bc0*/  ISETP.LT.AND.EX P1, PT, R21, UR5, !P4, P0 ;  /* 0x0000000515007c0c */ /* 0x000fc4000e721300 */
[----:B------:R-:W-:Y:S02]  /*0bd0*/  LOP3.LUT R0, R0, 0xfffffffb, RZ, 0xc0, !PT ;  /* 0xfffffffb00007812 */ /* 0x000fe400078ec0ff */
[----:B------:R-:W-:Y:S02]  /*0be0*/  IADD3 R8, R72, 0x120, RZ ;  /* 0x0000012048087810 */ /* 0x000fe40007ffe0ff */
[----:B------:R-:W-:Y:S02]  /*0bf0*/  @P2 LOP3.LUT R0, R0, 0x4, RZ, 0xfc, !PT ;  /* 0x0000000400002812 */ /* 0x000fe400078efcff */
        /* <DEDUP_REMOVED lines=20> */
[----:B01----:R-:W-:-:S11]  /*0d40*/  MOV R2, R20 ;  /* 0x0000001400027202 */ /* 0x003fd60000000f00 */
.L_x_3575:
[----:B--2---:R-:W2:Y:S01]  /*0d50*/  LDL R28, [R1+0x40] ;  /* 0x00004000011c7983 */ /* 0x004ea20000100800 */
[----:B0-----:R-:W0:Y:S03]  /*0d60*/  LDC R29, c[0x0][0x288] ;  /* 0x0000a200ff1d7b82 */ /* 0x001e260000000800 */
[----:B---3--:R-:W3:Y:S04]  /*0d70*/  LDL R31, [R1+0x3c] ;  /* 0x00003c00011f7983 */ /* 0x008ee80000100800 */
[----:B----4-:R-:W4:Y:S01]  /*0d80*/  LDL R30, [R1+0x38] ;  /* 0x00003800011e7983 */ /* 0x010f220000100800 */
[----:B------:R-:W-:Y:S01]  /*0d90*/  P2R R33, PR, RZ, 0x4 ;  /* 0x00000004ff217803 */ /* 0x000fe20000000000 */
[----:B------:R-:W-:Y:S01]  /*0da0*/  ULDC.64 UR4, c[0x0][0x280] ;  /* 0x0000a00000047ab9 */ /* 0x000fe20000000a00 */
[C---:B------:R-:W-:Y:S01]  /*0db0*/  LOP3.LUT P2, RZ, R0.reuse, 0x4000000, RZ, 0xc0, !PT ;  /* 0x0400000000ff7812 */ /* 0x040fe2000784c0ff */
[----:B-1----:R-:W1:Y:S01]  /*0dc0*/  S2R R105, SR_TID.X ;  /* 0x0000000000697919 */ /* 0x002e620000002100 */
[----:B------:R-:W-:Y:S01]  /*0dd0*/  P2R R21, PR, RZ, 0x10 ;  /* 0x00000010ff157803 */ /* 0x000fe20000000000 */
[----:B------:R-:W5:Y:S01]  /*0de0*/  @P0 LDC.64 R48, c[0x0][0x220] ;  /* 0x00008800ff300b82 */ /* 0x000f620000000a00 */
[----:B------:R-:W-:Y:S01]  /*0df0*/  LOP3.LUT P4, RZ, R0, 0x20000, RZ, 0xc0, !PT ;  /* 0x0002000000ff7812 */ /* 0x000fe2000788c0ff */
[----:B------:R-:W5:Y:S01]  /*0e00*/  LDL R36, [R1+0x34] ;  /* 0x0000340001247983 */ /* 0x000f620000100800 */
[----:B------:R-:W-:-:S02]  /*0e10*/  P2R R32, PR, RZ, 0x8 ;  /* 0x00000008ff207803 */ /* 0x000fc40000000000 */
[C---:B------:R-:W-:Y:S01]  /*0e20*/  LOP3.LUT P3, RZ, R0.reuse, 0x10000, RZ, 0xc0, !PT ;  /* 0x0001000000ff7812 */ /* 0x040fe2000786c0ff */
[----:B------:R-:W5:Y:S01]  /*0e30*/  LDL R35, [R1+0x30] ;  /* 0x0000300001237983 */ /* 0x000f620000100800 */
[----:B------:R-:W-:Y:S01]  /*0e40*/  LOP3.LUT P6, RZ, R0, 0x1000, RZ, 0xc0, !PT ;  /* 0x0000100000ff7812 */ /* 0x000fe200078cc0ff */
[----:B------:R-:W5:Y:S02]  /*0e50*/  @P1 LDC.64 R50, c[0x0][0x220] ;  /* 0x00008800ff321b82 */ /* 0x000f640000000a00 */
[----:B------:R-:W5:Y:S01]  /*0e60*/  LDL R34, [R1+0x2c] ;  /* 0x00002c0001227983 */ /* 0x000f620000100800 */
[----:B0-----:R-:W-:-:S04]  /*0e70*/  IABS R25, R29 ;  /* 0x0000001d00197213 */ /* 0x001fc80000000000 */
[----:B------:R-:W0:Y:S03]  /*0e80*/  I2F.RP R24, R25 ;  /* 0x0000001900187306 */ /* 0x000e260000209400 */
[----:B------:R-:W3:Y:S08]  /*0e90*/  @P3 LDC.64 R40, c[0x0][0x220] ;  /* 0x00008800ff283b82 */ /* 0x000ef00000000a00 */
[----:B------:R-:W5:Y:S01]  /*0ea0*/  @P6 LDC.64 R58, c[0x0][0x220] ;  /* 0x00008800ff3a6b82 */ /* 0x000f620000000a00 */
[----:B0-----:R-:W0:Y:S02]  /*0eb0*/  MUFU.RCP R24, R24 ;  /* 0x0000001800187308 */ /* 0x001e240000001000 */
[----:B0-----:R-:W-:-:S06]  /*0ec0*/  IADD3 R22, R24, 0xffffffe, RZ ;  /* 0x0ffffffe18167810 */ /* 0x001fcc0007ffe0ff */
[----:B------:R0:W1:Y:S02]  /*0ed0*/  F2I.FTZ.U32.TRUNC.NTZ R23, R22 ;  /* 0x0000001600177305 */ /* 0x000064000021f000 */
[----:B0-----:R-:W-:Y:S01]  /*0ee0*/  MOV R22, RZ ;  /* 0x000000ff00167202 */ /* 0x001fe20000000f00 */
[----:B-1----:R-:W-:-:S04]  /*0ef0*/  IMAD.MOV R26, RZ, RZ, -R23 ;  /* 0x000000ffff1a7224 */ /* 0x002fc800078e0a17 */
        /* <DEDUP_REMOVED lines=11> */
[----:B------:R-:W0:Y:S11]  /*0fb0*/  @P2 LDC.64 R24, c[0x0][0x270] ;  /* 0x00009c00ff182b82 */ /* 0x000e360000000a00 */
[----:B------:R-:W-:-:S02]  /*0fc0*/  @P5 IADD3 R23, R23, 0x1, RZ ;  /* 0x0000000117175810 */ /* 0x000fc40007ffe0ff */
[----:B------:R-:W-:Y:S02]  /*0fd0*/  ISETP.GE.AND P5, PT, R22, RZ, PT ;  /* 0x000000ff1600720c */ /* 0x000fe40003fa6270 */
[----:B------:R-:W-:Y:S01]  /*0fe0*/  SHF.L.U32 R22, R105, 0x1, RZ ;  /* 0x0000000169167819 */ /* 0x000fe200000006ff */
[----:B------:R-:W-:-:S03]  /*0ff0*/  IMAD.MOV.U32 R61, RZ, RZ, R23 ;  /* 0x000000ffff3d7224 */ /* 0x000fc600078e0017 */
[----:B------:R-:W-:-:S07]  /*1000*/  LOP3.LUT R71, R22, 0x3e, RZ, 0xc0, !PT ;  /* 0x0000003e16477812 */ /* 0x000fce00078ec0ff */
[----:B------:R-:W-:Y:S02]  /*1010*/  @!P5 IADD3 R61, -R61, RZ, RZ ;  /* 0x000000ff3d3dd210 */ /* 0x000fe40007ffe1ff */
[----:B------:R-:W-:-:S13]  /*1020*/  ISETP.NE.AND P5, PT, R29, RZ, PT ;  /* 0x000000ff1d00720c */ /* 0x000fda0003fa5270 */
[----:B------:R-:W-:-:S04]  /*1030*/  @!P5 LOP3.LUT R61, RZ, R29, RZ, 0x33, !PT ;  /* 0x0000001dff3dd212 */ /* 0x000fc800078e33ff */
[----:B------:R-:W-:Y:S02]  /*1040*/  IADD3 R23, -R61, RZ, RZ ;  /* 0x000000ff3d177210 */ /* 0x000fe40007ffe1ff */
[----:B------:R-:W-:-:S03]  /*1050*/  SHF.R.S32.HI R26, RZ, 0x1f, R61 ;  /* 0x0000001fff1a7819 */ /* 0x000fc6000001143d */
[----:B------:R-:W-:Y:S02]  /*1060*/  IMAD R70, R29, R23, R2 ;  /* 0x000000171d467224 */ /* 0x000fe400078e0202 */
[----:B------:R-:W1:Y:S01]  /*1070*/  @P2 LDC.64 R22, c[0x0][0x220] ;  /* 0x00008800ff162b82 */ /* 0x000e620000000a00 */
[----:B------:R-:W-:Y:S02]  /*1080*/  IMAD R26, R26, UR4, RZ ;  /* 0x000000041a1a7c24 */ /* 0x000fe4000f8e02ff */
[----:B------:R-:W-:Y:S02]  /*1090*/  LEA R70, R70, R71, 0x6 ;  /* 0x0000004746467211 */ /* 0x000fe400078e30ff */
[----:B------:R-:W-:Y:S02]  /*10a0*/  IMAD R63, R61, UR5, R26 ;  /* 0x000000053d3f7c24 */ /* 0x000fe4000f8e021a */
[----:B------:R-:W-:Y:S01]  /*10b0*/  SHF.R.S32.HI R71, RZ, 0x1f, R70 ;  /* 0x0000001fff477819 */ /* 0x000fe20000011446 */
[----:B0-----:R-:W-:-:S02]  /*10c0*/  @P2 IMAD R26, R120, R24, RZ ;  /* 0x00000018781a2224 */ /* 0x001fc400078e02ff */
[----:B------:R-:W-:Y:S01]  /*10d0*/  IMAD.WIDE.U32 R60, R61, UR4, R70 ;  /* 0x000000043d3c7c25 */ /* 0x000fe2000f8e0046 */
[----:B------:R-:W-:Y:S01]  /*10e0*/  LOP3.LUT R80, R80, 0xfffffffb, RZ, 0xc0, !PT ;  /* 0xfffffffb50507812 */ /* 0x000fe200078ec0ff */
[----:B------:R-:W-:Y:S02]  /*10f0*/  ULDC.64 UR4, c[0x0][0x278] ;  /* 0x00009e0000047ab9 */ /* 0x000fe40000000a00 */
[----:B------:R-:W-:Y:S01]  /*1100*/  @P2 IMAD.MOV.U32 R62, RZ, RZ, R60 ;  /* 0x000000ffff3e2224 */ /* 0x000fe200078e003c */
[----:B------:R-:W-:Y:S01]  /*1110*/  IADD3 R63, R61, R63, RZ ;  /* 0x0000003f3d3f7210 */ /* 0x000fe20007ffe0ff */
[C---:B------:R-:W-:Y:S02]  /*1120*/  @P2 IMAD R27, R72.reuse, R25, R26 ;  /* 0x00000019481b2224 */ /* 0x040fe400078e021a */
[----:B------:R-:W-:-:S05]  /*1130*/  @P2 IMAD.WIDE.U32 R24, R72, R24, R62 ;  /* 0x0000001848182225 */ /* 0x000fca00078e003e */
[----:B------:R-:W-:Y:S02]  /*1140*/  @P2 IADD3 R25, R25, R27, RZ ;  /* 0x0000001b19192210 */ /* 0x000fe40007ffe0ff */
[C---:B-1----:R-:W-:Y:S01]  /*1150*/  @P2 LEA R22, P5, R24.reuse, R22, 0x1 ;  /* 0x0000001618162211 */ /* 0x042fe200078a08ff */
[----:B------:R-:W0:Y:S03]  /*1160*/  @P4 LDC.64 R26, c[0x0][0x220] ;  /* 0x00008800ff1a4b82 */ /* 0x000e260000000a00 */
[----:B------:R-:W-:Y:S02]  /*1170*/  @P2 LEA.HI.X R23, R24, R23, R25, 0x1, P5 ;  /* 0x0000001718172211 */ /* 0x000fe400028f0c19 */
[----:B------:R-:W-:Y:S02]  /*1180*/  @P4 MOV R29, R63 ;  /* 0x0000003f001d4202 */ /* 0x000fe40000000f00 */
[----:B------:R-:W-:Y:S01]  /*1190*/  LOP3.LUT P2, RZ, R0, 0x8000, RZ, 0xc0, !PT ;  /* 0x0000800000ff7812 */ /* 0x000fe2000784c0ff */
[----:B------:R-:W2:Y:S02]  /*11a0*/  @P4 LDC.64 R24, c[0x0][0x270] ;  /* 0x00009c00ff184b82 */ /* 0x000ea40000000a00 */
[----:B--2---:R-:W-:-:S04]  /*11b0*/  @P4 IMAD R28, R28, R24, RZ ;  /* 0x000000181c1c4224 */ /* 0x004fc800078e02ff */
[----:B------:R-:W-:Y:S01]  /*11c0*/  @P4 IMAD R25, R104, R25, R28 ;  /* 0x0000001968194224 */ /* 0x000fe200078e021c */
[----:B------:R-:W-:-:S05]  /*11d0*/  @P4 MOV R28, R60 ;  /* 0x0000003c001c4202 */ /* 0x000fca0000000f00 */
[----:B------:R-:W-:-:S05]  /*11e0*/  @P4 IMAD.WIDE.U32 R28, R104, R24, R28 ;  /* 0x00000018681c4225 */ /* 0x000fca00078e001c */
[----:B------:R-:W-:Y:S02]  /*11f0*/  @P4 IADD3 R24, R29, R25, RZ ;  /* 0x000000191d184210 */ /* 0x000fe40007ffe0ff */
[----:B0-----:R-:W-:-:S04]  /*1200*/  @P4 LEA R26, P5, R28, R26, 0x1 ;  /* 0x0000001a1c1a4211 */ /* 0x001fc800078a08ff */
        /* <DEDUP_REMOVED lines=8> */
[----:B------:R-:W-:-:S04]  /*1290*/  @P3 LEA R40, P5, R28, R40, 0x1 ;  /* 0x000000281c283211 */ /* 0x000fc800078a08ff */
[----:B------:R-:W-:Y:S02]  /*12a0*/  @P3 LEA.HI.X R41, R28, R41, R24, 0x1, P5 ;  /* 0x000000291c293211 */ /* 0x000fe400028f0c18 */
[----:B------:R-:W4:Y:S08]  /*12b0*/  @P2 LDC.64 R28, c[0x0][0x270] ;  /* 0x00009c00ff1c2b82 */ /* 0x000f300000000a00 */
[----:B------:R-:W0:Y:S01]  /*12c0*/  @P2 LDC.64 R24, c[0x0][0x220] ;  /* 0x00008800ff182b82 */ /* 0x000e220000000a00 */
[----:B------:R-:W-:Y:S01]  /*12d0*/  @P2 MOV R31, R63 ;  /* 0x0000003f001f2202 */ /* 0x000fe20000000f00 */
[----:B----4-:R-:W-:-:S04]  /*12e0*/  @P2 IMAD R30, R30, R28, RZ ;  /* 0x0000001c1e1e2224 */ /* 0x010fc800078e02ff */
[----:B------:R-:W-:Y:S01]  /*12f0*/  @P2 IMAD R29, R100, R29, R30 ;  /* 0x0000001d641d2224 */ /* 0x000fe200078e021e */
[----:B------:R-:W-:-:S05]  /*1300*/  @P2 MOV R30, R60 ;  /* 0x0000003c001e2202 */ /* 0x000fca0000000f00 */
[----:B------:R-:W-:-:S05]  /*1310*/  @P2 IMAD.WIDE.U32 R30, R100, R28, R30 ;  /* 0x0000001c641e2225 */ /* 0x000fca00078e001e */
[----:B------:R-:W-:Y:S02]  /*1320*/  @P2 IADD3 R28, R31, R29, RZ ;  /* 0x0000001d1f1c2210 */ /* 0x000fe40007ffe0ff */
[----:B0-----:R-:W-:-:S04]  /*1330*/  @P2 LEA R24, P5, R30, R24, 0x1 ;  /* 0x000000181e182211 */ /* 0x001fc800078a08ff */
[----:B------:R-:W-:Y:S02]  /*1340*/  @P2 LEA.HI.X R25, R30, R25, R28, 0x1, P5 ;  /* 0x000000191e192211 */ /* 0x000fe400028f0c1c */
[----:B------:R-:W-:Y:S02]  /*1350*/  ISETP.NE.AND P2, PT, R33, RZ, PT ;  /* 0x000000ff2100720c */ /* 0x000fe40003f45270 */
[----:B------:R-:W2:Y:S01]  /*1360*/  LDL R33, [R1+0x28] ;  /* 0x0000280001217983 */ /* 0x000ea20000100800 */
[C---:B------:R-:W-:Y:S02]  /*1370*/  LOP3.LUT P4, RZ, R0.reuse, 0x4000, RZ, 0xc0, !PT ;  /* 0x0000400000ff7812 */ /* 0x040fe4000788c0ff */
[----:B------:R-:W-:Y:S02]  /*1380*/  LOP3.LUT P3, RZ, R0, 0x2000, RZ, 0xc0, !PT ;  /* 0x0000200000ff7812 */ /* 0x000fe4000786c0ff */
[----:B------:R-:W-:-:S06]  /*1390*/  @P6 LOP3.LUT R80, R80, 0x4, RZ, 0xfc, !PT ;  /* 0x0000000450506812 */ /* 0x000fcc00078efcff */
[----:B------:R-:W0:Y:S08]  /*13a0*/  @P2 LDC.64 R46, c[0x0][0x220] ;  /* 0x00008800ff2e2b82 */ /* 0x000e300000000a00 */
[----:B------:R-:W5:Y:S08]  /*13b0*/  @P4 LDC.64 R28, c[0x0][0x270] ;  /* 0x00009c00ff1c4b82 */ /* 0x000f700000000a00 */
[----:B------:R-:W1:Y:S01]  /*13c0*/  @P4 LDC.64 R92, c[0x0][0x220] ;  /* 0x00008800ff5c4b82 */ /* 0x000e620000000a00 */
[----:B------:R-:W-:-:S07]  /*13d0*/  @P4 IMAD.MOV.U32 R31, RZ, RZ, R63 ;  /* 0x000000ffff1f4224 */ /* 0x000fce00078e003f */
[----:B------:R-:W3:Y:S01]  /*13e0*/  @P3 LDC.64 R56, c[0x0][0x220] ;  /* 0x00008800ff383b82 */ /* 0x000ee20000000a00 */
[----:B-----5:R-:W-:Y:S02]  /*13f0*/  @P4 IMAD R30, R36, R28, RZ ;  /* 0x0000001c241e4224 */ /* 0x020fe400078e02ff */
[----:B------:R-:W4:Y:S02]  /*1400*/  LDL R36, [R1+0xc] ;  /* 0x00000c0001247983 */ /* 0x000f240000100800 */
[----:B------:R-:W-:Y:S01]  /*1410*/  @P4 IMAD R29, R99, R29, R30 ;  /* 0x0000001d631d4224 */ /* 0x000fe200078e021e */
[----:B------:R-:W-:-:S05]  /*1420*/  @P4 MOV R30, R60 ;  /* 0x0000003c001e4202 */ /* 0x000fca0000000f00 */
[----:B------:R-:W-:-:S05]  /*1430*/  @P4 IMAD.WIDE.U32 R30, R99, R28, R30 ;  /* 0x0000001c631e4225 */ /* 0x000fca00078e001e */
[----:B------:R-:W-:Y:S02]  /*1440*/  @P4 IADD3 R28, R31, R29, RZ ;  /* 0x0000001d1f1c4210 */ /* 0x000fe40007ffe0ff */
[----:B-1----:R-:W-:-:S04]  /*1450*/  @P4 LEA R92, P5, R30, R92, 0x1 ;  /* 0x0000005c1e5c4211 */ /* 0x002fc800078a08ff */
[----:B------:R-:W-:Y:S02]  /*1460*/  @P4 LEA.HI.X R93, R30, R93, R28, 0x1, P5 ;  /* 0x0000005d1e5d4211 */ /* 0x000fe400028f0c1c */
[----:B------:R-:W1:Y:S01]  /*1470*/  @P3 LDC.64 R28, c[0x0][0x270] ;  /* 0x00009c00ff1c3b82 */ /* 0x000e620000000a00 */
[----:B------:R-:W-:Y:S01]  /*1480*/  @P3 MOV R31, R63 ;  /* 0x0000003f001f3202 */ /* 0x000fe20000000f00 */
[----:B-1----:R-:W-:Y:S02]  /*1490*/  @P3 IMAD R30, R35, R28, RZ ;  /* 0x0000001c231e3224 */ /* 0x002fe400078e02ff */
[----:B------:R-:W5:Y:S02]  /*14a0*/  LDL R35, [R1+0x24] ;  /* 0x0000240001237983 */ /* 0x000f640000100800 */
[----:B------:R-:W-:Y:S01]  /*14b0*/  @P3 IMAD R29, R98, R29, R30 ;  /* 0x0000001d621d3224 */ /* 0x000fe200078e021e */
[----:B------:R-:W-:-:S05]  /*14c0*/  @P3 MOV R30, R60 ;  /* 0x0000003c001e3202 */ /* 0x000fca0000000f00 */
[----:B------:R-:W-:-:S05]  /*14d0*/  @P3 IMAD.WIDE.U32 R30, R98, R28, R30 ;  /* 0x0000001c621e3225 */ /* 0x000fca00078e001e */
[----:B------:R-:W-:Y:S02]  /*14e0*/  @P3 IADD3 R28, R31, R29, RZ ;  /* 0x0000001d1f1c3210 */ /* 0x000fe40007ffe0ff */
[----:B---3--:R-:W-:-:S04]  /*14f0*/  @P3 LEA R56, P5, R30, R56, 0x1 ;  /* 0x000000381e383211 */ /* 0x008fc800078a08ff */
[----:B------:R-:W-:Y:S02]  /*1500*/  @P3 LEA.HI.X R57, R30, R57, R28, 0x1, P5 ;  /* 0x000000391e393211 */ /* 0x000fe400028f0c1c */
[----:B------:R-:W1:Y:S01]  /*1510*/  @P6 LDC.64 R28, c[0x0][0x270] ;  /* 0x00009c00ff1c6b82 */ /* 0x000e620000000a00 */
[----:B------:R-:W-:Y:S01]  /*1520*/  @P6 IMAD.MOV.U32 R31, RZ, RZ, R63 ;  /* 0x000000ffff1f6224 */ /* 0x000fe200078e003f */
[----:B------:R-:W-:-:S13]  /*1530*/  LOP3.LUT P4, RZ, R0, 0x800, RZ, 0xc0, !PT ;  /* 0x0000080000ff7812 */ /* 0x000fda000788c0ff */
[----:B------:R-:W3:Y:S01]  /*1540*/  @P4 LDC.64 R90, c[0x0][0x220] ;  /* 0x00008800ff5a4b82 */ /* 0x000ee20000000a00 */
[----:B-1----:R-:W-:Y:S02]  /*1550*/  @P6 IMAD R30, R34, R28, RZ ;  /* 0x0000001c221e6224 */ /* 0x002fe400078e02ff */
[----:B------:R-:W4:Y:S02]  /*1560*/  LDL R34, [R1+0x20] ;  /* 0x0000200001227983 */ /* 0x000f240000100800 */
        /* <DEDUP_REMOVED lines=15> */
[----:B---3--:R-:W-:-:S03]  /*1660*/  @P4 LEA R90, P5, R30, R90, 0x1 ;  /* 0x0000005a1e5a4211 */ /* 0x008fc600078a08ff */
[----:B------:R-:W1:Y:S01]  /*1670*/  @P6 LDC.64 R64, c[0x0][0x220] ;  /* 0x00008800ff406b82 */ /* 0x000e620000000a00 */
[----:B------:R-:W-:-:S07]  /*1680*/  @P4 LEA.HI.X R91, R30, R91, R28, 0x1, P5 ;  /* 0x0000005b1e5b4211 */ /* 0x000fce00028f0c1c */
[----:B------:R-:W5:Y:S01]  /*1690*/  @P6 LDC.64 R28, c[0x0][0x270] ;  /* 0x00009c00ff1c6b82 */ /* 0x000f620000000a00 */
[----:B------:R-:W-:Y:S01]  /*16a0*/  @P6 IMAD.MOV.U32 R31, RZ, RZ, R63 ;  /* 0x000000ffff1f6224 */ /* 0x000fe200078e003f */
[----:B------:R-:W-:-:S13]  /*16b0*/  LOP3.LUT P3, RZ, R0, 0x200, RZ, 0xc0, !PT ;  /* 0x0000020000ff7812 */ /* 0x000fda000786c0ff */
[----:B------:R-:W3:Y:S01]  /*16c0*/  @P3 LDC.64 R88, c[0x0][0x220] ;  /* 0x00008800ff583b82 */ /* 0x000ee20000000a00 */
[----:B-----5:R-:W-:Y:S02]  /*16d0*/  @P6 IMAD R30, R35, R28, RZ ;  /* 0x0000001c231e6224 */ /* 0x020fe400078e02ff */
[----:B------:R-:W5:Y:S02]  /*16e0*/  LDL R35, [R1+0x18] ;  /* 0x0000180001237983 */ /* 0x000f640000100800 */
[----:B------:R-:W-:Y:S01]  /*16f0*/  @P6 IMAD R29, R95, R29, R30 ;  /* 0x0000001d5f1d6224 */ /* 0x000fe200078e021e */
[----:B------:R-:W-:-:S05]  /*1700*/  @P6 MOV R30, R60 ;  /* 0x0000003c001e6202 */ /* 0x000fca0000000f00 */
[----:B------:R-:W-:-:S05]  /*1710*/  @P6 IMAD.WIDE.U32 R30, R95, R28, R30 ;  /* 0x0000001c5f1e6225 */ /* 0x000fca00078e001e */
[----:B------:R-:W-:Y:S02]  /*1720*/  @P6 IADD3 R28, R31, R29, RZ ;  /* 0x0000001d1f1c6210 */ /* 0x000fe40007ffe0ff */
[----:B-1----:R-:W-:-:S04]  /*1730*/  @P6 LEA R64, P5, R30, R64, 0x1 ;  /* 0x000000401e406211 */ /* 0x002fc800078a08ff */
[----:B------:R-:W-:Y:S02]  /*1740*/  @P6 LEA.HI.X R65, R30, R65, R28, 0x1, P5 ;  /* 0x000000411e416211 */ /* 0x000fe400028f0c1c */
[----:B------:R-:W4:Y:S01]  /*1750*/  @P3 LDC.64 R28, c[0x0][0x270] ;  /* 0x00009c00ff1c3b82 */ /* 0x000f220000000a00 */
[----:B------:R-:W-:Y:S02]  /*1760*/  @P3 MOV R31, R63 ;  /* 0x0000003f001f3202 */ /* 0x000fe40000000f00 */
[----:B------:R-:W-:-:S13]  /*1770*/  LOP3.LUT P4, RZ, R0, 0x100, RZ, 0xc0, !PT ;  /* 0x0000010000ff7812 */ /* 0x000fda000788c0ff */
[----:B------:R-:W1:Y:S01]  /*1780*/  @P4 LDC.64 R66, c[0x0][0x220] ;  /* 0x00008800ff424b82 */ /* 0x000e620000000a00 */
[----:B----4-:R-:W-:Y:S02]  /*1790*/  @P3 IMAD R30, R34, R28, RZ ;  /* 0x0000001c221e3224 */ /* 0x010fe400078e02ff */
[----:B------:R-:W4:Y:S02]  /*17a0*/  LDL R34, [R1+0x14] ;  /* 0x0000140001227983 */ /* 0x000f240000100800 */
[----:B------:R-:W-:Y:S01]  /*17b0*/  @P3 IMAD R29, R94, R29, R30 ;  /* 0x0000001d5e1d3224 */ /* 0x000fe200078e021e */
[----:B------:R-:W-:-:S05]  /*17c0*/  @P3 MOV R30, R60 ;  /* 0x0000003c001e3202 */ /* 0x000fca0000000f00 */
[----:B------:R-:W-:-:S05]  /*17d0*/  @P3 IMAD.WIDE.U32 R30, R94, R28, R30 ;  /* 0x0000001c5e1e3225 */ /* 0x000fca00078e001e */
[----:B------:R-:W-:Y:S02]  /*17e0*/  @P3 IADD3 R28, R31, R29, RZ ;  /* 0x0000001d1f1c3210 */ /* 0x000fe40007ffe0ff */
[----:B---3--:R-:W-:-:S04]  /*17f0*/  @P3 LEA R88, P5, R30, R88, 0x1 ;  /* 0x000000581e583211 */ /* 0x008fc800078a08ff */
        /* <DEDUP_REMOVED lines=10> */
[----:B-1----:R-:W-:-:S03]  /*18a0*/  @P4 LEA R66, P5, R30, R66, 0x1 ;  /* 0x000000421e424211 */ /* 0x002fc600078a08ff */
[----:B------:R-:W1:Y:S01]  /*18b0*/  @P6 LDC.64 R86, c[0x0][0x220] ;  /* 0x00008800ff566b82 */ /* 0x000e620000000a00 */
[----:B------:R-:W-:-:S07]  /*18c0*/  @P4 LEA.HI.X R67, R30, R67, R28, 0x1, P5 ;  /* 0x000000431e434211 */ /* 0x000fce00028f0c1c */
[----:B------:R-:W5:Y:S01]  /*18d0*/  @P6 LDC.64 R28, c[0x0][0x270] ;  /* 0x00009c00ff1c6b82 */ /* 0x000f620000000a00 */
[----:B------:R-:W-:Y:S02]  /*18e0*/  @P6 MOV R31, R63 ;  /* 0x0000003f001f6202 */ /* 0x000fe40000000f00 */
        /* <DEDUP_REMOVED lines=11> */
[----:B------:R-:W-:Y:S01]  /*19a0*/  @P3 IMAD.MOV.U32 R31, RZ, RZ, R63 ;  /* 0x000000ffff1f3224 */ /* 0x000fe200078e003f */
        /* <DEDUP_REMOVED lines=10> */
[----:B------:R-:W2:Y:S01]  /*1a50*/  @P4 LDC.64 R28, c[0x0][0x270] ;  /* 0x00009c00ff1c4b82 */ /* 0x000ea20000000a00 */
[----:B------:R-:W-:Y:S02]  /*1a60*/  @P4 MOV R31, R63 ;  /* 0x0000003f001f4202 */ /* 0x000fe40000000f00 */
[----:B------:R-:W-:-:S13]  /*1a70*/  LOP3.LUT P6, RZ, R0, 0x10, RZ, 0xc0, !PT ;  /* 0x0000001000ff7812 */ /* 0x000fda00078cc0ff */
[----:B------:R-:W3:Y:S01]  /*1a80*/  @P6 LDC.64 R72, c[0x0][0x220] ;  /* 0x00008800ff486b82 */ /* 0x000ee20000000a00 */
[----:B--2---:R-:W-:Y:S02]  /*1a90*/  @P4 IMAD R30, R33, R28, RZ ;  /* 0x0000001c211e4224 */ /* 0x004fe400078e02ff */
[----:B------:R-:W2:Y:S02]  /*1aa0*/  LDL R33, [R1] ;  /* 0x0000000001217983 */ /* 0x000ea40000100800 */
[----:B------:R-:W-:Y:S01]  /*1ab0*/  @P4 IMAD R29, R82, R29, R30 ;  /* 0x0000001d521d4224 */ /* 0x000fe200078e021e */
[----:B------:R-:W-:-:S05]  /*1ac0*/  @P4 MOV R30, R60 ;  /* 0x0000003c001e4202 */ /* 0x000fca0000000f00 */
[----:B------:R-:W-:-:S05]  /*1ad0*/  @P4 IMAD.WIDE.U32 R30, R82, R28, R30 ;  /* 0x0000001c521e4225 */ /* 0x000fca00078e001e */
[----:B------:R-:W-:Y:S02]  /*1ae0*/  @P4 IADD3 R28, R31, R29, RZ ;  /* 0x0000001d1f1c4210 */ /* 0x000fe40007ffe0ff */
[----:B-1----:R-:W-:-:S04]  /*1af0*/  @P4 LEA R78, P5, R30, R78, 0x1 ;  /* 0x0000004e1e4e4211 */ /* 0x002fc800078a08ff */
[----:B------:R-:W-:Y:S02]  /*1b00*/  @P4 LEA.HI.X R79, R30, R79, R28, 0x1, P5 ;  /* 0x0000004f1e4f4211 */ /* 0x000fe400028f0c1c */
[----:B------:R-:W1:Y:S01]  /*1b10*/  @P6 LDC.64 R28, c[0x0][0x270] ;  /* 0x00009c00ff1c6b82 */ /* 0x000e620000000a00 */
[----:B------:R-:W-:Y:S01]  /*1b20*/  @P6 IMAD.MOV.U32 R31, RZ, RZ, R63 ;  /* 0x000000ffff1f6224 */ /* 0x000fe200078e003f */
[----:B------:R-:W-:-:S13]  /*1b30*/  LOP3.LUT P3, RZ, R0, 0x8, RZ, 0xc0, !PT ;  /* 0x0000000800ff7812 */ /* 0x000fda000786c0ff */
[----:B------:R-:W0:Y:S01]  /*1b40*/  @P3 LDC.64 R74, c[0x0][0x220] ;  /* 0x00008800ff4a3b82 */ /* 0x000e220000000a00 */
[----:B-1----:R-:W-:-:S04]  /*1b50*/  @P6 IMAD R30, R36, R28, RZ ;  /* 0x0000001c241e6224 */ /* 0x002fc800078e02ff */
[----:B------:R-:W-:Y:S01]  /*1b60*/  @P6 IMAD R29, R81, R29, R30 ;  /* 0x0000001d511d6224 */ /* 0x000fe200078e021e */
[----:B------:R-:W-:-:S05]  /*1b70*/  @P6 MOV R30, R60 ;  /* 0x0000003c001e6202 */ /* 0x000fca0000000f00 */
[----:B------:R-:W-:-:S05]  /*1b80*/  @P6 IMAD.WIDE.U32 R30, R81, R28, R30 ;  /* 0x0000001c511e6225 */ /* 0x000fca00078e001e */
[----:B------:R-:W-:Y:S02]  /*1b90*/  @P6 IADD3 R28, R31, R29, RZ ;  /* 0x0000001d1f1c6210 */ /* 0x000fe40007ffe0ff */
[----:B---3--:R-:W-:-:S04]  /*1ba0*/  @P6 LEA R72, P5, R30, R72, 0x1 ;  /* 0x000000481e486211 */ /* 0x008fc800078a08ff */
        /* <DEDUP_REMOVED lines=23> */
[----:B------:R-:W2:Y:S01]  /*1d20*/  @P6 LDC.64 R28, c[0x0][0x270] ;  /* 0x00009c00ff1c6b82 */ /* 0x000ea20000000a00 */
[----:B------:R-:W-:Y:S02]  /*1d30*/  ISETP.NE.AND P4, PT, R21, RZ, PT ;  /* 0x000000ff1500720c */ /* 0x000fe40003f85270 */
[----:B------:R-:W-:Y:S02]  /*1d40*/  @P6 MOV R31, R63 ;  /* 0x0000003f001f6202 */ /* 0x000fe40000000f00 */
[----:B------:R-:W-:-:S09]  /*1d50*/  ISETP.NE.AND P3, PT, R32, RZ, PT ;  /* 0x000000ff2000720c */ /* 0x000fd20003f65270 */
[----:B------:R-:W1:Y:S08]  /*1d60*/  @P4 LDC.64 R44, c[0x0][0x220] ;  /* 0x00008800ff2c4b82 */ /* 0x000e700000000a00 */
[----:B------:R-:W3:Y:S01]  /*1d70*/  @P3 LDC.64 R42, c[0x0][0x220] ;  /* 0x00008800ff2a3b82 */ /* 0x000ee20000000a00 */
[----:B--2---:R-:W-:-:S04]  /*1d80*/  @P6 IMAD R30, R33, R28, RZ ;  /* 0x0000001c211e6224 */ /* 0x004fc800078e02ff */
[----:B------:R-:W-:Y:S01]  /*1d90*/  @P6 IMAD R21, R9, R29, R30 ;  /* 0x0000001d09156224 */ /* 0x000fe200078e021e */
[----:B------:R-:W-:-:S05]  /*1da0*/  @P6 MOV R30, R60 ;  /* 0x0000003c001e6202 */ /* 0x000fca0000000f00 */
[----:B------:R-:W-:Y:S02]  /*1db0*/  @P6 IMAD.WIDE.U32 R30, R9, R28, R30 ;  /* 0x0000001c091e6225 */ /* 0x000fe400078e001e */
[----:B------:R-:W2:Y:S03]  /*1dc0*/  @P0 LDC.64 R28, c[0x0][0x270] ;  /* 0x00009c00ff1c0b82 */ /* 0x000ea60000000a00 */
[----:B------:R-:W-:Y:S02]  /*1dd0*/  @P6 IADD3 R21, R31, R21, RZ ;  /* 0x000000151f156210 */ /* 0x000fe40007ffe0ff */
[----:B0-----:R-:W-:Y:S01]  /*1de0*/  @P6 LEA R52, P5, R30, R52, 0x1 ;  /* 0x000000341e346211 */ /* 0x001fe200078a08ff */
[----:B------:R-:W-:-:S03]  /*1df0*/  @P0 IMAD.MOV.U32 R31, RZ, RZ, R63 ;  /* 0x000000ffff1f0224 */ /* 0x000fc600078e003f */
[----:B------:R-:W-:Y:S02]  /*1e00*/  @P6 LEA.HI.X R53, R30, R53, R21, 0x1, P5 ;  /* 0x000000351e356211 */ /* 0x000fe400028f0c15 */
[----:B------:R-:W-:Y:S01]  /*1e10*/  @P0 MOV R30, R60 ;  /* 0x0000003c001e0202 */ /* 0x000fe20000000f00 */
[----:B--2---:R-:W-:-:S04]  /*1e20*/  @P0 IMAD R21, R125, R28, RZ ;  /* 0x0000001c7d150224 */ /* 0x004fc800078e02ff */
[----:B------:R-:W-:-:S04]  /*1e30*/  @P0 IMAD.WIDE.U32 R30, R8, R28, R30 ;  /* 0x0000001c081e0225 */ /* 0x000fc800078e001e */
[----:B------:R-:W-:Y:S02]  /*1e40*/  @P0 IMAD R21, R8, R29, R21 ;  /* 0x0000001d08150224 */ /* 0x000fe400078e0215 */
[----:B------:R-:W0:Y:S01]  /*1e50*/  @P1 LDC.64 R28, c[0x0][0x270] ;  /* 0x00009c00ff1c1b82 */ /* 0x000e220000000a00 */
[----:B------:R-:W-:Y:S02]  /*1e60*/  @P0 LEA R48, P5, R30, R48, 0x1 ;  /* 0x000000301e300211 */ /* 0x000fe400078a08ff */
[----:B------:R-:W-:-:S04]  /*1e70*/  @P0 IADD3 R21, R31, R21, RZ ;  /* 0x000000151f150210 */ /* 0x000fc80007ffe0ff */
[----:B------:R-:W-:Y:S02]  /*1e80*/  @P0 LEA.HI.X R49, R30, R49, R21, 0x1, P5 ;  /* 0x000000311e310211 */ /* 0x000fe400028f0c15 */
[----:B------:R-:W-:Y:S01]  /*1e90*/  @P1 MOV R31, R63 ;  /* 0x0000003f001f1202 */ /* 0x000fe20000000f00 */
[----:B0-----:R-:W-:-:S04]  /*1ea0*/  @P1 IMAD R30, R124, R28, RZ ;  /* 0x0000001c7c1e1224 */ /* 0x001fc800078e02ff */
[----:B------:R-:W-:Y:S01]  /*1eb0*/  @P1 IMAD R21, R7, R29, R30 ;  /* 0x0000001d07151224 */ /* 0x000fe200078e021e */
[----:B------:R-:W-:-:S05]  /*1ec0*/  @P1 MOV R30, R60 ;  /* 0x0000003c001e1202 */ /* 0x000fca0000000f00 */
[----:B------:R-:W-:Y:S02]  /*1ed0*/  @P1 IMAD.WIDE.U32 R30, R7, R28, R30 ;  /* 0x0000001c071e1225 */ /* 0x000fe400078e001e */
[----:B------:R-:W0:Y:S03]  /*1ee0*/  @P2 LDC.64 R28, c[0x0][0x270] ;  /* 0x00009c00ff1c2b82 */ /* 0x000e260000000a00 */
[----:B------:R-:W-:Y:S02]  /*1ef0*/  @P1 IADD3 R21, R31, R21, RZ ;  /* 0x000000151f151210 */ /* 0x000fe40007ffe0ff */
[----:B------:R-:W-:Y:S01]  /*1f00*/  @P1 LEA R50, P5, R30, R50, 0x1 ;  /* 0x000000321e321211 */ /* 0x000fe200078a08ff */
[----:B------:R-:W-:-:S03]  /*1f10*/  @P2 IMAD.MOV.U32 R31, RZ, RZ, R63 ;  /* 0x000000ffff1f2224 */ /* 0x000fc600078e003f */
[----:B------:R-:W-:Y:S02]  /*1f20*/  @P1 LEA.HI.X R51, R30, R51, R21, 0x1, P5 ;  /* 0x000000331e331211 */ /* 0x000fe400028f0c15 */
[----:B------:R-:W-:Y:S01]  /*1f30*/  @P2 MOV R30, R60 ;  /* 0x0000003c001e2202 */ /* 0x000fe20000000f00 */
[----:B0-----:R-:W-:-:S04]  /*1f40*/  @P2 IMAD R21, R123, R28, RZ ;  /* 0x0000001c7b152224 */ /* 0x001fc800078e02ff */
[----:B------:R-:W-:-:S04]  /*1f50*/  @P2 IMAD.WIDE.U32 R30, R6, R28, R30 ;  /* 0x0000001c061e2225 */ /* 0x000fc800078e001e */
[----:B------:R-:W-:Y:S02]  /*1f60*/  @P2 IMAD R21, R6, R29, R21 ;  /* 0x0000001d06152224 */ /* 0x000fe400078e0215 */
[----:B------:R-:W0:Y:S01]  /*1f70*/  @P3 LDC.64 R28, c[0x0][0x270] ;  /* 0x00009c00ff1c3b82 */ /* 0x000e220000000a00 */
[----:B------:R-:W-:Y:S02]  /*1f80*/  @P2 LEA R46, P5, R30, R46, 0x1 ;  /* 0x0000002e1e2e2211 */ /* 0x000fe400078a08ff */
[----:B------:R-:W-:-:S04]  /*1f90*/  @P2 IADD3 R21, R31, R21, RZ ;  /* 0x000000151f152210 */ /* 0x000fc80007ffe0ff */
[----:B------:R-:W-:Y:S02]  /*1fa0*/  @P2 LEA.HI.X R47, R30, R47, R21, 0x1, P5 ;  /* 0x0000002f1e2f2211 */ /* 0x000fe400028f0c15 */
[----:B------:R-:W-:Y:S02]  /*1fb0*/  @P3 MOV R31, R63 ;  /* 0x0000003f001f3202 */ /* 0x000fe40000000f00 */
[C---:B------:R-:W-:Y:S02]  /*1fc0*/  LOP3.LUT P6, RZ, R0.reuse, 0x800000, RZ, 0xc0, !PT ;  /* 0x0080000000ff7812 */ /* 0x040fe400078cc0ff */
[----:B------:R-:W-:Y:S01]  /*1fd0*/  LOP3.LUT R0, R0, 0xf7ffffff, RZ, 0xc0, !PT ;  /* 0xf7ffffff00007812 */ /* 0x000fe200078ec0ff */
[----:B0-----:R-:W-:-:S10]  /*1fe0*/  @P3 IMAD R30, R122, R28, RZ ;  /* 0x0000001c7a1e3224 */ /* 0x001fd400078e02ff */
[----:B------:R-:W0:Y:S01]  /*1ff0*/  @P6 LDC.64 R36, c[0x0][0x220] ;  /* 0x00008800ff246b82 */ /* 0x000e220000000a00 */
[----:B------:R-:W-:Y:S01]  /*2000*/  @P3 IMAD R21, R5, R29, R30 ;  /* 0x0000001d05153224 */ /* 0x000fe200078e021e */
[----:B------:R-:W-:-:S05]  /*2010*/  @P3 MOV R30, R60 ;  /* 0x0000003c001e3202 */ /* 0x000fca0000000f00 */
[----:B------:R-:W-:Y:S02]  /*2020*/  @P3 IMAD.WIDE.U32 R30, R5, R28, R30 ;  /* 0x0000001c051e3225 */ /* 0x000fe400078e001e */
[----:B------:R-:W2:Y:S01]  /*2030*/  @P4 LDC.64 R28, c[0x0][0x270] ;  /* 0x00009c00ff1c4b82 */ /* 0x000ea20000000a00 */
[----:B------:R-:W-:-:S04]  /*2040*/  @P0 LOP3.LUT R0, R0, 0x8000000, RZ, 0xfc, !PT ;  /* 0x0800000000000812 */ /* 0x000fc800078efcff */
[C---:B------:R-:W-:Y:S02]  /*2050*/  LOP3.LUT P0, RZ, R0.reuse, 0x1000000, RZ, 0xc0, !PT ;  /* 0x0100000000ff7812 */ /* 0x040fe4000780c0ff */
[----:B------:R-:W-:-:S04]  /*2060*/  LOP3.LUT R0, R0, 0xefffffff, RZ, 0xc0, !PT ;  /* 0xefffffff00007812 */ /* 0x000fc800078ec0ff */
[----:B------:R-:W-:Y:S02]  /*2070*/  @P1 LOP3.LUT R0, R0, 0x10000000, RZ, 0xfc, !PT ;  /* 0x1000000000001812 */ /* 0x000fe400078efcff */
[----:B------:R-:W-:Y:S02]  /*2080*/  @P3 IADD3 R21, R31, R21, RZ ;  /* 0x000000151f153210 */ /* 0x000fe40007ffe0ff */
[----:B------:R-:W-:Y:S02]  /*2090*/  LOP3.LUT P1, RZ, R0, 0x2000000, RZ, 0xc0, !PT ;  /* 0x0200000000ff7812 */ /* 0x000fe4000782c0ff */
[C---:B---3--:R-:W-:Y:S01]  /*20a0*/  @P3 LEA R42, P5, R30.reuse, R42, 0x1 ;  /* 0x0000002a1e2a3211 */ /* 0x048fe200078a08ff */
[----:B------:R-:W-:Y:S01]  /*20b0*/  @P4 IMAD.MOV.U32 R31, RZ, RZ, R63 ;  /* 0x000000ffff1f4224 */ /* 0x000fe200078e003f */
[----:B------:R-:W3:Y:S02]  /*20c0*/  @P0 LDC.64 R34, c[0x0][0x220] ;  /* 0x00008800ff220b82 */ /* 0x000ee40000000a00 */
[----:B------:R-:W-:-:S02]  /*20d0*/  @P3 LEA.HI.X R43, R30, R43, R21, 0x1, P5 ;  /* 0x0000002b1e2b3211 */ /* 0x000fc400028f0c15 */
[----:B------:R-:W-:Y:S01]  /*20e0*/  @P4 MOV R30, R60 ;  /* 0x0000003c001e4202 */ /* 0x000fe20000000f00 */
[----:B--2---:R-:W-:-:S04]  /*20f0*/  @P4 IMAD R21, R121, R28, RZ ;  /* 0x0000001c79154224 */ /* 0x004fc800078e02ff */
[C---:B------:R-:W-:Y:S01]  /*2100*/  @P4 IMAD R21, R116.reuse, R29, R21 ;  /* 0x0000001d74154224 */ /* 0x040fe200078e0215 */
[----:B------:R-:W2:Y:S01]  /*2110*/  @P1 LDC.64 R38, c[0x0][0x220] ;  /* 0x00008800ff261b82 */ /* 0x000ea20000000a00 */
[----:B------:R-:W-:-:S07]  /*2120*/  @P4 IMAD.WIDE.U32 R30, R116, R28, R30 ;  /* 0x0000001c741e4225 */ /* 0x000fce00078e001e */
[----:B------:R-:W4:Y:S01]  /*2130*/  @P1 LDC.64 R28, c[0x0][0x270] ;  /* 0x00009c00ff1c1b82 */ /* 0x000f220000000a00 */
[----:B------:R-:W-:Y:S02]  /*2140*/  @P4 IADD3 R21, R31, R21, RZ ;  /* 0x000000151f154210 */ /* 0x000fe40007ffe0ff */
[----:B-1----:R-:W-:-:S04]  /*2150*/  @P4 LEA R44, P5, R30, R44, 0x1 ;  /* 0x0000002c1e2c4211 */ /* 0x002fc800078a08ff */
[----:B------:R-:W-:Y:S02]  /*2160*/  @P4 LEA.HI.X R45, R30, R45, R21, 0x1, P5 ;  /* 0x0000002d1e2d4211 */ /* 0x000fe400028f0c15 */
[----:B------:R-:W-:Y:S02]  /*2170*/  SHF.R.S32.HI R21, RZ, 0x1f, R19 ;  /* 0x0000001fff157819 */ /* 0x000fe40000011413 */
[----:B------:R-:W-:-:S03]  /*2180*/  @P1 MOV R31, R63 ;  /* 0x0000003f001f1202 */ /* 0x000fc60000000f00 */
[----:B----4-:R-:W-:-:S04]  /*2190*/  @P1 IMAD R30, R21, R28, RZ ;  /* 0x0000001c151e1224 */ /* 0x010fc800078e02ff */
[----:B------:R-:W-:Y:S01]  /*21a0*/  @P1 IMAD R21, R19, R29, R30 ;  /* 0x0000001d13151224 */ /* 0x000fe200078e021e */
[----:B------:R-:W-:-:S05]  /*21b0*/  @P1 MOV R30, R60 ;  /* 0x0000003c001e1202 */ /* 0x000fca0000000f00 */
[----:B------:R-:W-:Y:S02]  /*21c0*/  @P1 IMAD.WIDE.U32 R30, R19, R28, R30 ;  /* 0x0000001c131e1225 */ /* 0x000fe400078e001e */
[----:B------:R-:W1:Y:S03]  /*21d0*/  @P0 LDC.64 R28, c[0x0][0x270] ;  /* 0x00009c00ff1c0b82 */ /* 0x000e660000000a00 */
[----:B------:R-:W-:Y:S02]  /*21e0*/  @P1 IADD3 R21, R31, R21, RZ ;  /* 0x000000151f151210 */ /* 0x000fe40007ffe0ff */
[----:B--2---:R-:W-:-:S04]  /*21f0*/  @P1 LEA R38, P5, R30, R38, 0x1 ;  /* 0x000000261e261211 */ /* 0x004fc800078a08ff */
[----:B------:R-:W-:Y:S02]  /*2200*/  @P1 LEA.HI.X R39, R30, R39, R21, 0x1, P5 ;  /* 0x000000271e271211 */ /* 0x000fe400028f0c15 */
[----:B------:R-:W-:Y:S01]  /*2210*/  SHF.R.S32.HI R21, RZ, 0x1f, R18 ;  /* 0x0000001fff157819 */ /* 0x000fe20000011412 */
[----:B------:R-:W-:Y:S01]  /*2220*/  @P0 IMAD.MOV.U32 R31, RZ, RZ, R63 ;  /* 0x000000ffff1f0224 */ /* 0x000fe200078e003f */
[----:B------:R-:W-:Y:S02]  /*2230*/  @P0 MOV R30, R60 ;  /* 0x0000003c001e0202 */ /* 0x000fe40000000f00 */
[----:B------:R-:W-:Y:S01]  /*2240*/  LOP3.LUT R0, R0, 0xdfffffff, RZ, 0xc0, !PT ;  /* 0xdfffffff00007812 */ /* 0x000fe200078ec0ff */
[-C--:B-1----:R-:W-:Y:S02]  /*2250*/  @P0 IMAD R21, R21, R28.reuse, RZ ;  /* 0x0000001c15150224 */ /* 0x082fe400078e02ff */
[----:B------:R-:W-:Y:S01]  /*2260*/  @P0 IMAD.WIDE.U32 R30, R18, R28, R30 ;  /* 0x0000001c121e0225 */ /* 0x000fe200078e001e */
[----:B------:R-:W-:-:S03]  /*2270*/  @P2 LOP3.LUT R0, R0, 0x20000000, RZ, 0xfc, !PT ;  /* 0x2000000000002812 */ /* 0x000fc600078efcff */
[----:B------:R-:W-:Y:S02]  /*2280*/  @P0 IMAD R21, R18, R29, R21 ;  /* 0x0000001d12150224 */ /* 0x000fe400078e0215 */
[----:B------:R-:W1:Y:S01]  /*2290*/  @P6 LDC.64 R28, c[0x0][0x270] ;  /* 0x00009c00ff1c6b82 */ /* 0x000e620000000a00 */
[----:B------:R-:W-:-:S04]  /*22a0*/  LOP3.LUT R0, R0, 0xbfffffff, RZ, 0xc0, !PT ;  /* 0xbfffffff00007812 */ /* 0x000fc800078ec0ff */
[----:B------:R-:W-:Y:S02]  /*22b0*/  @P3 LOP3.LUT R0, R0, 0x40000000, RZ, 0xfc, !PT ;  /* 0x4000000000003812 */ /* 0x000fe400078efcff */
[----:B------:R-:W-:Y:S02]  /*22c0*/  @P0 IADD3 R21, R31, R21, RZ ;  /* 0x000000151f150210 */ /* 0x000fe40007ffe0ff */
[----:B------:R-:W-:Y:S02]  /*22d0*/  LOP3.LUT R0, R0, 0x7fffffff, RZ, 0xc0, !PT ;  /* 0x7fffffff00007812 */ /* 0x000fe400078ec0ff */
[----:B---3--:R-:W-:Y:S02]  /*22e0*/  @P0 LEA R34, P5, R30, R34, 0x1 ;  /* 0x000000221e220211 */ /* 0x008fe400078a08ff */
[----:B------:R-:W-:Y:S02]  /*22f0*/  @P4 LOP3.LUT R0, R0, 0x80000000, RZ, 0xfc, !PT ;  /* 0x8000000000004812 */ /* 0x000fe400078efcff */
[----:B------:R-:W-:-:S02]  /*2300*/  @P0 LEA.HI.X R35, R30, R35, R21, 0x1, P5 ;  /* 0x000000231e230211 */ /* 0x000fc400028f0c15 */
[----:B------:R-:W-:Y:S02]  /*2310*/  SHF.R.S32.HI R21, RZ, 0x1f, R17 ;  /* 0x0000001fff157819 */ /* 0x000fe40000011411 */
[----:B------:R-:W-:-:S03]  /*2320*/  LOP3.LUT P3, RZ, R0, 0x400000, RZ, 0xc0, !PT ;  /* 0x0040000000ff7812 */ /* 0x000fc6000786c0ff */
[----:B-1----:R-:W-:Y:S01]  /*2330*/  @P6 IMAD R30, R21, R28, RZ ;  /* 0x0000001c151e6224 */ /* 0x002fe200078e02ff */
[----:B------:R-:W-:-:S03]  /*2340*/  @P6 MOV R31, R63 ;  /* 0x0000003f001f6202 */ /* 0x000fc60000000f00 */
[----:B------:R-:W-:Y:S01]  /*2350*/  @P6 IMAD R21, R17, R29, R30 ;  /* 0x0000001d11156224 */ /* 0x000fe200078e021e */
[----:B------:R-:W-:-:S05]  /*2360*/  @P6 MOV R30, R60 ;  /* 0x0000003c001e6202 */ /* 0x000fca0000000f00 */
[----:B------:R-:W1:Y:S01]  /*2370*/  @P3 LDC.64 R32, c[0x0][0x220] ;  /* 0x00008800ff203b82 */ /* 0x000e620000000a00 */
[----:B------:R-:W-:-:S07]  /*2380*/  @P6 IMAD.WIDE.U32 R30, R17, R28, R30 ;  /* 0x0000001c111e6225 */ /* 0x000fce00078e001e */
[----:B------:R-:W2:Y:S01]  /*2390*/  @P3 LDC.64 R28, c[0x0][0x270] ;  /* 0x00009c00ff1c3b82 */ /* 0x000ea20000000a00 */
[----:B------:R-:W-:Y:S02]  /*23a0*/  @P6 IADD3 R21, R31, R21, RZ ;  /* 0x000000151f156210 */ /* 0x000fe40007ffe0ff */
[----:B0-----:R-:W-:-:S04]  /*23b0*/  @P6 LEA R36, P5, R30, R36, 0x1 ;  /* 0x000000241e246211 */ /* 0x001fc800078a08ff */
[----:B------:R-:W-:Y:S02]  /*23c0*/  @P6 LEA.HI.X R37, R30, R37, R21, 0x1, P5 ;  /* 0x000000251e256211 */ /* 0x000fe400028f0c15 */
[----:B------:R-:W-:Y:S01]  /*23d0*/  SHF.R.S32.HI R21, RZ, 0x1f, R16 ;  /* 0x0000001fff157819 */ /* 0x000fe20000011410 */
[----:B------:R-:W-:Y:S01]  /*23e0*/  @P3 IMAD.MOV.U32 R31, RZ, RZ, R63 ;  /* 0x000000ffff1f3224 */ /* 0x000fe200078e003f */
[----:B------:R-:W-:Y:S02]  /*23f0*/  @P3 MOV R30, R60 ;  /* 0x0000003c001e3202 */ /* 0x000fe40000000f00 */
[----:B------:R-:W-:Y:S01]  /*2400*/  LOP3.LUT P1, RZ, R0, 0x200000, RZ, 0xc0, !PT ;  /* 0x0020000000ff7812 */ /* 0x000fe2000782c0ff */
[-C--:B--2---:R-:W-:Y:S02]  /*2410*/  @P3 IMAD R21, R21, R28.reuse, RZ ;  /* 0x0000001c15153224 */ /* 0x084fe400078e02ff */
[----:B------:R-:W-:-:S04]  /*2420*/  @P3 IMAD.WIDE.U32 R30, R16, R28, R30 ;  /* 0x0000001c101e3225 */ /* 0x000fc800078e001e */
[----:B------:R-:W-:Y:S01]  /*2430*/  @P3 IMAD R29, R16, R29, R21 ;  /* 0x0000001d101d3224 */ /* 0x000fe200078e0215 */
[----:B-1----:R-:W-:-:S04]  /*2440*/  @P3 LEA R32, P5, R30, R32, 0x1 ;  /* 0x000000201e203211 */ /* 0x002fc800078a08ff */
[----:B------:R-:W-:-:S04]  /*2450*/  @P3 IADD3 R29, R31, R29, RZ ;  /* 0x0000001d1f1d3210 */ /* 0x000fc80007ffe0ff */
[----:B------:R-:W-:Y:S02]  /*2460*/  @P3 LEA.HI.X R33, R30, R33, R29, 0x1, P5 ;  /* 0x000000211e213211 */ /* 0x000fe400028f0c1d */
[----:B------:R-:W0:Y:S01]  /*2470*/  @P1 LDC.64 R30, c[0x0][0x270] ;  /* 0x00009c00ff1e1b82 */ /* 0x000e220000000a00 */
[----:B------:R-:W-:Y:S02]  /*2480*/  SHF.R.S32.HI R21, RZ, 0x1f, R15 ;  /* 0x0000001fff157819 */ /* 0x000fe4000001140f */
[----:B------:R-:W-:Y:S02]  /*2490*/  @P1 MOV R29, R63 ;  /* 0x0000003f001d1202 */ /* 0x000fe40000000f00 */
[----:B------:R-:W-:-:S13]  /*24a0*/  LOP3.LUT P0, RZ, R0, 0x100000, RZ, 0xc0, !PT ;  /* 0x0010000000ff7812 */ /* 0x000fda000780c0ff */
[----:B------:R-:W1:Y:S01]  /*24b0*/  @P0 LDC.64 R54, c[0x0][0x270] ;  /* 0x00009c00ff360b82 */ /* 0x000e620000000a00 */
[----:B0-----:R-:W-:-:S04]  /*24c0*/  @P1 IMAD R28, R21, R30, RZ ;  /* 0x0000001e151c1224 */ /* 0x001fc800078e02ff */
[----:B------:R-:W-:Y:S01]  /*24d0*/  @P1 IMAD R21, R15, R31, R28 ;  /* 0x0000001f0f151224 */ /* 0x000fe200078e021c */
[----:B------:R-:W-:-:S05]  /*24e0*/  @P1 MOV R28, R60 ;  /* 0x0000003c001c1202 */ /* 0x000fca0000000f00 */
[----:B------:R-:W-:Y:S02]  /*24f0*/  @P1 IMAD.WIDE.U32 R30, R15, R30, R28 ;  /* 0x0000001e0f1e1225 */ /* 0x000fe400078e001c */
[----:B------:R-:W0:Y:S03]  /*2500*/  @P1 LDC.64 R28, c[0x0][0x220] ;  /* 0x00008800ff1c1b82 */ /* 0x000e260000000a00 */
[----:B------:R-:W-:Y:S01]  /*2510*/  @P1 IADD3 R21, R31, R21, RZ ;  /* 0x000000151f151210 */ /* 0x000fe20007ffe0ff */
[----:B------:R-:W-:Y:S01]  /*2520*/  @P0 IMAD.MOV.U32 R31, RZ, RZ, R63 ;  /* 0x000000ffff1f0224 */ /* 0x000fe200078e003f */
[----:B0-----:R-:W-:-:S04]  /*2530*/  @P1 LEA R28, P5, R30, R28, 0x1 ;  /* 0x0000001c1e1c1211 */ /* 0x001fc800078a08ff */
[----:B------:R-:W-:Y:S02]  /*2540*/  @P1 LEA.HI.X R29, R30, R29, R21, 0x1, P5 ;  /* 0x0000001d1e1d1211 */ /* 0x000fe400028f0c15 */
[----:B------:R-:W-:Y:S02]  /*2550*/  SHF.R.S32.HI R21, RZ, 0x1f, R14 ;  /* 0x0000001fff157819 */ /* 0x000fe4000001140e */
[----:B------:R-:W-:-:S03]  /*2560*/  @P0 MOV R30, R60 ;  /* 0x0000003c001e0202 */ /* 0x000fc60000000f00 */
[----:B-1----:R-:W-:-:S04]  /*2570*/  @P0 IMAD R21, R21, R54, RZ ;  /* 0x0000003615150224 */ /* 0x002fc800078e02ff */
[C---:B------:R-:W-:Y:S02]  /*2580*/  @P0 IMAD R21, R14.reuse, R55, R21 ;  /* 0x000000370e150224 */ /* 0x040fe400078e0215 */
[----:B------:R-:W-:Y:S02]  /*2590*/  @P0 IMAD.WIDE.U32 R54, R14, R54, R30 ;  /* 0x000000360e360225 */ /* 0x000fe400078e001e */
[----:B------:R-:W0:Y:S01]  /*25a0*/  @P0 LDC.64 R30, c[0x0][0x220] ;  /* 0x00008800ff1e0b82 */ /* 0x000e220000000a00 */
[C---:B------:R-:W-:Y:S02]  /*25b0*/  LOP3.LUT P6, RZ, R0.reuse, 0x80000, RZ, 0xc0, !PT ;  /* 0x0008000000ff7812 */ /* 0x040fe400078cc0ff */
[----:B------:R-:W-:Y:S02]  /*25c0*/  @P0 IADD3 R21, R55, R21, RZ ;  /* 0x0000001537150210 */ /* 0x000fe40007ffe0ff */
[----:B------:R-:W-:Y:S02]  /*25d0*/  LOP3.LUT P2, RZ, R0, 0x4000000, RZ, 0xc0, !PT ;  /* 0x0400000000ff7812 */ /* 0x000fe4000784c0ff */
[----:B0-----:R-:W-:-:S04]  /*25e0*/  @P0 LEA R30, P5, R54, R30, 0x1 ;  /* 0x0000001e361e0211 */ /* 0x001fc800078a08ff */
[----:B------:R-:W-:-:S03]  /*25f0*/  @P0 LEA.HI.X R31, R54, R31, R21, 0x1, P5 ;  /* 0x0000001f361f0211 */ /* 0x000fc600028f0c15 */
[----:B------:R-:W0:Y:S01]  /*2600*/  @P6 LDC.64 R54, c[0x0][0x270] ;  /* 0x00009c00ff366b82 */ /* 0x000e220000000a00 */
[----:B------:R-:W-:Y:S02]  /*2610*/  LOP3.LUT P5, RZ, R0, 0x20000, RZ, 0xc0, !PT ;  /* 0x0002000000ff7812 */ /* 0x000fe400078ac0ff */
[----:B------:R-:W-:Y:S02]  /*2620*/  MOV R21, RZ ;  /* 0x000000ff00157202 */ /* 0x000fe40000000f00 */
[----:B------:R-:W-:-:S04]  /*2630*/  SHF.R.S32.HI R103, RZ, 0x1f, R13 ;  /* 0x0000001fff677819 */ /* 0x000fc8000001140d */
[----:B------:R1:W2:Y:S02]  /*2640*/  @P2 LDG.E R21, desc[UR6][R22.64] ;  /* 0x0000000616152981 */ /* 0x0002a4000c1e1900 */
[----:B-1----:R-:W-:Y:S01]  /*2650*/  MOV R22, RZ ;  /* 0x000000ff00167202 */ /* 0x002fe20000000f00 */
[----:B0-----:R-:W-:-:S05]  /*2660*/  @P6 IMAD R102, R103, R54, RZ ;  /* 0x0000003667666224 */ /* 0x001fca00078e02ff */
[----:B------:R0:W3:Y:S01]  /*2670*/  @P5 LDG.E R22, desc[UR6][R26.64] ;  /* 0x000000061a165981 */ /* 0x0000e2000c1e1900 */
[----:B------:R-:W-:Y:S01]  /*2680*/  @P6 IMAD R23, R13, R55, R102 ;  /* 0x000000370d176224 */ /* 0x000fe200078e0266 */
[----:B0-----:R-:W-:Y:S02]  /*2690*/  @P6 MOV R26, R60 ;  /* 0x0000003c001a6202 */ /* 0x001fe40000000f00 */
[----:B------:R-:W-:-:S03]  /*26a0*/  @P6 MOV R27, R63 ;  /* 0x0000003f001b6202 */ /* 0x000fc60000000f00 */
[----:B------:R-:W-:-:S03]  /*26b0*/  @P6 IMAD.WIDE.U32 R54, R13, R54, R26 ;  /* 0x000000360d366225 */ /* 0x000fc600078e001a */
[----:B------:R-:W0:Y:S01]  /*26c0*/  @P6 LDC.64 R26, c[0x0][0x220] ;  /* 0x00008800ff1a6b82 */ /* 0x000e220000000a00 */
[C---:B------:R-:W-:Y:S01]  /*26d0*/  LOP3.LUT P2, RZ, R0.reuse, 0x40000, RZ, 0xc0, !PT ;  /* 0x0004000000ff7812 */ /* 0x040fe2000784c0ff */
[----:B------:R-:W-:Y:S01]  /*26e0*/  @P6 IMAD.IADD R23, R55, 0x1, R23 ;  /* 0x0000000137176824 */ /* 0x000fe200078e0217 */
[C---:B------:R-:W-:Y:S02]  /*26f0*/  LOP3.LUT P4, RZ, R0.reuse, 0x10000, RZ, 0xc0, !PT ;  /* 0x0001000000ff7812 */ /* 0x040fe4000788c0ff */
[----:B------:R-:W-:Y:S02]  /*2700*/  LOP3.LUT P3, RZ, R0, 0x8000, RZ, 0xc0, !PT ;  /* 0x0000800000ff7812 */ /* 0x000fe4000786c0ff */
[----:B0-----:R-:W-:-:S04]  /*2710*/  @P6 LEA R26, P5, R54, R26, 0x1 ;  /* 0x0000001a361a6211 */ /* 0x001fc800078a08ff */
[----:B------:R-:W-:-:S03]  /*2720*/  @P6 LEA.HI.X R27, R54, R27, R23, 0x1, P5 ;  /* 0x0000001b361b6211 */ /* 0x000fc600028f0c17 */
[----:B------:R-:W0:Y:S01]  /*2730*/  @P2 LDC.64 R54, c[0x0][0x270] ;  /* 0x00009c00ff362b82 */ /* 0x000e220000000a00 */
[----:B------:R-:W-:Y:S02]  /*2740*/  MOV R23, RZ ;  /* 0x000000ff00177202 */ /* 0x000fe40000000f00 */
[----:B------:R-:W-:-:S04]  /*2750*/  SHF.R.S32.HI R103, RZ, 0x1f, R12 ;  /* 0x0000001fff677819 */ /* 0x000fc8000001140c */
[----:B------:R1:W4:Y:S02]  /*2760*/  @P4 LDG.E R23, desc[UR6][R40.64] ;  /* 0x0000000628174981 */ /* 0x000324000c1e1900 */
[----:B-1----:R-:W-:-:S06]  /*2770*/  MOV R40, RZ ;  /* 0x000000ff00287202 */ /* 0x002fcc0000000f00 */
[----:B------:R1:W5:Y:S01]  /*2780*/  @P3 LDG.E R40, desc[UR6][R24.64] ;  /* 0x0000000618283981 */ /* 0x000362000c1e1900 */
[----:B0-----:R-:W-:Y:S02]  /*2790*/  @P2 IMAD R102, R103, R54, RZ ;  /* 0x0000003667662224 */ /* 0x001fe400078e02ff */
[----:B------:R-:W0:Y:S02]  /*27a0*/  S2R R103, SR_TID.X ;  /* 0x0000000000677919 */ /* 0x000e240000002100 */
[----:B------:R-:W-:Y:S02]  /*27b0*/  @P2 IMAD R41, R12, R55, R102 ;  /* 0x000000370c292224 */ /* 0x000fe400078e0266 */
[----:B------:R-:W0:Y:S01]  /*27c0*/  LDC R102, c[0x0][0x294] ;  /* 0x0000a500ff667b82 */ /* 0x000e220000000800 */
[----:B-1----:R-:W-:Y:S02]  /*27d0*/  @P2 MOV R24, R60 ;  /* 0x0000003c00182202 */ /* 0x002fe40000000f00 */
[----:B------:R-:W-:-:S03]  /*27e0*/  @P2 MOV R25, R63 ;  /* 0x0000003f00192202 */ /* 0x000fc60000000f00 */
[----:B------:R-:W-:-:S03]  /*27f0*/  @P2 IMAD.WIDE.U32 R54, R12, R54, R24 ;  /* 0x000000360c362225 */ /* 0x000fc600078e0018 */
[----:B------:R-:W1:Y:S01]  /*2800*/  @P2 LDC.64 R24, c[0x0][0x220] ;  /* 0x00008800ff182b82 */ /* 0x000e620000000a00 */
[----:B------:R-:W-:Y:S02]  /*2810*/  LOP3.LUT P0, RZ, R0, 0x2000, RZ, 0xc0, !PT ;  /* 0x0000200000ff7812 */ /* 0x000fe4000780c0ff */
[----:B------:R-:W-:Y:S02]  /*2820*/  @P2 IADD3 R41, R55, R41, RZ ;  /* 0x0000002937292210 */ /* 0x000fe40007ffe0ff */
[----:B-1----:R-:W-:-:S04]  /*2830*/  @P2 LEA R24, P5, R54, R24, 0x1 ;  /* 0x0000001836182211 */ /* 0x002fc800078a08ff */
[----:B------:R-:W-:Y:S02]  /*2840*/  @P2 LEA.HI.X R25, R54, R25, R41, 0x1, P5 ;  /* 0x0000001936192211 */ /* 0x000fe400028f0c29 */
[----:B------:R-:W-:Y:S02]  /*2850*/  CS2R R54, SRZ ;  /* 0x0000000000367805 */ /* 0x000fe4000001ff00 */
[----:B0-----:R-:W-:-:S04]  /*2860*/  SHF.R.U32.HI R41, RZ, 0x5, R103 ;  /* 0x00000005ff297819 */ /* 0x001fc80000011667 */
[----:B------:R0:W5:Y:S02]  /*2870*/  @P0 LDG.E R55, desc[UR6][R56.64] ;  /* 0x0000000638370981 */ /* 0x000164000c1e1900 */
[----:B0-----:R-:W-:-:S05]  /*2880*/  IMAD R57, R102, UR8, R41 ;  /* 0x0000000866397c24 */ /* 0x001fca000f8e0229 */
[----:B------:R-:W-:-:S04]  /*2890*/  IADD3 R41, R57, 0x1f0, RZ ;  /* 0x000001f039297810 */ /* 0x000fc80007ffe0ff */
[----:B------:R-:W-:Y:S02]  /*28a0*/  SHF.R.S32.HI R102, RZ, 0x1f, R41 ;  /* 0x0000001fff667819 */ /* 0x000fe40000011429 */
[----:B------:R-:W-:-:S04]  /*28b0*/  ISETP.GE.U32.AND P5, PT, R41, UR4, PT ;  /* 0x0000000429007c0c */ /* 0x000fc8000bfa6070 */
[----:B------:R-:W-:Y:S02]  /*28c0*/  ISETP.GE.AND.EX P5, PT, R102, UR5, PT, P5 ;  /* 0x0000000566007c0c */ /* 0x000fe4000bfa6350 */
[----:B------:R-:W-:Y:S02]  /*28d0*/  LOP3.LUT P6, RZ, R80, 0x4, RZ, 0xc0, !PT ;  /* 0x0000000450ff7812 */ /* 0x000fe400078cc0ff */
[----:B------:R-:W-:Y:S01]  /*28e0*/  ISETP.LT.U32.AND P5, PT, R103, 0x200, !P5 ;  /* 0x000002006700780c */ /* 0x000fe20006fa1070 */
[----:B------:R-:W-:Y:S01]  /*28f0*/  IMAD.MOV.U32 R56, RZ, RZ, RZ ;  /* 0x000000ffff387224 */ /* 0x000fe200078e00ff */
[----:B------:R-:W-:-:S09]  /*2900*/  LOP3.LUT P1, RZ, R0, 0x4000, RZ, 0xc0, !PT ;  /* 0x0000400000ff7812 */ /* 0x000fd2000782c0ff */
[----:B------:R0:W5:Y:S04]  /*2910*/  @P6 LDG.E R56, desc[UR6][R58.64] ;  /* 0x000000063a386981 */ /* 0x000168000c1e1900 */
[----:B------:R1:W5:Y:S01]  /*2920*/  @P1 LDG.E R54, desc[UR6][R92.64] ;  /* 0x000000065c361981 */ /* 0x000362000c1e1900 */
[----:B0-----:R-:W0:Y:S01]  /*2930*/  @P5 LDC.64 R58, c[0x0][0x270] ;  /* 0x00009c00ff3a5b82 */ /* 0x001e220000000a00 */
[----:B-1----:R-:W-:Y:S02]  /*2940*/  @P5 MOV R92, R60 ;  /* 0x0000003c005c5202 */ /* 0x002fe40000000f00 */
[----:B------:R-:W-:Y:S02]  /*2950*/  @P5 MOV R93, R63 ;  /* 0x0000003f005d5202 */ /* 0x000fe40000000f00 */
[----:B------:R-:W-:Y:S01]  /*2960*/  LOP3.LUT P4, RZ, R0, 0x80, RZ, 0xc0, !PT ;  /* 0x0000008000ff7812 */ /* 0x000fe2000788c0ff */
[----:B0-----:R-:W-:-:S02]  /*2970*/  @P5 IMAD R102, R102, R58, RZ ;  /* 0x0000003a66665224 */ /* 0x001fc400078e02ff */
[----:B------:R-:W-:-:S04]  /*2980*/  @P5 IMAD.WIDE.U32 R92, R41, R58, R92 ;  /* 0x0000003a295c5225 */ /* 0x000fc800078e005c */
[----:B------:R-:W-:Y:S02]  /*2990*/  @P5 IMAD R41, R41, R59, R102 ;  /* 0x0000003b29295224 */ /* 0x000fe400078e0266 */
[----:B------:R-:W0:Y:S01]  /*29a0*/  @P5 LDC.64 R58, c[0x0][0x220] ;  /* 0x00008800ff3a5b82 */ /* 0x000e220000000a00 */
[----:B------:R-:W-:-:S04]  /*29b0*/  LOP3.LUT R80, R80, 0xfffffffe, RZ, 0xc0, !PT ;  /* 0xfffffffe50507812 */ /* 0x000fc800078ec0ff */
[----:B------:R-:W-:Y:S02]  /*29c0*/  @P4 LOP3.LUT R80, R80, 0x1, RZ, 0xfc, !PT ;  /* 0x0000000150504812 */ /* 0x000fe400078efcff */
[C---:B------:R-:W-:Y:S02]  /*29d0*/  LOP3.LUT P4, RZ, R0.reuse, 0x100, RZ, 0xc0, !PT ;  /* 0x0000010000ff7812 */ /* 0x040fe4000788c0ff */
[----:B------:R-:W-:Y:S02]  /*29e0*/  @P5 IADD3 R41, R93, R41, RZ ;  /* 0x000000295d295210 */ /* 0x000fe40007ffe0ff */
[----:B------:R-:W-:Y:S02]  /*29f0*/  LOP3.LUT P0, RZ, R0, 0x400, RZ, 0xc0, !PT ;  /* 0x0000040000ff7812 */ /* 0x000fe4000780c0ff */
[----:B------:R-:W-:Y:S02]  /*2a00*/  LOP3.LUT R80, R80, 0xfffffffd, RZ, 0xc0, !PT ;  /* 0xfffffffd50507812 */ /* 0x000fe400078ec0ff */
[----:B------:R-:W-:-:S02]  /*2a10*/  LOP3.LUT P1, RZ, R0, 0x800, RZ, 0xc0, !PT ;  /* 0x0000080000ff7812 */ /* 0x000fc4000782c0ff */
[----:B0-----:R-:W-:-:S04]  /*2a20*/  @P5 LEA R58, P6, R92, R58, 0x1 ;  /* 0x0000003a5c3a5211 */ /* 0x001fc800078c08ff */
[----:B------:R-:W-:Y:S02]  /*2a30*/  @P5 LEA.HI.X R59, R92, R59, R41, 0x1, P6 ;  /* 0x0000003b5c3b5211 */ /* 0x000fe400030f0c29 */
[----:B------:R-:W-:Y:S02]  /*2a40*/  MOV R41, RZ ;  /* 0x000000ff00297202 */ /* 0x000fe40000000f00 */
[----:B------:R-:W-:Y:S02]  /*2a50*/  @P4 LOP3.LUT R80, R80, 0x2, RZ, 0xfc, !PT ;  /* 0x0000000250504812 */ /* 0x000fe400078efcff */
[----:B------:R-:W-:Y:S02]  /*2a60*/  LOP3.LUT P4, RZ, R0, 0x200, RZ, 0xc0, !PT ;  /* 0x0000020000ff7812 */ /* 0x000fe4000788c0ff */
[----:B------:R0:W5:Y:S02]  /*2a70*/  @P5 LDG.E R41, desc[UR6][R58.64] ;  /* 0x000000063a295981 */ /* 0x000164000c1e1900 */
[----:B0-----:R-:W-:-:S06]  /*2a80*/  CS2R R58, SRZ ;  /* 0x00000000003a7805 */ /* 0x001fcc000001ff00 */
[----:B------:R0:W5:Y:S04]  /*2a90*/  @P0 LDG.E R59, desc[UR6][R64.64] ;  /* 0x00000006403b0981 */ /* 0x000168000c1e1900 */
[----:B------:R-:W5:Y:S01]  /*2aa0*/  @P1 LDG.E R58, desc[UR6][R90.64] ;  /* 0x000000065a3a1981 */ /* 0x000f62000c1e1900 */
[----:B0-----:R-:W-:-:S06]  /*2ab0*/  CS2R R64, SRZ ;  /* 0x0000000000407805 */ /* 0x001fcc000001ff00 */
[----:B------:R-:W5:Y:S01]  /*2ac0*/  @P4 LDG.E R64, desc[UR6][R88.64] ;  /* 0x0000000658404981 */ /* 0x000f62000c1e1900 */
[----:B------:R-:W-:Y:S02]  /*2ad0*/  LOP3.LUT P4, RZ, R80, 0x2, RZ, 0xc0, !PT ;  /* 0x0000000250ff7812 */ /* 0x000fe4000788c0ff */
[C---:B------:R-:W-:Y:S02]  /*2ae0*/  LOP3.LUT P3, RZ, R0.reuse, 0x40, RZ, 0xc0, !PT ;  /* 0x0000004000ff7812 */ /* 0x040fe4000786c0ff */
[----:B------:R-:W-:-:S09]  /*2af0*/  LOP3.LUT P5, RZ, R0, 0x20, RZ, 0xc0, !PT ;  /* 0x0000002000ff7812 */ /* 0x000fd200078ac0ff */
[----:B------:R0:W5:Y:S01]  /*2b00*/  @P4 LDG.E R65, desc[UR6][R66.64] ;  /* 0x0000000642414981 */ /* 0x000162000c1e1900 */
[----:B------:R-:W-:Y:S02]  /*2b10*/  LOP3.LUT P4, RZ, R80, 0x1, RZ, 0xc0, !PT ;  /* 0x0000000150ff7812 */ /* 0x000fe4000788c0ff */
[----:B0-----:R-:W-:-:S11]  /*2b20*/  CS2R R66, SRZ ;  /* 0x0000000000427805 */ /* 0x001fd6000001ff00 */
[----:B------:R-:W5:Y:S04]  /*2b30*/  @P4 LDG.E R66, desc[UR6][R86.64] ;  /* 0x0000000656424981 */ /* 0x000f68000c1e1900 */
[----:B------:R0:W5:Y:S01]  /*2b40*/  @P3 LDG.E R67, desc[UR6][R68.64] ;  /* 0x0000000644433981 */ /* 0x000162000c1e1900 */
[----:B------:R-:W-:Y:S02]  /*2b50*/  LOP3.LUT P6, RZ, R0, 0x10, RZ, 0xc0, !PT ;  /* 0x0000001000ff7812 */ /* 0x000fe400078cc0ff */
[----:B0-----:R-:W-:-:S06]  /*2b60*/  CS2R R68, SRZ ;  /* 0x0000000000447805 */ /* 0x001fcc000001ff00 */
[----:B------:R-:W5:Y:S01]  /*2b70*/  @P5 LDG.E R68, desc[UR6][R78.64] ;  /* 0x000000064e445981 */ /* 0x000f62000c1e1900 */
[C---:B------:R-:W-:Y:S02]  /*2b80*/  LOP3.LUT P5, RZ, R0.reuse, 0x80000, RZ, 0xc0, !PT ;  /* 0x0008000000ff7812 */ /* 0x040fe400078ac0ff */
[C---:B------:R-:W-:Y:S02]  /*2b90*/  LOP3.LUT P2, RZ, R0.reuse, 0x8, RZ, 0xc0, !PT ;  /* 0x0000000800ff7812 */ /* 0x040fe4000784c0ff */
[----:B------:R0:W5:Y:S01]  /*2ba0*/  @P6 LDG.E R69, desc[UR6][R72.64] ;  /* 0x0000000648456981 */ /* 0x000162000c1e1900 */
[----:B------:R-:W-:Y:S02]  /*2bb0*/  P2R R86, PR, RZ, 0x20 ;  /* 0x00000020ff567803 */ /* 0x000fe40000000000 */
[----:B------:R-:W-:-:S04]  /*2bc0*/  LOP3.LUT P5, RZ, R0, 0x100000, RZ, 0xc0, !PT ;  /* 0x0010000000ff7812 */ /* 0x000fc800078ac0ff */
[----:B------:R-:W-:Y:S02]  /*2bd0*/  P2R R80, PR, RZ, 0x20 ;  /* 0x00000020ff507803 */ /* 0x000fe40000000000 */
[C---:B------:R-:W-:Y:S02]  /*2be0*/  LOP3.LUT P5, RZ, R0.reuse, 0x200000, RZ, 0xc0, !PT ;  /* 0x0020000000ff7812 */ /* 0x040fe400078ac0ff */
[C---:B------:R-:W-:Y:S02]  /*2bf0*/  LOP3.LUT P1, RZ, R0.reuse, 0x4, RZ, 0xc0, !PT ;  /* 0x0000000400ff7812 */ /* 0x040fe4000782c0ff */
[----:B------:R-:W-:Y:S02]  /*2c00*/  P2R R87, PR, RZ, 0x20 ;  /* 0x00000020ff577803 */ /* 0x000fe40000000000 */
[----:B------:R-:W-:Y:S02]  /*2c10*/  LOP3.LUT P5, RZ, R0, 0x400000, RZ, 0xc0, !PT ;  /* 0x0040000000ff7812 */ /* 0x000fe400078ac0ff */
[----:B0-----:R-:W-:-:S02]  /*2c20*/  CS2R R72, SRZ ;  /* 0x0000000000487805 */ /* 0x001fc4000001ff00 */
[C---:B------:R-:W-:Y:S02]  /*2c30*/  LOP3.LUT P0, RZ, R0.reuse, 0x2, RZ, 0xc0, !PT ;  /* 0x0000000200ff7812 */ /* 0x040fe4000780c0ff */
[----:B------:R-:W-:Y:S02]  /*2c40*/  P2R R88, PR, RZ, 0x20 ;  /* 0x00000020ff587803 */ /* 0x000fe40000000000 */
[C---:B------:R-:W-:Y:S01]  /*2c50*/  LOP3.LUT P5, RZ, R0.reuse, 0x800000, RZ, 0xc0, !PT ;  /* 0x0080000000ff7812 */ /* 0x040fe200078ac0ff */
[----:B------:R0:W5:Y:S01]  /*2c60*/  @P2 LDG.E R72, desc[UR6][R74.64] ;  /* 0x000000064a482981 */ /* 0x000162000c1e1900 */
[C---:B------:R-:W-:Y:S02]  /*2c70*/  LOP3.LUT P3, RZ, R0.reuse, 0x40000000, RZ, 0xc0, !PT ;  /* 0x4000000000ff7812 */ /* 0x040fe4000786c0ff */
[----:B------:R-:W-:Y:S01]  /*2c80*/  P2R R89, PR, RZ, 0x20 ;  /* 0x00000020ff597803 */ /* 0x000fe20000000000 */
[----:B------:R-:W5:Y:S01]  /*2c90*/  @P1 LDG.E R73, desc[UR6][R76.64] ;  /* 0x000000064c491981 */ /* 0x000f62000c1e1900 */
[----:B------:R-:W-:-:S02]  /*2ca0*/  LOP3.LUT P5, RZ, R0, 0x1000000, RZ, 0xc0, !PT ;  /* 0x0100000000ff7812 */ /* 0x000fc400078ac0ff */
[----:B------:R-:W-:Y:S02]  /*2cb0*/  CS2R R78, SRZ ;  /* 0x00000000004e7805 */ /* 0x000fe4000001ff00 */
[----:B0-----:R-:W-:Y:S02]  /*2cc0*/  CS2R R74, SRZ ;  /* 0x00000000004a7805 */ /* 0x001fe4000001ff00 */
[----:B------:R-:W-:Y:S02]  /*2cd0*/  P2R R90, PR, RZ, 0x20 ;  /* 0x00000020ff5a7803 */ /* 0x000fe40000000000 */
[C---:B------:R-:W-:Y:S01]  /*2ce0*/  LOP3.LUT P5, RZ, R0.reuse, 0x2000000, RZ, 0xc0, !PT ;  /* 0x0200000000ff7812 */ /* 0x040fe200078ac0ff */
[----:B------:R0:W5:Y:S04]  /*2cf0*/  @P3 LDG.E R78, desc[UR6][R42.64] ;  /* 0x000000062a4e3981 */ /* 0x000168000c1e1900 */
[----:B------:R-:W5:Y:S01]  /*2d00*/  @P0 LDG.E R74, desc[UR6][R52.64] ;  /* 0x00000006344a0981 */ /* 0x000f62000c1e1900 */
[----:B------:R-:W-:-:S02]  /*2d10*/  LOP3.LUT P0, RZ, R0, 0x8000000, RZ, 0xc0, !PT ;  /* 0x0800000000ff7812 */ /* 0x000fc4000780c0ff */
[----:B------:R-:W-:Y:S02]  /*2d20*/  LOP3.LUT P1, RZ, R0, 0x10000000, RZ, 0xc0, !PT ;  /* 0x1000000000ff7812 */ /* 0x000fe4000782c0ff */
[----:B0-----:R-:W-:Y:S02]  /*2d30*/  CS2R R42, SRZ ;  /* 0x00000000002a7805 */ /* 0x001fe4000001ff00 */
[----:B------:R-:W-:-:S04]  /*2d40*/  CS2R R76, SRZ ;  /* 0x00000000004c7805 */ /* 0x000fc8000001ff00 */
[----:B------:R-:W5:Y:S01]  /*2d50*/  @P5 LDG.E R42, desc[UR6][R38.64] ;  /* 0x00000006262a5981 */ /* 0x000f62000c1e1900 */
[----:B------:R-:W-:Y:S02]  /*2d60*/  ISETP.NE.AND P5, PT, R90, RZ, PT ;  /* 0x000000ff5a00720c */ /* 0x000fe40003fa5270 */
[C---:B------:R-:W-:Y:S01]  /*2d70*/  LOP3.LUT P2, RZ, R0.reuse, 0x20000000, RZ, 0xc0, !PT ;  /* 0x2000000000ff7812 */ /* 0x040fe2000784c0ff */
[----:B------:R0:W5:Y:S04]  /*2d80*/  @P0 LDG.E R75, desc[UR6][R48.64] ;  /* 0x00000006304b0981 */ /* 0x000168000c1e1900 */
[----:B------:R1:W5:Y:S01]  /*2d90*/  @P1 LDG.E R76, desc[UR6][R50.64] ;  /* 0x00000006324c1981 */ /* 0x000362000c1e1900 */
[----:B------:R-:W-:-:S05]  /*2da0*/  LOP3.LUT P4, RZ, R0, 0x80000000, RZ, 0xc0, !PT ;  /* 0x8000000000ff7812 */ /* 0x000fca000788c0ff */
[----:B------:R2:W5:Y:S01]  /*2db0*/  @P5 LDG.E R43, desc[UR6][R34.64] ;  /* 0x00000006222b5981 */ /* 0x000562000c1e1900 */
[----:B------:R-:W-:-:S03]  /*2dc0*/  ISETP.NE.AND P5, PT, R89, RZ, PT ;  /* 0x000000ff5900720c */ /* 0x000fc60003fa5270 */
[----:B------:R-:W5:Y:S01]  /*2dd0*/  @P2 LDG.E R77, desc[UR6][R46.64] ;  /* 0x000000062e4d2981 */ /* 0x000f62000c1e1900 */
[----:B0-----:R-:W-:-:S03]  /*2de0*/  CS2R R48, SRZ ;  /* 0x0000000000307805 */ /* 0x001fc6000001ff00 */
[----:B------:R-:W5:Y:S06]  /*2df0*/  @P4 LDG.E R79, desc[UR6][R44.64] ;  /* 0x000000062c4f4981 */ /* 0x000f6c000c1e1900 */
[----:B------:R-:W5:Y:S01]  /*2e00*/  @P5 LDG.E R48, desc[UR6][R36.64] ;  /* 0x0000000624305981 */ /* 0x000f62000c1e1900 */
[----:B------:R-:W-:Y:S02]  /*2e10*/  ISETP.NE.AND P5, PT, R88, RZ, PT ;  /* 0x000000ff5800720c */ /* 0x000fe40003fa5270 */
[----:B-1----:R-:W-:-:S11]  /*2e20*/  CS2R R50, SRZ ;  /* 0x0000000000327805 */ /* 0x002fd6000001ff00 */
[----:B------:R0:W5:Y:S01]  /*2e30*/  @P5 LDG.E R49, desc[UR6][R32.64] ;  /* 0x0000000620315981 */ /* 0x000162000c1e1900 */
[----:B------:R-:W-:-:S13]  /*2e40*/  ISETP.NE.AND P5, PT, R87, RZ, PT ;  /* 0x000000ff5700720c */ /* 0x000fda0003fa5270 */
[----:B------:R1:W5:Y:S01]  /*2e50*/  @P5 LDG.E R50, desc[UR6][R28.64] ;  /* 0x000000061c325981 */ /* 0x000362000c1e1900 */
[----:B------:R-:W-:Y:S02]  /*2e60*/  ISETP.NE.AND P5, PT, R80, RZ, PT ;  /* 0x000000ff5000720c */ /* 0x000fe40003fa5270 */
[----:B------:R-:W-:Y:S02]  /*2e70*/  CS2R R52, SRZ ;  /* 0x0000000000347805 */ /* 0x000fe4000001ff00 */
[----:B------:R-:W-:-:S09]  /*2e80*/  LOP3.LUT P6, RZ, R0, 0x40000, RZ, 0xc0, !PT ;  /* 0x0004000000ff7812 */ /* 0x000fd200078cc0ff */
[----:B------:R-:W5:Y:S01]  /*2e90*/  @P5 LDG.E R51, desc[UR6][R30.64] ;  /* 0x000000061e335981 */ /* 0x000f62000c1e1900 */
[----:B------:R-:W-:-:S03]  /*2ea0*/  ISETP.NE.AND P5, PT, R86, RZ, PT ;  /* 0x000000ff5600720c */ /* 0x000fc60003fa5270 */
[----:B------:R4:W5:Y:S10]  /*2eb0*/  @P6 LDG.E R53, desc[UR6][R24.64] ;  /* 0x0000000618356981 */ /* 0x000974000c1e1900 */
[----:B------:R5:W5:Y:S01]  /*2ec0*/  @P5 LDG.E R52, desc[UR6][R26.64] ;  /* 0x000000061a345981 */ /* 0x000b62000c1e1900 */
[----:B--2---:R-:W-:-:S02]  /*2ed0*/  PRMT R34, R21, 0x7632, R34 ;  /* 0x0000763215227816 */ /* 0x004fc40000000022 */
[----:B---3--:R-:W-:-:S03]  /*2ee0*/  PRMT R35, R22, 0x7632, R35 ;  /* 0x0000763216237816 */ /* 0x008fc60000000023 */
[----:B0-----:R-:W-:Y:S01]  /*2ef0*/  IMAD.U32 R33, R34, 0x10000, RZ ;  /* 0x0001000022217824 */ /* 0x001fe200078e00ff */
[----:B------:R-:W-:Y:S02]  /*2f00*/  SHF.L.U32 R32, R21, 0x10, RZ ;  /* 0x0000001015207819 */ /* 0x000fe400000006ff */
[----:B------:R-:W-:Y:S01]  /*2f10*/  SHF.L.U32 R35, R35, 0x10, RZ ;  /* 0x0000001023237819 */ /* 0x000fe200000006ff */
[----:B-1----:R-:W-:Y:S01]  /*2f20*/  FMUL.FTZ R29, R33, R33 ;  /* 0x00000021211d7220 */ /* 0x002fe20000410000 */
[----:B------:R-:W-:-:S03]  /*2f30*/  SHF.L.U32 R28, R22, 0x10, RZ ;  /* 0x00000010161c7819 */ /* 0x000fc600000006ff */
[----:B------:R-:W-:Y:S01]  /*2f40*/  FFMA.FTZ R29, R32, R32, R29 ;  /* 0x00000020201d7223 */ /* 0x000fe2000001001d */
[----:B----4-:R-:W-:Y:S01]  /*2f50*/  FMUL.FTZ R25, R35, R35 ;  /* 0x0000002323197220 */ /* 0x010fe20000410000 */
[C---:B------:R-:W-:Y:S01]  /*2f60*/  PRMT R30, R23.reuse, 0x7632, R30 ;  /* 0x00007632171e7816 */ /* 0x040fe2000000001e */
[C---:B------:R-:W-:Y:S01]  /*2f70*/  FADD.FTZ R24, R28.reuse, R35 ;  /* 0x000000231c187221 */ /* 0x040fe20000010000 */
[----:B------:R-:W-:Y:S01]  /*2f80*/  FADD.FTZ R29, RZ, R29 ;  /* 0x0000001dff1d7221 */ /* 0x000fe20000010000 */
[----:B------:R-:W-:Y:S01]  /*2f90*/  FFMA.FTZ R28, R28, R28, R25 ;  /* 0x0000001c1c1c7223 */ /* 0x000fe20000010019 */
[----:B------:R-:W-:Y:S01]  /*2fa0*/  FADD.FTZ R33, R32, R33 ;  /* 0x0000002120217221 */ /* 0x000fe20000010000 */
[----:B------:R-:W-:Y:S02]  /*2fb0*/  SHF.L.U32 R30, R30, 0x10, RZ ;  /* 0x000000101e1e7819 */ /* 0x000fe400000006ff */
[----:B------:R-:W-:Y:S01]  /*2fc0*/  SHF.L.U32 R25, R23, 0x10, RZ ;  /* 0x0000001017197819 */ /* 0x000fe200000006ff */
[----:B------:R-:W-:Y:S01]  /*2fd0*/  FADD.FTZ R28, R29, R28 ;  /* 0x0000001c1d1c7221 */ /* 0x000fe20000010000 */
[----:B------:R-:W-:Y:S01]  /*2fe0*/  FADD.FTZ R33, RZ, R33 ;  /* 0x00000021ff217221 */ /* 0x000fe20000010000 */
[----:B-----5:R-:W-:Y:S01]  /*2ff0*/  PRMT R29, R40, 0x7632, R29 ;  /* 0x00007632281d7816 */ /* 0x020fe2000000001d */
[----:B------:R-:W-:Y:S01]  /*3000*/  FMUL.FTZ R26, R30, R30 ;  /* 0x0000001e1e1a7220 */ /* 0x000fe20000410000 */
[----:B------:R-:W-:Y:S01]  /*3010*/  FADD.FTZ R27, R25, R30 ;  /* 0x0000001e191b7221 */ /* 0x000fe20000010000 */
[----:B------:R-:W-:Y:S01]  /*3020*/  FADD.FTZ R24, R33, R24 ;  /* 0x0000001821187221 */ /* 0x000fe20000010000 */
[----:B------:R-:W-:Y:S01]  /*3030*/  PRMT R30, R54, 0x7632, R30 ;  /* 0x00007632361e7816 */ /* 0x000fe2000000001e */
[----:B------:R-:W-:-:S02]  /*3040*/  IMAD.U32 R29, R29, 0x10000, RZ ;  /* 0x000100001d1d7824 */ /* 0x000fc400078e00ff */
[----:B------:R-:W-:Y:S01]  /*3050*/  FFMA.FTZ R25, R25, R25, R26 ;  /* 0x0000001919197223 */ /* 0x000fe2000001001a */
        /* <DEDUP_REMOVED lines=45> */
[----:B------:R-:W-:Y:S01]  /*3330*/  FADD.FTZ R24, R24, R31 ;  /* 0x0000001f18187221 */ /* 0x000fe20000010000 */
[----:B------:R-:W-:Y:S01]  /*3340*/  IMAD.U32 R28, R28, 0x10000, RZ ;  /* 0x000100001c1c7824 */ /* 0x000fe200078e00ff */
[----:B------:R-:W-:Y:S02]  /*3350*/  SHF.L.U32 R27, R64, 0x10, RZ ;  /* 0x00000010401b7819 */ /* 0x000fe400000006ff */
[----:B------:R-:W-:Y:S01]  /*3360*/  PRMT R30, R65, 0x7632, R30 ;  /* 0x00007632411e7816 */ /* 0x000fe2000000001e */
[----:B------:R-:W-:Y:S01]  /*3370*/  FADD.FTZ R25, R25, R26 ;  /* 0x0000001a19197221 */ /* 0x000fe20000010000 */
[----:B------:R-:W-:Y:S01]  /*3380*/  FMUL.FTZ R26, R28, R28 ;  /* 0x0000001c1c1a7220 */ /* 0x000fe20000410000 */
[----:B------:R-:W-:Y:S01]  /*3390*/  FADD.FTZ R24, R24, R29 ;  /* 0x0000001d18187221 */ /* 0x000fe20000010000 */
[----:B------:R-:W-:Y:S01]  /*33a0*/  SHF.L.U32 R31, R30, 0x10, RZ ;  /* 0x000000101e1f7819 */ /* 0x000fe200000006ff */
[----:B------:R-:W-:Y:S01]  /*33b0*/  FADD.FTZ R29, R27, R28 ;  /* 0x0000001c1b1d7221 */ /* 0x000fe20000010000 */
[----:B------:R-:W-:Y:S01]  /*33c0*/  SHF.L.U32 R28, R65, 0x10, RZ ;  /* 0x00000010411c7819 */ /* 0x000fe200000006ff */
[----:B------:R-:W-:-:S02]  /*33d0*/  FFMA.FTZ R26, R27, R27, R26 ;  /* 0x0000001b1b1a7223 */ /* 0x000fc4000001001a */
[----:B------:R-:W-:Y:S01]  /*33e0*/  FMUL.FTZ R27, R31, R31 ;  /* 0x0000001f1f1b7220 */ /* 0x000fe20000410000 */
[----:B------:R-:W-:Y:S01]  /*33f0*/  FADD.FTZ R24, R24, R29 ;  /* 0x0000001d18187221 */ /* 0x000fe20000010000 */
        /* <DEDUP_REMOVED lines=9> */
[C---:B------:R-:W-:Y:S02]  /*3490*/  FADD.FTZ R29, R26.reuse, R29 ;  /* 0x0000001d1a1d7221 */ /* 0x040fe40000010000 */
[----:B------:R-:W-:Y:S01]  /*34a0*/  FFMA.FTZ R26, R26, R26, R27 ;  /* 0x0000001a1a1a7223 */ /* 0x000fe2000001001b */
[----:B------:R-:W-:Y:S02]  /*34b0*/  IMAD.U32 R28, R28, 0x10000, RZ ;  /* 0x000100001c1c7824 */ /* 0x000fe400078e00ff */
        /* <DEDUP_REMOVED lines=19> */
[--C-:B------:R-:W-:Y:S02]  /*35f0*/  FADD.FTZ R25, R25, R28.reuse ;  /* 0x0000001c19197221 */ /* 0x100fe40000010000 */
[C---:B------:R-:W-:Y:S01]  /*3600*/  FADD.FTZ R29, R26.reuse, R29 ;  /* 0x0000001d1a1d7221 */ /* 0x040fe20000010000 */
[----:B------:R-:W-:Y:S01]  /*3610*/  FFMA.FTZ R26, R26, R26, R27 ;  /* 0x0000001a1a1a7223 */ /* 0x000fe2000001001b */
[----:B------:R-:W-:Y:S01]  /*3620*/  PRMT R28, R72, 0x7632, R28 ;  /* 0x00007632481c7816 */ /* 0x000fe2000000001c */
[----:B------:R-:W-:Y:S01]  /*3630*/  FADD.FTZ R24, R24, R31 ;  /* 0x0000001f18187221 */ /* 0x000fe20000010000 */
[----:B------:R-:W-:Y:S02]  /*3640*/  SHF.L.U32 R27, R72, 0x10, RZ ;  /* 0x00000010481b7819 */ /* 0x000fe400000006ff */
[----:B------:R-:W-:Y:S01]  /*3650*/  PRMT R30, R73, 0x7632, R30 ;  /* 0x00007632491e7816 */ /* 0x000fe2000000001e */
[----:B------:R-:W-:-:S02]  /*3660*/  IMAD.U32 R28, R28, 0x10000, RZ ;  /* 0x000100001c1c7824 */ /* 0x000fc400078e00ff */
[----:B------:R-:W-:Y:S01]  /*3670*/  FADD.FTZ R25, R25, R26 ;  /* 0x0000001a19197221 */ /* 0x000fe20000010000 */
[----:B------:R-:W-:Y:S01]  /*3680*/  FADD.FTZ R24, R24, R29 ;  /* 0x0000001d18187221 */ /* 0x000fe20000010000 */
[----:B------:R-:W-:Y:S01]  /*3690*/  SHF.L.U32 R31, R30, 0x10, RZ ;  /* 0x000000101e1f7819 */ /* 0x000fe200000006ff */
[----:B------:R-:W-:Y:S01]  /*36a0*/  FMUL.FTZ R26, R28, R28 ;  /* 0x0000001c1c1a7220 */ /* 0x000fe20000410000 */
[----:B------:R-:W-:Y:S01]  /*36b0*/  FADD.FTZ R29, R27, R28 ;  /* 0x0000001c1b1d7221 */ /* 0x000fe20000010000 */
[----:B------:R-:W-:Y:S02]  /*36c0*/  SHF.L.U32 R28, R73, 0x10, RZ ;  /* 0x00000010491c7819 */ /* 0x000fe400000006ff */
[----:B------:R-:W-:Y:S01]  /*36d0*/  FFMA.FTZ R26, R27, R27, R26 ;  /* 0x0000001b1b1a7223 */ /* 0x000fe2000001001a */
[----:B------:R-:W-:Y:S01]  /*36e0*/  FMUL.FTZ R27, R31, R31 ;  /* 0x0000001f1f1b7220 */ /* 0x000fe20000410000 */
[----:B------:R-:W-:Y:S01]  /*36f0*/  FADD.FTZ R24, R24, R29 ;  /* 0x0000001d18187221 */ /* 0x000fe20000010000 */
[----:B------:R-:W-:Y:S01]  /*3700*/  PRMT R30, R74, 0x7632, R30 ;  /* 0x000076324a1e7816 */ /* 0x000fe2000000001e */
[C---:B------:R-:W-:Y:S01]  /*3710*/  FADD.FTZ R31, R28.reuse, R31 ;  /* 0x0000001f1c1f7221 */ /* 0x040fe20000010000 */
[----:B------:R-:W-:Y:S01]  /*3720*/  FADD.FTZ R25, R25, R26 ;  /* 0x0000001a19197221 */ /* 0x000fe20000010000 */
[----:B------:R-:W-:Y:S01]  /*3730*/  FFMA.FTZ R28, R28, R28, R27 ;  /* 0x0000001c1c1c7223 */ /* 0x000fe2000001001b */
[----:B------:R-:W-:-:S02]  /*3740*/  SHF.L.U32 R29, R30, 0x10, RZ ;  /* 0x000000101e1d7819 */ /* 0x000fc400000006ff */
[----:B------:R-:W-:Y:S01]  /*3750*/  SHF.L.U32 R26, R74, 0x10, RZ ;  /* 0x000000104a1a7819 */ /* 0x000fe200000006ff */
[--C-:B------:R-:W-:Y:S02]  /*3760*/  FADD.FTZ R25, R25, R28.reuse ;  /* 0x0000001c19197221 */ /* 0x100fe40000010000 */
[----:B------:R-:W-:Y:S02]  /*3770*/  FMUL.FTZ R27, R29, R29 ;  /* 0x0000001d1d1b7220 */ /* 0x000fe40000410000 */
[C---:B------:R-:W-:Y:S01]  /*3780*/  FADD.FTZ R29, R26.reuse, R29 ;  /* 0x0000001d1a1d7221 */ /* 0x040fe20000010000 */
[----:B------:R-:W-:Y:S01]  /*3790*/  PRMT R28, R75, 0x7632, R28 ;  /* 0x000076324b1c7816 */ /* 0x000fe2000000001c */
[----:B------:R-:W-:Y:S01]  /*37a0*/  FFMA.FTZ R26, R26, R26, R27 ;  /* 0x0000001a1a1a7223 */ /* 0x000fe2000001001b */
[----:B------:R-:W-:Y:S02]  /*37b0*/  FADD.FTZ R24, R24, R31 ;  /* 0x0000001f18187221 */ /* 0x000fe40000010000 */
[----:B------:R-:W-:-:S02]  /*37c0*/  SHF.L.U32 R28, R28, 0x10, RZ ;  /* 0x000000101c1c7819 */ /* 0x000fc400000006ff */
[----:B------:R-:W-:Y:S01]  /*37d0*/  PRMT R30, R76, 0x7632, R30 ;  /* 0x000076324c1e7816 */ /* 0x000fe2000000001e */
[----:B------:R-:W-:Y:S02]  /*37e0*/  IMAD.U32 R27, R75, 0x10000, RZ ;  /* 0x000100004b1b7824 */ /* 0x000fe400078e00ff */
[----:B------:R-:W-:Y:S01]  /*37f0*/  FADD.FTZ R25, R25, R26 ;  /* 0x0000001a19197221 */ /* 0x000fe20000010000 */
[----:B------:R-:W-:Y:S01]  /*3800*/  FMUL.FTZ R26, R28, R28 ;  /* 0x0000001c1c1a7220 */ /* 0x000fe20000410000 */
[----:B------:R-:W-:Y:S01]  /*3810*/  SHF.L.U32 R31, R30, 0x10, RZ ;  /* 0x000000101e1f7819 */ /* 0x000fe200000006ff */
        /* <DEDUP_REMOVED lines=17> */
[----:B------:R-:W-:Y:S02]  /*3930*/  PRMT R30, R79, 0x7632, R30 ;  /* 0x000076324f1e7816 */ /* 0x000fe4000000001e */
[----:B------:R-:W-:Y:S01]  /*3940*/  SHF.L.U32 R28, R28, 0x10, RZ ;  /* 0x000000101c1c7819 */ /* 0x000fe200000006ff */
[----:B------:R-:W-:Y:S01]  /*3950*/  FADD.FTZ R24, R24, R31 ;  /* 0x0000001f18187221 */ /* 0x000fe20000010000 */
[----:B------:R-:W-:Y:S01]  /*3960*/  SHF.L.U32 R27, R78, 0x10, RZ ;  /* 0x000000104e1b7819 */ /* 0x000fe200000006ff */
[----:B------:R-:W-:Y:S01]  /*3970*/  FADD.FTZ R25, R25, R26 ;  /* 0x0000001a19197221 */ /* 0x000fe20000010000 */
[----:B------:R-:W-:-:S02]  /*3980*/  IMAD.U32 R31, R30, 0x10000, RZ ;  /* 0x000100001e1f7824 */ /* 0x000fc400078e00ff */
        /* <DEDUP_REMOVED lines=26> */
[----:B------:R-:W-:Y:S01]  /*3b30*/  FADD.FTZ R29, R27, R28 ;  /* 0x0000001c1b1d7221 */ /* 0x000fe20000010000 */
[----:B------:R-:W-:-:S02]  /*3b40*/  IMAD.U32 R28, R48, 0x10000, RZ ;  /* 0x00010000301c7824 */ /* 0x000fc400078e00ff */
        /* <DEDUP_REMOVED lines=8> */
[----:B------:R-:W-:Y:S02]  /*3bd0*/  SHF.L.U32 R26, R49, 0x10, RZ ;  /* 0x00000010311a7819 */ /* 0x000fe400000006ff */
[----:B------:R-:W-:Y:S01]  /*3be0*/  FMUL.FTZ R27, R29, R29 ;  /* 0x0000001d1d1b7220 */ /* 0x000fe20000410000 */
[--C-:B------:R-:W-:Y:S01]  /*3bf0*/  FADD.FTZ R25, R25, R28.reuse ;  /* 0x0000001c19197221 */ /* 0x100fe20000010000 */
[----:B------:R-:W-:Y:S01]  /*3c00*/  PRMT R28, R50, 0x7632, R28 ;  /* 0x00007632321c7816 */ /* 0x000fe2000000001c */
[C---:B------:R-:W-:Y:S01]  /*3c10*/  FADD.FTZ R29, R26.reuse, R29 ;  /* 0x0000001d1a1d7221 */ /* 0x040fe20000010000 */
[----:B------:R-:W-:-:S02]  /*3c20*/  FFMA.FTZ R26, R26, R26, R27 ;  /* 0x0000001a1a1a7223 */ /* 0x000fc4000001001b */
[----:B------:R-:W-:Y:S01]  /*3c30*/  SHF.L.U32 R28, R28, 0x10, RZ ;  /* 0x000000101c1c7819 */ /* 0x000fe200000006ff */
[----:B------:R-:W-:Y:S01]  /*3c40*/  FADD.FTZ R24, R24, R31 ;  /* 0x0000001f18187221 */ /* 0x000fe20000010000 */
[----:B------:R-:W-:Y:S02]  /*3c50*/  PRMT R30, R51, 0x7632, R30 ;  /* 0x00007632331e7816 */ /* 0x000fe4000000001e */
[----:B------:R-:W-:Y:S01]  /*3c60*/  SHF.L.U32 R27, R50, 0x10, RZ ;  /* 0x00000010321b7819 */ /* 0x000fe200000006ff */
[----:B------:R-:W-:Y:S01]  /*3c70*/  FADD.FTZ R25, R25, R26 ;  /* 0x0000001a19197221 */ /* 0x000fe20000010000 */
[----:B------:R-:W-:Y:S01]  /*3c80*/  FMUL.FTZ R26, R28, R28 ;  /* 0x0000001c1c1a7220 */ /* 0x000fe20000410000 */
[----:B------:R-:W-:Y:S01]  /*3c90*/  FADD.FTZ R24, R24, R29 ;  /* 0x0000001d18187221 */ /* 0x000fe20000010000 */
[----:B------:R-:W-:Y:S01]  /*3ca0*/  SHF.L.U32 R31, R30, 0x10, RZ ;  /* 0x000000101e1f7819 */ /* 0x000fe200000006ff */
[C---:B------:R-:W-:Y:S01]  /*3cb0*/  FADD.FTZ R29, R27.reuse, R28 ;  /* 0x0000001c1b1d7221 */ /* 0x040fe20000010000 */
[----:B------:R-:W-:Y:S01]  /*3cc0*/  PRMT R30, R52, 0x7632, R30 ;  /* 0x00007632341e7816 */ /* 0x000fe2000000001e */
[----:B------:R-:W-:Y:S01]  /*3cd0*/  FFMA.FTZ R26, R27, R27, R26 ;  /* 0x0000001b1b1a7223 */ /* 0x000fe2000001001a */
[----:B------:R-:W-:Y:S01]  /*3ce0*/  SHF.L.U32 R28, R51, 0x10, RZ ;  /* 0x00000010331c7819 */ /* 0x000fe200000006ff */
[----:B------:R-:W-:Y:S01]  /*3cf0*/  FADD.FTZ R24, R24, R29 ;  /* 0x0000001d18187221 */ /* 0x000fe20000010000 */
[----:B------:R-:W-:Y:S01]  /*3d00*/  FMUL.FTZ R27, R31, R31 ;  /* 0x0000001f1f1b7220 */ /* 0x000fe20000410000 */
[----:B------:R-:W-:-:S02]  /*3d10*/  IMAD.U32 R29, R30, 0x10000, RZ ;  /* 0x000100001e1d7824 */ /* 0x000fc400078e00ff */
[----:B------:R-:W-:Y:S01]  /*3d20*/  FADD.FTZ R25, R25, R26 ;  /* 0x0000001a19197221 */ /* 0x000fe20000010000 */
[C---:B------:R-:W-:Y:S01]  /*3d30*/  FADD.FTZ R31, R28.reuse, R31 ;  /* 0x0000001f1c1f7221 */ /* 0x040fe20000010000 */
[----:B------:R-:W-:Y:S01]  /*3d40*/  PRMT R30, R53, 0x7632, R30 ;  /* 0x00007632351e7816 */ /* 0x000fe2000000001e */
[----:B------:R-:W-:Y:S01]  /*3d50*/  FFMA.FTZ R28, R28, R28, R27 ;  /* 0x0000001c1c1c7223 */ /* 0x000fe2000001001b */
[----:B------:R-:W-:Y:S01]  /*3d60*/  SHF.L.U32 R26, R52, 0x10, RZ ;  /* 0x00000010341a7819 */ /* 0x000fe200000006ff */
[----:B------:R-:W-:Y:S01]  /*3d70*/  FMUL.FTZ R27, R29, R29 ;  /* 0x0000001d1d1b7220 */ /* 0x000fe20000410000 */
[--C-:B------:R-:W-:Y:S01]  /*3d80*/  FADD.FTZ R24, R24, R31.reuse ;  /* 0x0000001f18187221 */ /* 0x100fe20000010000 */
[----:B------:R-:W-:Y:S01]  /*3d90*/  SHF.L.U32 R30, R30, 0x10, RZ ;  /* 0x000000101e1e7819 */ /* 0x000fe200000006ff */
[----:B------:R-:W0:Y:S01]  /*3da0*/  S2R R32, SR_LANEID ;  /* 0x0000000000207919 */ /* 0x000e220000000000 */
[----:B------:R-:W-:Y:S01]  /*3db0*/  PRMT R31, R41, 0x7632, R31 ;  /* 0x00007632291f7816 */ /* 0x000fe2000000001f */
[C---:B------:R-:W-:Y:S01]  /*3dc0*/  FADD.FTZ R29, R26.reuse, R29 ;  /* 0x0000001d1a1d7221 */ /* 0x040fe20000010000 */
[----:B------:R-:W-:Y:S01]  /*3dd0*/  FADD.FTZ R25, R25, R28 ;  /* 0x0000001c19197221 */ /* 0x000fe20000010000 */
[----:B------:R-:W-:Y:S01]  /*3de0*/  FFMA.FTZ R26, R26, R26, R27 ;  /* 0x0000001a1a1a7223 */ /* 0x000fe2000001001b */
[----:B------:R-:W-:Y:S01]  /*3df0*/  SHF.L.U32 R27, R53, 0x10, RZ ;  /* 0x00000010351b7819 */ /* 0x000fe200000006ff */
[----:B------:R-:W-:Y:S01]  /*3e00*/  FMUL.FTZ R28, R30, R30 ;  /* 0x0000001e1e1c7220 */ /* 0x000fe20000410000 */
[----:B------:R-:W-:Y:S01]  /*3e10*/  SHF.L.U32 R31, R31, 0x10, RZ ;  /* 0x000000101f1f7819 */ /* 0x000fe200000006ff */
[----:B------:R-:W-:Y:S01]  /*3e20*/  FADD.FTZ R25, R25, R26 ;  /* 0x0000001a19197221 */ /* 0x000fe20000010000 */
[----:B------:R-:W-:Y:S01]  /*3e30*/  FADD.FTZ R24, R24, R29 ;  /* 0x0000001d18187221 */ /* 0x000fe20000010000 */
[----:B------:R-:W-:Y:S01]  /*3e40*/  SHF.L.U32 R26, R41, 0x10, RZ ;  /* 0x00000010291a7819 */ /* 0x000fe200000006ff */
[C---:B------:R-:W-:Y:S01]  /*3e50*/  FADD.FTZ R29, R27.reuse, R30 ;  /* 0x0000001e1b1d7221 */ /* 0x040fe20000010000 */
[----:B------:R-:W-:Y:S01]  /*3e60*/  FFMA.FTZ R28, R27, R27, R28 ;  /* 0x0000001b1b1c7223 */ /* 0x000fe2000001001c */
[----:B------:R-:W-:-:S02]  /*3e70*/  FMUL.FTZ R27, R31, R31 ;  /* 0x0000001f1f1b7220 */ /* 0x000fc40000410000 */
[C---:B------:R-:W-:Y:S01]  /*3e80*/  FADD.FTZ R31, R26.reuse, R31 ;  /* 0x0000001f1a1f7221 */ /* 0x040fe20000010000 */
[----:B------:R-:W-:Y:S01]  /*3e90*/  FADD.FTZ R25, R25, R28 ;  /* 0x0000001c19197221 */ /* 0x000fe20000010000 */
[----:B------:R-:W-:Y:S01]  /*3ea0*/  FFMA.FTZ R26, R26, R26, R27 ;  /* 0x0000001a1a1a7223 */ /* 0x000fe2000001001b */
[----:B------:R-:W-:-:S03]  /*3eb0*/  FADD.FTZ R24, R24, R29 ;  /* 0x0000001d18187221 */ /* 0x000fc60000010000 */
[----:B------:R-:W-:Y:S01]  /*3ec0*/  FADD.FTZ R47, R25, R26 ;  /* 0x0000001a192f7221 */ /* 0x000fe20000010000 */
[----:B------:R-:W-:-:S04]  /*3ed0*/  FADD.FTZ R46, R24, R31 ;  /* 0x0000001f182e7221 */ /* 0x000fc80000010000 */
        /* <DEDUP_REMOVED lines=85> */
.L_x_3468:
[----:B------:R-:W-:Y:S05]  /*4430*/  BSYNC B0 ;  /* 0x0000000000007941 */ /* 0x000fea0003800000 */
.L_x_3467:
        /* <DEDUP_REMOVED lines=24> */
[----:B------:R-:W-:-:S04]  /*45c0*/  IMAD R26, R26, R80, RZ ;  /* 0x000000501a1a7224 */ /* 0x000fc800078e02ff */
[----:B------:R-:W-:Y:S02]  /*45d0*/  IMAD.SHL.U32 R26, R26, 0x2, RZ ;  /* 0x000000021a1a7824 */ /* 0x000fe400078e00ff */
        /* <DEDUP_REMOVED lines=19> */
.L_x_3471:
[----:B------:R-:W2:Y:S04]  /*4710*/  LDG.E.STRONG.GPU R29, desc[UR6][R24.64] ;  /* 0x00000006181d7981 */ /* 0x000ea8000c1ef900 */
[----:B--2---:R-:W-:Y:S01]  /*4720*/  CCTL.IVALL ;  /* 0x00000000ff00798f */ /* 0x004fe20002000000 */
[----:B------:R-:W-:Y:S05]  /*4730*/  YIELD ;  /* 0x0000000000007946 */ /* 0x000fea0003800000 */
[----:B------:R-:W-:-:S13]  /*4740*/  ISETP.NE.AND P6, PT, R29, R28, PT ;  /* 0x0000001c1d00720c */ /* 0x000fda0003fc5270 */
[----:B------:R-:W-:Y:S05]  /*4750*/  @P6 BRA `(.L_x_3471) ;  /* 0xfffffffc00ec6947 */ /* 0x000fea000383ffff */
.L_x_3470:
        /* <DEDUP_REMOVED lines=24> */
.L_x_3475:
        /* <DEDUP_REMOVED lines=115> */
.L_x_3474:
[----:B------:R-:W-:-:S13]  /*5010*/  ISETP.GT.AND P6, PT, R25, 0x4, PT ;  /* 0x000000041900780c */ /* 0x000fda0003fc4270 */
[----:B------:R-:W-:Y:S05]  /*5020*/  @!P6 BRA `(.L_x_3476) ;  /* 0x0000000000f4e947 */ /* 0x000fea0003800000 */
        /* <DEDUP_REMOVED lines=61> */
.L_x_3476:
[----:B------:R-:W-:-:S04]  /*5400*/  LOP3.LUT P6, RZ, R0, 0x1, RZ, 0xc0, !PT ;  /* 0x0000000100ff7812 */ /* 0x000fc800078cc0ff */
[----:B------:R-:W-:-:S13]  /*5410*/  ISETP.NE.OR P6, PT, R25, RZ, P6 ;  /* 0x000000ff1900720c */ /* 0x000fda00037c5670 */
[----:B------:R-:W-:Y:S05]  /*5420*/  @!P6 BRA `(.L_x_3472) ;  /* 0x00000000007ce947 */ /* 0x000fea0003800000 */
.L_x_3473:
        /* <DEDUP_REMOVED lines=31> */
.L_x_3472:
        /* <DEDUP_REMOVED lines=10> */
.L_x_3478:
[----:B------:R-:W-:Y:S05]  /*56c0*/  BSYNC B0 ;  /* 0x0000000000007941 */ /* 0x000fea0003800000 */
.L_x_3477:
        /* <DEDUP_REMOVED lines=17> */
.L_x_3469:
[----:B------:R-:W0:Y:S01]  /*57e0*/  S2R R24, SR_TID.X ;  /* 0x0000000000187919 */ /* 0x000e220000002100 */
[----:B------:R-:W-:Y:S01]  /*57f0*/  LOP3.LUT R0, R0, 0xf7ffffff, RZ, 0xc0, !PT ;  /* 0xf7ffffff00007812 */ /* 0x000fe200078ec0ff */
[----:B------:R-:W-:Y:S01]  /*5800*/  ULDC.64 UR4, c[0x0][0x218] ;  /* 0x0000860000047ab9 */ /* 0x000fe20000000a00 */
[----:B------:R-:W-:Y:S01]  /*5810*/  ULDC UR10, c[0x0][0x2a4] ;  /* 0x0000a900000a7ab9 */ /* 0x000fe20000000800 */
[----:B------:R-:W-:Y:S01]  /*5820*/  ISETP.EQ.U32.AND P6, PT, RZ, UR4, PT ;  /* 0x00000004ff007c0c */ /* 0x000fe2000bfc2070 */
[----:B------:R-:W-:Y:S01]  /*5830*/  UMOV UR4, 0x400 ;  /* 0x0000040000047882 */ /* 0x000fe20000000000 */
[----:B------:R-:W-:Y:S01]  /*5840*/  @P0 LOP3.LUT R0, R0, 0x8000000, RZ, 0xfc, !PT ;  /* 0x0800000000000812 */ /* 0x000fe200078efcff */
[----:B------:R-:W-:Y:S01]  /*5850*/  HFMA2.MMA R45, -RZ, RZ, 1.875, 0 ;  /* 0x3f800000ff2d7435 */ /* 0x000fe200000001ff */
[----:B0-----:R-:W-:-:S04]  /*5860*/  LOP3.LUT P0, RZ, R24, UR8, RZ, 0xfc, !PT ;  /* 0x0000000818ff7c12 */ /* 0x001fc8000f80fcff */
[----:B------:R-:W-:Y:S01]  /*5870*/  ISETP.EQ.OR.EX P6, PT, RZ, UR5, P0, P6 ;  /* 0x00000005ff007c0c */ /* 0x000fe200087c2760 */
[----:B------:R-:W0:Y:S01]  /*5880*/  S2UR UR5, SR_CgaCtaId ;  /* 0x00000000000579c3 */ /* 0x000e220000008800 */
[----:B------:R-:W-:Y:S02]  /*5890*/  SHF.L.U32 R86, R86, 0x10, RZ ;  /* 0x0000001056567819 */ /* 0x000fe400000006ff */
[----:B------:R-:W-:Y:S02]  /*58a0*/  SHF.L.U32 R21, R21, 0x10, RZ ;  /* 0x0000001015157819 */ /* 0x000fe400000006ff */
[----:B------:R-:W-:-:S07]  /*58b0*/  LOP3.LUT P0, RZ, R0, 0x8000000, RZ, 0xc0, !PT ;  /* 0x0800000000ff7812 */ /* 0x000fce000780c0ff */
[----:B------:R-:W1:Y:S01]  /*58c0*/  @!P6 LDC.64 R24, c[0x0][0x218] ;  /* 0x00008600ff18eb82 */ /* 0x000e620000000a00 */
[----:B------:R-:W-:Y:S01]  /*58d0*/  @!P6 FMUL.FTZ R27, R47, UR10 ;  /* 0x0000000a2f1bec20 */ /* 0x000fe20008410000 */
[----:B------:R-:W-:Y:S01]  /*58e0*/  @!P6 FMUL.FTZ R26, R46, UR10 ;  /* 0x0000000a2e1aec20 */ /* 0x000fe20008410000 */
[----:B0-----:R-:W-:-:S09]  /*58f0*/  ULEA UR4, UR5, UR4, 0x18 ;  /* 0x0000000405047291 */ /* 0x001fd2000f8ec03f */
[----:B------:R-:W-:Y:S01]  /*5900*/  @!P5 STS.64 [UR4+0x98], R46 ;  /* 0x0000982eff00d988 */ /* 0x000fe20008000a04 */
[----:B-1----:R-:W-:-:S05]  /*5910*/  @!P6 IMAD.WIDE R24, R2, 0x8, R24 ;  /* 0x000000080218e825 */ /* 0x002fca00078e0218 */
[----:B------:R0:W-:Y:S01]  /*5920*/  @!P6 STG.E.64 desc[UR6][R24.64], R26 ;  /* 0x0000001a1800e986 */ /* 0x0001e2000c101b06 */
[----:B------:R-:W-:Y:S01]  /*5930*/  BAR.SYNC.DEFER_BLOCKING 0x0 ;  /* 0x0000000000007b1d */ /* 0x000fe20000010000 */
[C---:B0-----:R-:W-:Y:S01]  /*5940*/  IMAD.SHL.U32 R26, R70.reuse, 0x2, RZ ;  /* 0x00000002461a7824 */ /* 0x041fe200078e00ff */
[----:B------:R-:W-:-:S04]  /*5950*/  SHF.L.U64.HI R27, R70, 0x1, R71 ;  /* 0x00000001461b7819 */ /* 0x000fc80000010247 */
[----:B------:R-:W0:Y:S01]  /*5960*/  LDS.64 R24, [UR4+0x98] ;  /* 0x00009804ff187984 */ /* 0x000e220008000a00 */
[----:B------:R-:W-:Y:S01]  /*5970*/  ULDC.64 UR4, c[0x0][0x228] ;  /* 0x00008a0000047ab9 */ /* 0x000fe20000000a00 */
[----:B0-----:R-:W-:-:S04]  /*5980*/  FMUL.FTZ R44, R24, UR10 ;  /* 0x0000000a182c7c20 */ /* 0x001fc80008410000 */
[----:B------:R-:W-:-:S04]  /*5990*/  FMUL.FTZ R28, R44, R44 ;  /* 0x0000002c2c1c7220 */ /* 0x000fc80000410000 */
[----:B------:R-:W-:-:S05]  /*59a0*/  FFMA.FTZ R28, R25, UR10, -R28 ;  /* 0x0000000a191c7c23 */ /* 0x000fca000801081c */
[----:B------:R-:W-:-:S13]  /*59b0*/  FSETP.GTU.FTZ.AND P5, PT, R28, RZ, PT ;  /* 0x000000ff1c00720b */ /* 0x000fda0003fbc000 */
[----:B------:R-:W0:Y:S02]  /*59c0*/  @P5 LDC R25, c[0x0][0x238] ;  /* 0x00008e00ff195b82 */ /* 0x000e240000000800 */
[----:B0-----:R-:W-:-:S04]  /*59d0*/  @P5 FADD.FTZ R28, R28, R25 ;  /* 0x000000191c1c5221 */ /* 0x001fc80000010000 */
[----:B------:R-:W0:Y:S01]  /*59e0*/  @P5 MUFU.RSQ R45, R28 ;  /* 0x0000001c002d5308 */ /* 0x000e220000001400 */
[----:B------:R-:W-:-:S04]  /*59f0*/  IADD3 R24, P5, R26, UR4, RZ ;  /* 0x000000041a187c10 */ /* 0x000fc8000ffbe0ff */
[C---:B------:R-:W-:Y:S01]  /*5a00*/  IADD3.X R25, R27.reuse, UR5, RZ, P5, !PT ;  /* 0x000000051b197c10 */ /* 0x040fe2000affe4ff */
[----:B------:R-:W-:Y:S02]  /*5a10*/  ULDC.64 UR4, c[0x0][0x230] ;  /* 0x00008c0000047ab9 */ /* 0x000fe40000000a00 */
[----:B------:R-:W-:Y:S02]  /*5a20*/  IADD3 R26, P5, R26, UR4, RZ ;  /* 0x000000041a1a7c10 */ /* 0x000fe4000ffbe0ff */
[----:B------:R-:W2:Y:S02]  /*5a30*/  LDG.E.U16 R46, desc[UR6][R24.64] ;  /* 0x00000006182e7981 */ /* 0x000ea4000c1e1500 */
[----:B------:R-:W-:Y:S02]  /*5a40*/  IADD3.X R27, R27, UR5, RZ, P5, !PT ;  /* 0x000000051b1b7c10 */ /* 0x000fe4000affe4ff */
[----:B------:R1:W3:Y:S04]  /*5a50*/  LDG.E.U16 R71, desc[UR6][R24.64+0x2] ;  /* 0x0000020618477981 */ /* 0x0002e8000c1e1500 */
[----:B------:R-:W4:Y:S04]  /*5a60*/  LDG.E.U16 R47, desc[UR6][R26.64] ;  /* 0x000000061a2f7981 */ /* 0x000f28000c1e1500 */
[----:B------:R-:W5:Y:S01]  /*5a70*/  LDG.E.U16 R80, desc[UR6][R26.64+0x2] ;  /* 0x000002061a507981 */ /* 0x000f62000c1e1500 */
[----:B------:R-:W-:Y:S01]  /*5a80*/  ISETP.NE.AND P6, PT, RZ, UR9, PT ;  /* 0x00000009ff007c0c */ /* 0x000fe2000bfc5270 */
[----:B------:R-:W-:Y:S01]  /*5a90*/  FADD.FTZ R86, -R44, R86 ;  /* 0x000000562c567221 */ /* 0x000fe20000010100 */
[----:B------:R-:W-:-:S03]  /*5aa0*/  FADD.FTZ R21, R21, -R44 ;  /* 0x8000002c15157221 */ /* 0x000fc60000010000 */
[-C--:B0-----:R-:W-:Y:S01]  /*5ab0*/  FMUL.FTZ R86, R86, R45.reuse ;  /* 0x0000002d56567220 */ /* 0x081fe20000410000 */
[----:B-1----:R-:W-:Y:S01]  /*5ac0*/  FMUL.FTZ R24, R21, R45 ;  /* 0x0000002d15187220 */ /* 0x002fe20000410000 */
[----:B--2---:R-:W-:Y:S02]  /*5ad0*/  SHF.L.U32 R46, R46, 0x10, RZ ;  /* 0x000000102e2e7819 */ /* 0x004fe400000006ff */
[----:B---3--:R-:W-:Y:S02]  /*5ae0*/  SHF.L.U32 R71, R71, 0x10, RZ ;  /* 0x0000001047477819 */ /* 0x008fe400000006ff */
[----:B----4-:R-:W-:Y:S02]  /*5af0*/  SHF.L.U32 R47, R47, 0x10, RZ ;  /* 0x000000102f2f7819 */ /* 0x010fe400000006ff */
[----:B-----5:R-:W-:-:S03]  /*5b00*/  SHF.L.U32 R80, R80, 0x10, RZ ;  /* 0x0000001050507819 */ /* 0x020fc600000006ff */
[----:B------:R-:W-:Y:S02]  /*5b10*/  FFMA.FTZ R24, R46, R24, R47 ;  /* 0x000000182e187223 */ /* 0x000fe4000001002f */
[----:B------:R-:W-:Y:S01]  /*5b20*/  FFMA.FTZ R21, R71, R86, R80 ;  /* 0x0000005647157223 */ /* 0x000fe20000010050 */
[----:B------:R-:W-:Y:S06]  /*5b30*/  @!P6 BRA `(.L_x_3479) ;  /* 0x000000000028e947 */ /* 0x000fec0003800000 */
        /* <DEDUP_REMOVED lines=10> */
.L_x_3479:
[----:B------:R-:W-:Y:S01]  /*5be0*/  LOP3.LUT P5, RZ, R0, 0x4000000, RZ, 0xc0, !PT ;  /* 0x0400000000ff7812 */ /* 0x000fe200078ac0ff */
[----:B------:R-:W-:-:S12]  /*5bf0*/  BSSY B0, `(.L_x_3480) ;  /* 0x000000e000007945 */ /* 0x000fd80003800000 */
[----:B------:R-:W-:Y:S05]  /*5c00*/  @!P5 BRA `(.L_x_3481) ;  /* 0x000000000030d947 */ /* 0x000fea0003800000 */
[----:B------:R-:W-:Y:S01]  /*5c10*/  ULDC.64 UR4, c[0x0][0x270] ;  /* 0x00009c0000047ab9 */ /* 0x000fe20000000a00 */
[----:B------:R-:W-:Y:S01]  /*5c20*/  F2FP.BF16.F32.PACK_AB R21, R21, R24 ;  /* 0x000000181515723e */ /* 0x000fe200000010ff */
[----:B------:R-:W-:Y:S01]  /*5c30*/  IMAD R26, R120, UR4, RZ ;  /* 0x00000004781a7c24 */ /* 0x000fe2000f8e02ff */
[----:B------:R-:W-:Y:S01]  /*5c40*/  MOV R25, R63 ;  /* 0x0000003f00197202 */ /* 0x000fe20000000f00 */
        /* <DEDUP_REMOVED lines=8> */
.L_x_3481:
[----:B------:R-:W-:Y:S05]  /*5cd0*/  BSYNC B0 ;  /* 0x0000000000007941 */ /* 0x000fea0003800000 */
.L_x_3480:
        /* <DEDUP_REMOVED lines=19> */
.L_x_3482:
        /* <DEDUP_REMOVED lines=16> */
.L_x_3484:
[----:B------:R-:W-:Y:S05]  /*5f10*/  BSYNC B0 ;  /* 0x0000000000007941 */ /* 0x000fea0003800000 */
.L_x_3483:
[----:B------:R-:W-:Y:S02]  /*5f20*/  SHF.L.U32 R23, R23, 0x10, RZ ;  /* 0x0000001017177819 */ /* 0x000fe400000006ff */
[----:B0-----:R-:W-:-:S03]  /*5f30*/  SHF.L.U32 R21, R88, 0x10, RZ ;  /* 0x0000001058157819 */ /* 0x001fc600000006ff */
        /* <DEDUP_REMOVED lines=17> */
.L_x_3485:
        /* <DEDUP_REMOVED lines=16> */
.L_x_3487:
[----:B------:R-:W-:Y:S05]  /*6150*/  BSYNC B0 ;  /* 0x0000000000007941 */ /* 0x000fea0003800000 */
.L_x_3486:
        /* <DEDUP_REMOVED lines=88> */
[--C-:B------:R-:W-:Y:S01]  /*66e0*/  FFMA.FTZ R110, R46, R110, R47.reuse ;  /* 0x0000006e2e6e7223 */ /* 0x100fe2000001002f */
        /* <DEDUP_REMOVED lines=29> */
[----:B------:R-:W-:Y:S01]  /*68c0*/  PRMT R50, R42, 0x7632, R50 ;  /* 0x000076322a327816 */ /* 0x000fe20000000032 */
[C---:B------:R-:W-:Y:S01]  /*68d0*/  FADD.FTZ R65, -R44.reuse, R93 ;  /* 0x0000005d2c417221 */ /* 0x040fe20000010100 */
[----:B------:R-:W-:Y:S01]  /*68e0*/  PRMT R51, R43, 0x7632, R51 ;  /* 0x000076322b337816 */ /* 0x000fe20000000033 */
[----:B------:R-:W-:Y:S01]  /*68f0*/  FADD.FTZ R46, -R44, R92 ;  /* 0x0000005c2c2e7221 */ /* 0x000fe20000010100 */
[----:B------:R-:W-:Y:S01]  /*6900*/  PRMT R52, R48, 0x7632, R52 ;  /* 0x0000763230347816 */ /* 0x000fe20000000034 */
[----:B------:R-:W0:Y:S01]  /*6910*/  S2R R93, SR_TID.X ;  /* 0x00000000005d7919 */ /* 0x000e220000002100 */
[----:B------:R-:W-:Y:S01]  /*6920*/  PRMT R53, R49, 0x7632, R53 ;  /* 0x0000763231357816 */ /* 0x000fe20000000035 */
[----:B------:R-:W1:Y:S01]  /*6930*/  LDC R92, c[0x0][0x294] ;  /* 0x0000a500ff5c7b82 */ /* 0x000e620000000800 */
[----:B------:R-:W-:Y:S01]  /*6940*/  PRMT R54, R50, 0x7632, R54 ;  /* 0x0000763232367816 */ /* 0x000fe20000000036 */
[----:B------:R-:W-:Y:S01]  /*6950*/  IMAD.U32 R111, R111, 0x10000, RZ ;  /* 0x000100006f6f7824 */ /* 0x000fe200078e00ff */
[C---:B------:R-:W-:Y:S01]  /*6960*/  PRMT R55, R51.reuse, 0x7632, R55 ;  /* 0x0000763233377816 */ /* 0x040fe20000000037 */
[----:B------:R-:W-:Y:S01]  /*6970*/  IMAD.U32 R102, R102, 0x10000, RZ ;  /* 0x0001000066667824 */ /* 0x000fe200078e00ff */
[----:B------:R-:W-:Y:S01]  /*6980*/  PRMT R56, R52, 0x7632, R56 ;  /* 0x0000763234387816 */ /* 0x000fe20000000038 */
[----:B------:R-:W-:Y:S01]  /*6990*/  IMAD.U32 R51, R51, 0x10000, RZ ;  /* 0x0001000033337824 */ /* 0x000fe200078e00ff */
[----:B------:R-:W-:Y:S01]  /*69a0*/  PRMT R57, R53, 0x7632, R57 ;  /* 0x0000763235397816 */ /* 0x000fe20000000039 */
[----:B------:R-:W-:Y:S01]  /*69b0*/  IMAD.U32 R119, R119, 0x10000, RZ ;  /* 0x0001000077777824 */ /* 0x000fe200078e00ff */
[----:B------:R-:W-:Y:S01]  /*69c0*/  PRMT R58, R41, 0x7632, R58 ;  /* 0x00007632293a7816 */ /* 0x000fe2000000003a */
[----:B------:R-:W-:Y:S01]  /*69d0*/  FADD.FTZ R75, -R44, R111 ;  /* 0x0000006f2c4b7221 */ /* 0x000fe20000010100 */
[----:B------:R-:W-:Y:S01]  /*69e0*/  SHF.L.U32 R118, R118, 0x10, RZ ;  /* 0x0000001076767819 */ /* 0x000fe200000006ff */
[----:B------:R-:W-:Y:S01]  /*69f0*/  FADD.FTZ R102, -R44, R102 ;  /* 0x000000662c667221 */ /* 0x000fe20000010100 */
[----:B------:R-:W-:Y:S01]  /*6a00*/  SHF.L.U32 R117, R117, 0x10, RZ ;  /* 0x0000001075757819 */ /* 0x000fe200000006ff */
[----:B------:R-:W-:Y:S01]  /*6a10*/  IMAD.U32 R58, R58, 0x10000, RZ ;  /* 0x000100003a3a7824 */ /* 0x000fe200078e00ff */
[----:B------:R-:W-:Y:S01]  /*6a20*/  SHF.L.U32 R115, R115, 0x10, RZ ;  /* 0x0000001073737819 */ /* 0x000fe200000006ff */
[----:B------:R-:W-:Y:S01]  /*6a30*/  FADD.FTZ R118, -R44, R118 ;  /* 0x000000762c767221 */ /* 0x000fe20000010100 */
[----:B------:R-:W-:Y:S01]  /*6a40*/  SHF.L.U32 R114, R114, 0x10, RZ ;  /* 0x0000001072727819 */ /* 0x000fe200000006ff */
[C---:B------:R-:W-:Y:S01]  /*6a50*/  FADD.FTZ R117, -R44.reuse, R117 ;  /* 0x000000752c757221 */ /* 0x040fe20000010100 */
        /* <DEDUP_REMOVED lines=13> */
[C---:B------:R-:W-:Y:S01]  /*6b30*/  FADD.FTZ R59, -R44.reuse, R107 ;  /* 0x0000006b2c3b7221 */ /* 0x040fe20000010100 */
        /* <DEDUP_REMOVED lines=85> */
[----:B01----:R-:W-:Y:S06]  /*7090*/  @!P6 BRA `(.L_x_3488) ;  /* 0x000000000028e947 */ /* 0x003fec0003800000 */
        /* <DEDUP_REMOVED lines=10> */
.L_x_3488:
        /* <DEDUP_REMOVED lines=16> */
.L_x_3490:
[----:B------:R-:W-:Y:S05]  /*7240*/  BSYNC B0 ;  /* 0x0000000000007941 */ /* 0x000fea0003800000 */
.L_x_3489:
        /* <DEDUP_REMOVED lines=11> */
.L_x_3491:
[----:B------:R-:W-:Y:S01]  /*7300*/  LOP3.LUT P5, RZ, R0, 0x4000, RZ, 0xc0, !PT ;  /* 0x0000400000ff7812 */ /* 0x000fe200078ac0ff */
[----:B------:R-:W-:-:S12]  /*7310*/  BSSY B0, `(.L_x_3492) ;  /* 0x000000f000007945 */ /* 0x000fd80003800000 */
[----:B------:R-:W-:Y:S05]  /*7320*/  @!P5 BRA `(.L_x_3493) ;  /* 0x000000000034d947 */ /* 0x000fea0003800000 */
[----:B------:R-:W0:Y:S01]  /*7330*/  LDL R64, [R1+0x34] ;  /* 0x0000340001407983 */ /* 0x000e220000100800 */
[----:B------:R-:W-:Y:S01]  /*7340*/  ULDC.64 UR4, c[0x0][0x270] ;  /* 0x00009c0000047ab9 */ /* 0x000fe20000000a00 */
[----:B------:R-:W-:Y:S02]  /*7350*/  MOV R65, R63 ;  /* 0x0000003f00417202 */ /* 0x000fe40000000f00 */
[----:B------:R-:W-:Y:S01]  /*7360*/  F2FP.BF16.F32.PACK_AB R91, R91, R72 ;  /* 0x000000485b5b723e */ /* 0x000fe200000010ff */
[----:B0-----:R-:W-:Y:S01]  /*7370*/  IMAD R66, R64, UR4, RZ ;  /* 0x0000000440427c24 */ /* 0x001fe2000f8e02ff */
        /* <DEDUP_REMOVED lines=8> */
.L_x_3493:
[----:B------:R-:W-:Y:S05]  /*7400*/  BSYNC B0 ;  /* 0x0000000000007941 */ /* 0x000fea0003800000 */
.L_x_3492:
[----:B------:R-:W-:-:S05]  /*7410*/  SHF.R.U32.HI R65, RZ, 0x5, R93 ;  /* 0x00000005ff417819 */ /* 0x000fca000001165d */
[----:B------:R-:W-:Y:S01]  /*7420*/  IMAD R72, R92, UR8, R65 ;  /* 0x000000085c487c24 */ /* 0x000fe2000f8e0241 */
        /* <DEDUP_REMOVED lines=11> */
.L_x_3494:
[----:B------:R-:W-:Y:S01]  /*74e0*/  LOP3.LUT P5, RZ, R0, 0x2000, RZ, 0xc0, !PT ;  /* 0x0000200000ff7812 */ /* 0x000fe200078ac0ff */
[----:B------:R-:W-:-:S12]  /*74f0*/  BSSY B0, `(.L_x_3495) ;  /* 0x000000f000007945 */ /* 0x000fd80003800000 */
[----:B------:R-:W-:Y:S05]  /*7500*/  @!P5 BRA `(.L_x_3496) ;  /* 0x000000000034d947 */ /* 0x000fea0003800000 */
[----:B------:R-:W0:Y:S01]  /*7510*/  LDL R64, [R1+0x30] ;  /* 0x0000300001407983 */ /* 0x000e220000100800 */
[----:B------:R-:W-:Y:S01]  /*7520*/  ULDC.64 UR4, c[0x0][0x270] ;  /* 0x00009c0000047ab9 */ /* 0x000fe20000000a00 */
[----:B------:R-:W-:Y:S02]  /*7530*/  MOV R65, R63 ;  /* 0x0000003f00417202 */ /* 0x000fe40000000f00 */
[----:B------:R-:W-:Y:S01]  /*7540*/  F2FP.BF16.F32.PACK_AB R87, R90, R87 ;  /* 0x000000575a57723e */ /* 0x000fe200000010ff */
[----:B01----:R-:W-:Y:S02]  /*7550*/  IMAD R67, R64, UR4, RZ ;  /* 0x0000000440437c24 */ /* 0x003fe4000f8e02ff */
        /* <DEDUP_REMOVED lines=8> */
.L_x_3496:
[----:B------:R-:W-:Y:S05]  /*75e0*/  BSYNC B0 ;  /* 0x0000000000007941 */ /* 0x000fea0003800000 */
.L_x_3495:
[----:B0-----:R-:W-:Y:S01]  /*75f0*/  IADD3 R71, R72, 0x1f0, RZ ;  /* 0x000001f048477810 */ /* 0x001fe20007ffe0ff */
[----:B------:R-:W-:Y:S06]  /*7600*/  @!P6 BRA `(.L_x_3497) ;  /* 0x000000000028e947 */ /* 0x000fec0003800000 */
[----:B------:R-:W-:Y:S01]  /*7610*/  FMUL.FTZ R64, R86, -1.4426950216293334961 ;  /* 0xbfb8aa3b56407820 */ /* 0x000fe20000410000 */
        /* <DEDUP_REMOVED lines=9> */
.L_x_3497:
[----:B------:R-:W-:Y:S01]  /*76b0*/  LOP3.LUT P5, RZ, R0, 0x1000, RZ, 0xc0, !PT ;  /* 0x0000100000ff7812 */ /* 0x000fe200078ac0ff */
[----:B------:R-:W-:-:S12]  /*76c0*/  BSSY B0, `(.L_x_3498) ;  /* 0x000000f000007945 */ /* 0x000fd80003800000 */
[----:B------:R-:W-:Y:S05]  /*76d0*/  @!P5 BRA `(.L_x_3499) ;  /* 0x000000000034d947 */ /* 0x000fea0003800000 */
[----:B------:R-:W1:Y:S01]  /*76e0*/  LDL R64, [R1+0x2c] ;  /* 0x00002c0001407983 */ /* 0x000e620000100800 */
[----:B------:R-:W-:Y:S01]  /*76f0*/  ULDC.64 UR4, c[0x0][0x270] ;  /* 0x00009c0000047ab9 */ /* 0x000fe20000000a00 */
[----:B------:R-:W-:Y:S02]  /*7700*/  MOV R65, R63 ;  /* 0x0000003f00417202 */ /* 0x000fe40000000f00 */
[----:B------:R-:W-:Y:S01]  /*7710*/  F2FP.BF16.F32.PACK_AB R89, R89, R86 ;  /* 0x000000565959723e */ /* 0x000fe200000010ff */
[----:B-12---:R-:W-:Y:S01]  /*7720*/  IMAD R66, R64, UR4, RZ ;  /* 0x0000000440427c24 */ /* 0x006fe2000f8e02ff */
        /* <DEDUP_REMOVED lines=8> */
.L_x_3499:
[----:B------:R-:W-:Y:S05]  /*77b0*/  BSYNC B0 ;  /* 0x0000000000007941 */ /* 0x000fea0003800000 */
.L_x_3498:
[----:B------:R-:W-:Y:S05]  /*77c0*/  @!P6 BRA `(.L_x_3500) ;  /* 0x000000000028e947 */ /* 0x000fea0003800000 */
[----:B------:R-:W-:Y:S01]  /*77d0*/  FMUL.FTZ R64, R78, -1.4426950216293334961 ;  /* 0xbfb8aa3b4e407820 */ /* 0x000fe20000410000 */
[----:B012---:R-:W-:-:S05]  /*77e0*/  FMUL.FTZ R66, R88, -1.4426950216293334961 ;  /* 0xbfb8aa3b58427820 */ /* 0x007fca0000410000 */
        /* <DEDUP_REMOVED lines=8> */
.L_x_3500:
[----:B------:R-:W-:Y:S01]  /*7870*/  LOP3.LUT P5, RZ, R0, 0x800, RZ, 0xc0, !PT ;  /* 0x0000080000ff7812 */ /* 0x000fe200078ac0ff */
[----:B------:R-:W-:-:S12]  /*7880*/  BSSY B0, `(.L_x_3501) ;  /* 0x000000f000007945 */ /* 0x000fd80003800000 */
[----:B------:R-:W-:Y:S05]  /*7890*/  @!P5 BRA `(.L_x_3502) ;  /* 0x000000000034d947 */ /* 0x000fea0003800000 */
[----:B------:R-:W0:Y:S01]  /*78a0*/  LDL R64, [R1+0x28] ;  /* 0x0000280001407983 */ /* 0x000e220000100800 */
[----:B------:R-:W-:Y:S01]  /*78b0*/  ULDC.64 UR4, c[0x0][0x270] ;  /* 0x00009c0000047ab9 */ /* 0x000fe20000000a00 */
[----:B------:R-:W-:Y:S01]  /*78c0*/  MOV R65, R63 ;  /* 0x0000003f00417202 */ /* 0x000fe20000000f00 */
[----:B012---:R-:W-:Y:S02]  /*78d0*/  IMAD R67, R64, UR4, RZ ;  /* 0x0000000440437c24 */ /* 0x007fe4000f8e02ff */
        /* <DEDUP_REMOVED lines=9> */
.L_x_3502:
[----:B------:R-:W-:Y:S05]  /*7970*/  BSYNC B0 ;  /* 0x0000000000007941 */ /* 0x000fea0003800000 */
.L_x_3501:
        /* <DEDUP_REMOVED lines=11> */
.L_x_3503:
[----:B------:R-:W-:Y:S01]  /*7a30*/  LOP3.LUT P5, RZ, R0, 0x400, RZ, 0xc0, !PT ;  /* 0x0000040000ff7812 */ /* 0x000fe200078ac0ff */
[----:B------:R-:W-:-:S12]  /*7a40*/  BSSY B0, `(.L_x_3504) ;  /* 0x000000f000007945 */ /* 0x000fd80003800000 */
[----:B------:R-:W-:Y:S05]  /*7a50*/  @!P5 BRA `(.L_x_3505) ;  /* 0x000000000034d947 */ /* 0x000fea0003800000 */
[----:B------:R-:W0:Y:S01]  /*7a60*/  LDL R64, [R1+0x24] ;  /* 0x0000240001407983 */ /* 0x000e220000100800 */
[----:B------:R-:W-:Y:S01]  /*7a70*/  ULDC.64 UR4, c[0x0][0x270] ;  /* 0x00009c0000047ab9 */ /* 0x000fe20000000a00 */
[----:B---3--:R-:W-:Y:S02]  /*7a80*/  MOV R65, R63 ;  /* 0x0000003f00417202 */ /* 0x008fe40000000f00 */
[----:B------:R-:W-:Y:S01]  /*7a90*/  F2FP.BF16.F32.PACK_AB R79, R79, R76 ;  /* 0x0000004c4f4f723e */ /* 0x000fe200000010ff */
[----:B012---:R-:W-:Y:S01]  /*7aa0*/  IMAD R66, R64, UR4, RZ ;  /* 0x0000000440427c24 */ /* 0x007fe2000f8e02ff */
        /* <DEDUP_REMOVED lines=8> */
.L_x_3505:
[----:B------:R-:W-:Y:S05]  /*7b30*/  BSYNC B0 ;  /* 0x0000000000007941 */ /* 0x000fea0003800000 */
.L_x_3504:
[----:B------:R-:W-:Y:S05]  /*7b40*/  @!P6 BRA `(.L_x_3506) ;  /* 0x000000000028e947 */ /* 0x000fea0003800000 */
        /* <DEDUP_REMOVED lines=10> */
.L_x_3506:
[----:B------:R-:W-:Y:S01]  /*7bf0*/  LOP3.LUT P5, RZ, R0, 0x200, RZ, 0xc0, !PT ;  /* 0x0000020000ff7812 */ /* 0x000fe200078ac0ff */
[----:B------:R-:W-:-:S12]  /*7c00*/  BSSY B0, `(.L_x_3507) ;  /* 0x000000f000007945 */ /* 0x000fd80003800000 */
[----:B------:R-:W-:Y:S05]  /*7c10*/  @!P5 BRA `(.L_x_3508) ;  /* 0x000000000034d947 */ /* 0x000fea0003800000 */
[----:B------:R-:W0:Y:S01]  /*7c20*/  LDL R64, [R1+0x20] ;  /* 0x0000200001407983 */ /* 0x000e220000100800 */
[----:B------:R-:W-:Y:S01]  /*7c30*/  ULDC.64 UR4, c[0x0][0x270] ;  /* 0x00009c0000047ab9 */ /* 0x000fe20000000a00 */
[----:B---3--:R-:W-:Y:S01]  /*7c40*/  IMAD.MOV.U32 R65, RZ, RZ, R63 ;  /* 0x000000ffff417224 */ /* 0x008fe200078e003f */
[----:B------:R-:W-:Y:S01]  /*7c50*/  F2FP.BF16.F32.PACK_AB R77, R77, R74 ;  /* 0x0000004a4d4d723e */ /* 0x000fe200000010ff */
[----:B012-4-:R-:W-:Y:S01]  /*7c60*/  IMAD R67, R64, UR4, RZ ;  /* 0x0000000440437c24 */ /* 0x017fe2000f8e02ff */
        /* <DEDUP_REMOVED lines=8> */
.L_x_3508:
[----:B------:R-:W-:Y:S05]  /*7cf0*/  BSYNC B0 ;  /* 0x0000000000007941 */ /* 0x000fea0003800000 */
.L_x_3507:
        /* <DEDUP_REMOVED lines=11> */
.L_x_3509:
[----:B------:R-:W-:Y:S01]  /*7db0*/  LOP3.LUT P5, RZ, R0, 0x100, RZ, 0xc0, !PT ;  /* 0x0000010000ff7812 */ /* 0x000fe200078ac0ff */
[----:B------:R-:W-:-:S12]  /*7dc0*/  BSSY B0, `(.L_x_3510) ;  /* 0x000000f000007945 */ /* 0x000fd80003800000 */
[----:B------:R-:W-:Y:S05]  /*7dd0*/  @!P5 BRA `(.L_x_3511) ;  /* 0x000000000034d947 */ /* 0x000fea0003800000 */
[----:B------:R-:W0:Y:S01]  /*7de0*/  LDL R64, [R1+0x1c] ;  /* 0x00001c0001407983 */ /* 0x000e220000100800 */
[----:B------:R-:W-:Y:S01]  /*7df0*/  ULDC.64 UR4, c[0x0][0x270] ;  /* 0x00009c0000047ab9 */ /* 0x000fe20000000a00 */
[----:B---3--:R-:W-:Y:S02]  /*7e00*/  MOV R65, R63 ;  /* 0x0000003f00417202 */ /* 0x008fe40000000f00 */
        /* <DEDUP_REMOVED lines=10> */
.L_x_3511:
[----:B------:R-:W-:Y:S05]  /*7eb0*/  BSYNC B0 ;  /* 0x0000000000007941 */ /* 0x000fea0003800000 */
.L_x_3510:
[----:B------:R-:W-:Y:S05]  /*7ec0*/  @!P6 BRA `(.L_x_3512) ;  /* 0x000000000028e947 */ /* 0x000fea0003800000 */
[----:B01234-:R-:W-:Y:S01]  /*7ed0*/  FMUL.FTZ R67, R73, -1.4426950216293334961 ;  /* 0xbfb8aa3b49437820 */ /* 0x01ffe20000410000 */
        /* <DEDUP_REMOVED lines=9> */
.L_x_3512:
        /* <DEDUP_REMOVED lines=16> */
.L_x_3514:
[----:B------:R-:W-:Y:S05]  /*8070*/  BSYNC B0 ;  /* 0x0000000000007941 */ /* 0x000fea0003800000 */
.L_x_3513:
        /* <DEDUP_REMOVED lines=11> */
.L_x_3515:
        /* <DEDUP_REMOVED lines=16> */
.L_x_3517:
[----:B------:R-:W-:Y:S05]  /*8230*/  BSYNC B0 ;  /* 0x0000000000007941 */ /* 0x000fea0003800000 */
.L_x_3516:
[----:B------:R-:W-:Y:S05]  /*8240*/  @!P6 BRA `(.L_x_3518) ;  /* 0x000000000028e947 */ /* 0x000fea0003800000 */
[----:B0-----:R-:W-:Y:S01]  /*8250*/  FMUL.FTZ R21, R22, -1.4426950216293334961 ;  /* 0xbfb8aa3b16157820 */ /* 0x001fe20000410000 */
[----:B-1234-:R-:W-:-:S05]  /*8260*/  FMUL.FTZ R66, R59, -1.4426950216293334961 ;  /* 0xbfb8aa3b3b427820 */ /* 0x01efca0000410000 */
        /* <DEDUP_REMOVED lines=8> */
.L_x_3518:
[----:B------:R-:W-:Y:S01]  /*82f0*/  LOP3.LUT P5, RZ, R0, 0x20, RZ, 0xc0, !PT ;  /* 0x0000002000ff7812 */ /* 0x000fe200078ac0ff */
[----:B------:R-:W-:-:S12]  /*8300*/  BSSY B0, `(.L_x_3519) ;  /* 0x000000f000007945 */ /* 0x000fd80003800000 */
[----:B------:R-:W-:Y:S05]  /*8310*/  @!P5 BRA `(.L_x_3520) ;  /* 0x000000000034d947 */ /* 0x000fea0003800000 */
[----:B0-----:R-:W5:Y:S01]  /*8320*/  LDL R21, [R1+0x10] ;  /* 0x0000100001157983 */ /* 0x001f620000100800 */
[----:B------:R-:W-:Y:S01]  /*8330*/  ULDC.64 UR4, c[0x0][0x270] ;  /* 0x00009c0000047ab9 */ /* 0x000fe20000000a00 */
[----:B------:R-:W-:Y:S02]  /*8340*/  MOV R64, R60 ;  /* 0x0000003c00407202 */ /* 0x000fe40000000f00 */
[----:B---3--:R-:W-:Y:S02]  /*8350*/  MOV R65, R63 ;  /* 0x0000003f00417202 */ /* 0x008fe40000000f00 */
[----:B------:R-:W-:Y:S01]  /*8360*/  F2FP.BF16.F32.PACK_AB R59, R59, R22 ;  /* 0x000000163b3b723e */ /* 0x000fe200000010ff */
[----:B------:R-:W-:-:S04]  /*8370*/  IMAD.WIDE.U32 R64, R82, UR4, R64 ;  /* 0x0000000452407c25 */ /* 0x000fc8000f8e0040 */
[----:B-----5:R-:W-:-:S04]  /*8380*/  IMAD R21, R21, UR4, RZ ;  /* 0x0000000415157c24 */ /* 0x020fc8000f8e02ff */
[----:B------:R-:W-:Y:S01]  /*8390*/  IMAD R21, R82, UR5, R21 ;  /* 0x0000000552157c24 */ /* 0x000fe2000f8e0215 */
[----:B------:R-:W-:Y:S02]  /*83a0*/  ULDC.64 UR4, c[0x0][0x210] ;  /* 0x0000840000047ab9 */ /* 0x000fe40000000a00 */
[----:B-12-4-:R-:W-:Y:S02]  /*83b0*/  LEA R66, P5, R64, UR4, 0x1 ;  /* 0x0000000440427c11 */ /* 0x016fe4000f8a08ff */
[----:B------:R-:W-:-:S04]  /*83c0*/  IADD3 R21, R65, R21, RZ ;  /* 0x0000001541157210 */ /* 0x000fc80007ffe0ff */
[----:B------:R-:W-:-:S05]  /*83d0*/  LEA.HI.X R67, R64, UR5, R21, 0x1, P5 ;  /* 0x0000000540437c11 */ /* 0x000fca000a8f0c15 */
[----:B------:R0:W-:Y:S02]  /*83e0*/  STG.E desc[UR6][R66.64], R59 ;  /* 0x0000003b42007986 */ /* 0x0001e4000c101906 */
.L_x_3520:
[----:B------:R-:W-:Y:S05]  /*83f0*/  BSYNC B0 ;  /* 0x0000000000007941 */ /* 0x000fea0003800000 */
.L_x_3519:
        /* <DEDUP_REMOVED lines=11> */
.L_x_3521:
[----:B------:R-:W-:Y:S01]  /*84b0*/  LOP3.LUT P5, RZ, R0, 0x10, RZ, 0xc0, !PT ;  /* 0x0000001000ff7812 */ /* 0x000fe200078ac0ff */
[----:B------:R-:W-:-:S12]  /*84c0*/  BSSY B0, `(.L_x_3522) ;  /* 0x000000f000007945 */ /* 0x000fd80003800000 */
[----:B------:R-:W-:Y:S05]  /*84d0*/  @!P5 BRA `(.L_x_3523) ;  /* 0x000000000034d947 */ /* 0x000fea0003800000 */
[----:B0-----:R-:W5:Y:S01]  /*84e0*/  LDL R21, [R1+0xc] ;  /* 0x00000c0001157983 */ /* 0x001f620000100800 */
[----:B------:R-:W-:Y:S01]  /*84f0*/  ULDC.64 UR4, c[0x0][0x270] ;  /* 0x00009c0000047ab9 */ /* 0x000fe20000000a00 */
[----:B---3--:R-:W-:Y:S01]  /*8500*/  MOV R65, R63 ;  /* 0x0000003f00417202 */ /* 0x008fe20000000f00 */
[----:B------:R-:W-:Y:S01]  /*8510*/  IMAD.MOV.U32 R64, RZ, RZ, R60 ;  /* 0x000000ffff407224 */ /* 0x000fe200078e003c */
[----:B------:R-:W-:-:S03]  /*8520*/  F2FP.BF16.F32.PACK_AB R23, R41, R23 ;  /* 0x000000172917723e */ /* 0x000fc600000010ff */
        /* <DEDUP_REMOVED lines=8> */
.L_x_3523:
[----:B------:R-:W-:Y:S05]  /*85b0*/  BSYNC B0 ;  /* 0x0000000000007941 */ /* 0x000fea0003800000 */
.L_x_3522:
        /* <DEDUP_REMOVED lines=11> */
.L_x_3524:
[----:B------:R-:W-:Y:S01]  /*8670*/  LOP3.LUT P5, RZ, R0, 0x8, RZ, 0xc0, !PT ;  /* 0x0000000800ff7812 */ /* 0x000fe200078ac0ff */
[----:B------:R-:W-:-:S12]  /*8680*/  BSSY B0, `(.L_x_3525) ;  /* 0x000000f000007945 */ /* 0x000fd80003800000 */
[----:B------:R-:W-:Y:S05]  /*8690*/  @!P5 BRA `(.L_x_3526) ;  /* 0x000000000034d947 */ /* 0x000fea0003800000 */
[----:B0-----:R-:W5:Y:S01]  /*86a0*/  LDL R21, [R1+0x8] ;  /* 0x0000080001157983 */ /* 0x001f620000100800 */
[----:B------:R-:W-:Y:S01]  /*86b0*/  ULDC.64 UR4, c[0x0][0x270] ;  /* 0x00009c0000047ab9 */ /* 0x000fe20000000a00 */
[----:B------:R-:W-:Y:S02]  /*86c0*/  MOV R22, R60 ;  /* 0x0000003c00167202 */ /* 0x000fe40000000f00 */
[----:B------:R-:W-:-:S03]  /*86d0*/  MOV R23, R63 ;  /* 0x0000003f00177202 */ /* 0x000fc60000000f00 */
[----:B------:R-:W-:-:S04]  /*86e0*/  IMAD.WIDE.U32 R22, R11, UR4, R22 ;  /* 0x000000040b167c25 */ /* 0x000fc8000f8e0016 */
[----:B-----5:R-:W-:-:S04]  /*86f0*/  IMAD R64, R21, UR4, RZ ;  /* 0x0000000415407c24 */ /* 0x020fc8000f8e02ff */
[----:B------:R-:W-:Y:S01]  /*8700*/  IMAD R21, R11, UR5, R64 ;  /* 0x000000050b157c24 */ /* 0x000fe2000f8e0240 */
[----:B------:R-:W-:Y:S02]  /*8710*/  ULDC.64 UR4, c[0x0][0x210] ;  /* 0x0000840000047ab9 */ /* 0x000fe40000000a00 */
[----:B------:R-:W-:Y:S02]  /*8720*/  LEA R64, P5, R22, UR4, 0x1 ;  /* 0x0000000416407c11 */ /* 0x000fe4000f8a08ff */
[----:B------:R-:W-:-:S04]  /*8730*/  IADD3 R21, R23, R21, RZ ;  /* 0x0000001517157210 */ /* 0x000fc80007ffe0ff */
[----:B---3--:R-:W-:Y:S02]  /*8740*/  LEA.HI.X R65, R22, UR5, R21, 0x1, P5 ;  /* 0x0000000516417c11 */ /* 0x008fe4000a8f0c15 */
[----:B------:R-:W-:-:S05]  /*8750*/  F2FP.BF16.F32.PACK_AB R21, R42, R24 ;  /* 0x000000182a15723e */ /* 0x000fca00000010ff */
[----:B------:R0:W-:Y:S02]  /*8760*/  STG.E desc[UR6][R64.64], R21 ;  /* 0x0000001540007986 */ /* 0x0001e4000c101906 */
.L_x_3526:
[----:B------:R-:W-:Y:S05]  /*8770*/  BSYNC B0 ;  /* 0x0000000000007941 */ /* 0x000fea0003800000 */
.L_x_3525:
        /* <DEDUP_REMOVED lines=11> */
.L_x_3527:
[----:B------:R-:W-:Y:S01]  /*8830*/  LOP3.LUT P5, RZ, R0, 0x4, RZ, 0xc0, !PT ;  /* 0x0000000400ff7812 */ /* 0x000fe200078ac0ff */
[----:B------:R-:W-:-:S12]  /*8840*/  BSSY B0, `(.L_x_3528) ;  /* 0x000000f000007945 */ /* 0x000fd80003800000 */
[----:B------:R-:W-:Y:S05]  /*8850*/  @!P5 BRA `(.L_x_3529) ;  /* 0x000000000034d947 */ /* 0x000fea0003800000 */
[----:B0-----:R-:W5:Y:S01]  /*8860*/  LDL R21, [R1+0x4] ;  /* 0x0000040001157983 */ /* 0x001f620000100800 */
[----:B------:R-:W-:Y:S01]  /*8870*/  ULDC.64 UR4, c[0x0][0x270] ;  /* 0x00009c0000047ab9 */ /* 0x000fe20000000a00 */
[----:B------:R-:W-:Y:S01]  /*8880*/  MOV R22, R60 ;  /* 0x0000003c00167202 */ /* 0x000fe20000000f00 */
        /* <DEDUP_REMOVED lines=8> */
[----:B---3--:R-:W-:-:S05]  /*8910*/  LEA.HI.X R65, R22, UR5, R21, 0x1, P5 ;  /* 0x0000000516417c11 */ /* 0x008fca000a8f0c15 */
[----:B------:R0:W-:Y:S02]  /*8920*/  STG.E desc[UR6][R64.64], R25 ;  /* 0x0000001940007986 */ /* 0x0001e4000c101906 */
.L_x_3529:
[----:B------:R-:W-:Y:S05]  /*8930*/  BSYNC B0 ;  /* 0x0000000000007941 */ /* 0x000fea0003800000 */
.L_x_3528:
        /* <DEDUP_REMOVED lines=11> */
.L_x_3530:
[----:B------:R-:W-:Y:S01]  /*89f0*/  LOP3.LUT P5, RZ, R0, 0x2, RZ, 0xc0, !PT ;  /* 0x0000000200ff7812 */ /* 0x000fe200078ac0ff */
[----:B------:R-:W-:-:S12]  /*8a00*/  BSSY B0, `(.L_x_3531) ;  /* 0x000000f000007945 */ /* 0x000fd80003800000 */
[----:B------:R-:W-:Y:S05]  /*8a10*/  @!P5 BRA `(.L_x_3532) ;  /* 0x000000000034d947 */ /* 0x000fea0003800000 */
[----:B0-----:R-:W5:Y:S01]  /*8a20*/  LDL R21, [R1] ;  /* 0x0000000001157983 */ /* 0x001f620000100800 */
        /* <DEDUP_REMOVED lines=9> */
[----:B------:R-:W-:Y:S02]  /*8ac0*/  LEA.HI.X R25, R22, UR5, R21, 0x1, P5 ;  /* 0x0000000516197c11 */ /* 0x000fe4000a8f0c15 */
[----:B------:R-:W-:-:S05]  /*8ad0*/  F2FP.BF16.F32.PACK_AB R21, R44, R26 ;  /* 0x0000001a2c15723e */ /* 0x000fca00000010ff */
[----:B------:R0:W-:Y:S02]  /*8ae0*/  STG.E desc[UR6][R24.64], R21 ;  /* 0x0000001518007986 */ /* 0x0001e4000c101906 */
.L_x_3532:
[----:B------:R-:W-:Y:S05]  /*8af0*/  BSYNC B0 ;  /* 0x0000000000007941 */ /* 0x000fea0003800000 */
.L_x_3531:
        /* <DEDUP_REMOVED lines=11> */
.L_x_3533:
        /* <DEDUP_REMOVED lines=14> */
.L_x_3535:
[----:B------:R-:W-:Y:S05]  /*8c90*/  BSYNC B0 ;  /* 0x0000000000007941 */ /* 0x000fea0003800000 */
.L_x_3534:
        /* <DEDUP_REMOVED lines=11> */
.L_x_3536:
        /* <DEDUP_REMOVED lines=10> */
[----:B------:R-:W-:-:S04]  /*8df0*/  LEA R24, P5, R22, UR4, 0x1 ;  /* 0x0000000416187c11 */ /* 0x000fc8000f8a08ff */
[----:B------:R-:W-:Y:S02]  /*8e00*/  LEA.HI.X R25, R22, UR5, R21, 0x1, P5 ;  /* 0x0000000516197c11 */ /* 0x000fe4000a8f0c15 */
[----:B------:R-:W-:-:S05]  /*8e10*/  F2FP.BF16.F32.PACK_AB R21, R46, R28 ;  /* 0x0000001c2e15723e */ /* 0x000fca00000010ff */
[----:B------:R0:W-:Y:S02]  /*8e20*/  STG.E desc[UR6][R24.64], R21 ;  /* 0x0000001518007986 */ /* 0x0001e4000c101906 */
.L_x_3538:
[----:B------:R-:W-:Y:S05]  /*8e30*/  BSYNC B0 ;  /* 0x0000000000007941 */ /* 0x000fea0003800000 */
.L_x_3537:
        /* <DEDUP_REMOVED lines=11> */
.L_x_3539:
        /* <DEDUP_REMOVED lines=14> */
.L_x_3541:
[----:B------:R-:W-:Y:S05]  /*8fd0*/  BSYNC B0 ;  /* 0x0000000000007941 */ /* 0x000fea0003800000 */
.L_x_3540:
        /* <DEDUP_REMOVED lines=11> */
.L_x_3542:
        /* <DEDUP_REMOVED lines=14> */
.L_x_3544:
[----:B------:R-:W-:Y:S05]  /*9170*/  BSYNC B0 ;  /* 0x0000000000007941 */ /* 0x000fea0003800000 */
.L_x_3543:
        /* <DEDUP_REMOVED lines=11> */
.L_x_3545:
        /* <DEDUP_REMOVED lines=14> */
.L_x_3547:
[----:B------:R-:W-:Y:S05]  /*9310*/  BSYNC B0 ;  /* 0x0000000000007941 */ /* 0x000fea0003800000 */
.L_x_3546:
        /* <DEDUP_REMOVED lines=11> */
.L_x_3548:
        /* <DEDUP_REMOVED lines=12> */
[----:B------:R-:W-:-:S04]  /*9490*/  IADD3 R21, R23, R21, RZ ;  /* 0x0000001517157210 */ /* 0x000fc80007ffe0ff */
[----:B------:R-:W-:Y:S02]  /*94a0*/  LEA.HI.X R25, R22, UR5, R21, 0x1, P5 ;  /* 0x0000000516197c11 */ /* 0x000fe4000a8f0c15 */
[----:B------:R-:W-:-:S05]  /*94b0*/  F2FP.BF16.F32.PACK_AB R21, R50, R32 ;  /* 0x000000203215723e */ /* 0x000fca00000010ff */
[----:B------:R0:W-:Y:S02]  /*94c0*/  STG.E desc[UR6][R24.64], R21 ;  /* 0x0000001518007986 */ /* 0x0001e4000c101906 */
.L_x_3550:
[----:B------:R-:W-:Y:S05]  /*94d0*/  BSYNC B0 ;  /* 0x0000000000007941 */ /* 0x000fea0003800000 */
.L_x_3549:
        /* <DEDUP_REMOVED lines=11> */
.L_x_3551:
        /* <DEDUP_REMOVED lines=16> */
.L_x_3553:
[----:B------:R-:W-:Y:S05]  /*9690*/  BSYNC B0 ;  /* 0x0000000000007941 */ /* 0x000fea0003800000 */
.L_x_3552:
        /* <DEDUP_REMOVED lines=11> */
.L_x_3554:
        /* <DEDUP_REMOVED lines=12> */
[----:B------:R-:W-:-:S05]  /*9810*/  IMAD.IADD R21, R23, 0x1, R21 ;  /* 0x0000000117157824 */ /* 0x000fca00078e0215 */
[----:B------:R-:W-:Y:S02]  /*9820*/  LEA.HI.X R25, R22, UR5, R21, 0x1, P5 ;  /* 0x0000000516197c11 */ /* 0x000fe4000a8f0c15 */
[----:B------:R-:W-:-:S05]  /*9830*/  F2FP.BF16.F32.PACK_AB R21, R52, R34 ;  /* 0x000000223415723e */ /* 0x000fca00000010ff */
[----:B------:R0:W-:Y:S02]  /*9840*/  STG.E desc[UR6][R24.64], R21 ;  /* 0x0000001518007986 */ /* 0x0001e4000c101906 */
.L_x_3556:
[----:B------:R-:W-:Y:S05]  /*9850*/  BSYNC B0 ;  /* 0x0000000000007941 */ /* 0x000fea0003800000 */
.L_x_3555:
        /* <DEDUP_REMOVED lines=11> */
.L_x_3557:
        /* <DEDUP_REMOVED lines=16> */
.L_x_3559:
[----:B------:R-:W-:Y:S05]  /*9a10*/  BSYNC B0 ;  /* 0x0000000000007941 */ /* 0x000fea0003800000 */
.L_x_3558:
        /* <DEDUP_REMOVED lines=11> */
.L_x_3560:
        /* <DEDUP_REMOVED lines=16> */
.L_x_3562:
[----:B------:R-:W-:Y:S05]  /*9bd0*/  BSYNC B0 ;  /* 0x0000000000007941 */ /* 0x000fea0003800000 */
.L_x_3561:
        /* <DEDUP_REMOVED lines=11> */
.L_x_3563:
        /* <DEDUP_REMOVED lines=16> */
.L_x_3565:
[----:B------:R-:W-:Y:S05]  /*9d90*/  BSYNC B0 ;  /* 0x0000000000007941 */ /* 0x000fea0003800000 */
.L_x_3564:
        /* <DEDUP_REMOVED lines=11> */
.L_x_3566:
        /* <DEDUP_REMOVED lines=16> */
.L_x_3568:
[----:B------:R-:W-:Y:S05]  /*9f50*/  BSYNC B0 ;  /* 0x0000000000007941 */ /* 0x000fea0003800000 */
.L_x_3567:
        /* <DEDUP_REMOVED lines=11> */
.L_x_3569:
        /* <DEDUP_REMOVED lines=16> */
.L_x_3571:
[----:B------:R-:W-:Y:S05]  /*a110*/  BSYNC B0 ;  /* 0x0000000000007941 */ /* 0x000fea0003800000 */
.L_x_3570:
        /* <DEDUP_REMOVED lines=11> */
.L_x_3572:
[----:B------:R-:W-:Y:S01]  /*a1d0*/  ULDC.64 UR4, c[0x0][0x278] ;  /* 0x00009e0000047ab9 */ /* 0x000fe20000000a00 */
[----:B0-----:R-:W-:Y:S01]  /*a1e0*/  SHF.R.S32.HI R21, RZ, 0x1f, R71 ;  /* 0x0000001fff157819 */ /* 0x001fe20000011447 */
[----:B------:R-:W-:Y:S01]  /*a1f0*/  BSSY B0, `(.L_x_3573) ;  /* 0x0000011000007945 */ /* 0x000fe20003800000 */
[----:B------:R-:W-:-:S04]  /*a200*/  ISETP.GE.U32.AND P5, PT, R71, UR4, PT ;  /* 0x0000000447007c0c */ /* 0x000fc8000bfa6070 */
[----:B------:R-:W-:-:S04]  /*a210*/  ISETP.GE.AND.EX P5, PT, R21, UR5, PT, P5 ;  /* 0x0000000515007c0c */ /* 0x000fc8000bfa6350 */
[----:B------:R-:W-:-:S13]  /*a220*/  ISETP.LT.U32.AND P5, PT, R93, 0x200, !P5 ;  /* 0x000002005d00780c */ /* 0x000fda0006fa1070 */
        /* <DEDUP_REMOVED lines=13> */
.L_x_3574:
[----:B------:R-:W-:Y:S05]  /*a300*/  BSYNC B0 ;  /* 0x0000000000007941 */ /* 0x000fea0003800000 */
.L_x_3573:
        /* <DEDUP_REMOVED lines=8> */
.L_x_3576:
        /* <DEDUP_REMOVED lines=15> */
.L_x_5259:


//--------------------- .text._Z35group_norm_nhwc_fwd_one_pass_kernelI11Bf16IOFp16WLi64ELi64ELi512EEv26Group_norm_nhwc_fwd_params --------------------------
	.section	.text._Z35group_norm_nhwc_fwd_one_pass_kernelI11Bf16IOFp16WLi64ELi64ELi512EEv26Group_norm_nhwc_fwd_params,"ax",@progbits
	.align	128
        .global         _Z35group_norm_nhwc_fwd_one_pass_kernelI11Bf16IOFp16WLi64ELi64ELi512EEv26Group_norm_nhwc_fwd_params
        .type           _Z35group_norm_nhwc_fwd_one_pass_kernelI11Bf16IOFp16WLi64ELi64ELi512EEv26Group_norm_nhwc_fwd_params,@function
        .size           _Z35group_norm_nhwc_fwd_one_pass_kernelI11Bf16IOFp16WLi64ELi64ELi512EEv26Group_norm_nhwc_fwd_params,(.L_x_5260 - _Z35group_norm_nhwc_fwd_one_pass_kernelI11Bf16IOFp16WLi64ELi64ELi512EEv26Group_norm_nhwc_fwd_params)
        .other          _Z35group_norm_nhwc_fwd_one_pass_kernelI11Bf16IOFp16WLi64ELi64ELi512EEv26Group_norm_nhwc_fwd_params,@"STO_CUDA_ENTRY STV_DEFAULT"
_Z35group_norm_nhwc_fwd_one_pass_kernelI11Bf16IOFp16WLi64ELi64ELi512EEv26Group_norm_nhwc_fwd_params:
.text._Z35group_norm_nhwc_fwd_one_pass_kernelI11Bf16IOFp16WLi64ELi64ELi512EEv26Group_norm_nhwc_fwd_params:
        /* <DEDUP_REMOVED lines=19> */
.L_x_3601:
        /* <DEDUP_REMOVED lines=219> */
.L_x_3578:
[----:B------:R-:W-:Y:S05]  /*0ee0*/  BSYNC B0 ;  /* 0x0000000000007941 */ /* 0x000fea0003800000 */
.L_x_3577:
        /* <DEDUP_REMOVED lines=25> */
.L_x_3581:
[----:B0-----:R-:W2:Y:S04]  /*1080*/  LDG.E.STRONG.GPU R6, desc[UR8][R4.64] ;  /* 0x0000000804067981 */ /* 0x001ea8000c1ef900 */
[----:B--2---:R-:W-:Y:S01]  /*1090*/  CCTL.IVALL ;  /* 0x00000000ff00798f */ /* 0x004fe20002000000 */
[----:B------:R-:W-:Y:S05]  /*10a0*/  YIELD ;  /* 0x0000000000007946 */ /* 0x000fea0003800000 */
[----:B------:R-:W-:-:S13]  /*10b0*/  ISETP.NE.AND P0, PT, R6, R13, PT ;  /* 0x0000000d0600720c */ /* 0x000fda0003f05270 */
[----:B------:R-:W-:Y:S05]  /*10c0*/  @P0 BRA `(.L_x_3581) ;  /* 0xfffffffc00ec0947 */ /* 0x000fea000383ffff */
.L_x_3580:
        /* <DEDUP_REMOVED lines=17> */
.L_x_3585:
        /* <DEDUP_REMOVED lines=115> */
.L_x_3584:
        /* <DEDUP_REMOVED lines=61> */
.L_x_3586:
[----:B------:R-:W-:-:S13]  /*1ce0*/  ISETP.NE.OR P0, PT, R12, RZ, P0 ;  /* 0x000000ff0c00720c */ /* 0x000fda0000705670 */
[----:B------:R-:W-:Y:S05]  /*1cf0*/  @!P0 BRA `(.L_x_3582) ;  /* 0x00000000007c8947 */ /* 0x000fea0003800000 */
.L_x_3583:
        /* <DEDUP_REMOVED lines=31> */
.L_x_3582:
        /* <DEDUP_REMOVED lines=12> */
.L_x_3588:
[----:B------:R-:W-:Y:S05]  /*1fb0*/  BSYNC B0 ;  /* 0x0000000000007941 */ /* 0x000fea0003800000 */
.L_x_3587:
        /* <DEDUP_REMOVED lines=16> */
.L_x_3579:
        /* <DEDUP_REMOVED lines=63> */
[----:B------:R-:W-:Y:S01]  /*24b0*/  ISETP.LT.U32.AND P0, PT, R16, 0x200, !P0 ;  /* 0x000002001000780c */ /* 0x000fe20004701070 */
[----:B---3--:R-:W-:Y:S02]  /*24c0*/  HADD2.F32 R9, -RZ, R9.H0_H0 ;  /* 0x20000009ff097230 */ /* 0x008fe40000004100 */
[----:B----4-:R-:W-:Y:S02]  /*24d0*/  HADD2.F32 R4, -RZ, R4.H0_H0 ;  /* 0x20000004ff047230 */ /* 0x010fe40000004100 */
[----:B-----5:R-:W-:Y:S02]  /*24e0*/  HADD2.F32 R5, -RZ, R5.H0_H0 ;  /* 0x20000005ff057230 */ /* 0x020fe40000004100 */
[----:B------:R-:W-:-:S03]  /*24f0*/  HADD2.F32 R8, -RZ, R8.H0_H0 ;  /* 0x20000008ff087230 */ /* 0x000fc60000004100 */
        /* <DEDUP_REMOVED lines=13> */
.L_x_3589:
        /* <DEDUP_REMOVED lines=14> */
.L_x_3591:
[----:B------:R-:W-:Y:S05]  /*26b0*/  BSYNC B0 ;  /* 0x0000000000007941 */ /* 0x000fea0003800000 */
.L_x_3590:
        /* <DEDUP_REMOVED lines=38> */
.L_x_3592:
        /* <DEDUP_REMOVED lines=14> */
.L_x_3594:
[----:B------:R-:W-:Y:S05]  /*2a00*/  BSYNC B0 ;  /* 0x0000000000007941 */ /* 0x000fea0003800000 */
.L_x_3593:
        /* <DEDUP_REMOVED lines=11> */
.L_x_3595:
        /* <DEDUP_REMOVED lines=14> */
.L_x_3597:
[----:B------:R-:W-:Y:S05]  /*2ba0*/  BSYNC B0 ;  /* 0x0000000000007941 */ /* 0x000fea0003800000 */
.L_x_3596:
        /* <DEDUP_REMOVED lines=11> */
.L_x_3598:
        /* <DEDUP_REMOVED lines=13> */
.L_x_3600:
[----:B------:R-:W-:Y:S05]  /*2d30*/  BSYNC B0 ;  /* 0x0000000000007941 */ /* 0x000fea0003800000 */
.L_x_3599:
[----:B------:R-:W-:Y:S02]  /*2d40*/  IADD3 R21, R2, R21, RZ ;  /* 0x0000001502157210 */ /* 0x000fe40007ffe0ff */
[----:B------:R-:W-:Y:S02]  /*2d50*/  IADD3 R22, R22, 0x1, RZ ;  /* 0x0000000116167810 */ /* 0x000fe40007ffe0ff */
[----:B------:R-:W-:-:S13]  /*2d60*/  ISETP.GE.AND P0, PT, R21, UR4, PT ;  /* 0x0000000415007c0c */ /* 0x000fda000bf06270 */
[----:B------:R-:W-:Y:S05]  /*2d70*/  @!P0 BRA `(.L_x_3601) ;  /* 0xffffffd000ec8947 */ /* 0x000fea000383ffff */
[----:B------:R-:W-:Y:S05]  /*2d80*/  EXIT ;  /* 0x000000000000794d */ /* 0x000fea0003800000 */
.L_x_3602:
        /* <DEDUP_REMOVED lines=15> */
.L_x_5260:


//--------------------- .text._Z35group_norm_nhwc_fwd_one_pass_kernelI11Bf16IOFp16WLi128ELi64ELi512EEv26Group_norm_nhwc_fwd_params --------------------------
	.section	.text._Z35group_norm_nhwc_fwd_one_pass_kernelI11Bf16IOFp16WLi128ELi64ELi512EEv26Group_norm_nhwc_fwd_params,"ax",@progbits
	.align	128
        .global         _Z35group_norm_nhwc_fwd_one_pass_kernelI11Bf16IOFp16WLi128ELi64ELi512EEv26Group_norm_nhwc_fwd_params
        .type           _Z35group_norm_nhwc_fwd_one_pass_kernelI11Bf16IOFp16WLi128ELi64ELi512EEv26Group_norm_nhwc_fwd_params,@function
        .size           _Z35group_norm_nhwc_fwd_one_pass_kernelI11Bf16IOFp16WLi128ELi64ELi512EEv26Group_norm_nhwc_fwd_params,(.L_x_5261 - _Z35group_norm_nhwc_fwd_one_pass_kernelI11Bf16IOFp16WLi128ELi64ELi512EEv26Group_norm_nhwc_fwd_params)
        .other          _Z35group_norm_nhwc_fwd_one_pass_kernelI11Bf16IOFp16WLi128ELi64ELi512EEv26Group_norm_nhwc_fwd_params,@"STO_CUDA_ENTRY STV_DEFAULT"
_Z35group_norm_nhwc_fwd_one_pass_kernelI11Bf16IOFp16WLi128ELi64ELi512EEv26Group_norm_nhwc_fwd_params:
.text._Z35group_norm_nhwc_fwd_one_pass_kernelI11Bf16IOFp16WLi128ELi64ELi512EEv26Group_norm_nhwc_fwd_params:
        /* <DEDUP_REMOVED lines=38> */
.L_x_3639:
        /* <DEDUP_REMOVED lines=293> */
.L_x_3604:
[----:B------:R-:W-:Y:S05]  /*14b0*/  BSYNC B0 ;  /* 0x0000000000007941 */ /* 0x000fea0003800000 */
.L_x_3603:
        /* <DEDUP_REMOVED lines=36> */
.L_x_3607:
[----:B-1----:R-:W2:Y:S04]  /*1700*/  LDG.E.STRONG.GPU R17, desc[UR8][R14.64] ;  /* 0x000000080e117981 */ /* 0x002ea8000c1ef900 */
[----:B--2---:R-:W-:Y:S01]  /*1710*/  CCTL.IVALL ;  /* 0x00000000ff00798f */ /* 0x004fe20002000000 */
[----:B------:R-:W-:Y:S05]  /*1720*/  YIELD ;  /* 0x0000000000007946 */ /* 0x000fea0003800000 */
[----:B------:R-:W-:-:S13]  /*1730*/  ISETP.NE.AND P0, PT, R17, R54, PT ;  /* 0x000000361100720c */ /* 0x000fda0003f05270 */
[----:B------:R-:W-:Y:S05]  /*1740*/  @P0 BRA `(.L_x_3607) ;  /* 0xfffffffc00ec0947 */ /* 0x000fea000383ffff */
.L_x_3606:
        /* <DEDUP_REMOVED lines=17> */
.L_x_3611:
        /* <DEDUP_REMOVED lines=115> */
.L_x_3610:
        /* <DEDUP_REMOVED lines=61> */
.L_x_3612:
[----:B------:R-:W-:-:S13]  /*2360*/  ISETP.NE.OR P0, PT, R17, RZ, P0 ;  /* 0x000000ff1100720c */ /* 0x000fda0000705670 */
[----:B------:R-:W-:Y:S05]  /*2370*/  @!P0 BRA `(.L_x_3608) ;  /* 0x00000000007c8947 */ /* 0x000fea0003800000 */
.L_x_3609:
        /* <DEDUP_REMOVED lines=31> */
.L_x_3608:
        /* <DEDUP_REMOVED lines=11> */
.L_x_3614:
[----:B------:R-:W-:Y:S05]  /*2620*/  BSYNC B0 ;  /* 0x0000000000007941 */ /* 0x000fea0003800000 */
.L_x_3613:
        /* <DEDUP_REMOVED lines=16> */
.L_x_3605:
        /* <DEDUP_REMOVED lines=87> */
[----:B--2---:R-:W-:-:S02]  /*2ca0*/  HADD2.F32 R17, -RZ, R17.H0_H0 ;  /* 0x20000011ff117230 */ /* 0x004fc40000004100 */
[----:B---3--:R-:W-:Y:S02]  /*2cb0*/  HADD2.F32 R16, -RZ, R16.H0_H0 ;  /* 0x20000010ff107230 */ /* 0x008fe40000004100 */
[----:B----4-:R-:W-:Y:S02]  /*2cc0*/  HADD2.F32 R24, -RZ, R45.H0_H0 ;  /* 0x2000002dff187230 */ /* 0x010fe40000004100 */
[-C--:B------:R-:W-:Y:S01]  /*2cd0*/  FMUL.FTZ R45, R20, R12.reuse ;  /* 0x0000000c142d7220 */ /* 0x080fe20000410000 */
[----:B------:R-:W-:Y:S01]  /*2ce0*/  FMUL.FTZ R20, R53, R12 ;  /* 0x0000000c35147220 */ /* 0x000fe20000410000 */
[----:B------:R-:W-:Y:S02]  /*2cf0*/  HADD2.F32 R23, -RZ, R52.H0_H0 ;  /* 0x20000034ff177230 */ /* 0x000fe40000004100 */
        /* <DEDUP_REMOVED lines=13> */
.L_x_3615:
        /* <DEDUP_REMOVED lines=15> */
.L_x_3617:
[----:B------:R-:W-:Y:S05]  /*2ec0*/  BSYNC B0 ;  /* 0x0000000000007941 */ /* 0x000fea0003800000 */
.L_x_3616:
        /* <DEDUP_REMOVED lines=13> */
.L_x_3618:
        /* <DEDUP_REMOVED lines=14> */
.L_x_3620:
[----:B------:R-:W-:Y:S05]  /*3080*/  BSYNC B0 ;  /* 0x0000000000007941 */ /* 0x000fea0003800000 */
.L_x_3619:
        /* <DEDUP_REMOVED lines=38> */
.L_x_3621:
        /* <DEDUP_REMOVED lines=16> */
.L_x_3623:
[----:B------:R-:W-:Y:S05]  /*33f0*/  BSYNC B0 ;  /* 0x0000000000007941 */ /* 0x000fea0003800000 */
.L_x_3622:
        /* <DEDUP_REMOVED lines=11> */
.L_x_3624:
        /* <DEDUP_REMOVED lines=14> */
.L_x_3626:
[----:B------:R-:W-:Y:S05]  /*3590*/  BSYNC B0 ;  /* 0x0000000000007941 */ /* 0x000fea0003800000 */
.L_x_3625:
        /* <DEDUP_REMOVED lines=11> */
.L_x_3627:
        /* <DEDUP_REMOVED lines=14> */
.L_x_3629:
[----:B------:R-:W-:Y:S05]  /*3730*/  BSYNC B0 ;  /* 0x0000000000007941 */ /* 0x000fea0003800000 */
.L_x_3628:
        /* <DEDUP_REMOVED lines=11> */
.L_x_3630:
        /* <DEDUP_REMOVED lines=14> */
.L_x_3632:
[----:B------:R-:W-:Y:S05]  /*38d0*/  BSYNC B0 ;  /* 0x0000000000007941 */ /* 0x000fea0003800000 */
.L_x_3631:
        /* <DEDUP_REMOVED lines=11> */
.L_x_3633:
        /* <DEDUP_REMOVED lines=14> */
.L_x_3635:
[----:B------:R-:W-:Y:S05]  /*3a70*/  BSYNC B0 ;  /* 0x0000000000007941 */ /* 0x000fea0003800000 */
.L_x_3634:
        /* <DEDUP_REMOVED lines=11> */
.L_x_3636:
        /* <DEDUP_REMOVED lines=13> */
.L_x_3638:
[----:B------:R-:W-:Y:S05]  /*3c00*/  BSYNC B0 ;  /* 0x0000000000007941 */ /* 0x000fea0003800000 */
.L_x_3637:
[----:B------:R-:W-:Y:S02]  /*3c10*/  IADD3 R6, R5, R6, RZ ;  /* 0x0000000605067210 */ /* 0x000fe40007ffe0ff */
[----:B------:R-:W-:Y:S02]  /*3c20*/  IADD3 R4, R4, 0x1, RZ ;  /* 0x0000000104047810 */ /* 0x000fe40007ffe0ff */
[----:B------:R-:W-:-:S13]  /*3c30*/  ISETP.GE.AND P0, PT, R6, UR4, PT ;  /* 0x0000000406007c0c */ /* 0x000fda000bf06270 */
[----:B------:R-:W-:Y:S05]  /*3c40*/  @!P0 BRA `(.L_x_3639) ;  /* 0xffffffc400848947 */ /* 0x000fea000383ffff */
[----:B------:R-:W-:Y:S05]  /*3c50*/  EXIT ;  /* 0x000000000000794d */ /* 0x000fea0003800000 */
.L_x_3640:
        /* <DEDUP_REMOVED lines=10> */
.L_x_5261:


//--------------------- .text._Z35group_norm_nhwc_fwd_one_pass_kernelI11Bf16IOFp16WLi256ELi64ELi512EEv26Group_norm_nhwc_fwd_params --------------------------
	.section	.text._Z35group_norm_nhwc_fwd_one_pass_kernelI11Bf16IOFp16WLi256ELi64ELi512EEv26Group_norm_nhwc_fwd_params,"ax",@progbits
	.align	128
        .global         _Z35group_norm_nhwc_fwd_one_pass_kernelI11Bf16IOFp16WLi256ELi64ELi512EEv26Group_norm_nhwc_fwd_params
        .type           _Z35group_norm_nhwc_fwd_one_pass_kernelI11Bf16IOFp16WLi256ELi64ELi512EEv26Group_norm_nhwc_fwd_params,@function
        .size           _Z35group_norm_nhwc_fwd_one_pass_kernelI11Bf16IOFp16WLi256ELi64ELi512EEv26Group_norm_nhwc_fwd_params,(.L_x_5262 - _Z35group_norm_nhwc_fwd_one_pass_kernelI11Bf16IOFp16WLi256ELi64ELi512EEv26Group_norm_nhwc_fwd_params)
        .other          _Z35group_norm_nhwc_fwd_one_pass_kernelI11Bf16IOFp16WLi256ELi64ELi512EEv26Group_norm_nhwc_fwd_params,@"STO_CUDA_ENTRY STV_DEFAULT"
_Z35group_norm_nhwc_fwd_one_pass_kernelI11Bf16IOFp16WLi256ELi64ELi512EEv26Group_norm_nhwc_fwd_params:
.text._Z35group_norm_nhwc_fwd_one_pass_kernelI11Bf16IOFp16WLi256ELi64ELi512EEv26Group_norm_nhwc_fwd_params:
        /* <DEDUP_REMOVED lines=19> */
.L_x_3702:
        /* <DEDUP_REMOVED lines=238> */
[----:B------:R-:W-:Y:S02]  /*1010*/  @!P3 IMAD R31, R24, R31, R28 ;  /* 0x0000001f181fb224 */ /* 0x000fe400078e021c */
[----:B------:R-:W-:-:S04]  /*1020*/  @!P3 IMAD.MOV.U32 R28, RZ, RZ, R86 ;  /* 0x000000ffff1cb224 */ /* 0x000fc800078e0056 */
        /* <DEDUP_REMOVED lines=105> */
[----:B------:R-:W-:Y:S01]  /*16c0*/  FADD.FTZ R30, R33, R30 ;  /* 0x0000001e211e7221 */ /* 0x000fe20000010000 */
[----:B------:R-:W-:Y:S01]  /*16d0*/  FADD.FTZ R37, R34, R37 ;  /* 0x0000002522257221 */ /* 0x000fe20000010000 */
[----:B------:R-:W-:Y:S01]  /*16e0*/  FMUL.FTZ R31, R29, R29 ;  /* 0x0000001d1d1f7220 */ /* 0x000fe20000410000 */
[----:B-----5:R-:W-:Y:S01]  /*16f0*/  PRMT R32, R56, 0x7632, R32 ;  /* 0x0000763238207816 */ /* 0x020fe20000000020 */
[----:B------:R-:W-:-:S03]  /*1700*/  FADD.FTZ R29, R28, R29 ;  /* 0x0000001d1c1d7221 */ /* 0x000fc60000010000 */
[----:B------:R-:W-:Y:S01]  /*1710*/  SHF.L.U32 R33, R32, 0x10, RZ ;  /* 0x0000001020217819 */ /* 0x000fe200000006ff */
[----:B------:R-:W-:Y:S01]  /*1720*/  FFMA.FTZ R31, R28, R28, R31 ;  /* 0x0000001c1c1f7223 */ /* 0x000fe2000001001f */
        /* <DEDUP_REMOVED lines=10> */
[----:B------:R-:W-:Y:S01]  /*17d0*/  FADD.FTZ R29, R36, R29 ;  /* 0x0000001d241d7221 */ /* 0x000fe20000010000 */
[----:B------:R-:W-:Y:S01]  /*17e0*/  SHF.L.U32 R28, R57, 0x10, RZ ;  /* 0x00000010391c7819 */ /* 0x000fe200000006ff */
[----:B------:R-:W-:Y:S01]  /*17f0*/  FADD.FTZ R30, R30, R35 ;  /* 0x000000231e1e7221 */ /* 0x000fe20000010000 */
[----:B------:R-:W-:Y:S01]  /*1800*/  FMUL.FTZ R33, R31, R31 ;  /* 0x0000001f1f217220 */ /* 0x000fe20000410000 */
[----:B------:R-:W-:Y:S01]  /*1810*/  PRMT R34, R58, 0x7632, R34 ;  /* 0x000076323a227816 */ /* 0x000fe20000000022 */
[----:B------:R-:W-:-:S03]  /*1820*/  FADD.FTZ R29, R29, R32 ;  /* 0x000000201d1d7221 */ /* 0x000fc60000010000 */
[----:B------:R-:W-:Y:S01]  /*1830*/  SHF.L.U32 R35, R34, 0x10, RZ ;  /* 0x0000001022237819 */ /* 0x000fe200000006ff */
[C---:B------:R-:W-:Y:S01]  /*1840*/  FADD.FTZ R32, R28.reuse, R31 ;  /* 0x0000001f1c207221 */ /* 0x040fe20000010000 */
[----:B------:R-:W-:Y:S01]  /*1850*/  FFMA.FTZ R33, R28, R28, R33 ;  /* 0x0000001c1c217223 */ /* 0x000fe20000010021 */
[----:B------:R-:W-:Y:S02]  /*1860*/  SHF.L.U32 R28, R58, 0x10, RZ ;  /* 0x000000103a1c7819 */ /* 0x000fe400000006ff */
[----:B------:R-:W-:Y:S01]  /*1870*/  PRMT R34, R59, 0x7632, R34 ;  /* 0x000076323b227816 */ /* 0x000fe20000000022 */
[----:B------:R-:W-:Y:S01]  /*1880*/  FMUL.FTZ R31, R35, R35 ;  /* 0x00000023231f7220 */ /* 0x000fe20000410000 */
[----:B------:R-:W-:Y:S02]  /*1890*/  FADD.FTZ R30, R30, R33 ;  /* 0x000000211e1e7221 */ /* 0x000fe40000010000 */
[----:B------:R-:W-:Y:S01]  /*18a0*/  SHF.L.U32 R33, R34, 0x10, RZ ;  /* 0x0000001022217819 */ /* 0x000fe200000006ff */
[----:B------:R-:W-:Y:S01]  /*18b0*/  FFMA.FTZ R31, R28, R28, R31 ;  /* 0x0000001c1c1f7223 */ /* 0x000fe2000001001f */
[----:B------:R-:W-:Y:S01]  /*18c0*/  FADD.FTZ R29, R29, R32 ;  /* 0x000000201d1d7221 */ /* 0x000fe20000010000 */
[----:B------:R-:W-:Y:S01]  /*18d0*/  PRMT R34, R60, 0x7632, R34 ;  /* 0x000076323c227816 */ /* 0x000fe20000000022 */
[----:B------:R-:W-:Y:S01]  /*18e0*/  FADD.FTZ R32, R28, R35 ;  /* 0x000000231c207221 */ /* 0x000fe20000010000 */
[----:B------:R-:W-:Y:S01]  /*18f0*/  SHF.L.U32 R28, R59, 0x10, RZ ;  /* 0x000000103b1c7819 */ /* 0x000fe200000006ff */
[----:B------:R-:W-:Y:S01]  /*1900*/  FMUL.FTZ R35, R33, R33 ;  /* 0x0000002121237220 */ /* 0x000fe20000410000 */
[----:B------:R-:W-:Y:S01]  /*1910*/  FADD.FTZ R30, R30, R31 ;  /* 0x0000001f1e1e7221 */ /* 0x000fe20000010000 */
[----:B------:R-:W-:Y:S01]  /*1920*/  SHF.L.U32 R31, R34, 0x10, RZ ;  /* 0x00000010221f7819 */ /* 0x000fe200000006ff */
        /* <DEDUP_REMOVED lines=16> */
[----:B------:R-:W-:Y:S01]  /*1a30*/  FADD.FTZ R29, R29, R32 ;  /* 0x000000201d1d7221 */ /* 0x000fe20000010000 */
[----:B------:R-:W-:Y:S01]  /*1a40*/  PRMT R34, R63, 0x7632, R34 ;  /* 0x000076323f227816 */ /* 0x000fe20000000022 */
[C---:B------:R-:W-:Y:S01]  /*1a50*/  FADD.FTZ R32, R28.reuse, R35 ;  /* 0x000000231c207221 */ /* 0x040fe20000010000 */
[----:B------:R-:W-:Y:S01]  /*1a60*/  FFMA.FTZ R31, R28, R28, R31 ;  /* 0x0000001c1c1f7223 */ /* 0x000fe2000001001f */
[----:B------:R-:W-:Y:S01]  /*1a70*/  SHF.L.U32 R28, R62, 0x10, RZ ;  /* 0x000000103e1c7819 */ /* 0x000fe200000006ff */
[----:B------:R-:W-:-:S02]  /*1a80*/  FMUL.FTZ R35, R33, R33 ;  /* 0x0000002121237220 */ /* 0x000fc40000410000 */
[----:B------:R-:W-:Y:S01]  /*1a90*/  FADD.FTZ R30, R30, R31 ;  /* 0x0000001f1e1e7221 */ /* 0x000fe20000010000 */
        /* <DEDUP_REMOVED lines=15> */
[----:B------:R-:W-:-:S02]  /*1b90*/  FADD.FTZ R30, R30, R33 ;  /* 0x000000211e1e7221 */ /* 0x000fc40000010000 */
[----:B------:R-:W-:Y:S01]  /*1ba0*/  FFMA.FTZ R31, R28, R28, R31 ;  /* 0x0000001c1c1f7223 */ /* 0x000fe2000001001f */
[----:B------:R-:W-:Y:S01]  /*1bb0*/  SHF.L.U32 R33, R34, 0x10, RZ ;  /* 0x0000001022217819 */ /* 0x000fe200000006ff */
[----:B------:R-:W-:Y:S01]  /*1bc0*/  FADD.FTZ R29, R29, R32 ;  /* 0x000000201d1d7221 */ /* 0x000fe20000010000 */
[----:B------:R-:W-:Y:S01]  /*1bd0*/  PRMT R34, R48, 0x7632, R34 ;  /* 0x0000763230227816 */ /* 0x000fe20000000022 */
[----:B------:R-:W-:Y:S01]  /*1be0*/  FADD.FTZ R32, R28, R35 ;  /* 0x000000231c207221 */ /* 0x000fe20000010000 */
[----:B------:R-:W-:Y:S02]  /*1bf0*/  IMAD.U32 R28, R65, 0x10000, RZ ;  /* 0x00010000411c7824 */ /* 0x000fe400078e00ff */
        /* <DEDUP_REMOVED lines=119> */
.L_x_3642:
[----:B------:R-:W-:Y:S05]  /*2370*/  BSYNC B0 ;  /* 0x0000000000007941 */ /* 0x000fea0003800000 */
.L_x_3641:
        /* <DEDUP_REMOVED lines=28> */
.L_x_3645:
[----:B0-----:R-:W2:Y:S04]  /*2540*/  LDG.E.STRONG.GPU R33, desc[UR8][R28.64] ;  /* 0x000000081c217981 */ /* 0x001ea8000c1ef900 */
[----:B--2---:R-:W-:Y:S01]  /*2550*/  CCTL.IVALL ;  /* 0x00000000ff00798f */ /* 0x004fe20002000000 */
[----:B------:R-:W-:Y:S05]  /*2560*/  YIELD ;  /* 0x0000000000007946 */ /* 0x000fea0003800000 */
[----:B------:R-:W-:-:S13]  /*2570*/  ISETP.NE.AND P5, PT, R33, R38, PT ;  /* 0x000000262100720c */ /* 0x000fda0003fa5270 */
[----:B------:R-:W-:Y:S05]  /*2580*/  @P5 BRA `(.L_x_3645) ;  /* 0xfffffffc00ec5947 */ /* 0x000fea000383ffff */
.L_x_3644:
        /* <DEDUP_REMOVED lines=24> */
.L_x_3649:
        /* <DEDUP_REMOVED lines=116> */
.L_x_3648:
        /* <DEDUP_REMOVED lines=63> */
.L_x_3650:
[----:B------:R-:W-:-:S04]  /*3240*/  LOP3.LUT P5, RZ, R83, 0x1, RZ, 0xc0, !PT ;  /* 0x0000000153ff7812 */ /* 0x000fc800078ac0ff */
[----:B------:R-:W-:-:S13]  /*3250*/  ISETP.NE.OR P5, PT, R33, RZ, P5 ;  /* 0x000000ff2100720c */ /* 0x000fda0002fa5670 */
[----:B------:R-:W-:Y:S05]  /*3260*/  @!P5 BRA `(.L_x_3646) ;  /* 0x000000000088d947 */ /* 0x000fea0003800000 */
.L_x_3647:
[----:B------:R-:W0:Y:S01]  /*3270*/  S2UR UR6, SR_CTAID.X ;  /* 0x00000000000679c3 */ /* 0x000e220000002500 */
[----:B------:R-:W-:Y:S01]  /*3280*/  NOP ;  /* 0x0000000000007918 */ /* 0x000fe20000000000 */
.L_x_3651:
        /* <DEDUP_REMOVED lines=32> */
.L_x_3646:
        /* <DEDUP_REMOVED lines=10> */
.L_x_3653:
[----:B------:R-:W-:Y:S05]  /*3530*/  BSYNC B0 ;  /* 0x0000000000007941 */ /* 0x000fea0003800000 */
.L_x_3652:
        /* <DEDUP_REMOVED lines=17> */
.L_x_3643:
        /* <DEDUP_REMOVED lines=50> */
[----:B--2---:R-:W-:-:S02]  /*3970*/  HADD2.F32 R38, -RZ, R38.H0_H0 ;  /* 0x20000026ff267230 */ /* 0x004fc40000004100 */
[----:B---3--:R-:W-:Y:S02]  /*3980*/  HADD2.F32 R33, -RZ, R33.H0_H0 ;  /* 0x20000021ff217230 */ /* 0x008fe40000004100 */
[----:B----4-:R-:W-:Y:S02]  /*3990*/  HADD2.F32 R35, -RZ, R28.H0_H0 ;  /* 0x2000001cff237230 */ /* 0x010fe40000004100 */
[----:B-----5:R-:W-:-:S03]  /*39a0*/  HADD2.F32 R34, -RZ, R29.H0_H0 ;  /* 0x2000001dff227230 */ /* 0x020fc60000004100 */
        /* <DEDUP_REMOVED lines=13> */
.L_x_3654:
        /* <DEDUP_REMOVED lines=15> */
.L_x_3656:
[----:B------:R-:W-:Y:S05]  /*3b70*/  BSYNC B0 ;  /* 0x0000000000007941 */ /* 0x000fea0003800000 */
.L_x_3655:
        /* <DEDUP_REMOVED lines=17> */
.L_x_3657:
        /* <DEDUP_REMOVED lines=15> */
.L_x_3659:
[----:B------:R-:W-:Y:S05]  /*3d80*/  BSYNC B0 ;  /* 0x0000000000007941 */ /* 0x000fea0003800000 */
.L_x_3658:
        /* <DEDUP_REMOVED lines=23> */
.L_x_3660:
        /* <DEDUP_REMOVED lines=15> */
.L_x_3662:
[----:B------:R-:W-:Y:S05]  /*3ff0*/  BSYNC B0 ;  /* 0x0000000000007941 */ /* 0x000fea0003800000 */
.L_x_3661:
        /* <DEDUP_REMOVED lines=17> */
.L_x_3663:
        /* <DEDUP_REMOVED lines=15> */
.L_x_3665:
[----:B------:R-:W-:Y:S05]  /*4200*/  BSYNC B0 ;  /* 0x0000000000007941 */ /* 0x000fea0003800000 */
.L_x_3664:
        /* <DEDUP_REMOVED lines=17> */
.L_x_3666:
        /* <DEDUP_REMOVED lines=15> */
.L_x_3668:
[----:B------:R-:W-:Y:S05]  /*4410*/  BSYNC B0 ;  /* 0x0000000000007941 */ /* 0x000fea0003800000 */
.L_x_3667:
[--C-:B0-----:R-:W-:Y:S01]  /*4420*/  FADD.FTZ R4, R11, -R30.reuse ;  /* 0x8000001e0b047221 */ /* 0x101fe20000010000 */
        /* <DEDUP_REMOVED lines=22> */
.L_x_3669:
        /* <DEDUP_REMOVED lines=15> */
.L_x_3671:
[----:B------:R-:W-:Y:S05]  /*4680*/  BSYNC B0 ;  /* 0x0000000000007941 */ /* 0x000fea0003800000 */
.L_x_3670:
        /* <DEDUP_REMOVED lines=17> */
.L_x_3672:
        /* <DEDUP_REMOVED lines=15> */
.L_x_3674:
[----:B------:R-:W-:Y:S05]  /*4890*/  BSYNC B0 ;  /* 0x0000000000007941 */ /* 0x000fea0003800000 */
.L_x_3673:
[-C--:B------:R-:W-:Y:S01]  /*48a0*/  FMUL.FTZ R10, R10, R31.reuse ;  /* 0x0000001f0a0a7220 */ /* 0x080fe20000410000 */
[----:B------:R-:W-:Y:S01]  /*48b0*/  FMUL.FTZ R12, R12, R31 ;  /* 0x0000001f0c0c7220 */ /* 0x000fe20000410000 */
[----:B------:R-:W-:Y:S01]  /*48c0*/  SHF.L.U32 R61, R61, 0x10, RZ ;  /* 0x000000103d3d7819 */ /* 0x000fe200000006ff */
[----:B------:R-:W-:Y:S02]  /*48d0*/  IMAD.U32 R11, R74, 0x10000, RZ ;  /* 0x000100004a0b7824 */ /* 0x000fe400078e00ff */
        /* <DEDUP_REMOVED lines=13> */
.L_x_3675:
        /* <DEDUP_REMOVED lines=15> */
.L_x_3677:
[----:B------:R-:W-:Y:S05]  /*4aa0*/  BSYNC B0 ;  /* 0x0000000000007941 */ /* 0x000fea0003800000 */
.L_x_3676:
        /* <DEDUP_REMOVED lines=22> */
.L_x_3678:
        /* <DEDUP_REMOVED lines=14> */
.L_x_3680:
[----:B------:R-:W-:Y:S05]  /*4cf0*/  BSYNC B0 ;  /* 0x0000000000007941 */ /* 0x000fea0003800000 */
.L_x_3679:
        /* <DEDUP_REMOVED lines=17> */
.L_x_3681:
        /* <DEDUP_REMOVED lines=14> */
.L_x_3683:
[----:B------:R-:W-:Y:S05]  /*4ef0*/  BSYNC B0 ;  /* 0x0000000000007941 */ /* 0x000fea0003800000 */
.L_x_3682:
[----:B------:R-:W-:Y:S01]  /*4f00*/  SHF.L.U32 R11, R76, 0x10, RZ ;  /* 0x000000104c0b7819 */ /* 0x000fe200000006ff */
[----:B------:R-:W-:Y:S01]  /*4f10*/  ULDC.64 UR6, c[0x0][0x278] ;  /* 0x00009e0000067ab9 */ /* 0x000fe20000000a00 */
[----:B------:R-:W-:Y:S01]  /*4f20*/  SHF.L.U32 R19, R64, 0x10, RZ ;  /* 0x0000001040137819 */ /* 0x000fe200000006ff */
[--C-:B------:R-:W-:Y:S01]  /*4f30*/  FADD.FTZ R10, R63, -R30.reuse ;  /* 0x8000001e3f0a7221 */ /* 0x100fe20000010000 */
[----:B------:R-:W-:Y:S01]  /*4f40*/  SHF.L.U32 R77, R77, 0x10, RZ ;  /* 0x000000104d4d7819 */ /* 0x000fe200000006ff */
[----:B------:R-:W-:Y:S01]  /*4f50*/  FADD.FTZ R12, -R30, R11 ;  /* 0x0000000b1e0c7221 */ /* 0x000fe20000010100 */
[----:B------:R-:W-:Y:S01]  /*4f60*/  SHF.L.U32 R65, R65, 0x10, RZ ;  /* 0x0000001041417819 */ /* 0x000fe200000006ff */
[--C-:B------:R-:W-:Y:S01]  /*4f70*/  FADD.FTZ R14, R19, -R30.reuse ;  /* 0x8000001e130e7221 */ /* 0x100fe20000010000 */
[----:B------:R-:W-:Y:S01]  /*4f80*/  SHF.L.U32 R13, R78, 0x10, RZ ;  /* 0x000000104e0d7819 */ /* 0x000fe200000006ff */
[-C--:B------:R-:W-:Y:S01]  /*4f90*/  FMUL.FTZ R10, R10, R31.reuse ;  /* 0x0000001f0a0a7220 */ /* 0x080fe20000410000 */
        /* <DEDUP_REMOVED lines=64> */
.L_x_3684:
        /* <DEDUP_REMOVED lines=14> */
.L_x_3686:
[----:B------:R-:W-:Y:S05]  /*5480*/  BSYNC B0 ;  /* 0x0000000000007941 */ /* 0x000fea0003800000 */
.L_x_3685:
        /* <DEDUP_REMOVED lines=11> */
.L_x_3687:
        /* <DEDUP_REMOVED lines=14> */
.L_x_3689:
[----:B------:R-:W-:Y:S05]  /*5620*/  BSYNC B0 ;  /* 0x0000000000007941 */ /* 0x000fea0003800000 */
.L_x_3688:
        /* <DEDUP_REMOVED lines=11> */
.L_x_3690:
        /* <DEDUP_REMOVED lines=14> */
.L_x_3692:
[----:B------:R-:W-:Y:S05]  /*57c0*/  BSYNC B0 ;  /* 0x0000000000007941 */ /* 0x000fea0003800000 */
.L_x_3691:
        /* <DEDUP_REMOVED lines=11> */
.L_x_3693:
        /* <DEDUP_REMOVED lines=14> */
.L_x_3695:
[----:B------:R-:W-:Y:S05]  /*5960*/  BSYNC B0 ;  /* 0x0000000000007941 */ /* 0x000fea0003800000 */
.L_x_3694:
        /* <DEDUP_REMOVED lines=11> */
.L_x_3696:
        /* <DEDUP_REMOVED lines=14> */
.L_x_3698:
[----:B------:R-:W-:Y:S05]  /*5b00*/  BSYNC B0 ;  /* 0x0000000000007941 */ /* 0x000fea0003800000 */
.L_x_3697:
        /* <DEDUP_REMOVED lines=11> */
.L_x_3699:
        /* <DEDUP_REMOVED lines=13> */
.L_x_3701:
[----:B------:R-:W-:Y:S05]  /*5c90*/  BSYNC B0 ;  /* 0x0000000000007941 */ /* 0x000fea0003800000 */
.L_x_3700:
[----:B0-----:R-:W0:Y:S01]  /*5ca0*/  LDC R5, c[0x0][0x10] ;  /* 0x00000400ff057b82 */ /* 0x001e220000000800 */
[----:B------:R-:W-:Y:S02]  /*5cb0*/  IADD3 R3, R3, 0x1, RZ ;  /* 0x0000000103037810 */ /* 0x000fe40007ffe0ff */
[----:B0-----:R-:W-:-:S04]  /*5cc0*/  IADD3 R82, R5, R82, RZ ;  /* 0x0000005205527210 */ /* 0x001fc80007ffe0ff */
[----:B------:R-:W-:-:S13]  /*5cd0*/  ISETP.GE.AND P0, PT, R82, UR4, PT ;  /* 0x0000000452007c0c */ /* 0x000fda000bf06270 */
[----:B------:R-:W-:Y:S05]  /*5ce0*/  @!P0 BRA `(.L_x_3702) ;  /* 0xffffffa400108947 */ /* 0x000fea000383ffff */
[----:B------:R-:W-:Y:S05]  /*5cf0*/  EXIT ;  /* 0x000000000000794d */ /* 0x000fea0003800000 */
.L_x_3703:
        /* <DEDUP_REMOVED lines=16> */
.L_x_5262:


//--------------------- .text._Z35group_norm_nhwc_fwd_one_pass_kernelI11Bf16IOFp16WLi512ELi64ELi512EEv26Group_norm_nhwc_fwd_params --------------------------
	.section	.text._Z35group_norm_nhwc_fwd_one_pass_kernelI11Bf16IOFp16WLi512ELi64ELi512EEv26Group_norm_nhwc_fwd_params,"ax",@progbits
	.align	128
        .global         _Z35group_norm_nhwc_fwd_one_pass_kernelI11Bf16IOFp16WLi512ELi64ELi512EEv26Group_norm_nhwc_fwd_params
        .type           _Z35group_norm_nhwc_fwd_one_pass_kernelI11Bf16IOFp16WLi512ELi64ELi512EEv26Group_norm_nhwc_fwd_params,@function
        .size           _Z35group_norm_nhwc_fwd_one_pass_kernelI11Bf16IOFp16WLi512ELi64ELi512EEv26Group_norm_nhwc_fwd_params,(.L_x_5263 - _Z35group_norm_nhwc_fwd_one_pass_kernelI11Bf16IOFp16WLi512ELi64ELi512EEv26Group_norm_nhwc_fwd_params)
        .other          _Z35group_norm_nhwc_fwd_one_pass_kernelI11Bf16IOFp16WLi512ELi64ELi512EEv26Group_norm_nhwc_fwd_params,@"STO_CUDA_ENTRY STV_DEFAULT"
_Z35group_norm_nhwc_fwd_one_pass_kernelI11Bf16IOFp16WLi512ELi64ELi512EEv26Group_norm_nhwc_fwd_params:
.text._Z35group_norm_nhwc_fwd_one_pass_kernelI11Bf16IOFp16WLi512ELi64ELi512EEv26Group_norm_nhwc_fwd_params:
        /* <DEDUP_REMOVED lines=70> */
[C---:B------:R-:W-:Y:S02]  /*0460*/  IADD3 R104, R72.reuse, 0x10, RZ ;  /* 0x0000001048687810 */ /* 0x040fe40007ffe0ff */
[----:B------:R-:W-:Y:S02]  /*0470*/  IADD3 R101, R72, 0x20, RZ ;  /* 0x0000002048657810 */ /* 0x000fe40007ffe0ff */
[----:B------:R-:W-:Y:S02]  /*0480*/  @P1 LOP3.LUT R0, R0, 0x80000, RZ, 0xfc, !PT ;  /* 0x0008000000001812 */ /* 0x000fe400078efcff */
[----:B------:R-:W-:-:S02]  /*0490*/  SHF.R.S32.HI R37, RZ, 0x1f, R104 ;  /* 0x0000001fff257819 */ /* 0x000fc40000011468 */
[----:B------:R-:W-:Y:S02]  /*04a0*/  LOP3.LUT R0, R0, 0xfffbffff, RZ, 0xc0, !PT ;  /* 0xfffbffff00007812 */ /* 0x000fe400078ec0ff */
[----:B------:R-:W-:Y:S01]  /*04b0*/  SHF.R.S32.HI R36, RZ, 0x1f, R101 ;  /* 0x0000001fff247819 */ /* 0x000fe20000011465 */
        /* <DEDUP_REMOVED lines=24> */
[C---:B------:R-:W-:Y:S02]  /*0640*/  IADD3 R96, R72.reuse, 0x70, RZ ;  /* 0x0000007048607810 */ /* 0x040fe40007ffe0ff */
[----:B------:R-:W-:Y:S02]  /*0650*/  IADD3 R95, R72, 0x80, RZ ;  /* 0x00000080485f7810 */ /* 0x000fe40007ffe0ff */
        /* <DEDUP_REMOVED lines=20> */
[----:B------:R-:W-:Y:S02]  /*07a0*/  LOP3.LUT R0, R0, 0xffffefff, RZ, 0xc0, !PT ;  /* 0xffffefff00007812 */ /* 0x000fe400078ec0ff */
[----:B------:R-:W-:-:S02]  /*07b0*/  SHF.R.S32.HI R30, RZ, 0x1f, R95 ;  /* 0x0000001fff1e7819 */ /* 0x000fc4000001145f */
[----:B------:R-:W-:Y:S02]  /*07c0*/  ISETP.LT.U32.AND P0, PT, R95, UR4, PT ;  /* 0x000000045f007c0c */ /* 0x000fe4000bf01070 */
[----:B------:R-:W-:Y:S01]  /*07d0*/  @P2 LOP3.LUT R0, R0, 0x1000, RZ, 0xfc, !PT ;  /* 0x0000100000002812 */ /* 0x000fe200078efcff */
[----:B------:R1:W-:Y:S01]  /*07e0*/  STL [R1+0x24], R30 ;  /* 0x0000241e01007387 */ /* 0x0003e20000100800 */
        /* <DEDUP_REMOVED lines=86> */
.L_x_3812:
        /* <DEDUP_REMOVED lines=25> */
[----:B0-----:R-:W-:Y:S01]  /*0ee0*/  IMAD.MOV.U32 R22, RZ, RZ, RZ ;  /* 0x000000ffff167224 */ /* 0x001fe200078e00ff */
        /* <DEDUP_REMOVED lines=15> */
[----:B------:R-:W-:Y:S02]  /*0fe0*/  MOV R61, R23 ;  /* 0x00000017003d7202 */ /* 0x000fe40000000f00 */
[----:B------:R-:W-:-:S04]  /*0ff0*/  SHF.L.U32 R22, R105, 0x1, RZ ;  /* 0x0000000169167819 */ /* 0x000fc800000006ff */
[----:B------:R-:W-:-:S05]  /*1000*/  LOP3.LUT R71, R22, 0x3e, RZ, 0xc0, !PT ;  /* 0x0000003e16477812 */ /* 0x000fca00078ec0ff */
[----:B------:R-:W-:Y:S01]  /*1010*/  @!P5 IMAD.MOV R61, RZ, RZ, -R61 ;  /* 0x000000ffff3dd224 */ /* 0x000fe200078e0a3d */
        /* <DEDUP_REMOVED lines=14> */
[----:B------:R-:W-:Y:S01]  /*1100*/  @P2 IMAD R27, R72, R25, R26 ;  /* 0x00000019481b2224 */ /* 0x000fe200078e021a */
[----:B------:R-:W-:Y:S02]  /*1110*/  IADD3 R63, R61, R63, RZ ;  /* 0x0000003f3d3f7210 */ /* 0x000fe40007ffe0ff */
[----:B------:R-:W-:-:S05]  /*1120*/  @P2 MOV R62, R60 ;  /* 0x0000003c003e2202 */ /* 0x000fca0000000f00 */
        /* <DEDUP_REMOVED lines=9> */
[----:B------:R-:W-:Y:S02]  /*11c0*/  @P4 IMAD R25, R104, R25, R28 ;  /* 0x0000001968194224 */ /* 0x000fe400078e021c */
[----:B------:R-:W-:-:S04]  /*11d0*/  @P4 IMAD.MOV.U32 R28, RZ, RZ, R60 ;  /* 0x000000ffff1c4224 */ /* 0x000fc800078e003c */
[----:B------:R-:W-:-:S05]  /*11e0*/  @P4 IMAD.WIDE.U32 R28, R104, R24, R28 ;  /* 0x00000018681c4225 */ /* 0x000fca00078e001c */
[----:B------:R-:W-:Y:S02]  /*11f0*/  @P4 IADD3 R24, R29, R25, RZ ;  /* 0x000000191d184210 */ /* 0x000fe40007ffe0ff */
[----:B0-----:R-:W-:-:S04]  /*1200*/  @P4 LEA R26, P5, R28, R26, 0x1 ;  /* 0x0000001a1c1a4211 */ /* 0x001fc800078a08ff */
[----:B------:R-:W-:Y:S02]  /*1210*/  @P4 LEA.HI.X R27, R28, R27, R24, 0x1, P5 ;  /* 0x0000001b1c1b4211 */ /* 0x000fe400028f0c18 */
[----:B------:R-:W3:Y:S01]  /*1220*/  @P3 LDC.64 R24, c[0x0][0x270] ;  /* 0x00009c00ff183b82 */ /* 0x000ee20000000a00 */
[----:B------:R-:W-:Y:S01]  /*1230*/  @P3 MOV R29, R63 ;  /* 0x0000003f001d3202 */ /* 0x000fe20000000f00 */
        /* <DEDUP_REMOVED lines=9> */
[----:B------:R-:W-:-:S02]  /*12d0*/  @P2 IMAD.MOV.U32 R31, RZ, RZ, R63 ;  /* 0x000000ffff1f2224 */ /* 0x000fc400078e003f */
        /* <DEDUP_REMOVED lines=15> */
[----:B------:R-:W-:-:S07]  /*13d0*/  @P4 MOV R31, R63 ;  /* 0x0000003f001f4202 */ /* 0x000fce0000000f00 */
        /* <DEDUP_REMOVED lines=15> */
[----:B------:R-:W-:-:S04]  /*14d0*/  @P3 IMAD.WIDE.U32 R30, R98, R28, R30 ;  /* 0x0000001c621e3225 */ /* 0x000fc800078e001e */
[----:B------:R-:W-:Y:S01]  /*14e0*/  @P3 IMAD.IADD R28, R31, 0x1, R29 ;  /* 0x000000011f1c3824 */ /* 0x000fe200078e021d */
[----:B---3--:R-:W-:-:S04]  /*14f0*/  @P3 LEA R56, P5, R30, R56, 0x1 ;  /* 0x000000381e383211 */ /* 0x008fc800078a08ff */
[----:B------:R-:W-:Y:S02]  /*1500*/  @P3 LEA.HI.X R57, R30, R57, R28, 0x1, P5 ;  /* 0x000000391e393211 */ /* 0x000fe400028f0c1c */
[----:B------:R-:W1:Y:S01]  /*1510*/  @P6 LDC.64 R28, c[0x0][0x270] ;  /* 0x00009c00ff1c6b82 */ /* 0x000e620000000a00 */
[----:B------:R-:W-:Y:S02]  /*1520*/  @P6 MOV R31, R63 ;  /* 0x0000003f001f6202 */ /* 0x000fe40000000f00 */
        /* <DEDUP_REMOVED lines=28> */
[----:B------:R-:W-:Y:S02]  /*16f0*/  @P6 IMAD R29, R95, R29, R30 ;  /* 0x0000001d5f1d6224 */ /* 0x000fe400078e021e */
[----:B------:R-:W-:-:S04]  /*1700*/  @P6 IMAD.MOV.U32 R30, RZ, RZ, R60 ;  /* 0x000000ffff1e6224 */ /* 0x000fc800078e003c */
        /* <DEDUP_REMOVED lines=48> */
[----:B------:R-:W-:-:S04]  /*1a10*/  @P3 IMAD.WIDE.U32 R30, R83, R28, R30 ;  /* 0x0000001c531e3225 */ /* 0x000fc800078e001e */
[----:B------:R-:W-:Y:S01]  /*1a20*/  @P3 IMAD.IADD R28, R31, 0x1, R29 ;  /* 0x000000011f1c3824 */ /* 0x000fe200078e021d */
        /* <DEDUP_REMOVED lines=15> */
[----:B------:R-:W-:Y:S02]  /*1b20*/  @P6 MOV R31, R63 ;  /* 0x0000003f001f6202 */ /* 0x000fe40000000f00 */
        /* <DEDUP_REMOVED lines=14> */
[----:B------:R-:W-:Y:S02]  /*1c10*/  @P3 IMAD R29, R11, R29, R30 ;  /* 0x0000001d0b1d3224 */ /* 0x000fe400078e021e */
[----:B------:R-:W-:-:S04]  /*1c20*/  @P3 IMAD.MOV.U32 R30, RZ, RZ, R60 ;  /* 0x000000ffff1e3224 */ /* 0x000fc800078e003c */
[----:B------:R-:W-:-:S05]  /*1c30*/  @P3 IMAD.WIDE.U32 R30, R11, R28, R30 ;  /* 0x0000001c0b1e3225 */ /* 0x000fca00078e001e */
[----:B------:R-:W-:Y:S02]  /*1c40*/  @P3 IADD3 R28, R31, R29, RZ ;  /* 0x0000001d1f1c3210 */ /* 0x000fe40007ffe0ff */
[----:B0-----:R-:W-:-:S04]  /*1c50*/  @P3 LEA R74, P5, R30, R74, 0x1 ;  /* 0x0000004a1e4a3211 */ /* 0x001fc800078a08ff */
[----:B------:R-:W-:Y:S02]  /*1c60*/  @P3 LEA.HI.X R75, R30, R75, R28, 0x1, P5 ;  /* 0x0000004b1e4b3211 */ /* 0x000fe400028f0c1c */
[----:B------:R-:W4:Y:S01]  /*1c70*/  @P4 LDC.64 R28, c[0x0][0x270] ;  /* 0x00009c00ff1c4b82 */ /* 0x000f220000000a00 */
[----:B------:R-:W-:Y:S02]  /*1c80*/  @P4 MOV R31, R63 ;  /* 0x0000003f001f4202 */ /* 0x000fe40000000f00 */
        /* <DEDUP_REMOVED lines=10> */
[----:B------:R-:W-:Y:S01]  /*1d30*/  ISETP.NE.AND P4, PT, R21, RZ, PT ;  /* 0x000000ff1500720c */ /* 0x000fe20003f85270 */
[----:B------:R-:W-:Y:S01]  /*1d40*/  @P6 IMAD.MOV.U32 R31, RZ, RZ, R63 ;  /* 0x000000ffff1f6224 */ /* 0x000fe200078e003f */
[----:B------:R-:W-:-:S11]  /*1d50*/  ISETP.NE.AND P3, PT, R32, RZ, PT ;  /* 0x000000ff2000720c */ /* 0x000fd60003f65270 */
        /* <DEDUP_REMOVED lines=8> */
[C---:B0-----:R-:W-:Y:S02]  /*1de0*/  @P6 LEA R52, P5, R30.reuse, R52, 0x1 ;  /* 0x000000341e346211 */ /* 0x041fe400078a08ff */
[----:B------:R-:W-:Y:S02]  /*1df0*/  @P0 MOV R31, R63 ;  /* 0x0000003f001f0202 */ /* 0x000fe40000000f00 */
[----:B------:R-:W-:-:S02]  /*1e00*/  @P6 LEA.HI.X R53, R30, R53, R21, 0x1, P5 ;  /* 0x000000351e356211 */ /* 0x000fc400028f0c15 */
        /* <DEDUP_REMOVED lines=13> */
[----:B------:R-:W0:Y:S02]  /*1ee0*/  @P2 LDC.64 R28, c[0x0][0x270] ;  /* 0x00009c00ff1c2b82 */ /* 0x000e240000000a00 */
[----:B------:R-:W-:Y:S01]  /*1ef0*/  @P1 IMAD.IADD R21, R31, 0x1, R21 ;  /* 0x000000011f151824 */ /* 0x000fe200078e0215 */
[C---:B------:R-:W-:Y:S02]  /*1f00*/  @P1 LEA R50, P5, R30.reuse, R50, 0x1 ;  /* 0x000000321e321211 */ /* 0x040fe400078a08ff */
[----:B------:R-:W-:Y:S02]  /*1f10*/  @P2 MOV R31, R63 ;  /* 0x0000003f001f2202 */ /* 0x000fe40000000f00 */
        /* <DEDUP_REMOVED lines=21> */
[----:B------:R-:W-:-:S04]  /*2070*/  @P1 LOP3.LUT R0, R0, 0x10000000, RZ, 0xfc, !PT ;  /* 0x1000000000001812 */ /* 0x000fc800078efcff */
[----:B------:R-:W-:Y:S02]  /*2080*/  LOP3.LUT P1, RZ, R0, 0x2000000, RZ, 0xc0, !PT ;  /* 0x0200000000ff7812 */ /* 0x000fe4000782c0ff */
[----:B------:R-:W-:Y:S01]  /*2090*/  @P3 IADD3 R21, R31, R21, RZ ;  /* 0x000000151f153210 */ /* 0x000fe20007ffe0ff */
[----:B------:R-:W4:Y:S01]  /*20a0*/  @P0 LDC.64 R34, c[0x0][0x220] ;  /* 0x00008800ff220b82 */ /* 0x000f220000000a00 */
[C---:B---3--:R-:W-:Y:S02]  /*20b0*/  @P3 LEA R42, P5, R30.reuse, R42, 0x1 ;  /* 0x0000002a1e2a3211 */ /* 0x048fe400078a08ff */
[----:B------:R-:W-:Y:S02]  /*20c0*/  @P4 MOV R31, R63 ;  /* 0x0000003f001f4202 */ /* 0x000fe40000000f00 */
[----:B------:R-:W-:Y:S01]  /*20d0*/  @P3 LEA.HI.X R43, R30, R43, R21, 0x1, P5 ;  /* 0x0000002b1e2b3211 */ /* 0x000fe200028f0c15 */
[----:B--2---:R-:W-:Y:S02]  /*20e0*/  @P4 IMAD R21, R121, R28, RZ ;  /* 0x0000001c79154224 */ /* 0x004fe400078e02ff */
[----:B------:R-:W-:-:S02]  /*20f0*/  @P4 IMAD.MOV.U32 R30, RZ, RZ, R60 ;  /* 0x000000ffff1e4224 */ /* 0x000fc400078e003c */
[C---:B------:R-:W-:Y:S01]  /*2100*/  @P4 IMAD R21, R116.reuse, R29, R21 ;  /* 0x0000001d74154224 */ /* 0x040fe200078e0215 */
[----:B------:R-:W2:Y:S01]  /*2110*/  @P1 LDC.64 R38, c[0x0][0x220] ;  /* 0x00008800ff261b82 */ /* 0x000ea20000000a00 */
[----:B------:R-:W-:-:S07]  /*2120*/  @P4 IMAD.WIDE.U32 R30, R116, R28, R30 ;  /* 0x0000001c741e4225 */ /* 0x000fce00078e001e */
[----:B------:R-:W3:Y:S01]  /*2130*/  @P1 LDC.64 R28, c[0x0][0x270] ;  /* 0x00009c00ff1c1b82 */ /* 0x000ee20000000a00 */
[----:B------:R-:W-:Y:S02]  /*2140*/  @P4 IADD3 R21, R31, R21, RZ ;  /* 0x000000151f154210 */ /* 0x000fe40007ffe0ff */
[----:B-1----:R-:W-:-:S04]  /*2150*/  @P4 LEA R44, P5, R30, R44, 0x1 ;  /* 0x0000002c1e2c4211 */ /* 0x002fc800078a08ff */
[----:B------:R-:W-:Y:S02]  /*2160*/  @P4 LEA.HI.X R45, R30, R45, R21, 0x1, P5 ;  /* 0x0000002d1e2d4211 */ /* 0x000fe400028f0c15 */
[----:B------:R-:W-:Y:S02]  /*2170*/  SHF.R.S32.HI R21, RZ, 0x1f, R19 ;  /* 0x0000001fff157819 */ /* 0x000fe40000011413 */
[----:B------:R-:W-:-:S03]  /*2180*/  @P1 MOV R31, R63 ;  /* 0x0000003f001f1202 */ /* 0x000fc60000000f00 */
[----:B---3--:R-:W-:-:S04]  /*2190*/  @P1 IMAD R30, R21, R28, RZ ;  /* 0x0000001c151e1224 */ /* 0x008fc800078e02ff */
        /* <DEDUP_REMOVED lines=20> */
[----:B----4-:R-:W-:Y:S02]  /*22e0*/  @P0 LEA R34, P5, R30, R34, 0x1 ;  /* 0x000000221e220211 */ /* 0x010fe400078a08ff */
        /* <DEDUP_REMOVED lines=14> */
[----:B------:R-:W-:Y:S02]  /*23d0*/  SHF.R.S32.HI R21, RZ, 0x1f, R16 ;  /* 0x0000001fff157819 */ /* 0x000fe40000011410 */
[----:B------:R-:W-:Y:S02]  /*23e0*/  @P3 MOV R30, R60 ;  /* 0x0000003c001e3202 */ /* 0x000fe40000000f00 */
[----:B------:R-:W-:Y:S02]  /*23f0*/  @P3 MOV R31, R63 ;  /* 0x0000003f001f3202 */ /* 0x000fe40000000f00 */
[----:B------:R-:W-:Y:S01]  /*2400*/  LOP3.LUT P1, RZ, R0, 0x200000, RZ, 0xc0, !PT ;  /* 0x0020000000ff7812 */ /* 0x000fe2000782c0ff */
[-C--:B--2---:R-:W-:Y:S02]  /*2410*/  @P3 IMAD R21, R21, R28.reuse, RZ ;  /* 0x0000001c15153224 */ /* 0x084fe400078e02ff */
[----:B------:R-:W-:-:S04]  /*2420*/  @P3 IMAD.WIDE.U32 R30, R16, R28, R30 ;  /* 0x0000001c101e3225 */ /* 0x000fc800078e001e */
[----:B------:R-:W-:Y:S01]  /*2430*/  @P3 IMAD R29, R16, R29, R21 ;  /* 0x0000001d101d3224 */ /* 0x000fe200078e0215 */
[----:B-1----:R-:W-:-:S03]  /*2440*/  @P3 LEA R32, P5, R30, R32, 0x1 ;  /* 0x000000201e203211 */ /* 0x002fc600078a08ff */
[----:B------:R-:W-:-:S05]  /*2450*/  @P3 IMAD.IADD R29, R31, 0x1, R29 ;  /* 0x000000011f1d3824 */ /* 0x000fca00078e021d */
        /* <DEDUP_REMOVED lines=11> */
[----:B------:R-:W-:Y:S02]  /*2510*/  @P1 IADD3 R21, R31, R21, RZ ;  /* 0x000000151f151210 */ /* 0x000fe40007ffe0ff */
[----:B------:R-:W-:Y:S02]  /*2520*/  @P0 MOV R31, R63 ;  /* 0x0000003f001f0202 */ /* 0x000fe40000000f00 */
        /* <DEDUP_REMOVED lines=14> */
[----:B------:R-:W-:Y:S01]  /*2610*/  LOP3.LUT P5, RZ, R0, 0x20000, RZ, 0xc0, !PT ;  /* 0x0002000000ff7812 */ /* 0x000fe200078ac0ff */
[----:B------:R-:W-:Y:S01]  /*2620*/  IMAD.MOV.U32 R21, RZ, RZ, RZ ;  /* 0x000000ffff157224 */ /* 0x000fe200078e00ff */
[----:B------:R-:W-:-:S05]  /*2630*/  SHF.R.S32.HI R103, RZ, 0x1f, R13 ;  /* 0x0000001fff677819 */ /* 0x000fca000001140d */
[----:B------:R1:W2:Y:S02]  /*2640*/  @P2 LDG.E R21, desc[UR6][R22.64] ;  /* 0x0000000616152981 */ /* 0x0002a4000c1e1900 */
[----:B-1----:R-:W-:-:S06]  /*2650*/  MOV R22, RZ ;  /* 0x000000ff00167202 */ /* 0x002fcc0000000f00 */
[----:B------:R1:W3:Y:S01]  /*2660*/  @P5 LDG.E R22, desc[UR6][R26.64] ;  /* 0x000000061a165981 */ /* 0x0002e2000c1e1900 */
[----:B0-----:R-:W-:-:S04]  /*2670*/  @P6 IMAD R102, R103, R54, RZ ;  /* 0x0000003667666224 */ /* 0x001fc800078e02ff */
[----:B------:R-:W-:Y:S01]  /*2680*/  @P6 IMAD R23, R13, R55, R102 ;  /* 0x000000370d176224 */ /* 0x000fe200078e0266 */
[----:B-1----:R-:W-:Y:S02]  /*2690*/  @P6 MOV R26, R60 ;  /* 0x0000003c001a6202 */ /* 0x002fe40000000f00 */
[----:B------:R-:W-:-:S03]  /*26a0*/  @P6 MOV R27, R63 ;  /* 0x0000003f001b6202 */ /* 0x000fc60000000f00 */
[----:B------:R-:W-:-:S03]  /*26b0*/  @P6 IMAD.WIDE.U32 R54, R13, R54, R26 ;  /* 0x000000360d366225 */ /* 0x000fc600078e001a */
[----:B------:R-:W0:Y:S01]  /*26c0*/  @P6 LDC.64 R26, c[0x0][0x220] ;  /* 0x00008800ff1a6b82 */ /* 0x000e220000000a00 */
[C---:B------:R-:W-:Y:S02]  /*26d0*/  LOP3.LUT P2, RZ, R0.reuse, 0x40000, RZ, 0xc0, !PT ;  /* 0x0004000000ff7812 */ /* 0x040fe4000784c0ff */
[----:B------:R-:W-:Y:S02]  /*26e0*/  @P6 IADD3 R23, R55, R23, RZ ;  /* 0x0000001737176210 */ /* 0x000fe40007ffe0ff */
[C---:B------:R-:W-:Y:S02]  /*26f0*/  LOP3.LUT P4, RZ, R0.reuse, 0x10000, RZ, 0xc0, !PT ;  /* 0x0001000000ff7812 */ /* 0x040fe4000788c0ff */
[----:B------:R-:W-:Y:S02]  /*2700*/  LOP3.LUT P3, RZ, R0, 0x8000, RZ, 0xc0, !PT ;  /* 0x0000800000ff7812 */ /* 0x000fe4000786c0ff */
[----:B0-----:R-:W-:-:S04]  /*2710*/  @P6 LEA R26, P5, R54, R26, 0x1 ;  /* 0x0000001a361a6211 */ /* 0x001fc800078a08ff */
[----:B------:R-:W-:Y:S02]  /*2720*/  @P6 LEA.HI.X R27, R54, R27, R23, 0x1, P5 ;  /* 0x0000001b361b6211 */ /* 0x000fe400028f0c17 */
        /* <DEDUP_REMOVED lines=10> */
[----:B-1----:R-:W-:Y:S01]  /*27d0*/  @P2 IMAD.MOV.U32 R24, RZ, RZ, R60 ;  /* 0x000000ffff182224 */ /* 0x002fe200078e003c */
        /* <DEDUP_REMOVED lines=16> */
[----:B------:R-:W-:Y:S02]  /*28e0*/  ISETP.LT.U32.AND P5, PT, R103, 0x200, !P5 ;  /* 0x000002006700780c */ /* 0x000fe40006fa1070 */
[----:B------:R-:W-:-:S09]  /*28f0*/  MOV R56, RZ ;  /* 0x000000ff00387202 */ /* 0x000fd20000000f00 */
[----:B------:R0:W5:Y:S01]  /*2900*/  @P6 LDG.E R56, desc[UR6][R58.64] ;  /* 0x000000063a386981 */ /* 0x000162000c1e1900 */
[----:B------:R-:W-:Y:S01]  /*2910*/  LOP3.LUT P1, RZ, R0, 0x4000, RZ, 0xc0, !PT ;  /* 0x0000400000ff7812 */ /* 0x000fe2000782c0ff */
[----:B0-----:R-:W0:-:S12]  /*2920*/  @P5 LDC.64 R58, c[0x0][0x270] ;  /* 0x00009c00ff3a5b82 */ /* 0x001e180000000a00 */
[----:B------:R1:W5:Y:S02]  /*2930*/  @P1 LDG.E R54, desc[UR6][R92.64] ;  /* 0x000000065c361981 */ /* 0x000364000c1e1900 */
[----:B-1----:R-:W-:Y:S02]  /*2940*/  @P5 MOV R92, R60 ;  /* 0x0000003c005c5202 */ /* 0x002fe40000000f00 */
[----:B------:R-:W-:Y:S01]  /*2950*/  @P5 MOV R93, R63 ;  /* 0x0000003f005d5202 */ /* 0x000fe20000000f00 */
[-C--:B0-----:R-:W-:Y:S02]  /*2960*/  @P5 IMAD R102, R102, R58.reuse, RZ ;  /* 0x0000003a66665224 */ /* 0x081fe400078e02ff */
[----:B------:R-:W-:-:S04]  /*2970*/  @P5 IMAD.WIDE.U32 R92, R41, R58, R92 ;  /* 0x0000003a295c5225 */ /* 0x000fc800078e005c */
[----:B------:R-:W-:Y:S02]  /*2980*/  @P5 IMAD R41, R41, R59, R102 ;  /* 0x0000003b29295224 */ /* 0x000fe400078e0266 */
[----:B------:R-:W0:Y:S01]  /*2990*/  @P5 LDC.64 R58, c[0x0][0x220] ;  /* 0x00008800ff3a5b82 */ /* 0x000e220000000a00 */
[----:B------:R-:W-:Y:S02]  /*29a0*/  LOP3.LUT P4, RZ, R0, 0x80, RZ, 0xc0, !PT ;  /* 0x0000008000ff7812 */ /* 0x000fe4000788c0ff */
[----:B------:R-:W-:Y:S01]  /*29b0*/  LOP3.LUT R80, R80, 0xfffffffe, RZ, 0xc0, !PT ;  /* 0xfffffffe50507812 */ /* 0x000fe200078ec0ff */
[----:B------:R-:W-:Y:S01]  /*29c0*/  @P5 IMAD.IADD R41, R93, 0x1, R41 ;  /* 0x000000015d295824 */ /* 0x000fe200078e0229 */
[----:B------:R-:W-:-:S09]  /*29d0*/  LOP3.LUT P0, RZ, R0, 0x400, RZ, 0xc0, !PT ;  /* 0x0000040000ff7812 */ /* 0x000fd2000780c0ff */
[----:B------:R-:W-:Y:S02]  /*29e0*/  @P4 LOP3.LUT R80, R80, 0x1, RZ, 0xfc, !PT ;  /* 0x0000000150504812 */ /* 0x000fe400078efcff */
[----:B------:R-:W-:Y:S02]  /*29f0*/  LOP3.LUT P4, RZ, R0, 0x100, RZ, 0xc0, !PT ;  /* 0x0000010000ff7812 */ /* 0x000fe4000788c0ff */
[----:B0-----:R-:W-:-:S04]  /*2a00*/  @P5 LEA R58, P6, R92, R58, 0x1 ;  /* 0x0000003a5c3a5211 */ /* 0x001fc800078c08ff */
[----:B------:R-:W-:Y:S02]  /*2a10*/  @P5 LEA.HI.X R59, R92, R59, R41, 0x1, P6 ;  /* 0x0000003b5c3b5211 */ /* 0x000fe400030f0c29 */
[----:B------:R-:W-:Y:S02]  /*2a20*/  MOV R41, RZ ;  /* 0x000000ff00297202 */ /* 0x000fe40000000f00 */
[----:B------:R-:W-:Y:S02]  /*2a30*/  LOP3.LUT R80, R80, 0xfffffffd, RZ, 0xc0, !PT ;  /* 0xfffffffd50507812 */ /* 0x000fe400078ec0ff */
[----:B------:R-:W-:Y:S02]  /*2a40*/  LOP3.LUT P1, RZ, R0, 0x800, RZ, 0xc0, !PT ;  /* 0x0000080000ff7812 */ /* 0x000fe4000782c0ff */
[----:B------:R-:W-:Y:S01]  /*2a50*/  @P4 LOP3.LUT R80, R80, 0x2, RZ, 0xfc, !PT ;  /* 0x0000000250504812 */ /* 0x000fe200078efcff */
[----:B------:R0:W5:Y:S01]  /*2a60*/  @P5 LDG.E R41, desc[UR6][R58.64] ;  /* 0x000000063a295981 */ /* 0x000162000c1e1900 */
[----:B------:R-:W-:-:S02]  /*2a70*/  LOP3.LUT P4, RZ, R0, 0x200, RZ, 0xc0, !PT ;  /* 0x0000020000ff7812 */ /* 0x000fc4000788c0ff */
        /* <DEDUP_REMOVED lines=70> */
[----:B---3--:R-:W-:Y:S02]  /*2ee0*/  PRMT R35, R22, 0x7632, R35 ;  /* 0x0000763216237816 */ /* 0x008fe40000000023 */
[----:B0-----:R-:W-:Y:S02]  /*2ef0*/  SHF.L.U32 R33, R34, 0x10, RZ ;  /* 0x0000001022217819 */ /* 0x001fe400000006ff */
        /* <DEDUP_REMOVED lines=15> */
[----:B-----5:R-:W-:Y:S01]  /*2ff0*/  PRMT R29, R40, 0x7632, R29 ;  /* 0x00007632281d7816 */ /* 0x020fe2000000001d */
        /* <DEDUP_REMOVED lines=99> */
[----:B------:R-:W-:-:S03]  /*3630*/  FADD.FTZ R24, R24, R31 ;  /* 0x0000001f18187221 */ /* 0x000fc60000010000 */
[----:B------:R-:W-:Y:S02]  /*3640*/  SHF.L.U32 R28, R28, 0x10, RZ ;  /* 0x000000101c1c7819 */ /* 0x000fe400000006ff */
[----:B------:R-:W-:Y:S01]  /*3650*/  PRMT R30, R73, 0x7632, R30 ;  /* 0x00007632491e7816 */ /* 0x000fe2000000001e */
[----:B------:R-:W-:Y:S01]  /*3660*/  FADD.FTZ R25, R25, R26 ;  /* 0x0000001a19197221 */ /* 0x000fe20000010000 */
[----:B------:R-:W-:Y:S01]  /*3670*/  SHF.L.U32 R27, R72, 0x10, RZ ;  /* 0x00000010481b7819 */ /* 0x000fe200000006ff */
[----:B------:R-:W-:Y:S01]  /*3680*/  FMUL.FTZ R26, R28, R28 ;  /* 0x0000001c1c1a7220 */ /* 0x000fe20000410000 */
[----:B------:R-:W-:Y:S01]  /*3690*/  SHF.L.U32 R31, R30, 0x10, RZ ;  /* 0x000000101e1f7819 */ /* 0x000fe200000006ff */
[----:B------:R-:W-:Y:S02]  /*36a0*/  FADD.FTZ R24, R24, R29 ;  /* 0x0000001d18187221 */ /* 0x000fe40000010000 */
[----:B------:R-:W-:Y:S01]  /*36b0*/  FADD.FTZ R29, R27, R28 ;  /* 0x0000001c1b1d7221 */ /* 0x000fe20000010000 */
[----:B------:R-:W-:-:S02]  /*36c0*/  IMAD.U32 R28, R73, 0x10000, RZ ;  /* 0x00010000491c7824 */ /* 0x000fc400078e00ff */
[----:B------:R-:W-:Y:S01]  /*36d0*/  FFMA.FTZ R26, R27, R27, R26 ;  /* 0x0000001b1b1a7223 */ /* 0x000fe2000001001a */
[----:B------:R-:W-:Y:S01]  /*36e0*/  FMUL.FTZ R27, R31, R31 ;  /* 0x0000001f1f1b7220 */ /* 0x000fe20000410000 */
[----:B------:R-:W-:Y:S01]  /*36f0*/  PRMT R30, R74, 0x7632, R30 ;  /* 0x000076324a1e7816 */ /* 0x000fe2000000001e */
[----:B------:R-:W-:Y:S01]  /*3700*/  FADD.FTZ R24, R24, R29 ;  /* 0x0000001d18187221 */ /* 0x000fe20000010000 */
[----:B------:R-:W-:Y:S01]  /*3710*/  FADD.FTZ R31, R28, R31 ;  /* 0x0000001f1c1f7221 */ /* 0x000fe20000010000 */
[----:B------:R-:W-:Y:S01]  /*3720*/  FADD.FTZ R25, R25, R26 ;  /* 0x0000001a19197221 */ /* 0x000fe20000010000 */
[----:B------:R-:W-:Y:S01]  /*3730*/  SHF.L.U32 R29, R30, 0x10, RZ ;  /* 0x000000101e1d7819 */ /* 0x000fe200000006ff */
[----:B------:R-:W-:Y:S01]  /*3740*/  FFMA.FTZ R28, R28, R28, R27 ;  /* 0x0000001c1c1c7223 */ /* 0x000fe2000001001b */
[----:B------:R-:W-:-:S03]  /*3750*/  SHF.L.U32 R26, R74, 0x10, RZ ;  /* 0x000000104a1a7819 */ /* 0x000fc600000006ff */
[--C-:B------:R-:W-:Y:S01]  /*3760*/  FADD.FTZ R25, R25, R28.reuse ;  /* 0x0000001c19197221 */ /* 0x100fe20000010000 */
[----:B------:R-:W-:Y:S01]  /*3770*/  FMUL.FTZ R27, R29, R29 ;  /* 0x0000001d1d1b7220 */ /* 0x000fe20000410000 */
[C---:B------:R-:W-:Y:S01]  /*3780*/  FADD.FTZ R29, R26.reuse, R29 ;  /* 0x0000001d1a1d7221 */ /* 0x040fe20000010000 */
[C---:B------:R-:W-:Y:S02]  /*3790*/  PRMT R28, R75.reuse, 0x7632, R28 ;  /* 0x000076324b1c7816 */ /* 0x040fe4000000001c */
[----:B------:R-:W-:Y:S01]  /*37a0*/  FFMA.FTZ R26, R26, R26, R27 ;  /* 0x0000001a1a1a7223 */ /* 0x000fe2000001001b */
[----:B------:R-:W-:Y:S01]  /*37b0*/  FADD.FTZ R24, R24, R31 ;  /* 0x0000001f18187221 */ /* 0x000fe20000010000 */
[----:B------:R-:W-:Y:S02]  /*37c0*/  SHF.L.U32 R28, R28, 0x10, RZ ;  /* 0x000000101c1c7819 */ /* 0x000fe400000006ff */
[----:B------:R-:W-:Y:S02]  /*37d0*/  PRMT R30, R76, 0x7632, R30 ;  /* 0x000076324c1e7816 */ /* 0x000fe4000000001e */
        /* <DEDUP_REMOVED lines=11> */
[C---:B------:R-:W-:Y:S01]  /*3890*/  FADD.FTZ R31, R28.reuse, R31 ;  /* 0x0000001f1c1f7221 */ /* 0x040fe20000010000 */
[----:B------:R-:W-:Y:S01]  /*38a0*/  FADD.FTZ R25, R25, R26 ;  /* 0x0000001a19197221 */ /* 0x000fe20000010000 */
[----:B------:R-:W-:Y:S01]  /*38b0*/  FFMA.FTZ R28, R28, R28, R27 ;  /* 0x0000001c1c1c7223 */ /* 0x000fe2000001001b */
[----:B------:R-:W-:Y:S01]  /*38c0*/  IMAD.U32 R29, R30, 0x10000, RZ ;  /* 0x000100001e1d7824 */ /* 0x000fe200078e00ff */
[----:B------:R-:W-:-:S02]  /*38d0*/  SHF.L.U32 R26, R77, 0x10, RZ ;  /* 0x000000104d1a7819 */ /* 0x000fc400000006ff */
[--C-:B------:R-:W-:Y:S01]  /*38e0*/  FADD.FTZ R25, R25, R28.reuse ;  /* 0x0000001c19197221 */ /* 0x100fe20000010000 */
[----:B------:R-:W-:Y:S01]  /*38f0*/  FMUL.FTZ R27, R29, R29 ;  /* 0x0000001d1d1b7220 */ /* 0x000fe20000410000 */
[----:B------:R-:W-:Y:S01]  /*3900*/  PRMT R28, R78, 0x7632, R28 ;  /* 0x000076324e1c7816 */ /* 0x000fe2000000001c */
[C---:B------:R-:W-:Y:S01]  /*3910*/  FADD.FTZ R29, R26.reuse, R29 ;  /* 0x0000001d1a1d7221 */ /* 0x040fe20000010000 */
[----:B------:R-:W-:Y:S01]  /*3920*/  PRMT R30, R79, 0x7632, R30 ;  /* 0x000076324f1e7816 */ /* 0x000fe2000000001e */
[----:B------:R-:W-:Y:S01]  /*3930*/  FFMA.FTZ R26, R26, R26, R27 ;  /* 0x0000001a1a1a7223 */ /* 0x000fe2000001001b */
        /* <DEDUP_REMOVED lines=75> */
[----:B------:R-:W-:-:S02]  /*3df0*/  IMAD.U32 R27, R53, 0x10000, RZ ;  /* 0x00010000351b7824 */ /* 0x000fc400078e00ff */
[----:B------:R-:W-:Y:S01]  /*3e00*/  FMUL.FTZ R28, R30, R30 ;  /* 0x0000001e1e1c7220 */ /* 0x000fe20000410000 */
[----:B------:R-:W-:Y:S01]  /*3e10*/  SHF.L.U32 R31, R31, 0x10, RZ ;  /* 0x000000101f1f7819 */ /* 0x000fe200000006ff */
[----:B------:R-:W-:Y:S01]  /*3e20*/  FADD.FTZ R25, R25, R26 ;  /* 0x0000001a19197221 */ /* 0x000fe20000010000 */
[----:B------:R-:W-:Y:S01]  /*3e30*/  FADD.FTZ R24, R24, R29 ;  /* 0x0000001d18187221 */ /* 0x000fe20000010000 */
[----:B------:R-:W-:Y:S01]  /*3e40*/  SHF.L.U32 R26, R41, 0x10, RZ ;  /* 0x00000010291a7819 */ /* 0x000fe200000006ff */
[C---:B------:R-:W-:Y:S01]  /*3e50*/  FADD.FTZ R29, R27.reuse, R30 ;  /* 0x0000001e1b1d7221 */ /* 0x040fe20000010000 */
[----:B------:R-:W-:Y:S01]  /*3e60*/  FFMA.FTZ R28, R27, R27, R28 ;  /* 0x0000001b1b1c7223 */ /* 0x000fe2000001001c */
[----:B------:R-:W-:Y:S02]  /*3e70*/  FMUL.FTZ R27, R31, R31 ;  /* 0x0000001f1f1b7220 */ /* 0x000fe40000410000 */
        /* <DEDUP_REMOVED lines=91> */
.L_x_3705:
[----:B------:R-:W-:Y:S05]  /*4430*/  BSYNC B0 ;  /* 0x0000000000007941 */ /* 0x000fea0003800000 */
.L_x_3704:
        /* <DEDUP_REMOVED lines=45> */
.L_x_3708:
[----:B------:R-:W2:Y:S04]  /*4710*/  LDG.E.STRONG.GPU R29, desc[UR6][R24.64] ;  /* 0x00000006181d7981 */ /* 0x000ea8000c1ef900 */
[----:B--2---:R-:W-:Y:S01]  /*4720*/  CCTL.IVALL ;  /* 0x00000000ff00798f */ /* 0x004fe20002000000 */
[----:B------:R-:W-:Y:S05]  /*4730*/  YIELD ;  /* 0x0000000000007946 */ /* 0x000fea0003800000 */
[----:B------:R-:W-:-:S13]  /*4740*/  ISETP.NE.AND P6, PT, R29, R28, PT ;  /* 0x0000001c1d00720c */ /* 0x000fda0003fc5270 */
[----:B------:R-:W-:Y:S05]  /*4750*/  @P6 BRA `(.L_x_3708) ;  /* 0xfffffffc00ec6947 */ /* 0x000fea000383ffff */
.L_x_3707:
        /* <DEDUP_REMOVED lines=24> */
.L_x_3712:
        /* <DEDUP_REMOVED lines=115> */
.L_x_3711:
        /* <DEDUP_REMOVED lines=63> */
.L_x_3713:
[----:B------:R-:W-:-:S04]  /*5400*/  LOP3.LUT P6, RZ, R0, 0x1, RZ, 0xc0, !PT ;  /* 0x0000000100ff7812 */ /* 0x000fc800078cc0ff */
[----:B------:R-:W-:-:S13]  /*5410*/  ISETP.NE.OR P6, PT, R25, RZ, P6 ;  /* 0x000000ff1900720c */ /* 0x000fda00037c5670 */
[----:B------:R-:W-:Y:S05]  /*5420*/  @!P6 BRA `(.L_x_3709) ;  /* 0x00000000007ce947 */ /* 0x000fea0003800000 */
.L_x_3710:
        /* <DEDUP_REMOVED lines=31> */
.L_x_3709:
        /* <DEDUP_REMOVED lines=10> */
.L_x_3715:
[----:B------:R-:W-:Y:S05]  /*56c0*/  BSYNC B0 ;  /* 0x0000000000007941 */ /* 0x000fea0003800000 */
.L_x_3714:
        /* <DEDUP_REMOVED lines=17> */
.L_x_3706:
        /* <DEDUP_REMOVED lines=22> */
[C---:B0-----:R-:W-:Y:S02]  /*5940*/  SHF.L.U32 R26, R70.reuse, 0x1, RZ ;  /* 0x00000001461a7819 */ /* 0x041fe400000006ff */
[----:B------:R-:W-:-:S03]  /*5950*/  SHF.L.U64.HI R27, R70, 0x1, R71 ;  /* 0x00000001461b7819 */ /* 0x000fc60000010247 */
        /* <DEDUP_REMOVED lines=23> */
[----:B--2---:R-:W-:Y:S02]  /*5ad0*/  HADD2.F32 R46, -RZ, R46.H0_H0 ;  /* 0x2000002eff2e7230 */ /* 0x004fe40000004100 */
[----:B---3--:R-:W-:Y:S02]  /*5ae0*/  HADD2.F32 R71, -RZ, R71.H0_H0 ;  /* 0x20000047ff477230 */ /* 0x008fe40000004100 */
[----:B----4-:R-:W-:Y:S02]  /*5af0*/  HADD2.F32 R47, -RZ, R47.H0_H0 ;  /* 0x2000002fff2f7230 */ /* 0x010fe40000004100 */
[----:B-----5:R-:W-:-:S03]  /*5b00*/  HADD2.F32 R80, -RZ, R80.H0_H0 ;  /* 0x20000050ff507230 */ /* 0x020fc60000004100 */
        /* <DEDUP_REMOVED lines=13> */
.L_x_3716:
        /* <DEDUP_REMOVED lines=15> */
.L_x_3718:
[----:B------:R-:W-:Y:S05]  /*5cd0*/  BSYNC B0 ;  /* 0x0000000000007941 */ /* 0x000fea0003800000 */
.L_x_3717:
        /* <DEDUP_REMOVED lines=19> */
.L_x_3719:
        /* <DEDUP_REMOVED lines=16> */
.L_x_3721:
[----:B------:R-:W-:Y:S05]  /*5f10*/  BSYNC B0 ;  /* 0x0000000000007941 */ /* 0x000fea0003800000 */
.L_x_3720:
        /* <DEDUP_REMOVED lines=19> */
.L_x_3722:
        /* <DEDUP_REMOVED lines=16> */
.L_x_3724:
[----:B------:R-:W-:Y:S05]  /*6150*/  BSYNC B0 ;  /* 0x0000000000007941 */ /* 0x000fea0003800000 */
.L_x_3723:
        /* <DEDUP_REMOVED lines=254> */
.L_x_3725:
        /* <DEDUP_REMOVED lines=16> */
.L_x_3727:
[----:B------:R-:W-:Y:S05]  /*7240*/  BSYNC B0 ;  /* 0x0000000000007941 */ /* 0x000fea0003800000 */
.L_x_3726:
        /* <DEDUP_REMOVED lines=11> */
.L_x_3728:
        /* <DEDUP_REMOVED lines=16> */
.L_x_3730:
[----:B------:R-:W-:Y:S05]  /*7400*/  BSYNC B0 ;  /* 0x0000000000007941 */ /* 0x000fea0003800000 */
.L_x_3729:
        /* <DEDUP_REMOVED lines=13> */
.L_x_3731:
        /* <DEDUP_REMOVED lines=16> */
.L_x_3733:
[----:B------:R-:W-:Y:S05]  /*75e0*/  BSYNC B0 ;  /* 0x0000000000007941 */ /* 0x000fea0003800000 */
.L_x_3732:
        /* <DEDUP_REMOVED lines=12> */
.L_x_3734:
        /* <DEDUP_REMOVED lines=16> */
.L_x_3736:
[----:B------:R-:W-:Y:S05]  /*77b0*/  BSYNC B0 ;  /* 0x0000000000007941 */ /* 0x000fea0003800000 */
.L_x_3735:
        /* <DEDUP_REMOVED lines=11> */
.L_x_3737:
        /* <DEDUP_REMOVED lines=16> */
.L_x_3739:
[----:B------:R-:W-:Y:S05]  /*7970*/  BSYNC B0 ;  /* 0x0000000000007941 */ /* 0x000fea0003800000 */
.L_x_3738:
        /* <DEDUP_REMOVED lines=11> */
.L_x_3740:
        /* <DEDUP_REMOVED lines=16> */
.L_x_3742:
[----:B------:R-:W-:Y:S05]  /*7b30*/  BSYNC B0 ;  /* 0x0000000000007941 */ /* 0x000fea0003800000 */
.L_x_3741:
        /* <DEDUP_REMOVED lines=11> */
.L_x_3743:
        /* <DEDUP_REMOVED lines=16> */
.L_x_3745:
[----:B------:R-:W-:Y:S05]  /*7cf0*/  BSYNC B0 ;  /* 0x0000000000007941 */ /* 0x000fea0003800000 */
.L_x_3744:
        /* <DEDUP_REMOVED lines=11> */
.L_x_3746:
        /* <DEDUP_REMOVED lines=16> */
.L_x_3748:
[----:B------:R-:W-:Y:S05]  /*7eb0*/  BSYNC B0 ;  /* 0x0000000000007941 */ /* 0x000fea0003800000 */
.L_x_3747:
        /* <DEDUP_REMOVED lines=11> */
.L_x_3749:
        /* <DEDUP_REMOVED lines=16> */
.L_x_3751:
[----:B------:R-:W-:Y:S05]  /*8070*/  BSYNC B0 ;  /* 0x0000000000007941 */ /* 0x000fea0003800000 */
.L_x_3750:
        /* <DEDUP_REMOVED lines=11> */
.L_x_3752:
        /* <DEDUP_REMOVED lines=16> */
.L_x_3754:
[----:B------:R-:W-:Y:S05]  /*8230*/  BSYNC B0 ;  /* 0x0000000000007941 */ /* 0x000fea0003800000 */
.L_x_3753:
        /* <DEDUP_REMOVED lines=11> */
.L_x_3755:
        /* <DEDUP_REMOVED lines=16> */
.L_x_3757:
[----:B------:R-:W-:Y:S05]  /*83f0*/  BSYNC B0 ;  /* 0x0000000000007941 */ /* 0x000fea0003800000 */
.L_x_3756:
        /* <DEDUP_REMOVED lines=11> */
.L_x_3758:
        /* <DEDUP_REMOVED lines=16> */
.L_x_3760:
[----:B------:R-:W-:Y:S05]  /*85b0*/  BSYNC B0 ;  /* 0x0000000000007941 */ /* 0x000fea0003800000 */
.L_x_3759:
        /* <DEDUP_REMOVED lines=11> */
.L_x_3761:
        /* <DEDUP_REMOVED lines=16> */
.L_x_3763:
[----:B------:R-:W-:Y:S05]  /*8770*/  BSYNC B0 ;  /* 0x0000000000007941 */ /* 0x000fea0003800000 */
.L_x_3762:
        /* <DEDUP_REMOVED lines=11> */
.L_x_3764:
        /* <DEDUP_REMOVED lines=16> */
.L_x_3766:
[----:B------:R-:W-:Y:S05]  /*8930*/  BSYNC B0 ;  /* 0x0000000000007941 */ /* 0x000fea0003800000 */
.L_x_3765:
        /* <DEDUP_REMOVED lines=11> */
.L_x_3767:
        /* <DEDUP_REMOVED lines=16> */
.L_x_3769:
[----:B------:R-:W-:Y:S05]  /*8af0*/  BSYNC B0 ;  /* 0x0000000000007941 */ /* 0x000fea0003800000 */
.L_x_3768:
        /* <DEDUP_REMOVED lines=11> */
.L_x_3770:
        /* <DEDUP_REMOVED lines=14> */
.L_x_3772:
[----:B------:R-:W-:Y:S05]  /*8c90*/  BSYNC B0 ;  /* 0x0000000000007941 */ /* 0x000fea0003800000 */
.L_x_3771:
        /* <DEDUP_REMOVED lines=11> */
.L_x_3773:
        /* <DEDUP_REMOVED lines=14> */
.L_x_3775:
[----:B------:R-:W-:Y:S05]  /*8e30*/  BSYNC B0 ;  /* 0x0000000000007941 */ /* 0x000fea0003800000 */
.L_x_3774:
        /* <DEDUP_REMOVED lines=11> */
.L_x_3776:
        /* <DEDUP_REMOVED lines=14> */
.L_x_3778:
[----:B------:R-:W-:Y:S05]  /*8fd0*/  BSYNC B0 ;  /* 0x0000000000007941 */ /* 0x000fea0003800000 */
.L_x_3777:
        /* <DEDUP_REMOVED lines=11> */
.L_x_3779:
        /* <DEDUP_REMOVED lines=14> */
.L_x_3781:
[----:B------:R-:W-:Y:S05]  /*9170*/  BSYNC B0 ;  /* 0x0000000000007941 */ /* 0x000fea0003800000 */
.L_x_3780:
        /* <DEDUP_REMOVED lines=11> */
.L_x_3782:
        /* <DEDUP_REMOVED lines=14> */
.L_x_3784:
[----:B------:R-:W-:Y:S05]  /*9310*/  BSYNC B0 ;  /* 0x0000000000007941 */ /* 0x000fea0003800000 */
.L_x_3783:
        /* <DEDUP_REMOVED lines=11> */
.L_x_3785:
        /* <DEDUP_REMOVED lines=16> */
.L_x_3787:
[----:B------:R-:W-:Y:S05]  /*94d0*/  BSYNC B0 ;  /* 0x0000000000007941 */ /* 0x000fea0003800000 */
.L_x_3786:
        /* <DEDUP_REMOVED lines=11> */
.L_x_3788:
        /* <DEDUP_REMOVED lines=16> */
.L_x_3790:
[----:B------:R-:W-:Y:S05]  /*9690*/  BSYNC B0 ;  /* 0x0000000000007941 */ /* 0x000fea0003800000 */
.L_x_3789:
        /* <DEDUP_REMOVED lines=11> */
.L_x_3791:
        /* <DEDUP_REMOVED lines=16> */
.L_x_3793:
[----:B------:R-:W-:Y:S05]  /*9850*/  BSYNC B0 ;  /* 0x0000000000007941 */ /* 0x000fea0003800000 */
.L_x_3792:
        /* <DEDUP_REMOVED lines=11> */
.L_x_3794:
        /* <DEDUP_REMOVED lines=16> */
.L_x_3796:
[----:B------:R-:W-:Y:S05]  /*9a10*/  BSYNC B0 ;  /* 0x0000000000007941 */ /* 0x000fea0003800000 */
.L_x_3795:
        /* <DEDUP_REMOVED lines=11> */
.L_x_3797:
        /* <DEDUP_REMOVED lines=16> */
.L_x_3799:
[----:B------:R-:W-:Y:S05]  /*9bd0*/  BSYNC B0 ;  /* 0x0000000000007941 */ /* 0x000fea0003800000 */
.L_x_3798:
        /* <DEDUP_REMOVED lines=11> */
.L_x_3800:
        /* <DEDUP_REMOVED lines=16> */
.L_x_3802:
[----:B------:R-:W-:Y:S05]  /*9d90*/  BSYNC B0 ;  /* 0x0000000000007941 */ /* 0x000fea0003800000 */
.L_x_3801:
        /* <DEDUP_REMOVED lines=11> */
.L_x_3803:
        /* <DEDUP_REMOVED lines=16> */
.L_x_3805:
[----:B------:R-:W-:Y:S05]  /*9f50*/  BSYNC B0 ;  /* 0x0000000000007941 */ /* 0x000fea0003800000 */
.L_x_3804:
        /* <DEDUP_REMOVED lines=11> */
.L_x_3806:
        /* <DEDUP_REMOVED lines=16> */
.L_x_3808:
[----:B------:R-:W-:Y:S05]  /*a110*/  BSYNC B0 ;  /* 0x0000000000007941 */ /* 0x000fea0003800000 */
.L_x_3807:
        /* <DEDUP_REMOVED lines=11> */
.L_x_3809:
        /* <DEDUP_REMOVED lines=19> */
.L_x_3811:
[----:B------:R-:W-:Y:S05]  /*a300*/  BSYNC B0 ;  /* 0x0000000000007941 */ /* 0x000fea0003800000 */
.L_x_3810:
        /* <DEDUP_REMOVED lines=8> */
.L_x_3813:
        /* <DEDUP_REMOVED lines=15> */
.L_x_5263:


//--------------------- .text._Z35group_norm_nhwc_fwd_one_pass_kernelI11Fp16IOFp32WLi64ELi64ELi512EEv26Group_norm_nhwc_fwd_params --------------------------
	.section	.text._Z35group_norm_nhwc_fwd_one_pass_kernelI11Fp16IOFp32WLi64ELi64ELi512EEv26Group_norm_nhwc_fwd_params,"ax",@progbits
	.align	128
        .global         _Z35group_norm_nhwc_fwd_one_pass_kernelI11Fp16IOFp32WLi64ELi64ELi512EEv26Group_norm_nhwc_fwd_params
        .type           _Z35group_norm_nhwc_fwd_one_pass_kernelI11Fp16IOFp32WLi64ELi64ELi512EEv26Group_norm_nhwc_fwd_params,@function
        .size           _Z35group_norm_nhwc_fwd_one_pass_kernelI11Fp16IOFp32WLi64ELi64ELi512EEv26Group_norm_nhwc_fwd_params,(.L_x_5264 - _Z35group_norm_nhwc_fwd_one_pass_kernelI11Fp16IOFp32WLi64ELi64ELi512EEv26Group_norm_nhwc_fwd_params)
        .other          _Z35group_norm_nhwc_fwd_one_pass_kernelI11Fp16IOFp32WLi64ELi64ELi512EEv26Group_norm_nhwc_fwd_params,@"STO_CUDA_ENTRY STV_DEFAULT"
_Z35group_norm_nhwc_fwd_one_pass_kernelI11Fp16IOFp32WLi64ELi64ELi512EEv26Group_norm_nhwc_fwd_params:
.text._Z35group_norm_nhwc_fwd_one_pass_kernelI11Fp16IOFp32WLi64ELi64ELi512EEv26Group_norm_nhwc_fwd_params:
        /* <DEDUP_REMOVED lines=12> */
[----:B------:R-:W-:Y:S01]  /*00c0*/  ULDC.64 UR8, c[0x0][0x208] ;  /* 0x0000820000087ab9 */ /* 0x000fe20000000a00 */
[----:B------:R-:W-:-:S03]  /*00d0*/  MOV R24, R28 ;  /* 0x0000001c00187202 */ /* 0x000fc60000000f00 */
[----:B------:R-:W1:Y:S08]  /*00e0*/  LDC R0, c[0x0][0x10] ;  /* 0x00000400ff007b82 */ /* 0x000e700000000800 */
[----:B------:R-:W2:Y:S01]  /*00f0*/  LDC R20, c[0x0][0xc] ;  /* 0x00000300ff147b82 */ /* 0x000ea20000000800 */
[----:B0-----:R-:W-:-:S04]  /*0100*/  LOP3.LUT P1, RZ, R2, UR6, RZ, 0xfc, !PT ;  /* 0x0000000602ff7c12 */ /* 0x001fc8000f82fcff */
[----:B------:R-:W-:-:S13]  /*0110*/  ISETP.NE.AND.EX P1, PT, RZ, UR5, !P1, P0 ;  /* 0x00000005ff007c0c */ /* 0x000fda000cf25300 */
.L_x_3838:
[----:B0---4-:R-:W0:Y:S01]  /*0120*/  LDC R3, c[0x0][0x288] ;  /* 0x0000a200ff037b82 */ /* 0x011e220000000800 */
[----:B---3--:R-:W3:Y:S01]  /*0130*/  S2R R29, SR_TID.X ;  /* 0x00000000001d7919 */ /* 0x008ee20000002100 */
[----:B------:R-:W-:Y:S01]  /*0140*/  ULDC.64 UR4, c[0x0][0x278] ;  /* 0x00009e0000047ab9 */ /* 0x000fe20000000a00 */
[----:B------:R-:W-:Y:S01]  /*0150*/  ULDC.64 UR10, c[0x0][0x280] ;  /* 0x0000a000000a7ab9 */ /* 0x000fe20000000a00 */
[----:B0-2---:R-:W-:-:S04]  /*0160*/  IABS R7, R3 ;  /* 0x0000000300077213 */ /* 0x005fc80000000000 */
[----:B------:R-:W0:Y:S01]  /*0170*/  I2F.RP R2, R7 ;  /* 0x0000000700027306 */ /* 0x000e220000209400 */
[----:B---3--:R-:W-:-:S07]  /*0180*/  SHF.R.U32.HI R15, RZ, 0x5, R29 ;  /* 0x00000005ff0f7819 */ /* 0x008fce000001161d */
        /* <DEDUP_REMOVED lines=8> */
[----:B------:R-:W0:Y:S04]  /*0210*/  LDC R4, c[0x0][0x294] ;  /* 0x0000a500ff047b82 */ /* 0x000e280000000800 */
[----:B------:R-:W-:-:S05]  /*0220*/  IMAD.HI.U32 R5, R5, R6, RZ ;  /* 0x0000000605057227 */ /* 0x000fca00078e00ff */
[----:B------:R-:W-:-:S05]  /*0230*/  IADD3 R2, -R5, RZ, RZ ;  /* 0x000000ff05027210 */ /* 0x000fca0007ffe1ff */
[----:B------:R-:W-:-:S05]  /*0240*/  IMAD R2, R7, R2, R6 ;  /* 0x0000000207027224 */ /* 0x000fca00078e0206 */
[----:B------:R-:W-:Y:S01]  /*0250*/  ISETP.GT.U32.AND P4, PT, R7, R2, PT ;  /* 0x000000020700720c */ /* 0x000fe20003f84070 */
[----:B0-----:R-:W-:-:S05]  /*0260*/  IMAD R15, R4, UR6, R15 ;  /* 0x00000006040f7c24 */ /* 0x001fca000f8e020f */
[----:B------:R-:W-:Y:S02]  /*0270*/  ISETP.GE.U32.AND P0, PT, R15, UR4, PT ;  /* 0x000000040f007c0c */ /* 0x000fe4000bf06070 */
[----:B------:R-:W-:-:S05]  /*0280*/  SHF.R.S32.HI R9, RZ, 0x1f, R15 ;  /* 0x0000001fff097819 */ /* 0x000fca000001140f */
[-C--:B------:R-:W-:Y:S02]  /*0290*/  @!P4 IADD3 R2, R2, -R7.reuse, RZ ;  /* 0x800000070202c210 */ /* 0x080fe40007ffe0ff */
[----:B------:R-:W-:Y:S02]  /*02a0*/  ISETP.GE.AND.EX P0, PT, R9, UR5, PT, P0 ;  /* 0x0000000509007c0c */ /* 0x000fe4000bf06300 */
[----:B------:R-:W-:Y:S02]  /*02b0*/  ISETP.GE.U32.AND P3, PT, R2, R7, PT ;  /* 0x000000070200720c */ /* 0x000fe40003f66070 */
[----:B------:R-:W-:Y:S02]  /*02c0*/  LOP3.LUT R2, R24, R3, RZ, 0x3c, !PT ;  /* 0x0000000318027212 */ /* 0x000fe400078e3cff */
[----:B------:R-:W-:Y:S02]  /*02d0*/  ISETP.LT.U32.AND P0, PT, R29, 0x200, !P0 ;  /* 0x000002001d00780c */ /* 0x000fe40004701070 */
[----:B------:R-:W-:-:S02]  /*02e0*/  ISETP.GE.AND P2, PT, R2, RZ, PT ;  /* 0x000000ff0200720c */ /* 0x000fc40003f46270 */
[----:B------:R-:W-:Y:S02]  /*02f0*/  @!P4 IADD3 R5, R5, 0x1, RZ ;  /* 0x000000010505c810 */ /* 0x000fe40007ffe0ff */
[----:B------:R-:W-:Y:S02]  /*0300*/  ISETP.NE.AND P4, PT, R3, RZ, PT ;  /* 0x000000ff0300720c */ /* 0x000fe40003f85270 */
[----:B------:R-:W-:Y:S02]  /*0310*/  IADD3 R21, R15, 0x10, RZ ;  /* 0x000000100f157810 */ /* 0x000fe40007ffe0ff */
[----:B------:R-:W-:Y:S02]  /*0320*/  @P3 IADD3 R5, R5, 0x1, RZ ;  /* 0x0000000105053810 */ /* 0x000fe40007ffe0ff */
[----:B------:R-:W-:Y:S01]  /*0330*/  SHF.R.S32.HI R14, RZ, 0x1f, R21 ;  /* 0x0000001fff0e7819 */ /* 0x000fe20000011415 */
[----:B------:R-:W0:Y:S01]  /*0340*/  @P0 LDC.64 R12, c[0x0][0x270] ;  /* 0x00009c00ff0c0b82 */ /* 0x000e220000000a00 */
[----:B------:R-:W-:-:S02]  /*0350*/  SHF.L.U32 R2, R29, 0x1, RZ ;  /* 0x000000011d027819 */ /* 0x000fc400000006ff */
[----:B------:R-:W-:Y:S02]  /*0360*/  @!P2 IADD3 R5, -R5, RZ, RZ ;  /* 0x000000ff0505a210 */ /* 0x000fe40007ffe1ff */
[----:B------:R-:W-:Y:S02]  /*0370*/  ISETP.GE.U32.AND P2, PT, R21, UR4, PT ;  /* 0x0000000415007c0c */ /* 0x000fe4000bf46070 */
[----:B------:R-:W-:Y:S01]  /*0380*/  @!P4 LOP3.LUT R5, RZ, R3, RZ, 0x33, !PT ;  /* 0x00000003ff05c212 */ /* 0x000fe200078e33ff */
[----:B------:R-:W3:Y:S01]  /*0390*/  @P0 LDC.64 R10, c[0x0][0x220] ;  /* 0x00008800ff0a0b82 */ /* 0x000ee20000000a00 */
[----:B------:R-:W-:Y:S02]  /*03a0*/  ISETP.GE.AND.EX P2, PT, R14, UR5, PT, P2 ;  /* 0x000000050e007c0c */ /* 0x000fe4000bf46320 */
[----:B------:R-:W-:Y:S02]  /*03b0*/  IADD3 R4, -R5, RZ, RZ ;  /* 0x000000ff05047210 */ /* 0x000fe40007ffe1ff */
[----:B------:R-:W-:-:S02]  /*03c0*/  ISETP.LT.U32.AND P2, PT, R29, 0x200, !P2 ;  /* 0x000002001d00780c */ /* 0x000fc40005741070 */
[----:B------:R-:W-:Y:S01]  /*03d0*/  LOP3.LUT R2, R2, 0x3e, RZ, 0xc0, !PT ;  /* 0x0000003e02027812 */ /* 0x000fe200078ec0ff */
[----:B------:R-:W-:Y:S01]  /*03e0*/  IMAD R3, R3, R4, R24 ;  /* 0x0000000403037224 */ /* 0x000fe200078e0218 */
[----:B------:R-:W-:Y:S02]  /*03f0*/  SHF.R.S32.HI R4, RZ, 0x1f, R5 ;  /* 0x0000001fff047819 */ /* 0x000fe40000011405 */
[----:B------:R-:W-:Y:S02]  /*0400*/  IADD3 R22, R15, 0x20, RZ ;  /* 0x000000200f167810 */ /* 0x000fe40007ffe0ff */
[----:B------:R-:W-:Y:S01]  /*0410*/  LEA R6, R3, R2, 0x6 ;  /* 0x0000000203067211 */ /* 0x000fe200078e30ff */
[----:B------:R-:W-:Y:S01]  /*0420*/  IMAD R4, R4, UR10, RZ ;  /* 0x0000000a04047c24 */ /* 0x000fe2000f8e02ff */
[----:B------:R-:W-:Y:S02]  /*0430*/  IADD3 R23, R15, 0x30, RZ ;  /* 0x000000300f177810 */ /* 0x000fe40007ffe0ff */
[----:B------:R-:W-:Y:S01]  /*0440*/  SHF.R.S32.HI R7, RZ, 0x1f, R6 ;  /* 0x0000001fff077819 */ /* 0x000fe20000011406 */
[----:B------:R-:W-:Y:S01]  /*0450*/  IMAD R17, R5, UR11, R4 ;  /* 0x0000000b05117c24 */ /* 0x000fe2000f8e0204 */
[----:B------:R-:W-:Y:S01]  /*0460*/  ISETP.GE.U32.AND P3, PT, R22, UR4, PT ;  /* 0x0000000416007c0c */ /* 0x000fe2000bf66070 */
[----:B0-----:R-:W-:Y:S01]  /*0470*/  @P0 IMAD R4, R9, R12, RZ ;  /* 0x0000000c09040224 */ /* 0x001fe200078e02ff */
[----:B------:R-:W-:Y:S01]  /*0480*/  SHF.R.S32.HI R18, RZ, 0x1f, R22 ;  /* 0x0000001fff127819 */ /* 0x000fe20000011416 */
[----:B------:R-:W0:Y:S01]  /*0490*/  @P2 LDC.64 R8, c[0x0][0x270] ;  /* 0x00009c00ff082b82 */ /* 0x000e220000000a00 */
[----:B------:R-:W-:Y:S01]  /*04a0*/  IMAD.WIDE.U32 R2, R5, UR10, R6 ;  /* 0x0000000a05027c25 */ /* 0x000fe2000f8e0006 */
[----:B------:R-:W-:-:S02]  /*04b0*/  ISETP.GE.U32.AND P4, PT, R23, UR4, PT ;  /* 0x0000000417007c0c */ /* 0x000fc4000bf86070 */
[----:B------:R-:W-:Y:S01]  /*04c0*/  SHF.R.S32.HI R19, RZ, 0x1f, R23 ;  /* 0x0000001fff137819 */ /* 0x000fe20000011417 */
[----:B------:R-:W-:Y:S01]  /*04d0*/  @P0 IMAD R25, R15, R13, R4 ;  /* 0x0000000d0f190224 */ /* 0x000fe200078e0204 */
[----:B------:R-:W-:Y:S02]  /*04e0*/  IADD3 R5, R3, R17, RZ ;  /* 0x0000001103057210 */ /* 0x000fe40007ffe0ff */
[----:B------:R-:W-:Y:S01]  /*04f0*/  @P0 MOV R4, R2 ;  /* 0x0000000200040202 */ /* 0x000fe20000000f00 */
[----:B------:R-:W4:Y:S01]  /*0500*/  @P2 LDC.64 R16, c[0x0][0x220] ;  /* 0x00008800ff102b82 */ /* 0x000f220000000a00 */
[----:B------:R-:W-:Y:S02]  /*0510*/  ISETP.GE.AND.EX P3, PT, R18, UR5, PT, P3 ;  /* 0x0000000512007c0c */ /* 0x000fe4000bf66330 */
[----:B------:R-:W-:Y:S01]  /*0520*/  ISETP.GE.AND.EX P4, PT, R19, UR5, PT, P4 ;  /* 0x0000000513007c0c */ /* 0x000fe2000bf86340 */
[----:B------:R-:W-:Y:S01]  /*0530*/  @P0 IMAD.WIDE.U32 R12, R15, R12, R4 ;  /* 0x0000000c0f0c0225 */ /* 0x000fe200078e0004 */
[----:B------:R-:W-:-:S02]  /*0540*/  ISETP.LT.U32.AND P3, PT, R29, 0x200, !P3 ;  /* 0x000002001d00780c */ /* 0x000fc40005f61070 */
[----:B------:R-:W-:Y:S02]  /*0550*/  ISETP.LT.U32.AND P4, PT, R29, 0x200, !P4 ;  /* 0x000002001d00780c */ /* 0x000fe40006781070 */
[----:B------:R-:W-:Y:S02]  /*0560*/  @P0 IADD3 R13, R13, R25, RZ ;  /* 0x000000190d0d0210 */ /* 0x000fe40007ffe0ff */
[----:B---3--:R-:W-:-:S04]  /*0570*/  @P0 LEA R10, P5, R12, R10, 0x1 ;  /* 0x0000000a0c0a0211 */ /* 0x008fc800078a08ff */
[----:B------:R-:W-:Y:S01]  /*0580*/  @P0 LEA.HI.X R11, R12, R11, R13, 0x1, P5 ;  /* 0x0000000b0c0b0211 */ /* 0x000fe200028f0c0d */
[----:B0-----:R-:W-:Y:S01]  /*0590*/  @P2 IMAD R25, R14, R8, RZ ;  /* 0x000000080e192224 */ /* 0x001fe200078e02ff */
[----:B------:R-:W-:Y:S01]  /*05a0*/  @P2 MOV R12, R2 ;  /* 0x00000002000c2202 */ /* 0x000fe20000000f00 */
[----:B------:R-:W0:Y:S01]  /*05b0*/  @P3 LDC.64 R14, c[0x0][0x270] ;  /* 0x00009c00ff0e3b82 */ /* 0x000e220000000a00 */
[----:B------:R-:W-:Y:S01]  /*05c0*/  @P2 MOV R13, R5 ;  /* 0x00000005000d2202 */ /* 0x000fe20000000f00 */
[C---:B------:R-:W-:Y:S02]  /*05d0*/  @P2 IMAD R25, R21.reuse, R9, R25 ;  /* 0x0000000915192224 */ /* 0x040fe400078e0219 */
[----:B------:R-:W-:-:S04]  /*05e0*/  @P2 IMAD.WIDE.U32 R8, R21, R8, R12 ;  /* 0x0000000815082225 */ /* 0x000fc800078e000c */
[----:B------:R-:W3:Y:S01]  /*05f0*/  @P4 LDC.64 R12, c[0x0][0x270] ;  /* 0x00009c00ff0c4b82 */ /* 0x000ee20000000a00 */
[----:B------:R-:W-:Y:S02]  /*0600*/  @P2 IADD3 R25, R9, R25, RZ ;  /* 0x0000001909192210 */ /* 0x000fe40007ffe0ff */
[----:B----4-:R-:W-:-:S04]  /*0610*/  @P2 LEA R16, P5, R8, R16, 0x1 ;  /* 0x0000001008102211 */ /* 0x010fc800078a08ff */
[----:B------:R-:W-:Y:S02]  /*0620*/  @P2 LEA.HI.X R17, R8, R17, R25, 0x1, P5 ;  /* 0x0000001108112211 */ /* 0x000fe400028f0c19 */
[----:B------:R-:W-:Y:S01]  /*0630*/  MOV R25, RZ ;  /* 0x000000ff00197202 */ /* 0x000fe20000000f00 */
[----:B------:R-:W4:Y:S05]  /*0640*/  @P3 LDC.64 R8, c[0x0][0x220] ;  /* 0x00008800ff083b82 */ /* 0x000f2a0000000a00 */
[----:B------:R5:W2:Y:S01]  /*0650*/  @P0 LDG.E R25, desc[UR8][R10.64] ;  /* 0x000000080a190981 */ /* 0x000aa2000c1e1900 */
[----:B0-----:R-:W-:Y:S01]  /*0660*/  @P3 IMAD R21, R18, R14, RZ ;  /* 0x0000000e12153224 */ /* 0x001fe200078e02ff */
[----:B------:R-:W-:-:S03]  /*0670*/  @P3 MOV R18, R2 ;  /* 0x0000000200123202 */ /* 0x000fc60000000f00 */
[C---:B------:R-:W-:Y:S02]  /*0680*/  @P3 IMAD R21, R22.reuse, R15, R21 ;  /* 0x0000000f16153224 */ /* 0x040fe400078e0215 */
[----:B---3--:R-:W-:Y:S01]  /*0690*/  @P4 IMAD R26, R19, R12, RZ ;  /* 0x0000000c131a4224 */ /* 0x008fe200078e02ff */
[----:B------:R-:W-:Y:S01]  /*06a0*/  @P3 MOV R19, R5 ;  /* 0x0000000500133202 */ /* 0x000fe20000000f00 */
[----:B-----5:R-:W0:Y:S02]  /*06b0*/  @P4 LDC.64 R10, c[0x0][0x220] ;  /* 0x00008800ff0a4b82 */ /* 0x020e240000000a00 */
[----:B------:R-:W-:Y:S02]  /*06c0*/  @P4 IMAD R26, R23, R13, R26 ;  /* 0x0000000d171a4224 */ /* 0x000fe400078e021a */
[----:B------:R-:W-:Y:S01]  /*06d0*/  @P3 IMAD.WIDE.U32 R14, R22, R14, R18 ;  /* 0x0000000e160e3225 */ /* 0x000fe200078e0012 */
[----:B------:R-:W-:Y:S02]  /*06e0*/  @P4 MOV R18, R2 ;  /* 0x0000000200124202 */ /* 0x000fe40000000f00 */
[----:B------:R-:W-:-:S02]  /*06f0*/  @P4 MOV R19, R5 ;  /* 0x0000000500134202 */ /* 0x000fc40000000f00 */
[----:B------:R-:W-:Y:S02]  /*0700*/  MOV R22, RZ ;  /* 0x000000ff00167202 */ /* 0x000fe40000000f00 */
[----:B------:R-:W-:Y:S01]  /*0710*/  @P3 IADD3 R21, R15, R21, RZ ;  /* 0x000000150f153210 */ /* 0x000fe20007ffe0ff */
[----:B------:R-:W-:Y:S01]  /*0720*/  @P4 IMAD.WIDE.U32 R12, R23, R12, R18 ;  /* 0x0000000c170c4225 */ /* 0x000fe200078e0012 */
[C---:B----4-:R-:W-:Y:S02]  /*0730*/  @P3 LEA R8, P0, R14.reuse, R8, 0x1 ;  /* 0x000000080e083211 */ /* 0x050fe400078008ff */
[----:B------:R-:W-:Y:S01]  /*0740*/  MOV R23, RZ ;  /* 0x000000ff00177202 */ /* 0x000fe20000000f00 */
[----:B------:R3:W4:Y:S01]  /*0750*/  @P2 LDG.E R22, desc[UR8][R16.64] ;  /* 0x0000000810162981 */ /* 0x000722000c1e1900 */
[----:B------:R-:W-:Y:S02]  /*0760*/  @P3 LEA.HI.X R9, R14, R9, R21, 0x1, P0 ;  /* 0x000000090e093211 */ /* 0x000fe400000f0c15 */
[----:B------:R-:W-:-:S02]  /*0770*/  @P4 IADD3 R26, R13, R26, RZ ;  /* 0x0000001a0d1a4210 */ /* 0x000fc40007ffe0ff */
[----:B------:R-:W-:Y:S01]  /*0780*/  MOV R21, RZ ;  /* 0x000000ff00157202 */ /* 0x000fe20000000f00 */
[----:B------:R-:W5:Y:S01]  /*0790*/  @P3 LDG.E R23, desc[UR8][R8.64] ;  /* 0x0000000808173981 */ /* 0x000f62000c1e1900 */
[----:B0-----:R-:W-:-:S04]  /*07a0*/  @P4 LEA R10, P2, R12, R10, 0x1 ;  /* 0x0000000a0c0a4211 */ /* 0x001fc800078408ff */
[----:B------:R-:W-:-:S05]  /*07b0*/  @P4 LEA.HI.X R11, R12, R11, R26, 0x1, P2 ;  /* 0x0000000b0c0b4211 */ /* 0x000fca00010f0c1a */
[----:B------:R0:W5:Y:S01]  /*07c0*/  @P4 LDG.E R21, desc[UR8][R10.64] ;  /* 0x000000080a154981 */ /* 0x000162000c1e1900 */
[----:B---3--:R-:W3:Y:S02]  /*07d0*/  S2R R16, SR_LANEID ;  /* 0x0000000000107919 */ /* 0x008ee40000000000 */
[C---:B---3--:R-:W-:Y:S01]  /*07e0*/  ISETP.GT.AND P0, PT, R16.reuse, 0x1e, PT ;  /* 0x0000001e1000780c */ /* 0x048fe20003f04270 */
[----:B------:R-:W3:Y:S01]  /*07f0*/  S2UR UR5, SR_CgaCtaId ;  /* 0x00000000000579c3 */ /* 0x000ee20000008800 */
[----:B------:R-:W-:Y:S01]  /*0800*/  UMOV UR4, 0x400 ;  /* 0x0000040000047882 */ /* 0x000fe20000000000 */
[----:B------:R-:W-:Y:S01]  /*0810*/  ISETP.NE.AND P2, PT, R16, RZ, PT ;  /* 0x000000ff1000720c */ /* 0x000fe20003f45270 */
[----:B---3--:R-:W-:Y:S01]  /*0820*/  ULEA UR4, UR5, UR4, 0x18 ;  /* 0x0000000405047291 */ /* 0x008fe2000f8ec03f */
[----:B------:R-:W-:Y:S01]  /*0830*/  BSSY B0, `(.L_x_3814) ;  /* 0x0000067000007945 */ /* 0x000fe20003800000 */
[--C-:B--2---:R-:W-:Y:S02]  /*0840*/  HADD2.F32 R13, -RZ, R25.reuse.H1_H1 ;  /* 0x30000019ff0d7230 */ /* 0x104fe40000004100 */
[----:B------:R-:W-:-:S03]  /*0850*/  HADD2.F32 R12, -RZ, R25.H0_H0 ;  /* 0x20000019ff0c7230 */ /* 0x000fc60000004100 */
[----:B------:R-:W-:Y:S02]  /*0860*/  FMUL.FTZ R15, R13, R13 ;  /* 0x0000000d0d0f7220 */ /* 0x000fe40000410000 */
[C---:B------:R-:W-:Y:S02]  /*0870*/  FADD.FTZ R13, R12.reuse, R13 ;  /* 0x0000000d0c0d7221 */ /* 0x040fe40000010000 */
[----:B------:R-:W-:Y:S02]  /*0880*/  FFMA.FTZ R15, R12, R12, R15 ;  /* 0x0000000c0c0f7223 */ /* 0x000fe4000001000f */
[----:B------:R-:W-:Y:S02]  /*0890*/  FADD.FTZ R13, RZ, R13 ;  /* 0x0000000dff0d7221 */ /* 0x000fe40000010000 */
[----:B------:R-:W-:Y:S01]  /*08a0*/  FADD.FTZ R15, RZ, R15 ;  /* 0x0000000fff0f7221 */ /* 0x000fe20000010000 */
[--C-:B----4-:R-:W-:Y:S02]  /*08b0*/  HADD2.F32 R17, -RZ, R22.reuse.H1_H1 ;  /* 0x30000016ff117230 */ /* 0x110fe40000004100 */
[----:B------:R-:W-:-:S02]  /*08c0*/  HADD2.F32 R14, -RZ, R22.H0_H0 ;  /* 0x20000016ff0e7230 */ /* 0x000fc40000004100 */
[----:B-----5:R-:W-:-:S03]  /*08d0*/  HADD2.F32 R18, -RZ, R23.H1_H1 ;  /* 0x30000017ff127230 */ /* 0x020fc60000004100 */
[----:B------:R-:W-:Y:S01]  /*08e0*/  FADD.FTZ R12, R14, R17 ;  /* 0x000000110e0c7221 */ /* 0x000fe20000010000 */
[----:B------:R-:W-:Y:S01]  /*08f0*/  FMUL.FTZ R19, R17, R17 ;  /* 0x0000001111137220 */ /* 0x000fe20000410000 */
[----:B0-----:R-:W-:Y:S02]  /*0900*/  HADD2.F32 R11, -RZ, R23.H0_H0 ;  /* 0x20000017ff0b7230 */ /* 0x001fe40000004100 */
[----:B------:R-:W-:Y:S01]  /*0910*/  FADD.FTZ R10, R13, R12 ;  /* 0x0000000c0d0a7221 */ /* 0x000fe20000010000 */
[----:B------:R-:W-:Y:S01]  /*0920*/  FMUL.FTZ R12, R18, R18 ;  /* 0x00000012120c7220 */ /* 0x000fe20000410000 */
[----:B------:R-:W-:Y:S01]  /*0930*/  FFMA.FTZ R14, R14, R14, R19 ;  /* 0x0000000e0e0e7223 */ /* 0x000fe20000010013 */
[C---:B------:R-:W-:Y:S01]  /*0940*/  FADD.FTZ R13, R11.reuse, R18 ;  /* 0x000000120b0d7221 */ /* 0x040fe20000010000 */
[--C-:B------:R-:W-:Y:S02]  /*0950*/  HADD2.F32 R8, -RZ, R21.reuse.H1_H1 ;  /* 0x30000015ff087230 */ /* 0x100fe40000004100 */
[----:B------:R-:W-:Y:S01]  /*0960*/  FFMA.FTZ R11, R11, R11, R12 ;  /* 0x0000000b0b0b7223 */ /* 0x000fe2000001000c */
[----:B------:R-:W-:-:S02]  /*0970*/  HADD2.F32 R9, -RZ, R21.H0_H0 ;  /* 0x20000015ff097230 */ /* 0x000fc40000004100 */
[----:B------:R-:W-:Y:S01]  /*0980*/  FADD.FTZ R14, R15, R14 ;  /* 0x0000000e0f0e7221 */ /* 0x000fe20000010000 */
[----:B------:R-:W-:Y:S01]  /*0990*/  FMUL.FTZ R12, R8, R8 ;  /* 0x00000008080c7220 */ /* 0x000fe20000410000 */
[----:B------:R-:W-:Y:S01]  /*09a0*/  FADD.FTZ R10, R10, R13 ;  /* 0x0000000d0a0a7221 */ /* 0x000fe20000010000 */
[C---:B------:R-:W-:Y:S01]  /*09b0*/  FADD.FTZ R13, R9.reuse, R8 ;  /* 0x00000008090d7221 */ /* 0x040fe20000010000 */
[----:B------:R-:W-:Y:S01]  /*09c0*/  FADD.FTZ R11, R14, R11 ;  /* 0x0000000b0e0b7221 */ /* 0x000fe20000010000 */
[----:B------:R-:W-:Y:S02]  /*09d0*/  FFMA.FTZ R8, R9, R9, R12 ;  /* 0x0000000909087223 */ /* 0x000fe4000001000c */
[----:B------:R-:W-:Y:S02]  /*09e0*/  FADD.FTZ R12, R10, R13 ;  /* 0x0000000d0a0c7221 */ /* 0x000fe40000010000 */
[----:B------:R-:W-:-:S03]  /*09f0*/  FADD.FTZ R13, R11, R8 ;  /* 0x000000080b0d7221 */ /* 0x000fc60000010000 */
[----:B------:R-:W0:Y:S04]  /*0a00*/  SHFL.DOWN PT, R9, R12, 0x1, 0x1f ;  /* 0x08201f000c097f89 */ /* 0x000e2800000e0000 */
[----:B------:R-:W2:Y:S01]  /*0a10*/  SHFL.DOWN PT, R8, R13, 0x1, 0x1f ;  /* 0x08201f000d087f89 */ /* 0x000ea200000e0000 */
[----:B0-----:R-:W-:Y:S01]  /*0a20*/  @!P0 FADD.FTZ R12, R12, R9 ;  /* 0x000000090c0c8221 */ /* 0x001fe20000010000 */
[----:B--2---:R-:W-:-:S04]  /*0a30*/  @!P0 FADD.FTZ R13, R13, R8 ;  /* 0x000000080d0d8221 */ /* 0x004fc80000010000 */
[----:B------:R-:W0:Y:S04]  /*0a40*/  SHFL.DOWN PT, R9, R12, 0x2, 0x1f ;  /* 0x08401f000c097f89 */ /* 0x000e2800000e0000 */
[----:B------:R-:W2:Y:S01]  /*0a50*/  SHFL.DOWN PT, R8, R13, 0x2, 0x1f ;  /* 0x08401f000d087f89 */ /* 0x000ea200000e0000 */
[----:B------:R-:W-:-:S13]  /*0a60*/  ISETP.GT.AND P0, PT, R16, 0x1d, PT ;  /* 0x0000001d1000780c */ /* 0x000fda0003f04270 */
        /* <DEDUP_REMOVED lines=9> */
[----:B------:R-:W-:Y:S02]  /*0b00*/  ISETP.GT.AND P0, PT, R16, 0x17, PT ;  /* 0x000000171000780c */ /* 0x000fe40003f04270 */
[----:B------:R-:W-:-:S11]  /*0b10*/  SHF.R.S32.HI R10, RZ, 0x1f, R29 ;  /* 0x0000001fff0a7819 */ /* 0x000fd6000001141d */
[----:B0-----:R-:W-:Y:S01]  /*0b20*/  @!P0 FADD.FTZ R12, R12, R9 ;  /* 0x000000090c0c8221 */ /* 0x001fe20000010000 */
[----:B--2---:R-:W-:-:S04]  /*0b30*/  @!P0 FADD.FTZ R13, R13, R8 ;  /* 0x000000080d0d8221 */ /* 0x004fc80000010000 */
[----:B------:R-:W0:Y:S04]  /*0b40*/  SHFL.DOWN PT, R9, R12, 0x10, 0x1f ;  /* 0x0a001f000c097f89 */ /* 0x000e2800000e0000 */
[----:B------:R-:W2:Y:S01]  /*0b50*/  SHFL.DOWN PT, R8, R13, 0x10, 0x1f ;  /* 0x0a001f000d087f89 */ /* 0x000ea200000e0000 */
[----:B------:R-:W-:Y:S02]  /*0b60*/  ISETP.GT.AND P0, PT, R16, 0xf, PT ;  /* 0x0000000f1000780c */ /* 0x000fe40003f04270 */
[----:B------:R-:W-:-:S04]  /*0b70*/  LEA.HI R10, R10, R29, RZ, 0x5 ;  /* 0x0000001d0a0a7211 */ /* 0x000fc800078f28ff */
[----:B------:R-:W-:-:S04]  /*0b80*/  SHF.R.S32.HI R10, RZ, 0x5, R10 ;  /* 0x00000005ff0a7819 */ /* 0x000fc8000001140a */
[----:B------:R-:W-:-:S03]  /*0b90*/  LEA R10, R10, UR4, 0x3 ;  /* 0x000000040a0a7c11 */ /* 0x000fc6000f8e18ff */
[----:B0-----:R-:W-:Y:S01]  /*0ba0*/  @!P0 FADD.FTZ R12, R12, R9 ;  /* 0x000000090c0c8221 */ /* 0x001fe20000010000 */
[----:B--2---:R-:W-:-:S05]  /*0bb0*/  @!P0 FADD.FTZ R13, R13, R8 ;  /* 0x000000080d0d8221 */ /* 0x004fca0000010000 */
        /* <DEDUP_REMOVED lines=9> */
[----:B------:R-:W2:Y:S04]  /*0c50*/  LDS.128 R8, [UR4+0x20] ;  /* 0x00002004ff087984 */ /* 0x000ea80008000c00 */
[----:B------:R-:W3:Y:S01]  /*0c60*/  LDS.128 R16, [UR4+0x30] ;  /* 0x00003004ff107984 */ /* 0x000ee20008000c00 */
[----:B0-----:R-:W-:Y:S01]  /*0c70*/  FADD.FTZ R14, R12, R14 ;  /* 0x0000000e0c0e7221 */ /* 0x001fe20000010000 */
[----:B------:R-:W-:-:S03]  /*0c80*/  FADD.FTZ R12, R13, R15 ;  /* 0x0000000f0d0c7221 */ /* 0x000fc60000010000 */
[----:B--2---:R-:W-:Y:S01]  /*0c90*/  FADD.FTZ R8, R14, R8 ;  /* 0x000000080e087221 */ /* 0x004fe20000010000 */
[----:B------:R-:W-:Y:S02]  /*0ca0*/  FADD.FTZ R26, R12, R9 ;  /* 0x000000090c1a7221 */ /* 0x000fe40000010000 */
[----:B------:R-:W0:Y:S01]  /*0cb0*/  LDS.128 R12, [UR4+0x40] ;  /* 0x00004004ff0c7984 */ /* 0x000e220008000c00 */
[----:B------:R-:W-:Y:S01]  /*0cc0*/  FADD.FTZ R9, R8, R10 ;  /* 0x0000000a08097221 */ /* 0x000fe20000010000 */
[----:B------:R-:W-:-:S03]  /*0cd0*/  FADD.FTZ R26, R26, R11 ;  /* 0x0000000b1a1a7221 */ /* 0x000fc60000010000 */
[----:B---3--:R-:W-:Y:S01]  /*0ce0*/  FADD.FTZ R16, R9, R16 ;  /* 0x0000001009107221 */ /* 0x008fe20000010000 */
[----:B------:R-:W-:Y:S01]  /*0cf0*/  FADD.FTZ R26, R26, R17 ;  /* 0x000000111a1a7221 */ /* 0x000fe20000010000 */
[----:B------:R-:W2:Y:S02]  /*0d00*/  LDS.128 R8, [UR4+0x50] ;  /* 0x00005004ff087984 */ /* 0x000ea40008000c00 */
[----:B------:R-:W-:Y:S01]  /*0d10*/  FADD.FTZ R17, R16, R18 ;  /* 0x0000001210117221 */ /* 0x000fe20000010000 */
[----:B------:R-:W-:-:S03]  /*0d20*/  FADD.FTZ R26, R26, R19 ;  /* 0x000000131a1a7221 */ /* 0x000fc60000010000 */
[----:B0-----:R-:W-:Y:S01]  /*0d30*/  FADD.FTZ R12, R17, R12 ;  /* 0x0000000c110c7221 */ /* 0x001fe20000010000 */
[----:B------:R-:W-:Y:S01]  /*0d40*/  FADD.FTZ R26, R26, R13 ;  /* 0x0000000d1a1a7221 */ /* 0x000fe20000010000 */
[----:B------:R-:W0:Y:S02]  /*0d50*/  LDS.128 R16, [UR4+0x60] ;  /* 0x00006004ff107984 */ /* 0x000e240008000c00 */
[----:B------:R-:W-:Y:S01]  /*0d60*/  FADD.FTZ R13, R12, R14 ;  /* 0x0000000e0c0d7221 */ /* 0x000fe20000010000 */
[----:B------:R-:W-:-:S03]  /*0d70*/  FADD.FTZ R26, R26, R15 ;  /* 0x0000000f1a1a7221 */ /* 0x000fc60000010000 */
[----:B--2---:R-:W-:Y:S01]  /*0d80*/  FADD.FTZ R13, R13, R8 ;  /* 0x000000080d0d7221 */ /* 0x004fe20000010000 */
[----:B------:R-:W-:-:S03]  /*0d90*/  FADD.FTZ R26, R26, R9 ;  /* 0x000000091a1a7221 */ /* 0x000fc60000010000 */
[----:B------:R-:W-:Y:S01]  /*0da0*/  FADD.FTZ R9, R13, R10 ;  /* 0x0000000a0d097221 */ /* 0x000fe20000010000 */
[----:B------:R-:W-:Y:S01]  /*0db0*/  FADD.FTZ R26, R26, R11 ;  /* 0x0000000b1a1a7221 */ /* 0x000fe20000010000 */
[----:B------:R-:W2:Y:S02]  /*0dc0*/  LDS.128 R12, [UR4+0x70] ;  /* 0x00007004ff0c7984 */ /* 0x000ea40008000c00 */
        /* <DEDUP_REMOVED lines=8> */
[----:B------:R-:W-:-:S03]  /*0e50*/  FADD.FTZ R26, R26, R15 ;  /* 0x0000000f1a1a7221 */ /* 0x000fc60000010000 */
[----:B0-----:R-:W-:Y:S01]  /*0e60*/  FADD.FTZ R17, R17, R8 ;  /* 0x0000000811117221 */ /* 0x001fe20000010000 */
[----:B------:R-:W-:-:S03]  /*0e70*/  FADD.FTZ R26, R26, R9 ;  /* 0x000000091a1a7221 */ /* 0x000fc60000010000 */
[----:B------:R-:W-:Y:S01]  /*0e80*/  FADD.FTZ R12, R17, R10 ;  /* 0x0000000a110c7221 */ /* 0x000fe20000010000 */
[----:B------:R-:W-:-:S07]  /*0e90*/  FADD.FTZ R13, R26, R11 ;  /* 0x0000000b1a0d7221 */ /* 0x000fce0000010000 */
.L_x_3815:
[----:B------:R-:W-:Y:S05]  /*0ea0*/  BSYNC B0 ;  /* 0x0000000000007941 */ /* 0x000fea0003800000 */
.L_x_3814:
[----:B------:R-:W-:Y:S05]  /*0eb0*/  @!P0 BRA `(.L_x_3816) ;  /* 0x0000001000708947 */ /* 0x000fea0003800000 */
[----:B------:R-:W0:Y:S01]  /*0ec0*/  LDC.64 R8, c[0x0][0x240] ;  /* 0x00009000ff087b82 */ /* 0x000e220000000a00 */
[----:B------:R-:W-:-:S05]  /*0ed0*/  LOP3.LUT R15, R27, 0x1, RZ, 0xc0, !PT ;  /* 0x000000011b0f7812 */ /* 0x000fca00078ec0ff */
[----:B-1----:R-:W-:Y:S02]  /*0ee0*/  IMAD R15, R15, R0, RZ ;  /* 0x000000000f0f7224 */ /* 0x002fe400078e02ff */
        /* <DEDUP_REMOVED lines=21> */
.L_x_3818:
[----:B0-----:R-:W2:Y:S04]  /*1040*/  LDG.E.STRONG.GPU R14, desc[UR8][R8.64] ;  /* 0x00000008080e7981 */ /* 0x001ea8000c1ef900 */
[----:B--2---:R-:W-:Y:S01]  /*1050*/  CCTL.IVALL ;  /* 0x00000000ff00798f */ /* 0x004fe20002000000 */
[----:B------:R-:W-:Y:S05]  /*1060*/  YIELD ;  /* 0x0000000000007946 */ /* 0x000fea0003800000 */
[----:B------:R-:W-:-:S13]  /*1070*/  ISETP.NE.AND P0, PT, R14, R19, PT ;  /* 0x000000130e00720c */ /* 0x000fda0003f05270 */
[----:B------:R-:W-:Y:S05]  /*1080*/  @P0 BRA `(.L_x_3818) ;  /* 0xfffffffc00ec0947 */ /* 0x000fea000383ffff */
.L_x_3817:
        /* <DEDUP_REMOVED lines=17> */
.L_x_3822:
        /* <DEDUP_REMOVED lines=115> */
.L_x_3821:
        /* <DEDUP_REMOVED lines=39> */
[C-C-:B------:R-:W-:Y:S02]  /*1b40*/  @!P4 IMAD R18, R0.reuse, R18, R28.reuse ;  /* 0x000000120012c224 */ /* 0x140fe400078e021c */
        /* <DEDUP_REMOVED lines=21> */
.L_x_3823:
[----:B------:R-:W-:-:S13]  /*1ca0*/  ISETP.NE.OR P0, PT, R8, RZ, P0 ;  /* 0x000000ff0800720c */ /* 0x000fda0000705670 */
[----:B------:R-:W-:Y:S05]  /*1cb0*/  @!P0 BRA `(.L_x_3819) ;  /* 0x00000000007c8947 */ /* 0x000fea0003800000 */
.L_x_3820:
        /* <DEDUP_REMOVED lines=31> */
.L_x_3819:
        /* <DEDUP_REMOVED lines=12> */
.L_x_3825:
[----:B------:R-:W-:Y:S05]  /*1f70*/  BSYNC B0 ;  /* 0x0000000000007941 */ /* 0x000fea0003800000 */
.L_x_3824:
        /* <DEDUP_REMOVED lines=16> */
.L_x_3816:
[----:B------:R-:W2:Y:S01]  /*2080*/  S2UR UR5, SR_CgaCtaId ;  /* 0x00000000000579c3 */ /* 0x000ea20000008800 */
        /* <DEDUP_REMOVED lines=14> */
[----:B--2---:R-:W-:Y:S01]  /*2170*/  ULEA UR4, UR5, UR4, 0x18 ;  /* 0x0000000405047291 */ /* 0x004fe2000f8ec03f */
[----:B0-----:R-:W-:-:S08]  /*2180*/  @P1 IMAD.WIDE R8, R24, 0x8, R8 ;  /* 0x0000000818081825 */ /* 0x001fd000078e0208 */
[----:B------:R-:W-:Y:S04]  /*2190*/  @!P2 STS.64 [UR4+0x98], R12 ;  /* 0x0000980cff00a988 */ /* 0x000fe80008000a04 */
[----:B------:R0:W-:Y:S01]  /*21a0*/  @P1 STG.E.64 desc[UR8][R8.64], R14 ;  /* 0x0000000e08001986 */ /* 0x0001e2000c101b08 */
[----:B------:R-:W-:Y:S06]  /*21b0*/  BAR.SYNC.DEFER_BLOCKING 0x0 ;  /* 0x0000000000007b1d */ /* 0x000fec0000010000 */
[----:B0-----:R0:W2:Y:S04]  /*21c0*/  LDG.E.64 R8, desc[UR8][R6.64] ;  /* 0x0000000806087981 */ /* 0x0010a8000c1e1b00 */
[----:B------:R-:W2:Y:S01]  /*21d0*/  LDG.E.64 R10, desc[UR8][R10.64] ;  /* 0x000000080a0a7981 */ /* 0x000ea2000c1e1b00 */
[----:B------:R-:W-:Y:S01]  /*21e0*/  HFMA2.MMA R13, -RZ, RZ, 1.875, 0 ;  /* 0x3f800000ff0d7435 */ /* 0x000fe200000001ff */
[----:B------:R-:W-:-:S02]  /*21f0*/  HADD2.F32 R19, -RZ, R21.H0_H0 ;  /* 0x20000015ff137230 */ /* 0x000fc40000004100 */
[----:B------:R-:W-:Y:S01]  /*2200*/  HADD2.F32 R15, -RZ, R22.H0_H0 ;  /* 0x20000016ff0f7230 */ /* 0x000fe20000004100 */
[----:B0-----:R-:W0:Y:S01]  /*2210*/  LDS.64 R6, [UR4+0x98] ;  /* 0x00009804ff067984 */ /* 0x001e220008000a00 */
[----:B------:R-:W-:Y:S01]  /*2220*/  HADD2.F32 R14, -RZ, R25.H1_H1 ;  /* 0x30000019ff0e7230 */ /* 0x000fe20000004100 */
[----:B------:R-:W-:Y:S01]  /*2230*/  ULDC.64 UR4, c[0x0][0x278] ;  /* 0x00009e0000047ab9 */ /* 0x000fe20000000a00 */
[----:B------:R-:W-:Y:S02]  /*2240*/  HADD2.F32 R21, -RZ, R21.H1_H1 ;  /* 0x30000015ff157230 */ /* 0x000fe40000004100 */
[----:B0-----:R-:W-:-:S04]  /*2250*/  FMUL.FTZ R16, R6, UR7 ;  /* 0x0000000706107c20 */ /* 0x001fc80008410000 */
[----:B------:R-:W-:Y:S01]  /*2260*/  FMUL.FTZ R18, R16, R16 ;  /* 0x0000001010127220 */ /* 0x000fe20000410000 */
[----:B------:R-:W-:-:S03]  /*2270*/  FADD.FTZ R19, R19, -R16 ;  /* 0x8000001013137221 */ /* 0x000fc60000010000 */
[----:B------:R-:W-:Y:S01]  /*2280*/  FFMA.FTZ R18, R7, UR7, -R18 ;  /* 0x0000000707127c23 */ /* 0x000fe20008010812 */
[--C-:B------:R-:W-:Y:S02]  /*2290*/  HADD2.F32 R7, -RZ, R23.reuse.H0_H0 ;  /* 0x20000017ff077230 */ /* 0x100fe40000004100 */
[----:B------:R-:W-:Y:S02]  /*22a0*/  HADD2.F32 R23, -RZ, R23.H1_H1 ;  /* 0x30000017ff177230 */ /* 0x000fe40000004100 */
[----:B------:R-:W-:Y:S01]  /*22b0*/  FSETP.GTU.FTZ.AND P0, PT, R18, RZ, PT ;  /* 0x000000ff1200720b */ /* 0x000fe20003f1c000 */
[--C-:B------:R-:W-:Y:S02]  /*22c0*/  FADD.FTZ R7, R7, -R16.reuse ;  /* 0x8000001007077221 */ /* 0x100fe40000010000 */
[----:B------:R-:W-:-:S10]  /*22d0*/  FADD.FTZ R26, R23, -R16 ;  /* 0x80000010171a7221 */ /* 0x000fd40000010000 */
[----:B------:R-:W0:Y:S02]  /*22e0*/  @P0 LDC R17, c[0x0][0x238] ;  /* 0x00008e00ff110b82 */ /* 0x000e240000000800 */
[----:B0-----:R-:W-:Y:S01]  /*22f0*/  @P0 FADD.FTZ R12, R18, R17 ;  /* 0x00000011120c0221 */ /* 0x001fe20000010000 */
[----:B------:R-:W-:-:S05]  /*2300*/  HADD2.F32 R17, -RZ, R25.H0_H0 ;  /* 0x20000019ff117230 */ /* 0x000fca0000004100 */
[----:B------:R-:W0:Y:S01]  /*2310*/  LDC R18, c[0x0][0x294] ;  /* 0x0000a500ff127b82 */ /* 0x000e220000000800 */
[----:B------:R-:W-:Y:S01]  /*2320*/  HADD2.F32 R25, -RZ, R22.H1_H1 ;  /* 0x30000016ff197230 */ /* 0x000fe20000004100 */
[----:B------:R3:W4:Y:S01]  /*2330*/  @P0 MUFU.RSQ R13, R12 ;  /* 0x0000000c000d0308 */ /* 0x0007220000001400 */
[----:B------:R-:W5:Y:S01]  /*2340*/  S2R R22, SR_TID.X ;  /* 0x0000000000167919 */ /* 0x000f620000002100 */
[--C-:B------:R-:W-:Y:S01]  /*2350*/  FADD.FTZ R6, R17, -R16.reuse ;  /* 0x8000001011067221 */ /* 0x100fe20000010000 */
[--C-:B------:R-:W-:Y:S01]  /*2360*/  FADD.FTZ R17, R14, -R16.reuse ;  /* 0x800000100e117221 */ /* 0x100fe20000010000 */
[--C-:B------:R-:W-:Y:S01]  /*2370*/  FADD.FTZ R14, R25, -R16.reuse ;  /* 0x80000010190e7221 */ /* 0x100fe20000010000 */
[--C-:B---3--:R-:W-:Y:S01]  /*2380*/  FADD.FTZ R12, R15, -R16.reuse ;  /* 0x800000100f0c7221 */ /* 0x108fe20000010000 */
[----:B------:R-:W-:Y:S01]  /*2390*/  SHF.R.U32.HI R15, RZ, 0x5, R29 ;  /* 0x00000005ff0f7819 */ /* 0x000fe2000001161d */
[----:B------:R-:W-:Y:S01]  /*23a0*/  FADD.FTZ R16, R21, -R16 ;  /* 0x8000001015107221 */ /* 0x000fe20000010000 */
[-C--:B----4-:R-:W-:Y:S01]  /*23b0*/  FMUL.FTZ R19, R19, R13.reuse ;  /* 0x0000000d13137220 */ /* 0x090fe20000410000 */
[-C--:B------:R-:W-:Y:S01]  /*23c0*/  FMUL.FTZ R25, R6, R13.reuse ;  /* 0x0000000d06197220 */ /* 0x080fe20000410000 */
[-C--:B------:R-:W-:Y:S01]  /*23d0*/  FMUL.FTZ R21, R7, R13.reuse ;  /* 0x0000000d07157220 */ /* 0x080fe20000410000 */
[-C--:B------:R-:W-:Y:S01]  /*23e0*/  FMUL.FTZ R17, R17, R13.reuse ;  /* 0x0000000d11117220 */ /* 0x080fe20000410000 */
[----:B------:R-:W-:Y:S01]  /*23f0*/  FMUL.FTZ R14, R14, R13 ;  /* 0x0000000d0e0e7220 */ /* 0x000fe20000410000 */
[----:B0-----:R-:W-:-:S02]  /*2400*/  IMAD R18, R18, UR6, R15 ;  /* 0x0000000612127c24 */ /* 0x001fc4000f8e020f */
[----:B------:R-:W-:-:S03]  /*2410*/  FMUL.FTZ R15, R12, R13 ;  /* 0x0000000d0c0f7220 */ /* 0x000fc60000410000 */
[C---:B------:R-:W-:Y:S02]  /*2420*/  IADD3 R23, R18.reuse, 0x10, RZ ;  /* 0x0000001012177810 */ /* 0x040fe40007ffe0ff */
[----:B------:R-:W-:Y:S02]  /*2430*/  ISETP.GE.U32.AND P0, PT, R18, UR4, PT ;  /* 0x0000000412007c0c */ /* 0x000fe4000bf06070 */
[----:B------:R-:W-:Y:S01]  /*2440*/  ISETP.GE.U32.AND P2, PT, R23, UR4, PT ;  /* 0x0000000417007c0c */ /* 0x000fe2000bf46070 */
[C-C-:B--2---:R-:W-:Y:S01]  /*2450*/  FFMA.FTZ R12, R8.reuse, R19, R10.reuse ;  /* 0x00000013080c7223 */ /* 0x144fe2000001000a */
[C-C-:B------:R-:W-:Y:S01]  /*2460*/  FFMA.FTZ R25, R8.reuse, R25, R10.reuse ;  /* 0x0000001908197223 */ /* 0x140fe2000001000a */
[----:B------:R-:W0:Y:S01]  /*2470*/  S2R R19, SR_TID.X ;  /* 0x0000000000137919 */ /* 0x000e220000002100 */
[C-C-:B------:R-:W-:Y:S01]  /*2480*/  FFMA.FTZ R7, R8.reuse, R15, R10.reuse ;  /* 0x0000000f08077223 */ /* 0x140fe2000001000a */
[----:B------:R-:W-:Y:S01]  /*2490*/  FFMA.FTZ R6, R8, R21, R10 ;  /* 0x0000001508067223 */ /* 0x000fe2000001000a */
[----:B------:R-:W-:Y:S01]  /*24a0*/  IADD3 R10, R18, 0x20, RZ ;  /* 0x00000020120a7810 */ /* 0x000fe20007ffe0ff */
[-C--:B------:R-:W-:Y:S01]  /*24b0*/  FMUL.FTZ R15, R26, R13.reuse ;  /* 0x0000000d1a0f7220 */ /* 0x080fe20000410000 */
[----:B------:R-:W-:Y:S01]  /*24c0*/  IADD3 R8, R18, 0x30, RZ ;  /* 0x0000003012087810 */ /* 0x000fe20007ffe0ff */
[----:B------:R-:W-:Y:S01]  /*24d0*/  FMUL.FTZ R21, R16, R13 ;  /* 0x0000000d10157220 */ /* 0x000fe20000410000 */
[----:B------:R-:W-:Y:S01]  /*24e0*/  ISETP.GE.U32.AND P3, PT, R10, UR4, PT ;  /* 0x000000040a007c0c */ /* 0x000fe2000bf66070 */
[C---:B------:R-:W-:Y:S01]  /*24f0*/  FFMA.FTZ R14, R9.reuse, R14, R11 ;  /* 0x0000000e090e7223 */ /* 0x040fe2000001000b */
[----:B------:R-:W-:Y:S01]  /*2500*/  ISETP.GE.U32.AND P4, PT, R8, UR4, PT ;  /* 0x0000000408007c0c */ /* 0x000fe2000bf86070 */
[----:B------:R-:W-:Y:S01]  /*2510*/  ULDC.U8 UR4, c[0x0][0x28c] ;  /* 0x0000a30000047ab9 */ /* 0x000fe20000000000 */
[----:B------:R-:W-:Y:S01]  /*2520*/  SHF.R.S32.HI R26, RZ, 0x1f, R23 ;  /* 0x0000001fff1a7819 */ /* 0x000fe20000011417 */
[C-C-:B------:R-:W-:Y:S01]  /*2530*/  FFMA.FTZ R15, R9.reuse, R15, R11.reuse ;  /* 0x0000000f090f7223 */ /* 0x140fe2000001000b */
[----:B------:R-:W-:Y:S01]  /*2540*/  ISETP.NE.AND P5, PT, RZ, UR4, PT ;  /* 0x00000004ff007c0c */ /* 0x000fe2000bfa5270 */
[C-C-:B------:R-:W-:Y:S01]  /*2550*/  FFMA.FTZ R21, R9.reuse, R21, R11.reuse ;  /* 0x0000001509157223 */ /* 0x140fe2000001000b */
[----:B------:R-:W-:Y:S01]  /*2560*/  ISETP.GE.AND.EX P2, PT, R26, UR5, PT, P2 ;  /* 0x000000051a007c0c */ /* 0x000fe2000bf46320 */
[----:B------:R-:W-:Y:S01]  /*2570*/  FFMA.FTZ R9, R9, R17, R11 ;  /* 0x0000001109097223 */ /* 0x000fe2000001000b */
[----:B------:R-:W-:-:S02]  /*2580*/  SHF.R.S32.HI R16, RZ, 0x1f, R18 ;  /* 0x0000001fff107819 */ /* 0x000fc40000011412 */
[----:B-----5:R-:W-:Y:S02]  /*2590*/  ISETP.LT.U32.AND P2, PT, R22, 0x200, !P2 ;  /* 0x000002001600780c */ /* 0x020fe40005741070 */
[----:B------:R-:W-:Y:S02]  /*25a0*/  SHF.R.S32.HI R22, RZ, 0x1f, R10 ;  /* 0x0000001fff167819 */ /* 0x000fe4000001140a */
[----:B------:R-:W-:Y:S02]  /*25b0*/  SHF.R.S32.HI R13, RZ, 0x1f, R8 ;  /* 0x0000001fff0d7819 */ /* 0x000fe40000011408 */
[----:B------:R-:W-:Y:S02]  /*25c0*/  ISETP.GE.AND.EX P0, PT, R16, UR5, PT, P0 ;  /* 0x0000000510007c0c */ /* 0x000fe4000bf06300 */
[----:B------:R-:W-:Y:S02]  /*25d0*/  ISETP.GE.AND.EX P3, PT, R22, UR5, PT, P3 ;  /* 0x0000000516007c0c */ /* 0x000fe4000bf66330 */
[----:B------:R-:W-:-:S02]  /*25e0*/  ISETP.GE.AND.EX P4, PT, R13, UR5, PT, P4 ;  /* 0x000000050d007c0c */ /* 0x000fc4000bf86340 */
[----:B------:R-:W-:Y:S02]  /*25f0*/  ISETP.LT.U32.AND P0, PT, R29, 0x200, !P0 ;  /* 0x000002001d00780c */ /* 0x000fe40004701070 */
[C---:B0-----:R-:W-:Y:S02]  /*2600*/  ISETP.LT.U32.AND P3, PT, R19.reuse, 0x200, !P3 ;  /* 0x000002001300780c */ /* 0x041fe40005f61070 */
[----:B------:R-:W-:Y:S01]  /*2610*/  ISETP.LT.U32.AND P4, PT, R19, 0x200, !P4 ;  /* 0x000002001300780c */ /* 0x000fe20006781070 */
[----:B------:R-:W-:-:S12]  /*2620*/  @!P5 BRA `(.L_x_3826) ;  /* 0x000000000028d947 */ /* 0x000fd80003800000 */
[----:B------:R-:W-:Y:S01]  /*2630*/  FMUL.FTZ R11, R25, -1.4426950216293334961 ;  /* 0xbfb8aa3b190b7820 */ /* 0x000fe20000410000 */
[----:B------:R-:W-:-:S05]  /*2640*/  FMUL.FTZ R19, R9, -1.4426950216293334961 ;  /* 0xbfb8aa3b09137820 */ /* 0x000fca0000410000 */
[----:B------:R-:W0:Y:S08]  /*2650*/  MUFU.EX2 R11, R11 ;  /* 0x0000000b000b7308 */ /* 0x000e300000000800 */
[----:B------:R-:W2:Y:S01]  /*2660*/  MUFU.EX2 R19, R19 ;  /* 0x0000001300137308 */ /* 0x000ea20000000800 */
[----:B0-----:R-:W-:-:S07]  /*2670*/  FADD.FTZ R17, R11, 1 ;  /* 0x3f8000000b117421 */ /* 0x001fce0000010000 */
[----:B------:R-:W0:Y:S01]  /*2680*/  MUFU.RCP R17, R17 ;  /* 0x0000001100117308 */ /* 0x000e220000001000 */
[----:B--2---:R-:W-:-:S07]  /*2690*/  FADD.FTZ R29, R19, 1 ;  /* 0x3f800000131d7421 */ /* 0x004fce0000010000 */
[----:B------:R-:W2:Y:S01]  /*26a0*/  MUFU.RCP R29, R29 ;  /* 0x0000001d001d7308 */ /* 0x000ea20000001000 */
[----:B0-----:R-:W-:Y:S01]  /*26b0*/  FMUL.FTZ R25, R25, R17 ;  /* 0x0000001119197220 */ /* 0x001fe20000410000 */
[----:B--2---:R-:W-:-:S07]  /*26c0*/  FMUL.FTZ R9, R9, R29 ;  /* 0x0000001d09097220 */ /* 0x004fce0000410000 */
.L_x_3826:
[----:B------:R-:W-:Y:S04]  /*26d0*/  BSSY B0, `(.L_x_3827) ;  /* 0x000000e000007945 */ /* 0x000fe80003800000 */
[----:B------:R-:W-:Y:S05]  /*26e0*/  @!P0 BRA `(.L_x_3828) ;  /* 0x0000000000308947 */ /* 0x000fea0003800000 */
[----:B------:R-:W-:Y:S01]  /*26f0*/  ULDC.64 UR4, c[0x0][0x270] ;  /* 0x00009c0000047ab9 */ /* 0x000fe20000000a00 */
[----:B------:R-:W-:Y:S01]  /*2700*/  MOV R17, R5 ;  /* 0x0000000500117202 */ /* 0x000fe20000000f00 */
[----:B------:R-:W-:Y:S01]  /*2710*/  IMAD R11, R16, UR4, RZ ;  /* 0x00000004100b7c24 */ /* 0x000fe2000f8e02ff */
[----:B------:R-:W-:Y:S02]  /*2720*/  MOV R16, R2 ;  /* 0x0000000200107202 */ /* 0x000fe40000000f00 */
[----:B------:R-:W-:Y:S01]  /*2730*/  F2FP.F16.F32.PACK_AB R9, R9, R25 ;  /* 0x000000190909723e */ /* 0x000fe200000000ff */
[C---:B------:R-:W-:Y:S02]  /*2740*/  IMAD R11, R18.reuse, UR5, R11 ;  /* 0x00000005120b7c24 */ /* 0x040fe4000f8e020b */
[----:B------:R-:W-:Y:S01]  /*2750*/  IMAD.WIDE.U32 R16, R18, UR4, R16 ;  /* 0x0000000412107c25 */ /* 0x000fe2000f8e0010 */
[----:B------:R-:W-:-:S04]  /*2760*/  ULDC.64 UR4, c[0x0][0x210] ;  /* 0x0000840000047ab9 */ /* 0x000fc80000000a00 */
[----:B------:R-:W-:Y:S02]  /*2770*/  IADD3 R11, R17, R11, RZ ;  /* 0x0000000b110b7210 */ /* 0x000fe40007ffe0ff */
[----:B------:R-:W-:-:S04]  /*2780*/  LEA R18, P0, R16, UR4, 0x1 ;  /* 0x0000000410127c11 */ /* 0x000fc8000f8008ff */
[----:B------:R-:W-:-:S05]  /*2790*/  LEA.HI.X R19, R16, UR5, R11, 0x1, P0 ;  /* 0x0000000510137c11 */ /* 0x000fca00080f0c0b */
[----:B------:R0:W-:Y:S04]  /*27a0*/  STG.E desc[UR8][R18.64], R9 ;  /* 0x0000000912007986 */ /* 0x0001e8000c101908 */
.L_x_3828:
[----:B------:R-:W-:Y:S05]  /*27b0*/  BSYNC B0 ;  /* 0x0000000000007941 */ /* 0x000fea0003800000 */
.L_x_3827:
[----:B------:R-:W-:Y:S05]  /*27c0*/  @!P5 BRA `(.L_x_3829) ;  /* 0x000000000028d947 */ /* 0x000fea0003800000 */
[----:B0-----:R-:W-:Y:S01]  /*27d0*/  FMUL.FTZ R9, R7, -1.4426950216293334961 ;  /* 0xbfb8aa3b07097820 */ /* 0x001fe20000410000 */
        /* <DEDUP_REMOVED lines=9> */
.L_x_3829:
[----:B------:R-:W-:Y:S04]  /*2870*/  BSSY B0, `(.L_x_3830) ;  /* 0x000000e000007945 */ /* 0x000fe80003800000 */
[----:B------:R-:W-:Y:S05]  /*2880*/  @!P2 BRA `(.L_x_3831) ;  /* 0x000000000030a947 */ /* 0x000fea0003800000 */
[----:B------:R-:W-:Y:S01]  /*2890*/  ULDC.64 UR4, c[0x0][0x270] ;  /* 0x00009c0000047ab9 */ /* 0x000fe20000000a00 */
[----:B------:R-:W-:Y:S01]  /*28a0*/  MOV R16, R2 ;  /* 0x0000000200107202 */ /* 0x000fe20000000f00 */
[----:B------:R-:W-:Y:S01]  /*28b0*/  IMAD R26, R26, UR4, RZ ;  /* 0x000000041a1a7c24 */ /* 0x000fe2000f8e02ff */
[----:B------:R-:W-:Y:S02]  /*28c0*/  MOV R17, R5 ;  /* 0x0000000500117202 */ /* 0x000fe40000000f00 */
[----:B------:R-:W-:Y:S01]  /*28d0*/  F2FP.F16.F32.PACK_AB R7, R14, R7 ;  /* 0x000000070e07723e */ /* 0x000fe200000000ff */
[----:B------:R-:W-:-:S04]  /*28e0*/  IMAD.WIDE.U32 R16, R23, UR4, R16 ;  /* 0x0000000417107c25 */ /* 0x000fc8000f8e0010 */
[----:B------:R-:W-:Y:S01]  /*28f0*/  IMAD R23, R23, UR5, R26 ;  /* 0x0000000517177c24 */ /* 0x000fe2000f8e021a */
[----:B------:R-:W-:Y:S02]  /*2900*/  ULDC.64 UR4, c[0x0][0x210] ;  /* 0x0000840000047ab9 */ /* 0x000fe40000000a00 */
[----:B0-----:R-:W-:Y:S02]  /*2910*/  LEA R18, P0, R16, UR4, 0x1 ;  /* 0x0000000410127c11 */ /* 0x001fe4000f8008ff */
[----:B------:R-:W-:-:S04]  /*2920*/  IADD3 R23, R17, R23, RZ ;  /* 0x0000001711177210 */ /* 0x000fc80007ffe0ff */
[----:B------:R-:W-:-:S05]  /*2930*/  LEA.HI.X R19, R16, UR5, R23, 0x1, P0 ;  /* 0x0000000510137c11 */ /* 0x000fca00080f0c17 */
[----:B------:R2:W-:Y:S02]  /*2940*/  STG.E desc[UR8][R18.64], R7 ;  /* 0x0000000712007986 */ /* 0x0005e4000c101908 */
.L_x_3831:
[----:B------:R-:W-:Y:S05]  /*2950*/  BSYNC B0 ;  /* 0x0000000000007941 */ /* 0x000fea0003800000 */
.L_x_3830:
[----:B------:R-:W-:Y:S05]  /*2960*/  @!P5 BRA `(.L_x_3832) ;  /* 0x000000000028d947 */ /* 0x000fea0003800000 */
[----:B--2---:R-:W-:Y:S01]  /*2970*/  FMUL.FTZ R7, R6, -1.4426950216293334961 ;  /* 0xbfb8aa3b06077820 */ /* 0x004fe20000410000 */
        /* <DEDUP_REMOVED lines=9> */
.L_x_3832:
[----:B------:R-:W-:Y:S04]  /*2a10*/  BSSY B0, `(.L_x_3833) ;  /* 0x000000e000007945 */ /* 0x000fe80003800000 */
[----:B------:R-:W-:Y:S05]  /*2a20*/  @!P3 BRA `(.L_x_3834) ;  /* 0x000000000030b947 */ /* 0x000fea0003800000 */
[----:B------:R-:W-:Y:S01]  /*2a30*/  ULDC.64 UR4, c[0x0][0x270] ;  /* 0x00009c0000047ab9 */ /* 0x000fe20000000a00 */
[----:B------:R-:W-:Y:S01]  /*2a40*/  MOV R16, R2 ;  /* 0x0000000200107202 */ /* 0x000fe20000000f00 */
[----:B--2---:R-:W-:Y:S01]  /*2a50*/  IMAD R7, R22, UR4, RZ ;  /* 0x0000000416077c24 */ /* 0x004fe2000f8e02ff */
[----:B------:R-:W-:Y:S02]  /*2a60*/  MOV R17, R5 ;  /* 0x0000000500117202 */ /* 0x000fe40000000f00 */
[----:B------:R-:W-:Y:S01]  /*2a70*/  F2FP.F16.F32.PACK_AB R15, R15, R6 ;  /* 0x000000060f0f723e */ /* 0x000fe200000000ff */
[C---:B------:R-:W-:Y:S02]  /*2a80*/  IMAD R7, R10.reuse, UR5, R7 ;  /* 0x000000050a077c24 */ /* 0x040fe4000f8e0207 */
[----:B------:R-:W-:Y:S01]  /*2a90*/  IMAD.WIDE.U32 R16, R10, UR4, R16 ;  /* 0x000000040a107c25 */ /* 0x000fe2000f8e0010 */
[----:B------:R-:W-:Y:S02]  /*2aa0*/  ULDC.64 UR4, c[0x0][0x210] ;  /* 0x0000840000047ab9 */ /* 0x000fe40000000a00 */
[----:B------:R-:W-:-:S02]  /*2ab0*/  LEA R10, P0, R16, UR4, 0x1 ;  /* 0x00000004100a7c11 */ /* 0x000fc4000f8008ff */
[----:B------:R-:W-:-:S04]  /*2ac0*/  IADD3 R7, R17, R7, RZ ;  /* 0x0000000711077210 */ /* 0x000fc80007ffe0ff */
[----:B------:R-:W-:-:S05]  /*2ad0*/  LEA.HI.X R11, R16, UR5, R7, 0x1, P0 ;  /* 0x00000005100b7c11 */ /* 0x000fca00080f0c07 */
[----:B------:R3:W-:Y:S02]  /*2ae0*/  STG.E desc[UR8][R10.64], R15 ;  /* 0x0000000f0a007986 */ /* 0x0007e4000c101908 */
.L_x_3834:
[----:B------:R-:W-:Y:S05]  /*2af0*/  BSYNC B0 ;  /* 0x0000000000007941 */ /* 0x000fea0003800000 */
.L_x_3833:
[----:B------:R-:W-:Y:S05]  /*2b00*/  @!P5 BRA `(.L_x_3835) ;  /* 0x000000000028d947 */ /* 0x000fea0003800000 */
[----:B------:R-:W-:Y:S01]  /*2b10*/  FMUL.FTZ R6, R12, -1.4426950216293334961 ;  /* 0xbfb8aa3b0c067820 */ /* 0x000fe20000410000 */
[----:B0-----:R-:W-:-:S05]  /*2b20*/  FMUL.FTZ R9, R21, -1.4426950216293334961 ;  /* 0xbfb8aa3b15097820 */ /* 0x001fca0000410000 */
[----:B------:R-:W2:Y:S08]  /*2b30*/  MUFU.EX2 R6, R6 ;  /* 0x0000000600067308 */ /* 0x000eb00000000800 */
[----:B------:R-:W3:Y:S01]  /*2b40*/  MUFU.EX2 R9, R9 ;  /* 0x0000000900097308 */ /* 0x000ee20000000800 */
[----:B--2---:R-:W-:-:S07]  /*2b50*/  FADD.FTZ R7, R6, 1 ;  /* 0x3f80000006077421 */ /* 0x004fce0000010000 */
[----:B------:R-:W0:Y:S01]  /*2b60*/  MUFU.RCP R7, R7 ;  /* 0x0000000700077308 */ /* 0x000e220000001000 */
[----:B---3--:R-:W-:-:S07]  /*2b70*/  FADD.FTZ R10, R9, 1 ;  /* 0x3f800000090a7421 */ /* 0x008fce0000010000 */
[----:B------:R-:W2:Y:S01]  /*2b80*/  MUFU.RCP R10, R10 ;  /* 0x0000000a000a7308 */ /* 0x000ea20000001000 */
[----:B0-----:R-:W-:Y:S01]  /*2b90*/  FMUL.FTZ R12, R12, R7 ;  /* 0x000000070c0c7220 */ /* 0x001fe20000410000 */
[----:B--2---:R-:W-:-:S07]  /*2ba0*/  FMUL.FTZ R21, R21, R10 ;  /* 0x0000000a15157220 */ /* 0x004fce0000410000 */
.L_x_3835:
[----:B------:R-:W-:Y:S04]  /*2bb0*/  BSSY B0, `(.L_x_3836) ;  /* 0x000000d000007945 */ /* 0x000fe80003800000 */
[----:B------:R-:W-:Y:S05]  /*2bc0*/  @!P4 BRA `(.L_x_3837) ;  /* 0x00000000002cc947 */ /* 0x000fea0003800000 */
[----:B------:R-:W-:Y:S01]  /*2bd0*/  ULDC.64 UR4, c[0x0][0x270] ;  /* 0x00009c0000047ab9 */ /* 0x000fe20000000a00 */
[----:B------:R-:W-:Y:S01]  /*2be0*/  MOV R3, R5 ;  /* 0x0000000500037202 */ /* 0x000fe20000000f00 */
[----:B------:R-:W-:Y:S01]  /*2bf0*/  IMAD R13, R13, UR4, RZ ;  /* 0x000000040d0d7c24 */ /* 0x000fe2000f8e02ff */
[----:B------:R-:W-:Y:S01]  /*2c00*/  F2FP.F16.F32.PACK_AB R21, R21, R12 ;  /* 0x0000000c1515723e */ /* 0x000fe200000000ff */
[----:B------:R-:W-:-:S04]  /*2c10*/  IMAD.WIDE.U32 R4, R8, UR4, R2 ;  /* 0x0000000408047c25 */ /* 0x000fc8000f8e0002 */
[----:B------:R-:W-:Y:S01]  /*2c20*/  IMAD R13, R8, UR5, R13 ;  /* 0x00000005080d7c24 */ /* 0x000fe2000f8e020d */
[----:B------:R-:W-:Y:S02]  /*2c30*/  ULDC.64 UR4, c[0x0][0x210] ;  /* 0x0000840000047ab9 */ /* 0x000fe40000000a00 */
[----:B------:R-:W-:Y:S02]  /*2c40*/  LEA R2, P0, R4, UR4, 0x1 ;  /* 0x0000000404027c11 */ /* 0x000fe4000f8008ff */
[----:B------:R-:W-:-:S04]  /*2c50*/  IADD3 R13, R5, R13, RZ ;  /* 0x0000000d050d7210 */ /* 0x000fc80007ffe0ff */
[----:B------:R-:W-:-:S05]  /*2c60*/  LEA.HI.X R3, R4, UR5, R13, 0x1, P0 ;  /* 0x0000000504037c11 */ /* 0x000fca00080f0c0d */
[----:B------:R4:W-:Y:S02]  /*2c70*/  STG.E desc[UR8][R2.64], R21 ;  /* 0x0000001502007986 */ /* 0x0009e4000c101908 */
.L_x_3837:
[----:B------:R-:W-:Y:S05]  /*2c80*/  BSYNC B0 ;  /* 0x0000000000007941 */ /* 0x000fea0003800000 */
.L_x_3836:
[----:B------:R-:W-:Y:S01]  /*2c90*/  ULDC UR4, c[0x0][0x288] ;  /* 0x0000a20000047ab9 */ /* 0x000fe20000000800 */
[----:B------:R-:W-:Y:S01]  /*2ca0*/  ULDC UR5, c[0x0][0x258] ;  /* 0x0000960000057ab9 */ /* 0x000fe20000000800 */
[----:B-1----:R-:W-:Y:S01]  /*2cb0*/  IADD3 R24, R0, R24, RZ ;  /* 0x0000001800187210 */ /* 0x002fe20007ffe0ff */
[----:B------:R-:W-:Y:S01]  /*2cc0*/  UIMAD UR4, UR4, UR5, URZ ;  /* 0x00000005040472a4 */ /* 0x000fe2000f8e023f */
[----:B------:R-:W-:-:S05]  /*2cd0*/  IADD3 R27, R27, 0x1, RZ ;  /* 0x000000011b1b7810 */ /* 0x000fca0007ffe0ff */
[----:B------:R-:W-:-:S13]  /*2ce0*/  ISETP.GE.AND P0, PT, R24, UR4, PT ;  /* 0x0000000418007c0c */ /* 0x000fda000bf06270 */
[----:B------:R-:W-:Y:S05]  /*2cf0*/  @!P0 BRA `(.L_x_3838) ;  /* 0xffffffd400088947 */ /* 0x000fea000383ffff */
[----:B------:R-:W-:Y:S05]  /*2d00*/  EXIT ;  /* 0x000000000000794d */ /* 0x000fea0003800000 */
.L_x_3839:
        /* <DEDUP_REMOVED lines=15> */
.L_x_5264:


//--------------------- .text._Z35group_norm_nhwc_fwd_one_pass_kernelI11Fp16IOFp32WLi128ELi64ELi512EEv26Group_norm_nhwc_fwd_params --------------------------
	.section	.text._Z35group_norm_nhwc_fwd_one_pass_kernelI11Fp16IOFp32WLi128ELi64ELi512EEv26Group_norm_nhwc_fwd_params,"ax",@progbits
	.align	128
        .global         _Z35group_norm_nhwc_fwd_one_pass_kernelI11Fp16IOFp32WLi128ELi64ELi512EEv26Group_norm_nhwc_fwd_params
        .type           _Z35group_norm_nhwc_fwd_one_pass_kernelI11Fp16IOFp32WLi128ELi64ELi512EEv26Group_norm_nhwc_fwd_params,@function
        .size           _Z35group_norm_nhwc_fwd_one_pass_kernelI11Fp16IOFp32WLi128ELi64ELi512EEv26Group_norm_nhwc_fwd_params,(.L_x_5265 - _Z35group_norm_nhwc_fwd_one_pass_kernelI11Fp16IOFp32WLi128ELi64ELi512EEv26Group_norm_nhwc_fwd_params)
        .other          _Z35group_norm_nhwc_fwd_one_pass_kernelI11Fp16IOFp32WLi128ELi64ELi512EEv26Group_norm_nhwc_fwd_params,@"STO_CUDA_ENTRY STV_DEFAULT"
_Z35group_norm_nhwc_fwd_one_pass_kernelI11Fp16IOFp32WLi128ELi64ELi512EEv26Group_norm_nhwc_fwd_params:
.text._Z35group_norm_nhwc_fwd_one_pass_kernelI11Fp16IOFp32WLi128ELi64ELi512EEv26Group_norm_nhwc_fwd_params:
        /* <DEDUP_REMOVED lines=11> */
[----:B------:R-:W-:Y:S01]  /*00b0*/  R2UR UR13, R2 ;  /* 0x00000000020d72ca */ /* 0x000fe200000e0000 */
[----:B------:R-:W2:Y:S01]  /*00c0*/  S2R R37, SR_LANEID ;  /* 0x0000000000257919 */ /* 0x000ea20000000000 */
[----:B------:R-:W-:Y:S01]  /*00d0*/  ULDC.64 UR8, c[0x0][0x278] ;  /* 0x00009e0000087ab9 */ /* 0x000fe20000000a00 */
[----:B------:R-:W-:Y:S01]  /*00e0*/  ULDC UR11, c[0x0][0x10] ;  /* 0x00000400000b7ab9 */ /* 0x000fe20000000800 */
[----:B------:R-:W-:Y:S02]  /*00f0*/  ULDC.U8 UR12, c[0x0][0x28c] ;  /* 0x0000a300000c7ab9 */ /* 0x000fe40000000000 */
[----:B------:R-:W1:Y:S08]  /*0100*/  LDC R3, c[0x0][0x294] ;  /* 0x0000a500ff037b82 */ /* 0x000e700000000800 */
[----:B------:R-:W3:Y:S01]  /*0110*/  S2UR UR6, SR_CgaCtaId ;  /* 0x00000000000679c3 */ /* 0x000ee20000008800 */
[----:B0-----:R-:W-:-:S02]  /*0120*/  SHF.R.U32.HI R0, RZ, 0x5, R36 ;  /* 0x00000005ff007819 */ /* 0x001fc40000011624 */
[----:B------:R-:W-:-:S03]  /*0130*/  ISETP.GE.U32.AND P1, PT, R36, 0x200, PT ;  /* 0x000002002400780c */ /* 0x000fc60003f26070 */
[----:B-1----:R-:W-:Y:S01]  /*0140*/  IMAD R0, R3, UR10, R0 ;  /* 0x0000000a03007c24 */ /* 0x002fe2000f8e0200 */
[----:B------:R-:W-:Y:S01]  /*0150*/  SHF.R.S32.HI R3, RZ, 0x1f, R36 ;  /* 0x0000001fff037819 */ /* 0x000fe20000011424 */
[----:B---3--:R-:W-:-:S03]  /*0160*/  ULEA UR4, UR6, UR4, 0x18 ;  /* 0x0000000406047291 */ /* 0x008fc6000f8ec03f */
[C---:B------:R-:W-:Y:S02]  /*0170*/  IADD3 R35, R0.reuse, 0x10, RZ ;  /* 0x0000001000237810 */ /* 0x040fe40007ffe0ff */
[C---:B------:R-:W-:Y:S02]  /*0180*/  IADD3 R34, R0.reuse, 0x20, RZ ;  /* 0x0000002000227810 */ /* 0x040fe40007ffe0ff */
[----:B------:R-:W-:Y:S02]  /*0190*/  LEA.HI R3, R3, R36, RZ, 0x5 ;  /* 0x0000002403037211 */ /* 0x000fe400078f28ff */
[----:B------:R-:W-:Y:S02]  /*01a0*/  IADD3 R33, R0, 0x30, RZ ;  /* 0x0000003000217810 */ /* 0x000fe40007ffe0ff */
[----:B------:R-:W-:Y:S02]  /*01b0*/  ISETP.LT.U32.AND P3, PT, R35, UR8, PT ;  /* 0x0000000823007c0c */ /* 0x000fe4000bf61070 */
[----:B------:R-:W-:-:S02]  /*01c0*/  ISETP.LT.U32.AND P2, PT, R34, UR8, PT ;  /* 0x0000000822007c0c */ /* 0x000fc4000bf41070 */
[----:B------:R-:W-:Y:S02]  /*01d0*/  SHF.R.S32.HI R6, RZ, 0x1f, R35 ;  /* 0x0000001fff067819 */ /* 0x000fe40000011423 */
[----:B------:R-:W-:Y:S02]  /*01e0*/  SHF.R.S32.HI R5, RZ, 0x1f, R34 ;  /* 0x0000001fff057819 */ /* 0x000fe40000011422 */
[----:B------:R-:W-:Y:S02]  /*01f0*/  SHF.R.S32.HI R3, RZ, 0x5, R3 ;  /* 0x00000005ff037819 */ /* 0x000fe40000011403 */
[----:B------:R-:W-:Y:S02]  /*0200*/  ISETP.LT.U32.AND P0, PT, R33, UR8, PT ;  /* 0x0000000821007c0c */ /* 0x000fe4000bf01070 */
[----:B------:R-:W-:Y:S02]  /*0210*/  SHF.R.S32.HI R4, RZ, 0x1f, R33 ;  /* 0x0000001fff047819 */ /* 0x000fe40000011421 */
[----:B------:R-:W-:-:S02]  /*0220*/  IADD3 R29, R0, 0x40, RZ ;  /* 0x00000040001d7810 */ /* 0x000fc40007ffe0ff */
[C---:B------:R-:W-:Y:S02]  /*0230*/  IADD3 R28, R0.reuse, 0x50, RZ ;  /* 0x00000050001c7810 */ /* 0x040fe40007ffe0ff */
[C---:B------:R-:W-:Y:S02]  /*0240*/  IADD3 R27, R0.reuse, 0x60, RZ ;  /* 0x00000060001b7810 */ /* 0x040fe40007ffe0ff */
[----:B------:R-:W-:Y:S02]  /*0250*/  IADD3 R30, R0, 0x70, RZ ;  /* 0x00000070001e7810 */ /* 0x000fe40007ffe0ff */
[----:B------:R-:W-:Y:S02]  /*0260*/  ISETP.LT.AND.EX P3, PT, R6, UR9, !P1, P3 ;  /* 0x0000000906007c0c */ /* 0x000fe4000cf61330 */
[----:B------:R-:W-:Y:S02]  /*0270*/  ISETP.LT.AND.EX P2, PT, R5, UR9, !P1, P2 ;  /* 0x0000000905007c0c */ /* 0x000fe4000cf41320 */
[----:B------:R-:W-:Y:S01]  /*0280*/  LEA R32, R3, UR4, 0x3 ;  /* 0x0000000403207c11 */ /* 0x000fe2000f8e18ff */
[----:B------:R-:W-:Y:S01]  /*0290*/  UMOV UR4, URZ ;  /* 0x0000003f00047c82 */ /* 0x000fe20008000000 */
[----:B------:R-:W-:Y:S01]  /*02a0*/  ISETP.LT.AND.EX P1, PT, R4, UR9, !P1, P0 ;  /* 0x0000000904007c0c */ /* 0x000fe2000cf21300 */
[----:B------:R-:W-:Y:S01]  /*02b0*/  ULDC.64 UR8, c[0x0][0x208] ;  /* 0x0000820000087ab9 */ /* 0x000fe20000000a00 */
[----:B------:R-:W-:-:S02]  /*02c0*/  SHF.R.S32.HI R3, RZ, 0x1f, R29 ;  /* 0x0000001fff037819 */ /* 0x000fc4000001141d */
[----:B------:R-:W-:Y:S02]  /*02d0*/  SHF.R.S32.HI R5, RZ, 0x1f, R28 ;  /* 0x0000001fff057819 */ /* 0x000fe4000001141c */
[----:B------:R-:W-:Y:S02]  /*02e0*/  SHF.R.S32.HI R4, RZ, 0x1f, R27 ;  /* 0x0000001fff047819 */ /* 0x000fe4000001141b */
[----:B--2---:R-:W-:-:S07]  /*02f0*/  SHF.R.S32.HI R3, RZ, 0x1f, R30 ;  /* 0x0000001fff037819 */ /* 0x004fce000001141e */
.L_x_3876:
[----:B012---:R-:W0:Y:S01]  /*0300*/  LDC R3, c[0x0][0x288] ;  /* 0x0000a200ff037b82 */ /* 0x007e220000000800 */
[----:B------:R-:W-:Y:S01]  /*0310*/  ULDC.64 UR14, c[0x0][0x278] ;  /* 0x00009e00000e7ab9 */ /* 0x000fe20000000a00 */
[----:B------:R-:W-:Y:S01]  /*0320*/  SHF.R.S32.HI R31, RZ, 0x1f, R0 ;  /* 0x0000001fff1f7819 */ /* 0x000fe20000011400 */
[----:B------:R-:W-:Y:S01]  /*0330*/  ULDC.64 UR6, c[0x0][0x280] ;  /* 0x0000a00000067ab9 */ /* 0x000fe20000000a00 */
[----:B------:R-:W-:Y:S02]  /*0340*/  SHF.R.S32.HI R16, RZ, 0x1f, R35 ;  /* 0x0000001fff107819 */ /* 0x000fe40000011423 */
[----:B------:R-:W-:Y:S02]  /*0350*/  SHF.R.S32.HI R18, RZ, 0x1f, R34 ;  /* 0x0000001fff127819 */ /* 0x000fe40000011422 */
[----:B------:R-:W1:Y:S01]  /*0360*/  @P3 LDC.64 R12, c[0x0][0x270] ;  /* 0x00009c00ff0c3b82 */ /* 0x000e620000000a00 */
[----:B------:R-:W-:-:S07]  /*0370*/  SHF.R.S32.HI R25, RZ, 0x1f, R33 ;  /* 0x0000001fff197819 */ /* 0x000fce0000011421 */
[----:B------:R-:W2:Y:S01]  /*0380*/  @P2 LDC.64 R14, c[0x0][0x270] ;  /* 0x00009c00ff0e2b82 */ /* 0x000ea20000000a00 */
[----:B0-----:R-:W-:-:S07]  /*0390*/  IABS R7, R3 ;  /* 0x0000000300077213 */ /* 0x001fce0000000000 */
[----:B------:R-:W0:Y:S01]  /*03a0*/  @P3 LDC.64 R20, c[0x0][0x220] ;  /* 0x00008800ff143b82 */ /* 0x000e220000000a00 */
[----:B------:R-:W3:Y:S07]  /*03b0*/  I2F.RP R6, R7 ;  /* 0x0000000700067306 */ /* 0x000eee0000209400 */
[----:B------:R-:W4:Y:S01]  /*03c0*/  @P2 LDC.64 R10, c[0x0][0x220] ;  /* 0x00008800ff0a2b82 */ /* 0x000f220000000a00 */
[----:B--2---:R-:W-:Y:S01]  /*03d0*/  @P2 IMAD R24, R18, R14, RZ ;  /* 0x0000000e12182224 */ /* 0x004fe200078e02ff */
[----:B---3--:R-:W2:Y:S03]  /*03e0*/  MUFU.RCP R6, R6 ;  /* 0x0000000600067308 */ /* 0x008ea60000001000 */
[----:B------:R-:W-:Y:S01]  /*03f0*/  @P2 IMAD R24, R34, R15, R24 ;  /* 0x0000000f22182224 */ /* 0x000fe200078e0218 */
[----:B--2---:R-:W-:-:S04]  /*0400*/  IADD3 R4, R6, 0xffffffe, RZ ;  /* 0x0ffffffe06047810 */ /* 0x004fc80007ffe0ff */
[----:B------:R2:W3:Y:S02]  /*0410*/  F2I.FTZ.U32.TRUNC.NTZ R5, R4 ;  /* 0x0000000400057305 */ /* 0x0004e4000021f000 */
[----:B--2---:R-:W-:Y:S01]  /*0420*/  HFMA2.MMA R4, -RZ, RZ, 0, 0 ;  /* 0x00000000ff047435 */ /* 0x004fe200000001ff */
[----:B---3--:R-:W-:-:S05]  /*0430*/  IADD3 R8, RZ, -R5, RZ ;  /* 0x80000005ff087210 */ /* 0x008fca0007ffe0ff */
[----:B------:R-:W-:Y:S01]  /*0440*/  IMAD R9, R8, R7, RZ ;  /* 0x0000000708097224 */ /* 0x000fe200078e02ff */
[----:B------:R-:W-:-:S03]  /*0450*/  IABS R8, UR13 ;  /* 0x0000000d00087c13 */ /* 0x000fc60008000000 */
[----:B------:R-:W-:Y:S01]  /*0460*/  IMAD.HI.U32 R5, R5, R9, R4 ;  /* 0x0000000905057227 */ /* 0x000fe200078e0004 */
[----:B------:R-:W-:-:S04]  /*0470*/  LOP3.LUT R4, R3, UR13, RZ, 0x3c, !PT ;  /* 0x0000000d03047c12 */ /* 0x000fc8000f8e3cff */
[----:B------:R-:W-:Y:S01]  /*0480*/  ISETP.GE.AND P5, PT, R4, RZ, PT ;  /* 0x000000ff0400720c */ /* 0x000fe20003fa6270 */
[----:B------:R-:W-:Y:S01]  /*0490*/  IMAD.HI.U32 R5, R5, R8, RZ ;  /* 0x0000000805057227 */ /* 0x000fe200078e00ff */
[----:B------:R-:W-:-:S04]  /*04a0*/  SHF.L.U32 R4, R36, 0x1, RZ ;  /* 0x0000000124047819 */ /* 0x000fc800000006ff */
[----:B------:R-:W-:Y:S02]  /*04b0*/  IADD3 R6, -R5, RZ, RZ ;  /* 0x000000ff05067210 */ /* 0x000fe40007ffe1ff */
[----:B------:R-:W-:-:S03]  /*04c0*/  LOP3.LUT R4, R4, 0x3e, RZ, 0xc0, !PT ;  /* 0x0000003e04047812 */ /* 0x000fc600078ec0ff */
[C---:B------:R-:W-:Y:S02]  /*04d0*/  IMAD R6, R7.reuse, R6, R8 ;  /* 0x0000000607067224 */ /* 0x040fe400078e0208 */
[----:B-1----:R-:W-:Y:S02]  /*04e0*/  @P3 IMAD R8, R16, R12, RZ ;  /* 0x0000000c10083224 */ /* 0x002fe400078e02ff */
[----:B------:R-:W1:Y:S01]  /*04f0*/  @P1 LDC.64 R16, c[0x0][0x270] ;  /* 0x00009c00ff101b82 */ /* 0x000e620000000a00 */
[----:B------:R-:W-:-:S13]  /*0500*/  ISETP.GT.U32.AND P4, PT, R7, R6, PT ;  /* 0x000000060700720c */ /* 0x000fda0003f84070 */
[-C--:B------:R-:W-:Y:S02]  /*0510*/  @!P4 IADD3 R6, R6, -R7.reuse, RZ ;  /* 0x800000070606c210 */ /* 0x080fe40007ffe0ff */
[----:B------:R-:W-:Y:S02]  /*0520*/  @!P4 IADD3 R5, R5, 0x1, RZ ;  /* 0x000000010505c810 */ /* 0x000fe40007ffe0ff */
[----:B------:R-:W-:Y:S02]  /*0530*/  ISETP.GE.U32.AND P0, PT, R6, R7, PT ;  /* 0x000000070600720c */ /* 0x000fe40003f06070 */
[----:B------:R-:W-:-:S11]  /*0540*/  ISETP.NE.AND P4, PT, R3, RZ, PT ;  /* 0x000000ff0300720c */ /* 0x000fd60003f85270 */
[----:B------:R-:W-:-:S04]  /*0550*/  @P0 IADD3 R5, R5, 0x1, RZ ;  /* 0x0000000105050810 */ /* 0x000fc80007ffe0ff */
[----:B------:R-:W-:-:S04]  /*0560*/  MOV R7, R5 ;  /* 0x0000000500077202 */ /* 0x000fc80000000f00 */
[----:B------:R-:W-:Y:S02]  /*0570*/  @!P5 IADD3 R7, -R7, RZ, RZ ;  /* 0x000000ff0707d210 */ /* 0x000fe40007ffe1ff */
[----:B------:R-:W-:Y:S02]  /*0580*/  @!P4 LOP3.LUT R7, RZ, R3, RZ, 0x33, !PT ;  /* 0x00000003ff07c212 */ /* 0x000fe400078e33ff */
[----:B------:R-:W-:Y:S02]  /*0590*/  ISETP.GE.U32.AND P4, PT, R0, UR14, PT ;  /* 0x0000000e00007c0c */ /* 0x000fe4000bf86070 */
[----:B------:R-:W-:Y:S02]  /*05a0*/  IADD3 R6, -R7, RZ, RZ ;  /* 0x000000ff07067210 */ /* 0x000fe40007ffe1ff */
[----:B------:R-:W-:-:S03]  /*05b0*/  ISETP.GE.AND.EX P4, PT, R31, UR15, PT, P4 ;  /* 0x0000000f1f007c0c */ /* 0x000fc6000bf86340 */
[----:B------:R-:W-:Y:S01]  /*05c0*/  IMAD R3, R3, R6, UR13 ;  /* 0x0000000d03037e24 */ /* 0x000fe2000f8e0206 */
[----:B------:R-:W-:-:S04]  /*05d0*/  ISETP.GT.U32.OR P4, PT, R36, 0x1ff, P4 ;  /* 0x000001ff2400780c */ /* 0x000fc80002784470 */
[----:B------:R-:W-:Y:S02]  /*05e0*/  LEA R4, R3, R4, 0x6 ;  /* 0x0000000403047211 */ /* 0x000fe400078e30ff */
[----:B------:R-:W-:Y:S02]  /*05f0*/  SHF.R.S32.HI R3, RZ, 0x1f, R7 ;  /* 0x0000001fff037819 */ /* 0x000fe40000011407 */
[----:B------:R-:W-:-:S03]  /*0600*/  SHF.R.S32.HI R5, RZ, 0x1f, R4 ;  /* 0x0000001fff057819 */ /* 0x000fc60000011404 */
[----:B------:R-:W-:Y:S02]  /*0610*/  IMAD R6, R3, UR6, RZ ;  /* 0x0000000603067c24 */ /* 0x000fe4000f8e02ff */
[----:B------:R-:W-:Y:S01]  /*0620*/  @P3 IMAD R3, R35, R13, R8 ;  /* 0x0000000d23033224 */ /* 0x000fe200078e0208 */
[----:B------:R-:W2:Y:S01]  /*0630*/  @!P4 LDC.64 R18, c[0x0][0x270] ;  /* 0x00009c00ff12cb82 */ /* 0x000ea20000000a00 */
[C---:B------:R-:W-:Y:S02]  /*0640*/  IMAD R9, R7.reuse, UR7, R6 ;  /* 0x0000000707097c24 */ /* 0x040fe4000f8e0206 */
[----:B------:R-:W-:-:S05]  /*0650*/  IMAD.WIDE.U32 R6, R7, UR6, R4 ;  /* 0x0000000607067c25 */ /* 0x000fca000f8e0004 */
[----:B------:R-:W-:Y:S02]  /*0660*/  IADD3 R9, R7, R9, RZ ;  /* 0x0000000907097210 */ /* 0x000fe40007ffe0ff */
[-C--:B------:R-:W-:Y:S02]  /*0670*/  @P3 MOV R8, R6.reuse ;  /* 0x0000000600083202 */ /* 0x080fe40000000f00 */
[----:B------:R-:W-:Y:S02]  /*0680*/  @P2 MOV R22, R6 ;  /* 0x0000000600162202 */ /* 0x000fe40000000f00 */
[----:B------:R-:W-:Y:S01]  /*0690*/  @P2 MOV R23, R9 ;  /* 0x0000000900172202 */ /* 0x000fe20000000f00 */
[----:B------:R-:W-:-:S04]  /*06a0*/  @P3 IMAD.WIDE.U32 R12, R35, R12, R8 ;  /* 0x0000000c230c3225 */ /* 0x000fc800078e0008 */
[----:B------:R-:W-:Y:S01]  /*06b0*/  @P2 IMAD.WIDE.U32 R14, R34, R14, R22 ;  /* 0x0000000e220e2225 */ /* 0x000fe200078e0016 */
[----:B------:R-:W-:Y:S01]  /*06c0*/  @P3 IADD3 R3, R13, R3, RZ ;  /* 0x000000030d033210 */ /* 0x000fe20007ffe0ff */
[----:B------:R-:W-:Y:S01]  /*06d0*/  HFMA2.MMA R22, -RZ, RZ, 0, 0 ;  /* 0x00000000ff167435 */ /* 0x000fe200000001ff */
[C---:B0-----:R-:W-:Y:S01]  /*06e0*/  @P3 LEA R20, P0, R12.reuse, R20, 0x1 ;  /* 0x000000140c143211 */ /* 0x041fe200078008ff */
[----:B-1----:R-:W-:Y:S01]  /*06f0*/  @P1 IMAD R23, R25, R16, RZ ;  /* 0x0000001019171224 */ /* 0x002fe200078e02ff */
[----:B------:R-:W-:Y:S02]  /*0700*/  @P2 IADD3 R24, R15, R24, RZ ;  /* 0x000000180f182210 */ /* 0x000fe40007ffe0ff */
[----:B------:R-:W-:Y:S01]  /*0710*/  @P3 LEA.HI.X R21, R12, R21, R3, 0x1, P0 ;  /* 0x000000150c153211 */ /* 0x000fe200000f0c03 */
[----:B--2---:R-:W-:Y:S01]  /*0720*/  @!P4 IMAD R3, R31, R18, RZ ;  /* 0x000000121f03c224 */ /* 0x004fe200078e02ff */
[----:B------:R-:W0:Y:S01]  /*0730*/  @P1 LDC.64 R12, c[0x0][0x220] ;  /* 0x00008800ff0c1b82 */ /* 0x000e220000000a00 */
[C---:B----4-:R-:W-:Y:S01]  /*0740*/  @P2 LEA R10, P0, R14.reuse, R10, 0x1 ;  /* 0x0000000a0e0a2211 */ /* 0x050fe200078008ff */
[----:B------:R-:W-:Y:S01]  /*0750*/  @P1 IMAD R23, R33, R17, R23 ;  /* 0x0000001121171224 */ /* 0x000fe200078e0217 */
[----:B------:R-:W-:Y:S01]  /*0760*/  @P1 MOV R25, R9 ;  /* 0x0000000900191202 */ /* 0x000fe20000000f00 */
[----:B------:R1:W2:Y:S01]  /*0770*/  @P3 LDG.E R22, desc[UR8][R20.64] ;  /* 0x0000000814163981 */ /* 0x0002a2000c1e1900 */
[----:B------:R-:W-:-:S02]  /*0780*/  @P2 LEA.HI.X R11, R14, R11, R24, 0x1, P0 ;  /* 0x0000000b0e0b2211 */ /* 0x000fc400000f0c18 */
[----:B------:R-:W-:Y:S01]  /*0790*/  @P1 MOV R24, R6 ;  /* 0x0000000600181202 */ /* 0x000fe20000000f00 */
[----:B------:R-:W3:Y:S01]  /*07a0*/  @!P4 LDC.64 R14, c[0x0][0x220] ;  /* 0x00008800ff0ecb82 */ /* 0x000ee20000000a00 */
[----:B------:R-:W-:-:S03]  /*07b0*/  @!P4 IMAD R3, R0, R19, R3 ;  /* 0x000000130003c224 */ /* 0x000fc600078e0203 */
[----:B------:R-:W-:Y:S01]  /*07c0*/  @P1 IMAD.WIDE.U32 R16, R33, R16, R24 ;  /* 0x0000001021101225 */ /* 0x000fe200078e0018 */
[----:B-1----:R-:W-:Y:S02]  /*07d0*/  @!P4 MOV R20, R6 ;  /* 0x000000060014c202 */ /* 0x002fe40000000f00 */
[----:B------:R-:W-:Y:S02]  /*07e0*/  @!P4 MOV R21, R9 ;  /* 0x000000090015c202 */ /* 0x000fe40000000f00 */
[----:B------:R-:W-:Y:S01]  /*07f0*/  @P1 IADD3 R17, R17, R23, RZ ;  /* 0x0000001711111210 */ /* 0x000fe20007ffe0ff */
[----:B------:R-:W-:Y:S01]  /*0800*/  @!P4 IMAD.WIDE.U32 R18, R0, R18, R20 ;  /* 0x000000120012c225 */ /* 0x000fe200078e0014 */
[----:B------:R-:W-:Y:S01]  /*0810*/  HFMA2.MMA R20, -RZ, RZ, 0, 0 ;  /* 0x00000000ff147435 */ /* 0x000fe200000001ff */
[----:B0-----:R-:W-:Y:S01]  /*0820*/  @P1 LEA R12, P0, R16, R12, 0x1 ;  /* 0x0000000c100c1211 */ /* 0x001fe200078008ff */
[----:B------:R-:W-:-:S03]  /*0830*/  HFMA2.MMA R23, -RZ, RZ, 0, 0 ;  /* 0x00000000ff177435 */ /* 0x000fc600000001ff */
[----:B------:R-:W-:Y:S02]  /*0840*/  @P1 LEA.HI.X R13, R16, R13, R17, 0x1, P0 ;  /* 0x0000000d100d1211 */ /* 0x000fe400000f0c11 */
[----:B------:R-:W-:Y:S02]  /*0850*/  @!P4 IADD3 R3, R19, R3, RZ ;  /* 0x000000031303c210 */ /* 0x000fe40007ffe0ff */
[C---:B---3--:R-:W-:Y:S01]  /*0860*/  @!P4 LEA R14, P0, R18.reuse, R14, 0x1 ;  /* 0x0000000e120ec211 */ /* 0x048fe200078008ff */
[----:B------:R-:W3:Y:S01]  /*0870*/  @P1 LDG.E R20, desc[UR8][R12.64] ;  /* 0x000000080c141981 */ /* 0x000ee2000c1e1900 */
[----:B------:R-:W-:Y:S02]  /*0880*/  MOV R26, RZ ;  /* 0x000000ff001a7202 */ /* 0x000fe40000000f00 */
[----:B------:R-:W-:Y:S01]  /*0890*/  @!P4 LEA.HI.X R15, R18, R15, R3, 0x1, P0 ;  /* 0x0000000f120fc211 */ /* 0x000fe200000f0c03 */
[----:B------:R0:W4:Y:S04]  /*08a0*/  @P2 LDG.E R23, desc[UR8][R10.64] ;  /* 0x000000080a172981 */ /* 0x000128000c1e1900 */
[----:B------:R1:W5:Y:S01]  /*08b0*/  @!P4 LDG.E R26, desc[UR8][R14.64] ;  /* 0x000000080e1ac981 */ /* 0x000362000c1e1900 */
[----:B------:R-:W-:-:S02]  /*08c0*/  SHF.R.S32.HI R21, RZ, 0x1f, R29 ;  /* 0x0000001fff157819 */ /* 0x000fc4000001141d */
[----:B------:R-:W-:-:S04]  /*08d0*/  ISETP.GE.U32.AND P5, PT, R29, UR14, PT ;  /* 0x0000000e1d007c0c */ /* 0x000fc8000bfa6070 */
[----:B------:R-:W-:-:S04]  /*08e0*/  ISETP.GE.AND.EX P5, PT, R21, UR15, PT, P5 ;  /* 0x0000000f15007c0c */ /* 0x000fc8000bfa6350 */
[----:B------:R-:W-:-:S13]  /*08f0*/  ISETP.LT.U32.AND P5, PT, R36, 0x200, !P5 ;  /* 0x000002002400780c */ /* 0x000fda0006fa1070 */
[----:B0-----:R-:W0:Y:S01]  /*0900*/  @P5 LDC.64 R10, c[0x0][0x270] ;  /* 0x00009c00ff0a5b82 */ /* 0x001e220000000a00 */
[----:B------:R-:W-:Y:S02]  /*0910*/  @P5 MOV R17, R9 ;  /* 0x0000000900115202 */ /* 0x000fe40000000f00 */
[----:B------:R-:W-:Y:S01]  /*0920*/  ISETP.GE.U32.AND P0, PT, R28, UR14, PT ;  /* 0x0000000e1c007c0c */ /* 0x000fe2000bf06070 */
[----:B0-----:R-:W-:-:S04]  /*0930*/  @P5 IMAD R19, R21, R10, RZ ;  /* 0x0000000a15135224 */ /* 0x001fc800078e02ff */
[----:B------:R-:W-:Y:S01]  /*0940*/  @P5 IMAD R19, R29, R11, R19 ;  /* 0x0000000b1d135224 */ /* 0x000fe200078e0213 */
[----:B------:R-:W-:-:S04]  /*0950*/  SHF.R.S32.HI R21, RZ, 0x1f, R28 ;  /* 0x0000001fff157819 */ /* 0x000fc8000001141c */
[----:B------:R-:W-:-:S04]  /*0960*/  ISETP.GE.AND.EX P0, PT, R21, UR15, PT, P0 ;  /* 0x0000000f15007c0c */ /* 0x000fc8000bf06300 */
[----:B------:R-:W-:Y:S01]  /*0970*/  ISETP.LT.U32.AND P0, PT, R36, 0x200, !P0 ;  /* 0x000002002400780c */ /* 0x000fe20004701070 */
[----:B------:R-:W-:Y:S01]  /*0980*/  HFMA2.MMA R21, -RZ, RZ, 0, 0 ;  /* 0x00000000ff157435 */ /* 0x000fe200000001ff */
[--C-:B--2---:R-:W-:Y:S02]  /*0990*/  HADD2.F32 R24, -RZ, R22.reuse.H1_H1 ;  /* 0x30000016ff187230 */ /* 0x104fe40000004100 */
[----:B------:R-:W-:-:S03]  /*09a0*/  HADD2.F32 R25, -RZ, R22.H0_H0 ;  /* 0x20000016ff197230 */ /* 0x000fc60000004100 */
[----:B------:R-:W-:Y:S02]  /*09b0*/  FMUL.FTZ R13, R24, R24 ;  /* 0x00000018180d7220 */ /* 0x000fe40000410000 */
[C---:B------:R-:W-:Y:S02]  /*09c0*/  FADD.FTZ R24, R25.reuse, R24 ;  /* 0x0000001819187221 */ /* 0x040fe40000010000 */
[----:B------:R-:W-:Y:S01]  /*09d0*/  FFMA.FTZ R25, R25, R25, R13 ;  /* 0x0000001919197223 */ /* 0x000fe2000001000d */
[--C-:B---3--:R-:W-:Y:S02]  /*09e0*/  HADD2.F32 R12, -RZ, R20.reuse.H1_H1 ;  /* 0x30000014ff0c7230 */ /* 0x108fe40000004100 */
[----:B------:R-:W-:Y:S02]  /*09f0*/  HADD2.F32 R13, -RZ, R20.H0_H0 ;  /* 0x20000014ff0d7230 */ /* 0x000fe40000004100 */
[--C-:B----4-:R-:W-:Y:S02]  /*0a00*/  HADD2.F32 R3, -RZ, R23.reuse.H1_H1 ;  /* 0x30000017ff037230 */ /* 0x110fe40000004100 */
[----:B-1----:R-:W-:Y:S01]  /*0a10*/  FMUL.FTZ R14, R12, R12 ;  /* 0x0000000c0c0e7220 */ /* 0x002fe20000410000 */
[----:B------:R-:W-:-:S02]  /*0a20*/  HADD2.F32 R15, -RZ, R23.H0_H0 ;  /* 0x20000017ff0f7230 */ /* 0x000fc40000004100 */
[----:B------:R-:W-:Y:S01]  /*0a30*/  FADD.FTZ R12, R13, R12 ;  /* 0x0000000c0d0c7221 */ /* 0x000fe20000010000 */
[--C-:B-----5:R-:W-:Y:S02]  /*0a40*/  HADD2.F32 R18, -RZ, R26.reuse.H1_H1 ;  /* 0x3000001aff127230 */ /* 0x120fe40000004100 */
[----:B------:R-:W-:Y:S01]  /*0a50*/  FMUL.FTZ R16, R3, R3 ;  /* 0x0000000303107220 */ /* 0x000fe20000410000 */
[----:B------:R-:W-:Y:S01]  /*0a60*/  FFMA.FTZ R13, R13, R13, R14 ;  /* 0x0000000d0d0d7223 */ /* 0x000fe2000001000e */
[C---:B------:R-:W-:Y:S01]  /*0a70*/  FADD.FTZ R3, R15.reuse, R3 ;  /* 0x000000030f037221 */ /* 0x040fe20000010000 */
[----:B------:R-:W-:Y:S02]  /*0a80*/  HADD2.F32 R14, -RZ, R26.H0_H0 ;  /* 0x2000001aff0e7230 */ /* 0x000fe40000004100 */
[----:B------:R-:W-:Y:S01]  /*0a90*/  FFMA.FTZ R15, R15, R15, R16 ;  /* 0x0000000f0f0f7223 */ /* 0x000fe20000010010 */
[----:B------:R-:W-:Y:S02]  /*0aa0*/  FMUL.FTZ R16, R18, R18 ;  /* 0x0000001212107220 */ /* 0x000fe40000410000 */
[----:B------:R-:W-:-:S02]  /*0ab0*/  FADD.FTZ R18, R14, R18 ;  /* 0x000000120e127221 */ /* 0x000fc40000010000 */
[----:B------:R-:W-:Y:S01]  /*0ac0*/  FFMA.FTZ R14, R14, R14, R16 ;  /* 0x0000000e0e0e7223 */ /* 0x000fe20000010010 */
[----:B------:R-:W-:-:S05]  /*0ad0*/  @P5 MOV R16, R6 ;  /* 0x0000000600105202 */ /* 0x000fca0000000f00 */
[----:B------:R-:W-:Y:S02]  /*0ae0*/  @P5 IMAD.WIDE.U32 R10, R29, R10, R16 ;  /* 0x0000000a1d0a5225 */ /* 0x000fe400078e0010 */
[----:B------:R-:W0:Y:S03]  /*0af0*/  @P5 LDC.64 R16, c[0x0][0x220] ;  /* 0x00008800ff105b82 */ /* 0x000e260000000a00 */
[----:B------:R-:W-:Y:S02]  /*0b00*/  @P5 IADD3 R19, R11, R19, RZ ;  /* 0x000000130b135210 */ /* 0x000fe40007ffe0ff */
[----:B0-----:R-:W-:-:S04]  /*0b10*/  @P5 LEA R16, P6, R10, R16, 0x1 ;  /* 0x000000100a105211 */ /* 0x001fc800078c08ff */
[----:B------:R-:W-:Y:S02]  /*0b20*/  @P5 LEA.HI.X R17, R10, R17, R19, 0x1, P6 ;  /* 0x000000110a115211 */ /* 0x000fe400030f0c13 */
[----:B------:R-:W0:Y:S01]  /*0b30*/  @P0 LDC.64 R10, c[0x0][0x270] ;  /* 0x00009c00ff0a0b82 */ /* 0x000e220000000a00 */
[----:B------:R-:W-:Y:S01]  /*0b40*/  SHF.R.S32.HI R19, RZ, 0x1f, R28 ;  /* 0x0000001fff137819 */ /* 0x000fe2000001141c */
[----:B------:R-:W-:Y:S01]  /*0b50*/  FADD.FTZ R18, RZ, R18 ;  /* 0x00000012ff127221 */ /* 0x000fe20000010000 */
[----:B------:R1:W2:Y:S03]  /*0b60*/  @P5 LDG.E R21, desc[UR8][R16.64] ;  /* 0x0000000810155981 */ /* 0x0002a6000c1e1900 */
[----:B------:R-:W-:Y:S01]  /*0b70*/  FADD.FTZ R24, R18, R24 ;  /* 0x0000001812187221 */ /* 0x000fe20000010000 */
[----:B-1----:R-:W-:Y:S02]  /*0b80*/  @P0 MOV R16, R6 ;  /* 0x0000000600100202 */ /* 0x002fe40000000f00 */
[----:B------:R-:W-:Y:S01]  /*0b90*/  @P0 MOV R17, R9 ;  /* 0x0000000900110202 */ /* 0x000fe20000000f00 */
[----:B0-----:R-:W-:-:S04]  /*0ba0*/  @P0 IMAD R18, R19, R10, RZ ;  /* 0x0000000a13120224 */ /* 0x001fc800078e02ff */
[C---:B------:R-:W-:Y:S02]  /*0bb0*/  @P0 IMAD R18, R28.reuse, R11, R18 ;  /* 0x0000000b1c120224 */ /* 0x040fe400078e0212 */
[----:B------:R-:W-:Y:S02]  /*0bc0*/  @P0 IMAD.WIDE.U32 R10, R28, R10, R16 ;  /* 0x0000000a1c0a0225 */ /* 0x000fe400078e0010 */
[----:B------:R-:W0:Y:S01]  /*0bd0*/  @P0 LDC.64 R16, c[0x0][0x220] ;  /* 0x00008800ff100b82 */ /* 0x000e220000000a00 */
[----:B------:R-:W-:Y:S02]  /*0be0*/  SHF.R.S32.HI R19, RZ, 0x1f, R27 ;  /* 0x0000001fff137819 */ /* 0x000fe4000001141b */
[----:B------:R-:W-:-:S04]  /*0bf0*/  ISETP.GE.U32.AND P5, PT, R27, UR14, PT ;  /* 0x0000000e1b007c0c */ /* 0x000fc8000bfa6070 */
[----:B------:R-:W-:-:S04]  /*0c00*/  ISETP.GE.AND.EX P5, PT, R19, UR15, PT, P5 ;  /* 0x0000000f13007c0c */ /* 0x000fc8000bfa6350 */
[----:B------:R-:W-:Y:S02]  /*0c10*/  ISETP.LT.U32.AND P5, PT, R36, 0x200, !P5 ;  /* 0x000002002400780c */ /* 0x000fe40006fa1070 */
[----:B------:R-:W-:Y:S02]  /*0c20*/  @P0 IADD3 R18, R11, R18, RZ ;  /* 0x000000120b120210 */ /* 0x000fe40007ffe0ff */
[----:B0-----:R-:W-:-:S04]  /*0c30*/  @P0 LEA R16, P6, R10, R16, 0x1 ;  /* 0x000000100a100211 */ /* 0x001fc800078c08ff */
[----:B------:R-:W-:-:S05]  /*0c40*/  @P0 LEA.HI.X R17, R10, R17, R18, 0x1, P6 ;  /* 0x000000110a110211 */ /* 0x000fca00030f0c12 */
[----:B------:R-:W0:Y:S01]  /*0c50*/  @P5 LDC.64 R18, c[0x0][0x270] ;  /* 0x00009c00ff125b82 */ /* 0x000e220000000a00 */
[----:B------:R-:W-:Y:S01]  /*0c60*/  HFMA2.MMA R10, -RZ, RZ, 0, 0 ;  /* 0x00000000ff0a7435 */ /* 0x000fe200000001ff */
[----:B------:R-:W-:-:S09]  /*0c70*/  SHF.R.S32.HI R11, RZ, 0x1f, R27 ;  /* 0x0000001fff0b7819 */ /* 0x000fd2000001141b */
[----:B------:R1:W3:Y:S01]  /*0c80*/  @P0 LDG.E R10, desc[UR8][R16.64] ;  /* 0x00000008100a0981 */ /* 0x0002e2000c1e1900 */
[----:B------:R-:W-:Y:S01]  /*0c90*/  FADD.FTZ R14, RZ, R14 ;  /* 0x0000000eff0e7221 */ /* 0x000fe20000010000 */
[----:B-1----:R-:W-:Y:S02]  /*0ca0*/  @P5 MOV R16, R6 ;  /* 0x0000000600105202 */ /* 0x002fe40000000f00 */
[----:B------:R-:W-:Y:S01]  /*0cb0*/  @P5 MOV R17, R9 ;  /* 0x0000000900115202 */ /* 0x000fe20000000f00 */
[----:B0-----:R-:W-:-:S04]  /*0cc0*/  @P5 IMAD R11, R11, R18, RZ ;  /* 0x000000120b0b5224 */ /* 0x001fc800078e02ff */
[C---:B------:R-:W-:Y:S02]  /*0cd0*/  @P5 IMAD R11, R27.reuse, R19, R11 ;  /* 0x000000131b0b5224 */ /* 0x040fe400078e020b */
[----:B------:R-:W-:Y:S02]  /*0ce0*/  @P5 IMAD.WIDE.U32 R18, R27, R18, R16 ;  /* 0x000000121b125225 */ /* 0x000fe400078e0010 */
[----:B------:R-:W0:Y:S02]  /*0cf0*/  @P5 LDC.64 R16, c[0x0][0x220] ;  /* 0x00008800ff105b82 */ /* 0x000e240000000a00 */
[----:B------:R-:W-:Y:S01]  /*0d00*/  FADD.FTZ R14, R14, R25 ;  /* 0x000000190e0e7221 */ /* 0x000fe20000010000 */
        /* <DEDUP_REMOVED lines=9> */
[----:B------:R-:W-:-:S09]  /*0da0*/  FADD.FTZ R24, R24, R3 ;  /* 0x0000000318187221 */ /* 0x000fd20000010000 */
[----:B------:R1:W4:Y:S02]  /*0db0*/  @P5 LDG.E R11, desc[UR8][R16.64] ;  /* 0x00000008100b5981 */ /* 0x000324000c1e1900 */
[----:B-1----:R-:W-:Y:S02]  /*0dc0*/  @P0 MOV R16, R6 ;  /* 0x0000000600100202 */ /* 0x002fe40000000f00 */
[----:B------:R-:W-:Y:S01]  /*0dd0*/  @P0 MOV R17, R9 ;  /* 0x0000000900110202 */ /* 0x000fe20000000f00 */
[----:B0-----:R-:W-:-:S04]  /*0de0*/  @P0 IMAD R3, R25, R18, RZ ;  /* 0x0000001219030224 */ /* 0x001fc800078e02ff */
[C---:B------:R-:W-:Y:S02]  /*0df0*/  @P0 IMAD R3, R30.reuse, R19, R3 ;  /* 0x000000131e030224 */ /* 0x040fe400078e0203 */
[----:B------:R-:W-:Y:S02]  /*0e00*/  @P0 IMAD.WIDE.U32 R18, R30, R18, R16 ;  /* 0x000000121e120225 */ /* 0x000fe400078e0010 */
[----:B------:R-:W0:Y:S03]  /*0e10*/  @P0 LDC.64 R16, c[0x0][0x220] ;  /* 0x00008800ff100b82 */ /* 0x000e260000000a00 */
[----:B------:R-:W-:Y:S02]  /*0e20*/  @P0 IADD3 R3, R19, R3, RZ ;  /* 0x0000000313030210 */ /* 0x000fe40007ffe0ff */
[----:B0-----:R-:W-:-:S04]  /*0e30*/  @P0 LEA R16, P5, R18, R16, 0x1 ;  /* 0x0000001012100211 */ /* 0x001fc800078a08ff */
[----:B------:R-:W-:Y:S01]  /*0e40*/  @P0 LEA.HI.X R17, R18, R17, R3, 0x1, P5 ;  /* 0x0000001112110211 */ /* 0x000fe200028f0c03 */
[----:B------:R-:W-:-:S10]  /*0e50*/  HFMA2.MMA R3, -RZ, RZ, 0, 0 ;  /* 0x00000000ff037435 */ /* 0x000fd400000001ff */
[----:B------:R0:W5:Y:S01]  /*0e60*/  @P0 LDG.E R3, desc[UR8][R16.64] ;  /* 0x0000000810030981 */ /* 0x000162000c1e1900 */
[----:B------:R-:W-:Y:S01]  /*0e70*/  FADD.FTZ R15, R14, R15 ;  /* 0x0000000f0e0f7221 */ /* 0x000fe20000010000 */
[----:B------:R-:W-:-:S03]  /*0e80*/  FADD.FTZ R12, R24, R12 ;  /* 0x0000000c180c7221 */ /* 0x000fc60000010000 */
[----:B------:R-:W-:Y:S01]  /*0e90*/  FADD.FTZ R13, R15, R13 ;  /* 0x0000000d0f0d7221 */ /* 0x000fe20000010000 */
[----:B------:R-:W-:Y:S01]  /*0ea0*/  ISETP.GT.AND P0, PT, R37, 0x1e, PT ;  /* 0x0000001e2500780c */ /* 0x000fe20003f04270 */
[--C-:B--2---:R-:W-:Y:S02]  /*0eb0*/  HADD2.F32 R14, -RZ, R21.reuse.H1_H1 ;  /* 0x30000015ff0e7230 */ /* 0x104fe40000004100 */
[----:B0-----:R-:W-:-:S03]  /*0ec0*/  HADD2.F32 R16, -RZ, R21.H0_H0 ;  /* 0x20000015ff107230 */ /* 0x001fc60000004100 */
[----:B------:R-:W-:Y:S02]  /*0ed0*/  FMUL.FTZ R17, R14, R14 ;  /* 0x0000000e0e117220 */ /* 0x000fe40000410000 */
[C---:B------:R-:W-:Y:S02]  /*0ee0*/  FADD.FTZ R15, R16.reuse, R14 ;  /* 0x0000000e100f7221 */ /* 0x040fe40000010000 */
[----:B------:R-:W-:Y:S02]  /*0ef0*/  FFMA.FTZ R16, R16, R16, R17 ;  /* 0x0000001010107223 */ /* 0x000fe40000010011 */
[----:B------:R-:W-:Y:S02]  /*0f00*/  FADD.FTZ R15, R12, R15 ;  /* 0x0000000f0c0f7221 */ /* 0x000fe40000010000 */
[----:B------:R-:W-:Y:S01]  /*0f10*/  FADD.FTZ R16, R13, R16 ;  /* 0x000000100d107221 */ /* 0x000fe20000010000 */
[--C-:B---3--:R-:W-:Y:S02]  /*0f20*/  HADD2.F32 R14, -RZ, R10.reuse.H1_H1 ;  /* 0x3000000aff0e7230 */ /* 0x108fe40000004100 */
[----:B------:R-:W-:-:S03]  /*0f30*/  HADD2.F32 R12, -RZ, R10.H0_H0 ;  /* 0x2000000aff0c7230 */ /* 0x000fc60000004100 */
[----:B------:R-:W-:Y:S02]  /*0f40*/  FMUL.FTZ R17, R14, R14 ;  /* 0x0000000e0e117220 */ /* 0x000fe40000410000 */
[C---:B------:R-:W-:Y:S02]  /*0f50*/  FADD.FTZ R13, R12.reuse, R14 ;  /* 0x0000000e0c0d7221 */ /* 0x040fe40000010000 */
[----:B------:R-:W-:Y:S02]  /*0f60*/  FFMA.FTZ R17, R12, R12, R17 ;  /* 0x0000000c0c117223 */ /* 0x000fe40000010011 */
[----:B------:R-:W-:Y:S02]  /*0f70*/  FADD.FTZ R13, R15, R13 ;  /* 0x0000000d0f0d7221 */ /* 0x000fe40000010000 */
[----:B------:R-:W-:Y:S01]  /*0f80*/  FADD.FTZ R16, R16, R17 ;  /* 0x0000001110107221 */ /* 0x000fe20000010000 */
[--C-:B----4-:R-:W-:Y:S02]  /*0f90*/  HADD2.F32 R12, -RZ, R11.reuse.H1_H1 ;  /* 0x3000000bff0c7230 */ /* 0x110fe40000004100 */
[----:B------:R-:W-:-:S03]  /*0fa0*/  HADD2.F32 R14, -RZ, R11.H0_H0 ;  /* 0x2000000bff0e7230 */ /* 0x000fc60000004100 */
[----:B------:R-:W-:Y:S02]  /*0fb0*/  FMUL.FTZ R17, R12, R12 ;  /* 0x0000000c0c117220 */ /* 0x000fe40000410000 */
[C---:B------:R-:W-:Y:S02]  /*0fc0*/  FADD.FTZ R12, R14.reuse, R12 ;  /* 0x0000000c0e0c7221 */ /* 0x040fe40000010000 */
[----:B------:R-:W-:Y:S02]  /*0fd0*/  FFMA.FTZ R17, R14, R14, R17 ;  /* 0x0000000e0e117223 */ /* 0x000fe40000010011 */
[----:B------:R-:W-:Y:S02]  /*0fe0*/  FADD.FTZ R12, R13, R12 ;  /* 0x0000000c0d0c7221 */ /* 0x000fe40000010000 */
[----:B------:R-:W-:Y:S01]  /*0ff0*/  FADD.FTZ R16, R16, R17 ;  /* 0x0000001110107221 */ /* 0x000fe20000010000 */
[--C-:B-----5:R-:W-:Y:S02]  /*1000*/  HADD2.F32 R15, -RZ, R3.reuse.H1_H1 ;  /* 0x30000003ff0f7230 */ /* 0x120fe40000004100 */
[----:B------:R-:W-:-:S03]  /*1010*/  HADD2.F32 R14, -RZ, R3.H0_H0 ;  /* 0x20000003ff0e7230 */ /* 0x000fc60000004100 */
[----:B------:R-:W-:Y:S02]  /*1020*/  FMUL.FTZ R13, R15, R15 ;  /* 0x0000000f0f0d7220 */ /* 0x000fe40000410000 */
[C---:B------:R-:W-:Y:S02]  /*1030*/  FADD.FTZ R15, R14.reuse, R15 ;  /* 0x0000000f0e0f7221 */ /* 0x040fe40000010000 */
[----:B------:R-:W-:Y:S02]  /*1040*/  FFMA.FTZ R13, R14, R14, R13 ;  /* 0x0000000e0e0d7223 */ /* 0x000fe4000001000d */
        /* <DEDUP_REMOVED lines=28> */
[----:B-1----:R-:W-:-:S04]  /*1210*/  @!P0 FADD.FTZ R13, R13, R14 ;  /* 0x0000000e0d0d8221 */ /* 0x002fc80000010000 */
        /* <DEDUP_REMOVED lines=16> */
[----:B------:R-:W-:-:S03]  /*1320*/  FADD.FTZ R24, R17, R19 ;  /* 0x0000001311187221 */ /* 0x000fc60000010000 */
[----:B0-----:R-:W-:Y:S01]  /*1330*/  FADD.FTZ R12, R16, R12 ;  /* 0x0000000c100c7221 */ /* 0x001fe20000010000 */
        /* <DEDUP_REMOVED lines=25> */
[----:B------:R-:W-:-:S03]  /*14d0*/  FADD.FTZ R13, R13, R17 ;  /* 0x000000110d0d7221 */ /* 0x000fc60000010000 */
[----:B------:R-:W-:Y:S01]  /*14e0*/  FADD.FTZ R24, R12, R18 ;  /* 0x000000120c187221 */ /* 0x000fe20000010000 */
[----:B------:R-:W-:-:S07]  /*14f0*/  FADD.FTZ R25, R13, R19 ;  /* 0x000000130d197221 */ /* 0x000fce0000010000 */
.L_x_3841:
[----:B------:R-:W-:Y:S05]  /*1500*/  BSYNC B0 ;  /* 0x0000000000007941 */ /* 0x000fea0003800000 */
.L_x_3840:
[----:B------:R-:W1:Y:S02]  /*1510*/  LDC R12, c[0x0][0xc] ;  /* 0x00000300ff0c7b82 */ /* 0x000e640000000800 */
[----:B-1----:R-:W-:-:S13]  /*1520*/  ISETP.GE.U32.AND P0, PT, R12, 0x2, PT ;  /* 0x000000020c00780c */ /* 0x002fda0003f06070 */
[----:B------:R-:W-:Y:S05]  /*1530*/  @!P0 BRA `(.L_x_3842) ;  /* 0x00000010007c8947 */ /* 0x000fea0003800000 */
[----:B------:R-:W1:Y:S01]  /*1540*/  LDC.64 R14, c[0x0][0x240] ;  /* 0x00009000ff0e7b82 */ /* 0x000e620000000a00 */
        /* <DEDUP_REMOVED lines=9> */
[----:B------:R-:W1:Y:S01]  /*15e0*/  S2R R13, SR_CTAID.X ;  /* 0x00000000000d7919 */ /* 0x000e620000002500 */
[----:B------:R-:W2:Y:S01]  /*15f0*/  S2UR UR6, SR_CTAID.Y ;  /* 0x00000000000679c3 */ /* 0x000ea20000002600 */
[----:B------:R-:W-:-:S06]  /*1600*/  ULOP3.LUT UP0, URZ, UR4, 0x2, URZ, 0xc0, !UPT ;  /* 0x00000002043f7892 */ /* 0x000fcc000f80c03f */
[----:B------:R-:W-:Y:S02]  /*1610*/  PLOP3.LUT P0, PT, PT, PT, UP0, 0x80, 0x0 ;  /* 0x000000000000781c */ /* 0x000fe40003f0f008 */
[----:B--2---:R-:W-:Y:S01]  /*1620*/  MOV R2, UR6 ;  /* 0x0000000600027c02 */ /* 0x004fe20008000f00 */
[----:B------:R-:W-:Y:S02]  /*1630*/  UMOV UR6, 0xffffffff ;  /* 0xffffffff00067882 */ /* 0x000fe40000000000 */
[----:B------:R-:W-:Y:S02]  /*1640*/  USEL UR6, UR6, 0x1, UP0 ;  /* 0x0000000106067887 */ /* 0x000fe40008000000 */
[----:B-1----:R-:W-:-:S04]  /*1650*/  IMAD R13, R13, UR11, R2 ;  /* 0x0000000b0d0d7c24 */ /* 0x002fc8000f8e0202 */
[----:B------:R-:W-:Y:S01]  /*1660*/  IMAD.WIDE.U32 R18, R13, 0x8, R16 ;  /* 0x000000080d127825 */ /* 0x000fe200078e0010 */
[----:B------:R-:W-:-:S04]  /*1670*/  MOV R13, UR6 ;  /* 0x00000006000d7c02 */ /* 0x000fc80008000f00 */
[----:B------:R-:W-:Y:S01]  /*1680*/  STG.E.64 desc[UR8][R18.64], R24 ;  /* 0x0000001812007986 */ /* 0x000fe2000c101b08 */
[----:B------:R-:W-:Y:S06]  /*1690*/  MEMBAR.ALL.GPU ;  /* 0x0000000000007992 */ /* 0x000fec000000a000 */
[----:B------:R-:W-:-:S00]  /*16a0*/  ERRBAR ;  /* 0x00000000000079ab */ /* 0x000fc00000000000 */
[----:B------:R-:W-:Y:S06]  /*16b0*/  CGAERRBAR ;  /* 0x00000000000075ab */ /* 0x000fec0000000000 */
[----:B------:R1:W-:Y:S02]  /*16c0*/  REDG.E.ADD.S32.STRONG.GPU desc[UR8][R14.64], R13 ;  /* 0x0000000d0e00798e */ /* 0x0003e4000c10e388 */
[----:B-1----:R-:W-:-:S04]  /*16d0*/  SEL R13, R12, RZ, !P0 ;  /* 0x000000ff0c0d7207 */ /* 0x002fc80004000000 */
[----:B------:R-:W-:-:S13]  /*16e0*/  ISETP.NE.AND P0, PT, R13, -0x1, PT ;  /* 0xffffffff0d00780c */ /* 0x000fda0003f05270 */
[----:B------:R-:W-:Y:S05]  /*16f0*/  @!P0 BRA `(.L_x_3843) ;  /* 0x0000000000148947 */ /* 0x000fea0003800000 */
.L_x_3844:
[----:B------:R-:W2:Y:S04]  /*1700*/  LDG.E.STRONG.GPU R18, desc[UR8][R14.64] ;  /* 0x000000080e127981 */ /* 0x000ea8000c1ef900 */
[----:B--2---:R-:W-:Y:S01]  /*1710*/  CCTL.IVALL ;  /* 0x00000000ff00798f */ /* 0x004fe20002000000 */
[----:B------:R-:W-:Y:S05]  /*1720*/  YIELD ;  /* 0x0000000000007946 */ /* 0x000fea0003800000 */
[----:B------:R-:W-:-:S13]  /*1730*/  ISETP.NE.AND P0, PT, R18, R13, PT ;  /* 0x0000000d1200720c */ /* 0x000fda0003f05270 */
[----:B------:R-:W-:Y:S05]  /*1740*/  @P0 BRA `(.L_x_3844) ;  /* 0xfffffffc00ec0947 */ /* 0x000fea000383ffff */
.L_x_3843:
        /* <DEDUP_REMOVED lines=17> */
.L_x_3848:
[----:B------:R-:W-:-:S13]  /*1860*/  ISETP.EQ.OR P6, PT, R14, UR10, P5 ;  /* 0x0000000a0e007c0c */ /* 0x000fda000afc2670 */
[----:B------:R-:W-:-:S04]  /*1870*/  @!P6 IMAD R18, R14, UR11, R2 ;  /* 0x0000000b0e12ec24 */ /* 0x000fc8000f8e0202 */
[----:B------:R-:W-:-:S06]  /*1880*/  @!P6 IMAD.WIDE.U32 R18, R18, 0x8, R16 ;  /* 0x000000081212e825 */ /* 0x000fcc00078e0010 */
[----:B------:R-:W0:Y:S01]  /*1890*/  @!P6 LDG.E.64 R18, desc[UR8][R18.64] ;  /* 0x000000081212e981 */ /* 0x000e22000c1e1b00 */
[----:B------:R-:W-:Y:S01]  /*18a0*/  IADD3 R15, R14, 0x1, RZ ;  /* 0x000000010e0f7810 */ /* 0x000fe20007ffe0ff */
[----:B0-----:R-:W-:Y:S01]  /*18b0*/  @!P6 FADD.FTZ R24, R24, R18 ;  /* 0x000000121818e221 */ /* 0x001fe20000010000 */
        /* <DEDUP_REMOVED lines=109> */
.L_x_3847:
[----:B------:R-:W-:-:S13]  /*1f90*/  ISETP.GT.AND P6, PT, R13, 0x4, PT ;  /* 0x000000040d00780c */ /* 0x000fda0003fc4270 */
[----:B------:R-:W-:Y:S05]  /*1fa0*/  @!P6 BRA `(.L_x_3849) ;  /* 0x0000000000ece947 */ /* 0x000fea0003800000 */
[----:B------:R-:W-:-:S13]  /*1fb0*/  ISETP.EQ.OR P0, PT, R14, UR10, P5 ;  /* 0x0000000a0e007c0c */ /* 0x000fda000af02670 */
[----:B------:R-:W-:-:S04]  /*1fc0*/  @!P0 IMAD R18, R14, UR11, R2 ;  /* 0x0000000b0e128c24 */ /* 0x000fc8000f8e0202 */
[----:B------:R-:W-:-:S06]  /*1fd0*/  @!P0 IMAD.WIDE.U32 R18, R18, 0x8, R16 ;  /* 0x0000000812128825 */ /* 0x000fcc00078e0010 */
[----:B------:R-:W0:Y:S01]  /*1fe0*/  @!P0 LDG.E.64 R18, desc[UR8][R18.64] ;  /* 0x0000000812128981 */ /* 0x000e22000c1e1b00 */
[----:B------:R-:W-:-:S04]  /*1ff0*/  IADD3 R15, R14, 0x1, RZ ;  /* 0x000000010e0f7810 */ /* 0x000fc80007ffe0ff */
[----:B------:R-:W-:Y:S01]  /*2000*/  ISETP.EQ.OR P6, PT, R15, UR10, P5 ;  /* 0x0000000a0f007c0c */ /* 0x000fe2000afc2670 */
[----:B0-----:R-:W-:-:S12]  /*2010*/  @!P0 FADD.FTZ R24, R24, R18 ;  /* 0x0000001218188221 */ /* 0x001fd80000010000 */
[----:B------:R-:W-:Y:S02]  /*2020*/  @!P6 IMAD R18, R15, UR11, R2 ;  /* 0x0000000b0f12ec24 */ /* 0x000fe4000f8e0202 */
[----:B------:R-:W-:Y:S02]  /*2030*/  @!P0 FADD.FTZ R25, R25, R19 ;  /* 0x0000001319198221 */ /* 0x000fe40000010000 */
[----:B------:R-:W-:-:S06]  /*2040*/  @!P6 IMAD.WIDE.U32 R18, R18, 0x8, R16 ;  /* 0x000000081212e825 */ /* 0x000fcc00078e0010 */
[----:B------:R-:W2:Y:S01]  /*2050*/  @!P6 LDG.E.64 R18, desc[UR8][R18.64] ;  /* 0x000000081212e981 */ /* 0x000ea2000c1e1b00 */
[----:B------:R-:W-:-:S04]  /*2060*/  IADD3 R15, R14, 0x2, RZ ;  /* 0x000000020e0f7810 */ /* 0x000fc80007ffe0ff */
[----:B------:R-:W-:Y:S01]  /*2070*/  ISETP.EQ.OR P0, PT, R15, UR10, P5 ;  /* 0x0000000a0f007c0c */ /* 0x000fe2000af02670 */
[----:B--2---:R-:W-:-:S12]  /*2080*/  @!P6 FADD.FTZ R24, R24, R18 ;  /* 0x000000121818e221 */ /* 0x004fd80000010000 */
        /* <DEDUP_REMOVED lines=45> */
.L_x_3849:
[----:B------:R-:W-:-:S13]  /*2360*/  ISETP.NE.OR P0, PT, R13, RZ, P0 ;  /* 0x000000ff0d00720c */ /* 0x000fda0000705670 */
[----:B------:R-:W-:Y:S05]  /*2370*/  @!P0 BRA `(.L_x_3845) ;  /* 0x00000000007c8947 */ /* 0x000fea0003800000 */
.L_x_3846:
        /* <DEDUP_REMOVED lines=19> */
[----:B------:R-:W-:Y:S02]  /*24b0*/  ISETP.EQ.OR P6, PT, R15, UR10, P5 ;  /* 0x0000000a0f007c0c */ /* 0x000fe4000afc2670 */
[----:B------:R-:W-:Y:S01]  /*24c0*/  IADD3 R13, R13, -0x4, RZ ;  /* 0xfffffffc0d0d7810 */ /* 0x000fe20007ffe0ff */
[----:B--2---:R-:W-:-:S10]  /*24d0*/  @!P0 FADD.FTZ R24, R24, R18 ;  /* 0x0000001218188221 */ /* 0x004fd40000010000 */
[----:B------:R-:W-:Y:S02]  /*24e0*/  @!P6 IMAD R18, R15, UR11, R2 ;  /* 0x0000000b0f12ec24 */ /* 0x000fe4000f8e0202 */
[----:B------:R-:W-:Y:S02]  /*24f0*/  @!P0 FADD.FTZ R25, R25, R19 ;  /* 0x0000001319198221 */ /* 0x000fe40000010000 */
[----:B------:R-:W-:-:S06]  /*2500*/  @!P6 IMAD.WIDE.U32 R18, R18, 0x8, R16 ;  /* 0x000000081212e825 */ /* 0x000fcc00078e0010 */
[----:B------:R-:W2:Y:S01]  /*2510*/  @!P6 LDG.E.64 R18, desc[UR8][R18.64] ;  /* 0x000000081212e981 */ /* 0x000ea2000c1e1b00 */
[----:B------:R-:W-:Y:S02]  /*2520*/  ISETP.NE.AND P0, PT, R13, RZ, PT ;  /* 0x000000ff0d00720c */ /* 0x000fe40003f05270 */
[----:B------:R-:W-:Y:S01]  /*2530*/  IADD3 R14, R14, 0x4, RZ ;  /* 0x000000040e0e7810 */ /* 0x000fe20007ffe0ff */
[----:B--2---:R-:W-:Y:S01]  /*2540*/  @!P6 FADD.FTZ R24, R24, R18 ;  /* 0x000000121818e221 */ /* 0x004fe20000010000 */
[----:B------:R-:W-:-:S09]  /*2550*/  @!P6 FADD.FTZ R25, R25, R19 ;  /* 0x000000131919e221 */ /* 0x000fd20000010000 */
[----:B------:R-:W-:Y:S05]  /*2560*/  @P0 BRA `(.L_x_3846) ;  /* 0xfffffffc00840947 */ /* 0x000fea000383ffff */
.L_x_3845:
        /* <DEDUP_REMOVED lines=11> */
.L_x_3851:
[----:B------:R-:W-:Y:S05]  /*2620*/  BSYNC B0 ;  /* 0x0000000000007941 */ /* 0x000fea0003800000 */
.L_x_3850:
        /* <DEDUP_REMOVED lines=16> */
.L_x_3842:
[----:B------:R-:W-:Y:S01]  /*2730*/  ULDC.64 UR6, c[0x0][0x218] ;  /* 0x0000860000067ab9 */ /* 0x000fe20000000a00 */
[----:B------:R-:W-:Y:S01]  /*2740*/  LOP3.LUT P0, RZ, R36, UR10, RZ, 0xfc, !PT ;  /* 0x0000000a24ff7c12 */ /* 0x000fe2000f80fcff */
[----:B------:R-:W-:Y:S01]  /*2750*/  ULDC.64 UR14, c[0x0][0x228] ;  /* 0x00008a00000e7ab9 */ /* 0x000fe20000000a00 */
[----:B------:R-:W-:Y:S01]  /*2760*/  ISETP.EQ.U32.AND P6, PT, RZ, UR6, PT ;  /* 0x00000006ff007c0c */ /* 0x000fe2000bfc2070 */
[----:B------:R-:W-:Y:S01]  /*2770*/  UMOV UR6, 0x400 ;  /* 0x0000040000067882 */ /* 0x000fe20000000000 */
[----:B------:R-:W-:Y:S01]  /*2780*/  MOV R14, UR13 ;  /* 0x0000000d000e7c02 */ /* 0x000fe20008000f00 */
[----:B------:R-:W-:Y:S01]  /*2790*/  ULDC.64 UR16, c[0x0][0x230] ;  /* 0x00008c0000107ab9 */ /* 0x000fe20000000a00 */
[----:B------:R-:W-:Y:S01]  /*27a0*/  ISETP.EQ.OR.EX P0, PT, RZ, UR7, P0, P6 ;  /* 0x00000007ff007c0c */ /* 0x000fe20008702760 */
[----:B------:R-:W1:Y:S01]  /*27b0*/  S2UR UR7, SR_CgaCtaId ;  /* 0x00000000000779c3 */ /* 0x000e620000008800 */
[C---:B------:R-:W-:Y:S02]  /*27c0*/  SHF.L.U64.HI R5, R4.reuse, 0x2, R5 ;  /* 0x0000000204057819 */ /* 0x040fe40000010205 */
[----:B------:R-:W-:-:S09]  /*27d0*/  SHF.L.U32 R4, R4, 0x2, RZ ;  /* 0x0000000204047819 */ /* 0x000fd200000006ff */
[----:B------:R-:W2:Y:S01]  /*27e0*/  @!P0 LDC.64 R12, c[0x0][0x218] ;  /* 0x00008600ff0c8b82 */ /* 0x000ea20000000a00 */
[----:B-1----:R-:W-:-:S03]  /*27f0*/  ULEA UR6, UR7, UR6, 0x18 ;  /* 0x0000000607067291 */ /* 0x002fc6000f8ec03f */
[----:B------:R-:W-:-:S06]  /*2800*/  ULDC UR7, c[0x0][0x2a4] ;  /* 0x0000a90000077ab9 */ /* 0x000fcc0000000800 */
[----:B------:R0:W-:Y:S01]  /*2810*/  @!P5 STS.64 [UR6+0x98], R24 ;  /* 0x00009818ff00d988 */ /* 0x0001e20008000a06 */
[----:B--2---:R-:W-:Y:S01]  /*2820*/  @!P0 IMAD.WIDE R12, R14, 0x8, R12 ;  /* 0x000000080e0c8825 */ /* 0x004fe200078e020c */
[C---:B------:R-:W-:Y:S02]  /*2830*/  IADD3 R14, P6, R4.reuse, UR14, RZ ;  /* 0x0000000e040e7c10 */ /* 0x040fe4000ffde0ff */
[----:B------:R-:W-:Y:S02]  /*2840*/  IADD3 R4, P5, R4, UR16, RZ ;  /* 0x0000001004047c10 */ /* 0x000fe4000ffbe0ff */
[----:B------:R-:W-:Y:S01]  /*2850*/  IADD3.X R15, R5, UR15, RZ, P6, !PT ;  /* 0x0000000f050f7c10 */ /* 0x000fe2000b7fe4ff */
[----:B0-----:R-:W-:Y:S01]  /*2860*/  @!P0 FMUL.FTZ R25, R25, UR7 ;  /* 0x0000000719198c20 */ /* 0x001fe20008410000 */
[----:B------:R-:W-:Y:S01]  /*2870*/  @!P0 FMUL.FTZ R24, R24, UR7 ;  /* 0x0000000718188c20 */ /* 0x000fe20008410000 */
[----:B------:R-:W-:-:S04]  /*2880*/  IADD3.X R5, R5, UR17, RZ, P5, !PT ;  /* 0x0000001105057c10 */ /* 0x000fc8000affe4ff */
[----:B------:R0:W-:Y:S01]  /*2890*/  @!P0 STG.E.64 desc[UR8][R12.64], R24 ;  /* 0x000000180c008986 */ /* 0x0001e2000c101b08 */
[----:B------:R-:W-:Y:S06]  /*28a0*/  BAR.SYNC.DEFER_BLOCKING 0x0 ;  /* 0x0000000000007b1d */ /* 0x000fec0000010000 */
[----:B------:R-:W2:Y:S04]  /*28b0*/  LDG.E.64 R14, desc[UR8][R14.64] ;  /* 0x000000080e0e7981 */ /* 0x000ea8000c1e1b00 */
[----:B------:R-:W2:Y:S01]  /*28c0*/  LDG.E.64 R4, desc[UR8][R4.64] ;  /* 0x0000000804047981 */ /* 0x000ea2000c1e1b00 */
[----:B------:R-:W-:Y:S01]  /*28d0*/  ISETP.NE.AND P6, PT, RZ, UR12, PT ;  /* 0x0000000cff007c0c */ /* 0x000fe2000bfc5270 */
[----:B0-----:R-:W-:-:S02]  /*28e0*/  HADD2.F32 R24, -RZ, R26.H0_H0 ;  /* 0x2000001aff187230 */ /* 0x001fc40000004100 */
[----:B------:R-:W0:Y:S01]  /*28f0*/  LDS.64 R12, [UR6+0x98] ;  /* 0x00009806ff0c7984 */ /* 0x000e220008000a00 */
[----:B------:R-:W-:Y:S02]  /*2900*/  HADD2.F32 R25, -RZ, R26.H1_H1 ;  /* 0x3000001aff197230 */ /* 0x000fe40000004100 */
[--C-:B------:R-:W-:Y:S02]  /*2910*/  HADD2.F32 R19, -RZ, R22.reuse.H0_H0 ;  /* 0x20000016ff137230 */ /* 0x100fe40000004100 */
[----:B------:R-:W-:Y:S02]  /*2920*/  HADD2.F32 R22, -RZ, R22.H1_H1 ;  /* 0x30000016ff167230 */ /* 0x000fe40000004100 */
[----:B0-----:R-:W-:-:S04]  /*2930*/  FMUL.FTZ R18, R12, UR7 ;  /* 0x000000070c127c20 */ /* 0x001fc80008410000 */
[----:B------:R-:W-:Y:S01]  /*2940*/  FMUL.FTZ R12, R18, R18 ;  /* 0x00000012120c7220 */ /* 0x000fe20000410000 */
[--C-:B------:R-:W-:Y:S01]  /*2950*/  FADD.FTZ R24, R24, -R18.reuse ;  /* 0x8000001218187221 */ /* 0x100fe20000010000 */
[--C-:B------:R-:W-:Y:S01]  /*2960*/  FADD.FTZ R25, R25, -R18.reuse ;  /* 0x8000001219197221 */ /* 0x100fe20000010000 */
[----:B------:R-:W-:Y:S01]  /*2970*/  FADD.FTZ R19, R19, -R18 ;  /* 0x8000001213137221 */ /* 0x000fe20000010000 */
[----:B------:R-:W-:Y:S01]  /*2980*/  FFMA.FTZ R12, R13, UR7, -R12 ;  /* 0x000000070d0c7c23 */ /* 0x000fe2000801080c */
[----:B------:R-:W-:-:S04]  /*2990*/  FADD.FTZ R22, R22, -R18 ;  /* 0x8000001216167221 */ /* 0x000fc80000010000 */
[----:B------:R-:W-:-:S13]  /*29a0*/  FSETP.GTU.FTZ.AND P0, PT, R12, RZ, PT ;  /* 0x000000ff0c00720b */ /* 0x000fda0003f1c000 */
[----:B------:R-:W-:Y:S01]  /*29b0*/  VOTEU.ANY UP0, P0 ;  /* 0x00000000003f7886 */ /* 0x000fe20000000100 */
[----:B------:R-:W-:-:S04]  /*29c0*/  PLOP3.LUT P0, PT, PT, PT, UP0, 0x80, 0x0 ;  /* 0x000000000000781c */ /* 0x000fc80003f0f008 */
[----:B------:R-:W-:-:S09]  /*29d0*/  @UP0 ULDC UR6, c[0x0][0x238] ;  /* 0x00008e0000060ab9 */ /* 0x000fd20000000800 */
[----:B------:R-:W-:Y:S01]  /*29e0*/  @P0 FADD.FTZ R12, R12, UR6 ;  /* 0x000000060c0c0e21 */ /* 0x000fe20008010000 */
[----:B------:R-:W-:-:S05]  /*29f0*/  UMOV UR6, 0x3f800000 ;  /* 0x3f80000000067882 */ /* 0x000fca0000000000 */
[----:B------:R-:W0:Y:S02]  /*2a00*/  @P0 MUFU.RSQ R12, R12 ;  /* 0x0000000c000c0308 */ /* 0x000e240000001400 */
[----:B0-----:R-:W-:-:S13]  /*2a10*/  @P0 R2UR UR7, R12 ;  /* 0x000000000c0702ca */ /* 0x001fda00000e0000 */
[----:B------:R-:W-:Y:S02]  /*2a20*/  @UP0 UMOV UR6, UR7 ;  /* 0x0000000700060c82 */ /* 0x000fe40008000000 */
[----:B------:R-:W-:Y:S01]  /*2a30*/  FMUL.FTZ R24, R24, UR6 ;  /* 0x0000000618187c20 */ /* 0x000fe20008410000 */
[----:B------:R-:W-:Y:S01]  /*2a40*/  FMUL.FTZ R25, R25, UR6 ;  /* 0x0000000619197c20 */ /* 0x000fe20008410000 */
[----:B------:R-:W-:Y:S01]  /*2a50*/  FMUL.FTZ R19, R19, UR6 ;  /* 0x0000000613137c20 */ /* 0x000fe20008410000 */
[----:B------:R-:W-:Y:S01]  /*2a60*/  FMUL.FTZ R22, R22, UR6 ;  /* 0x0000000616167c20 */ /* 0x000fe20008410000 */
[----:B--2---:R-:W-:Y:S01]  /*2a70*/  FFMA.FTZ R24, R14, R24, R4 ;  /* 0x000000180e187223 */ /* 0x004fe20000010004 */
        /* <DEDUP_REMOVED lines=12> */
.L_x_3852:
[----:B------:R-:W-:Y:S04]  /*2b40*/  BSSY B0, `(.L_x_3853) ;  /* 0x000000e000007945 */ /* 0x000fe80003800000 */
[----:B------:R-:W-:Y:S05]  /*2b50*/  @P4 BRA `(.L_x_3854) ;  /* 0x0000000000304947 */ /* 0x000fea0003800000 */
        /* <DEDUP_REMOVED lines=12> */
.L_x_3854:
[----:B------:R-:W-:Y:S05]  /*2c20*/  BSYNC B0 ;  /* 0x0000000000007941 */ /* 0x000fea0003800000 */
.L_x_3853:
[--C-:B0-----:R-:W-:Y:S02]  /*2c30*/  HADD2.F32 R24, -RZ, R23.reuse.H0_H0 ;  /* 0x20000017ff187230 */ /* 0x101fe40000004100 */
[----:B------:R-:W-:Y:S01]  /*2c40*/  FFMA.FTZ R19, R14, R19, R4 ;  /* 0x000000130e137223 */ /* 0x000fe20000010004 */
[----:B------:R-:W-:Y:S02]  /*2c50*/  HADD2.F32 R23, -RZ, R23.H1_H1 ;  /* 0x30000017ff177230 */ /* 0x000fe40000004100 */
        /* <DEDUP_REMOVED lines=12> */
.L_x_3855:
[----:B------:R-:W-:Y:S04]  /*2d20*/  BSSY B0, `(.L_x_3856) ;  /* 0x000000f000007945 */ /* 0x000fe80003800000 */
[----:B------:R-:W-:Y:S05]  /*2d30*/  @!P3 BRA `(.L_x_3857) ;  /* 0x000000000034b947 */ /* 0x000fea0003800000 */
[----:B------:R-:W-:Y:S01]  /*2d40*/  SHF.R.S32.HI R12, RZ, 0x1f, R35 ;  /* 0x0000001fff0c7819 */ /* 0x000fe20000011423 */
[----:B------:R-:W-:Y:S01]  /*2d50*/  ULDC.64 UR14, c[0x0][0x270] ;  /* 0x00009c00000e7ab9 */ /* 0x000fe20000000a00 */
[----:B------:R-:W-:Y:S02]  /*2d60*/  MOV R13, R9 ;  /* 0x00000009000d7202 */ /* 0x000fe40000000f00 */
[----:B------:R-:W-:Y:S01]  /*2d70*/  F2FP.F16.F32.PACK_AB R19, R22, R19 ;  /* 0x000000131613723e */ /* 0x000fe200000000ff */
        /* <DEDUP_REMOVED lines=9> */
.L_x_3857:
[----:B------:R-:W-:Y:S05]  /*2e10*/  BSYNC B0 ;  /* 0x0000000000007941 */ /* 0x000fea0003800000 */
.L_x_3856:
[--C-:B------:R-:W-:Y:S02]  /*2e20*/  HADD2.F32 R12, -RZ, R20.reuse.H0_H0 ;  /* 0x20000014ff0c7230 */ /* 0x100fe40000004100 */
[--C-:B------:R-:W-:Y:S01]  /*2e30*/  FADD.FTZ R24, R24, -R18.reuse ;  /* 0x8000001218187221 */ /* 0x100fe20000010000 */
[----:B------:R-:W-:Y:S02]  /*2e40*/  HADD2.F32 R20, -RZ, R20.H1_H1 ;  /* 0x30000014ff147230 */ /* 0x000fe40000004100 */
[--C-:B------:R-:W-:Y:S01]  /*2e50*/  FADD.FTZ R23, R23, -R18.reuse ;  /* 0x8000001217177221 */ /* 0x100fe20000010000 */
[----:B------:R-:W-:Y:S01]  /*2e60*/  ULDC.64 UR16, c[0x0][0x278] ;  /* 0x00009e0000107ab9 */ /* 0x000fe20000000a00 */
[--C-:B------:R-:W-:Y:S01]  /*2e70*/  FADD.FTZ R12, R12, -R18.reuse ;  /* 0x800000120c0c7221 */ /* 0x100fe20000010000 */
[----:B------:R-:W-:Y:S01]  /*2e80*/  FMUL.FTZ R24, R24, UR6 ;  /* 0x0000000618187c20 */ /* 0x000fe20008410000 */
[----:B------:R-:W-:Y:S01]  /*2e90*/  FADD.FTZ R20, R20, -R18 ;  /* 0x8000001214147221 */ /* 0x000fe20000010000 */
[----:B------:R-:W-:Y:S01]  /*2ea0*/  FMUL.FTZ R23, R23, UR6 ;  /* 0x0000000617177c20 */ /* 0x000fe20008410000 */
[----:B------:R-:W-:Y:S01]  /*2eb0*/  ISETP.GE.U32.AND P0, PT, R29, UR16, PT ;  /* 0x000000101d007c0c */ /* 0x000fe2000bf06070 */
[----:B0-----:R-:W-:Y:S01]  /*2ec0*/  FMUL.FTZ R19, R12, UR6 ;  /* 0x000000060c137c20 */ /* 0x001fe20008410000 */
[----:B------:R-:W-:Y:S01]  /*2ed0*/  FMUL.FTZ R20, R20, UR6 ;  /* 0x0000000614147c20 */ /* 0x000fe20008410000 */
[----:B------:R-:W-:Y:S01]  /*2ee0*/  FFMA.FTZ R22, R14, R24, R4 ;  /* 0x000000180e167223 */ /* 0x000fe20000010004 */
[----:B------:R-:W-:Y:S01]  /*2ef0*/  FFMA.FTZ R23, R15, R23, R5 ;  /* 0x000000170f177223 */ /* 0x000fe20000010005 */
[----:B------:R-:W-:Y:S08]  /*2f00*/  @!P6 BRA `(.L_x_3858) ;  /* 0x000000000028e947 */ /* 0x000ff00003800000 */
        /* <DEDUP_REMOVED lines=10> */
.L_x_3858:
        /* <DEDUP_REMOVED lines=10> */
[----:B------:R-:W-:Y:S02]  /*3050*/  ULDC.64 UR14, c[0x0][0x210] ;  /* 0x00008400000e7ab9 */ /* 0x000fe40000000a00 */
[----:B------:R-:W-:Y:S02]  /*3060*/  LEA R16, P4, R12, UR14, 0x1 ;  /* 0x0000000e0c107c11 */ /* 0x000fe4000f8808ff */
[----:B------:R-:W-:-:S04]  /*3070*/  IADD3 R17, R13, R17, RZ ;  /* 0x000000110d117210 */ /* 0x000fc80007ffe0ff */
[----:B------:R-:W-:-:S05]  /*3080*/  LEA.HI.X R17, R12, UR15, R17, 0x1, P4 ;  /* 0x0000000f0c117c11 */ /* 0x000fca000a0f0c11 */
[----:B------:R0:W-:Y:S02]  /*3090*/  STG.E desc[UR8][R16.64], R23 ;  /* 0x0000001710007986 */ /* 0x0001e4000c101908 */
.L_x_3860:
[----:B------:R-:W-:Y:S05]  /*30a0*/  BSYNC B0 ;  /* 0x0000000000007941 */ /* 0x000fea0003800000 */
.L_x_3859:
[----:B------:R-:W-:Y:S02]  /*30b0*/  HADD2.F32 R22, -RZ, R21.H0_H0 ;  /* 0x20000015ff167230 */ /* 0x000fe40000004100 */
        /* <DEDUP_REMOVED lines=13> */
.L_x_3861:
[----:B------:R-:W-:Y:S04]  /*3190*/  BSSY B0, `(.L_x_3862) ;  /* 0x000000f000007945 */ /* 0x000fe80003800000 */
[----:B------:R-:W-:Y:S05]  /*31a0*/  @!P1 BRA `(.L_x_3863) ;  /* 0x0000000000349947 */ /* 0x000fea0003800000 */
[----:B------:R-:W-:Y:S01]  /*31b0*/  SHF.R.S32.HI R12, RZ, 0x1f, R33 ;  /* 0x0000001fff0c7819 */ /* 0x000fe20000011421 */
[----:B------:R-:W-:Y:S01]  /*31c0*/  ULDC.64 UR14, c[0x0][0x270] ;  /* 0x00009c00000e7ab9 */ /* 0x000fe20000000a00 */
[----:B------:R-:W-:Y:S02]  /*31d0*/  MOV R13, R9 ;  /* 0x00000009000d7202 */ /* 0x000fe40000000f00 */
[----:B------:R-:W-:Y:S01]  /*31e0*/  F2FP.F16.F32.PACK_AB R19, R20, R19 ;  /* 0x000000131413723e */ /* 0x000fe200000000ff */
[----:B0-----:R-:W-:Y:S01]  /*31f0*/  IMAD R16, R12, UR14, RZ ;  /* 0x0000000e0c107c24 */ /* 0x001fe2000f8e02ff */
        /* <DEDUP_REMOVED lines=8> */
.L_x_3863:
[----:B------:R-:W-:Y:S05]  /*3280*/  BSYNC B0 ;  /* 0x0000000000007941 */ /* 0x000fea0003800000 */
.L_x_3862:
[----:B------:R-:W-:Y:S01]  /*3290*/  HADD2.F32 R21, -RZ, R21.H1_H1 ;  /* 0x30000015ff157230 */ /* 0x000fe20000004100 */
[----:B0-----:R-:W-:Y:S01]  /*32a0*/  SHF.R.S32.HI R23, RZ, 0x1f, R29 ;  /* 0x0000001fff177819 */ /* 0x001fe2000001141d */
[--C-:B------:R-:W-:Y:S01]  /*32b0*/  FADD.FTZ R22, R22, -R18.reuse ;  /* 0x8000001216167221 */ /* 0x100fe20000010000 */
[----:B------:R-:W-:Y:S02]  /*32c0*/  ISETP.GE.U32.AND P4, PT, R28, UR16, PT ;  /* 0x000000101c007c0c */ /* 0x000fe4000bf86070 */
[----:B------:R-:W-:Y:S01]  /*32d0*/  FADD.FTZ R12, R21, -R18 ;  /* 0x80000012150c7221 */ /* 0x000fe20000010000 */
[----:B------:R-:W-:Y:S01]  /*32e0*/  ISETP.GE.AND.EX P5, PT, R23, UR17, PT, P0 ;  /* 0x0000001117007c0c */ /* 0x000fe2000bfa6300 */
[----:B-1----:R-:W-:Y:S01]  /*32f0*/  FMUL.FTZ R19, R22, UR6 ;  /* 0x0000000616137c20 */ /* 0x002fe20008410000 */
[----:B------:R-:W-:Y:S01]  /*3300*/  ISETP.GE.U32.AND P0, PT, R27, UR16, PT ;  /* 0x000000101b007c0c */ /* 0x000fe2000bf06070 */
[----:B------:R-:W-:Y:S01]  /*3310*/  FMUL.FTZ R12, R12, UR6 ;  /* 0x000000060c0c7c20 */ /* 0x000fe20008410000 */
[----:B------:R-:W-:Y:S01]  /*3320*/  ISETP.LT.U32.AND P5, PT, R36, 0x200, !P5 ;  /* 0x000002002400780c */ /* 0x000fe20006fa1070 */
[----:B------:R-:W-:-:S02]  /*3330*/  FFMA.FTZ R19, R14, R19, R4 ;  /* 0x000000130e137223 */ /* 0x000fc40000010004 */
        /* <DEDUP_REMOVED lines=12> */
.L_x_3864:
        /* <DEDUP_REMOVED lines=14> */
.L_x_3866:
[----:B------:R-:W-:Y:S05]  /*34e0*/  BSYNC B0 ;  /* 0x0000000000007941 */ /* 0x000fea0003800000 */
.L_x_3865:
[--C-:B------:R-:W-:Y:S01]  /*34f0*/  HADD2.F32 R21, -RZ, R11.reuse.H0_H0 ;  /* 0x2000000bff157230 */ /* 0x100fe20000004100 */
[----:B------:R-:W-:Y:S01]  /*3500*/  SHF.R.S32.HI R25, RZ, 0x1f, R28 ;  /* 0x0000001fff197819 */ /* 0x000fe2000001141c */
[--C-:B------:R-:W-:Y:S01]  /*3510*/  HADD2.F32 R13, -RZ, R10.reuse.H0_H0 ;  /* 0x2000000aff0d7230 */ /* 0x100fe20000004100 */
[----:B------:R-:W-:Y:S01]  /*3520*/  SHF.R.S32.HI R24, RZ, 0x1f, R27 ;  /* 0x0000001fff187819 */ /* 0x000fe2000001141b */
[----:B------:R-:W-:Y:S01]  /*3530*/  HADD2.F32 R23, -RZ, R10.H1_H1 ;  /* 0x3000000aff177230 */ /* 0x000fe20000004100 */
[----:B------:R-:W-:Y:S01]  /*3540*/  SHF.R.S32.HI R22, RZ, 0x1f, R30 ;  /* 0x0000001fff167819 */ /* 0x000fe2000001141e */
[----:B------:R-:W-:Y:S02]  /*3550*/  HADD2.F32 R11, -RZ, R11.H1_H1 ;  /* 0x3000000bff0b7230 */ /* 0x000fe40000004100 */
[--C-:B------:R-:W-:Y:S01]  /*3560*/  FADD.FTZ R13, R13, -R18.reuse ;  /* 0x800000120d0d7221 */ /* 0x100fe20000010000 */
[--C-:B0-----:R-:W-:Y:S02]  /*3570*/  HADD2.F32 R17, -RZ, R3.reuse.H0_H0 ;  /* 0x20000003ff117230 */ /* 0x101fe40000004100 */
[----:B------:R-:W-:Y:S01]  /*3580*/  FADD.FTZ R10, R23, -R18 ;  /* 0x80000012170a7221 */ /* 0x000fe20000010000 */
[----:B------:R-:W-:-:S02]  /*3590*/  HADD2.F32 R19, -RZ, R3.H1_H1 ;  /* 0x30000003ff137230 */ /* 0x000fc40000004100 */
[--C-:B------:R-:W-:Y:S01]  /*35a0*/  FADD.FTZ R3, R21, -R18.reuse ;  /* 0x8000001215037221 */ /* 0x100fe20000010000 */
[--C-:B------:R-:W-:Y:S01]  /*35b0*/  FADD.FTZ R11, R11, -R18.reuse ;  /* 0x800000120b0b7221 */ /* 0x100fe20000010000 */
[--C-:B------:R-:W-:Y:S01]  /*35c0*/  FADD.FTZ R12, R17, -R18.reuse ;  /* 0x80000012110c7221 */ /* 0x100fe20000010000 */
[----:B------:R-:W-:Y:S01]  /*35d0*/  ISETP.GE.U32.AND P5, PT, R30, UR16, PT ;  /* 0x000000101e007c0c */ /* 0x000fe2000bfa6070 */
[----:B------:R-:W-:Y:S01]  /*35e0*/  FADD.FTZ R18, R19, -R18 ;  /* 0x8000001213127221 */ /* 0x000fe20000010000 */
[----:B------:R-:W-:Y:S01]  /*35f0*/  FMUL.FTZ R13, R13, UR6 ;  /* 0x000000060d0d7c20 */ /* 0x000fe20008410000 */
[----:B------:R-:W-:Y:S01]  /*3600*/  FMUL.FTZ R3, R3, UR6 ;  /* 0x0000000603037c20 */ /* 0x000fe20008410000 */
[----:B------:R-:W-:Y:S01]  /*3610*/  FMUL.FTZ R20, R11, UR6 ;  /* 0x000000060b147c20 */ /* 0x000fe20008410000 */
[----:B------:R-:W-:Y:S01]  /*3620*/  FMUL.FTZ R18, R18, UR6 ;  /* 0x0000000612127c20 */ /* 0x000fe20008410000 */
[----:B------:R-:W-:Y:S01]  /*3630*/  ISETP.GE.AND.EX P4, PT, R25, UR17, PT, P4 ;  /* 0x0000001119007c0c */ /* 0x000fe2000bf86340 */
[----:B------:R-:W-:Y:S01]  /*3640*/  FMUL.FTZ R10, R10, UR6 ;  /* 0x000000060a0a7c20 */ /* 0x000fe20008410000 */
[----:B------:R-:W-:Y:S01]  /*3650*/  ISETP.GE.AND.EX P0, PT, R24, UR17, PT, P0 ;  /* 0x0000001118007c0c */ /* 0x000fe2000bf06300 */
[----:B------:R-:W-:Y:S01]  /*3660*/  FMUL.FTZ R11, R12, UR6 ;  /* 0x000000060c0b7c20 */ /* 0x000fe20008410000 */
[----:B------:R-:W-:Y:S01]  /*3670*/  ISETP.GE.AND.EX P5, PT, R22, UR17, PT, P5 ;  /* 0x0000001116007c0c */ /* 0x000fe2000bfa6350 */
[C-C-:B------:R-:W-:Y:S01]  /*3680*/  FFMA.FTZ R16, R14.reuse, R13, R4.reuse ;  /* 0x0000000d0e107223 */ /* 0x140fe20000010004 */
[--C-:B------:R-:W-:Y:S01]  /*3690*/  FFMA.FTZ R3, R14, R3, R4.reuse ;  /* 0x000000030e037223 */ /* 0x100fe20000010004 */
[C-C-:B------:R-:W-:Y:S01]  /*36a0*/  FFMA.FTZ R13, R15.reuse, R20, R5.reuse ;  /* 0x000000140f0d7223 */ /* 0x140fe20000010005 */
[C-C-:B------:R-:W-:Y:S01]  /*36b0*/  FFMA.FTZ R12, R15.reuse, R18, R5.reuse ;  /* 0x000000120f0c7223 */ /* 0x140fe20000010005 */
[----:B------:R-:W-:Y:S01]  /*36c0*/  ISETP.LT.U32.AND P4, PT, R36, 0x200, !P4 ;  /* 0x000002002400780c */ /* 0x000fe20006781070 */
[----:B------:R-:W-:Y:S01]  /*36d0*/  FFMA.FTZ R14, R14, R11, R4 ;  /* 0x0000000b0e0e7223 */ /* 0x000fe20000010004 */
[C---:B------:R-:W-:Y:S01]  /*36e0*/  ISETP.LT.U32.AND P0, PT, R36.reuse, 0x200, !P0 ;  /* 0x000002002400780c */ /* 0x040fe20004701070 */
        /* <DEDUP_REMOVED lines=13> */
.L_x_3867:
        /* <DEDUP_REMOVED lines=14> */
.L_x_3869:
[----:B------:R-:W-:Y:S05]  /*38a0*/  BSYNC B0 ;  /* 0x0000000000007941 */ /* 0x000fea0003800000 */
.L_x_3868:
        /* <DEDUP_REMOVED lines=11> */
.L_x_3870:
[----:B------:R-:W-:Y:S04]  /*3960*/  BSSY B0, `(.L_x_3871) ;  /* 0x000000e000007945 */ /* 0x000fe80003800000 */
[----:B------:R-:W-:Y:S05]  /*3970*/  @!P0 BRA `(.L_x_3872) ;  /* 0x0000000000308947 */ /* 0x000fea0003800000 */
[----:B------:R-:W-:Y:S01]  /*3980*/  ULDC.64 UR14, c[0x0][0x270] ;  /* 0x00009c00000e7ab9 */ /* 0x000fe20000000a00 */
[----:B------:R-:W-:Y:S01]  /*3990*/  MOV R4, R6 ;  /* 0x0000000600047202 */ /* 0x000fe20000000f00 */
[----:B0-----:R-:W-:Y:S01]  /*39a0*/  IMAD R10, R24, UR14, RZ ;  /* 0x0000000e180a7c24 */ /* 0x001fe2000f8e02ff */
        /* <DEDUP_REMOVED lines=9> */
.L_x_3872:
[----:B------:R-:W-:Y:S05]  /*3a40*/  BSYNC B0 ;  /* 0x0000000000007941 */ /* 0x000fea0003800000 */
.L_x_3871:
        /* <DEDUP_REMOVED lines=11> */
.L_x_3873:
[----:B------:R-:W-:Y:S04]  /*3b00*/  BSSY B0, `(.L_x_3874) ;  /* 0x000000e000007945 */ /* 0x000fe80003800000 */
[----:B------:R-:W-:Y:S05]  /*3b10*/  @!P5 BRA `(.L_x_3875) ;  /* 0x000000000030d947 */ /* 0x000fea0003800000 */
[----:B------:R-:W-:Y:S01]  /*3b20*/  ULDC.64 UR6, c[0x0][0x270] ;  /* 0x00009c0000067ab9 */ /* 0x000fe20000000a00 */
[----:B------:R-:W-:Y:S01]  /*3b30*/  MOV R4, R6 ;  /* 0x0000000600047202 */ /* 0x000fe20000000f00 */
[----:B-1----:R-:W-:Y:S01]  /*3b40*/  IMAD R3, R22, UR6, RZ ;  /* 0x0000000616037c24 */ /* 0x002fe2000f8e02ff */
[----:B------:R-:W-:-:S03]  /*3b50*/  MOV R5, R9 ;  /* 0x0000000900057202 */ /* 0x000fc60000000f00 */
[C---:B------:R-:W-:Y:S02]  /*3b60*/  IMAD R3, R30.reuse, UR7, R3 ;  /* 0x000000071e037c24 */ /* 0x040fe4000f8e0203 */
[----:B------:R-:W-:Y:S01]  /*3b70*/  IMAD.WIDE.U32 R4, R30, UR6, R4 ;  /* 0x000000061e047c25 */ /* 0x000fe2000f8e0004 */
[----:B------:R-:W-:Y:S02]  /*3b80*/  ULDC.64 UR6, c[0x0][0x210] ;  /* 0x0000840000067ab9 */ /* 0x000fe40000000a00 */
[----:B------:R-:W-:Y:S02]  /*3b90*/  LEA R6, P0, R4, UR6, 0x1 ;  /* 0x0000000604067c11 */ /* 0x000fe4000f8008ff */
[----:B------:R-:W-:-:S04]  /*3ba0*/  IADD3 R3, R5, R3, RZ ;  /* 0x0000000305037210 */ /* 0x000fc80007ffe0ff */
[----:B------:R-:W-:Y:S02]  /*3bb0*/  LEA.HI.X R7, R4, UR7, R3, 0x1, P0 ;  /* 0x0000000704077c11 */ /* 0x000fe400080f0c03 */
[----:B------:R-:W-:-:S05]  /*3bc0*/  F2FP.F16.F32.PACK_AB R3, R12, R14 ;  /* 0x0000000e0c03723e */ /* 0x000fca00000000ff */
[----:B------:R2:W-:Y:S02]  /*3bd0*/  STG.E desc[UR8][R6.64], R3 ;  /* 0x0000000306007986 */ /* 0x0005e4000c101908 */
.L_x_3875:
[----:B------:R-:W-:Y:S05]  /*3be0*/  BSYNC B0 ;  /* 0x0000000000007941 */ /* 0x000fea0003800000 */
.L_x_3874:
[----:B------:R-:W-:Y:S02]  /*3bf0*/  UIADD3 UR13, UR11, UR13, URZ ;  /* 0x0000000d0b0d7290 */ /* 0x000fe4000fffe03f */
[----:B------:R-:W-:Y:S02]  /*3c00*/  UIADD3 UR4, UR4, 0x1, URZ ;  /* 0x0000000104047890 */ /* 0x000fe4000fffe03f */
[----:B------:R-:W-:-:S06]  /*3c10*/  UISETP.GE.AND UP0, UPT, UR13, UR5, UPT ;  /* 0x000000050d00728c */ /* 0x000fcc000bf06270 */
[----:B------:R-:W-:-:S13]  /*3c20*/  PLOP3.LUT P0, PT, PT, PT, UP0, 0x80, 0x0 ;  /* 0x000000000000781c */ /* 0x000fda0003f0f008 */
[----:B------:R-:W-:Y:S05]  /*3c30*/  @!P0 BRA `(.L_x_3876) ;  /* 0xffffffc400b08947 */ /* 0x000fea000383ffff */
[----:B------:R-:W-:Y:S05]  /*3c40*/  EXIT ;  /* 0x000000000000794d */ /* 0x000fea0003800000 */
.L_x_3877:
        /* <DEDUP_REMOVED lines=11> */
.L_x_5265:


//--------------------- .text._Z35group_norm_nhwc_fwd_one_pass_kernelI11Fp16IOFp32WLi256ELi64ELi512EEv26Group_norm_nhwc_fwd_params --------------------------
	.section	.text._Z35group_norm_nhwc_fwd_one_pass_kernelI11Fp16IOFp32WLi256ELi64ELi512EEv26Group_norm_nhwc_fwd_params,"ax",@progbits
	.align	128
        .global         _Z35group_norm_nhwc_fwd_one_pass_kernelI11Fp16IOFp32WLi256ELi64ELi512EEv26Group_norm_nhwc_fwd_params
        .type           _Z35group_norm_nhwc_fwd_one_pass_kernelI11Fp16IOFp32WLi256ELi64ELi512EEv26Group_norm_nhwc_fwd_params,@function
        .size           _Z35group_norm_nhwc_fwd_one_pass_kernelI11Fp16IOFp32WLi256ELi64ELi512EEv26Group_norm_nhwc_fwd_params,(.L_x_5266 - _Z35group_norm_nhwc_fwd_one_pass_kernelI11Fp16IOFp32WLi256ELi64ELi512EEv26Group_norm_nhwc_fwd_params)
        .other          _Z35group_norm_nhwc_fwd_one_pass_kernelI11Fp16IOFp32WLi256ELi64ELi512EEv26Group_norm_nhwc_fwd_params,@"STO_CUDA_ENTRY STV_DEFAULT"
_Z35group_norm_nhwc_fwd_one_pass_kernelI11Fp16IOFp32WLi256ELi64ELi512EEv26Group_norm_nhwc_fwd_params:
.text._Z35group_norm_nhwc_fwd_one_pass_kernelI11Fp16IOFp32WLi256ELi64ELi512EEv26Group_norm_nhwc_fwd_params:
[----:B------:R-:W-:Y:S08]  /*0000*/  LDC R1, c[0x0][0x28] ;  /* 0x00000a00ff017b82 */ /* 0x000ff00000000800 */
[----:B------:R-:W0:Y:S01]  /*0010*/  S2UR UR5, SR_CTAID.Y ;  /* 0x00000000000579c3 */ /* 0x000e220000002600 */
[----:B------:R-:W-:Y:S01]  /*0020*/  ULDC UR4, c[0x0][0x288] ;  /* 0x0000a20000047ab9 */ /* 0x000fe20000000800 */
[----:B------:R-:W-:-:S02]  /*0030*/  ULDC UR6, c[0x0][0x258] ;  /* 0x0000960000067ab9 */ /* 0x000fc40000000800 */
[----:B------:R-:W-:-:S04]  /*0040*/  UIMAD UR4, UR4, UR6, URZ ;  /* 0x00000006040472a4 */ /* 0x000fc8000f8e023f */
[----:B0-----:R-:W-:-:S06]  /*0050*/  UISETP.GE.AND UP0, UPT, UR5, UR4, UPT ;  /* 0x000000040500728c */ /* 0x001fcc000bf06270 */
[----:B------:R-:W-:-:S13]  /*0060*/  PLOP3.LUT P0, PT, PT, PT, UP0, 0x80, 0x0 ;  /* 0x000000000000781c */ /* 0x000fda0003f0f008 */
[----:B------:R-:W-:Y:S05]  /*0070*/  @P0 EXIT ;  /* 0x000000000000094d */ /* 0x000fea0003800000 */
[----:B------:R-:W-:Y:S01]  /*0080*/  ULDC.U8 UR9, c[0x0][0x28c] ;  /* 0x0000a30000097ab9 */ /* 0x000fe20000000000 */
[----:B------:R-:W-:Y:S01]  /*0090*/  UMOV UR4, URZ ;  /* 0x0000003f00047c82 */ /* 0x000fe20008000000 */
[----:B------:R-:W-:-:S05]  /*00a0*/  ULDC.64 UR10, c[0x0][0x208] ;  /* 0x00008200000a7ab9 */ /* 0x000fca0000000a00 */
.L_x_3939:
[----:B0123--:R-:W0:Y:S01]  /*00b0*/  LDC R9, c[0x0][0x288] ;  /* 0x0000a200ff097b82 */ /* 0x00fe220000000800 */
[----:B------:R-:W1:Y:S01]  /*00c0*/  S2R R37, SR_TID.X ;  /* 0x0000000000257919 */ /* 0x000e620000002100 */
[----:B------:R-:W-:Y:S01]  /*00d0*/  ULDC.64 UR14, c[0x0][0x278] ;  /* 0x00009e00000e7ab9 */ /* 0x000fe20000000a00 */
[----:B------:R-:W-:Y:S01]  /*00e0*/  LOP3.LUT R36, R36, 0xfffffffd, RZ, 0xc0, !PT ;  /* 0xfffffffd24247812 */ /* 0x000fe200078ec0ff */
[----:B------:R-:W-:-:S04]  /*00f0*/  ULDC.64 UR12, c[0x0][0x280] ;  /* 0x0000a000000c7ab9 */ /* 0x000fc80000000a00 */
[----:B------:R-:W2:Y:S01]  /*0100*/  S2UR UR6, SR_CTAID.X ;  /* 0x00000000000679c3 */ /* 0x000ea20000002500 */
[----:B0---4-:R-:W-:-:S04]  /*0110*/  IABS R5, R9 ;  /* 0x0000000900057213 */ /* 0x011fc80000000000 */
[----:B------:R-:W0:Y:S01]  /*0120*/  I2F.RP R0, R5 ;  /* 0x0000000500007306 */ /* 0x000e220000209400 */
[C---:B-1----:R-:W-:Y:S02]  /*0130*/  ISETP.GT.U32.AND P4, PT, R37.reuse, 0x1ff, PT ;  /* 0x000001ff2500780c */ /* 0x042fe40003f84070 */
[----:B------:R-:W-:-:S04]  /*0140*/  SHF.L.U32 R6, R37, 0x1, RZ ;  /* 0x0000000125067819 */ /* 0x000fc800000006ff */
[----:B------:R-:W-:Y:S01]  /*0150*/  LOP3.LUT R43, R6, 0x3e, RZ, 0xc0, !PT ;  /* 0x0000003e062b7812 */ /* 0x000fe200078ec0ff */
[----:B0-----:R-:W0:Y:S02]  /*0160*/  MUFU.RCP R0, R0 ;  /* 0x0000000000007308 */ /* 0x001e240000001000 */
[----:B0-----:R-:W-:-:S06]  /*0170*/  IADD3 R2, R0, 0xffffffe, RZ ;  /* 0x0ffffffe00027810 */ /* 0x001fcc0007ffe0ff */
[----:B------:R0:W1:Y:S02]  /*0180*/  F2I.FTZ.U32.TRUNC.NTZ R3, R2 ;  /* 0x0000000200037305 */ /* 0x000064000021f000 */
[----:B0-----:R-:W-:Y:S01]  /*0190*/  HFMA2.MMA R2, -RZ, RZ, 0, 0 ;  /* 0x00000000ff027435 */ /* 0x001fe200000001ff */
[----:B-1----:R-:W-:-:S05]  /*01a0*/  IADD3 R4, RZ, -R3, RZ ;  /* 0x80000003ff047210 */ /* 0x002fca0007ffe0ff */
[----:B------:R-:W-:Y:S01]  /*01b0*/  IMAD R7, R4, R5, RZ ;  /* 0x0000000504077224 */ /* 0x000fe200078e02ff */
[----:B------:R-:W-:-:S03]  /*01c0*/  IABS R4, UR5 ;  /* 0x0000000500047c13 */ /* 0x000fc60008000000 */
[----:B------:R-:W-:Y:S02]  /*01d0*/  IMAD.HI.U32 R3, R3, R7, R2 ;  /* 0x0000000703037227 */ /* 0x000fe400078e0002 */
[----:B------:R-:W2:Y:S04]  /*01e0*/  LDC R7, c[0x0][0x294] ;  /* 0x0000a500ff077b82 */ /* 0x000ea80000000800 */
[----:B------:R-:W-:-:S05]  /*01f0*/  IMAD.HI.U32 R3, R3, R4, RZ ;  /* 0x0000000403037227 */ /* 0x000fca00078e00ff */
[----:B------:R-:W-:-:S05]  /*0200*/  IADD3 R0, -R3, RZ, RZ ;  /* 0x000000ff03007210 */ /* 0x000fca0007ffe1ff */
[----:B------:R-:W-:-:S05]  /*0210*/  IMAD R0, R5, R0, R4 ;  /* 0x0000000005007224 */ /* 0x000fca00078e0204 */
[----:B------:R-:W-:-:S13]  /*0220*/  ISETP.GT.U32.AND P1, PT, R5, R0, PT ;  /* 0x000000000500720c */ /* 0x000fda0003f24070 */
[-C--:B------:R-:W-:Y:S02]  /*0230*/  @!P1 IADD3 R0, R0, -R5.reuse, RZ ;  /* 0x8000000500009210 */ /* 0x080fe40007ffe0ff */
[----:B------:R-:W-:Y:S02]  /*0240*/  @!P1 IADD3 R3, R3, 0x1, RZ ;  /* 0x0000000103039810 */ /* 0x000fe40007ffe0ff */
[----:B------:R-:W-:Y:S02]  /*0250*/  ISETP.GE.U32.AND P0, PT, R0, R5, PT ;  /* 0x000000050000720c */ /* 0x000fe40003f06070 */
[C---:B------:R-:W-:Y:S02]  /*0260*/  LOP3.LUT R0, R9.reuse, UR5, RZ, 0x3c, !PT ;  /* 0x0000000509007c12 */ /* 0x040fe4000f8e3cff */
[----:B------:R-:W-:Y:S02]  /*0270*/  ISETP.NE.AND P1, PT, R9, RZ, PT ;  /* 0x000000ff0900720c */ /* 0x000fe40003f25270 */
[----:B------:R-:W-:-:S02]  /*0280*/  ISETP.GE.AND P2, PT, R0, RZ, PT ;  /* 0x000000ff0000720c */ /* 0x000fc40003f46270 */
[----:B------:R-:W-:-:S05]  /*0290*/  SHF.R.U32.HI R0, RZ, 0x5, R37 ;  /* 0x00000005ff007819 */ /* 0x000fca0000011625 */
[----:B------:R-:W-:Y:S01]  /*02a0*/  @P0 IADD3 R3, R3, 0x1, RZ ;  /* 0x0000000103030810 */ /* 0x000fe20007ffe0ff */
[----:B--2---:R-:W-:-:S03]  /*02b0*/  IMAD R0, R7, UR6, R0 ;  /* 0x0000000607007c24 */ /* 0x004fc6000f8e0200 */
[----:B------:R-:W-:Y:S02]  /*02c0*/  MOV R39, R3 ;  /* 0x0000000300277202 */ /* 0x000fe40000000f00 */
[C---:B------:R-:W-:Y:S02]  /*02d0*/  ISETP.GE.U32.AND P0, PT, R0.reuse, UR14, PT ;  /* 0x0000000e00007c0c */ /* 0x040fe4000bf06070 */
[----:B------:R-:W-:Y:S02]  /*02e0*/  SHF.R.S32.HI R3, RZ, 0x1f, R0 ;  /* 0x0000001fff037819 */ /* 0x000fe40000011400 */
[----:B------:R-:W-:Y:S02]  /*02f0*/  IADD3 R20, R0, 0x30, RZ ;  /* 0x0000003000147810 */ /* 0x000fe40007ffe0ff */
[----:B------:R-:W-:Y:S02]  /*0300*/  ISETP.GE.OR.EX P5, PT, R3, UR15, P4, P0 ;  /* 0x0000000f03007c0c */ /* 0x000fe4000a7a6700 */
[----:B------:R-:W-:-:S02]  /*0310*/  @!P2 IADD3 R39, -R39, RZ, RZ ;  /* 0x000000ff2727a210 */ /* 0x000fc40007ffe1ff */
[----:B------:R-:W-:Y:S02]  /*0320*/  IADD3 R2, R0, 0x10, RZ ;  /* 0x0000001000027810 */ /* 0x000fe40007ffe0ff */
[----:B------:R-:W-:Y:S02]  /*0330*/  ISETP.GE.U32.AND P2, PT, R20, UR14, PT ;  /* 0x0000000e14007c0c */ /* 0x000fe4000bf46070 */
[----:B------:R-:W-:Y:S02]  /*0340*/  SHF.R.S32.HI R23, RZ, 0x1f, R20 ;  /* 0x0000001fff177819 */ /* 0x000fe40000011414 */
[----:B------:R-:W-:Y:S02]  /*0350*/  ISETP.GE.U32.AND P0, PT, R2, UR14, PT ;  /* 0x0000000e02007c0c */ /* 0x000fe4000bf06070 */
[----:B------:R-:W-:Y:S01]  /*0360*/  SHF.R.S32.HI R5, RZ, 0x1f, R2 ;  /* 0x0000001fff057819 */ /* 0x000fe20000011402 */
[----:B------:R-:W0:Y:S01]  /*0370*/  @!P5 LDC.64 R28, c[0x0][0x270] ;  /* 0x00009c00ff1cdb82 */ /* 0x000e220000000a00 */
[----:B------:R-:W-:-:S02]  /*0380*/  ISETP.GE.OR.EX P6, PT, R23, UR15, P4, P2 ;  /* 0x0000000f17007c0c */ /* 0x000fc4000a7c6720 */
[----:B------:R-:W-:Y:S02]  /*0390*/  IADD3 R4, R0, 0x20, RZ ;  /* 0x0000002000047810 */ /* 0x000fe40007ffe0ff */
[----:B------:R-:W-:Y:S02]  /*03a0*/  @!P1 LOP3.LUT R39, RZ, R9, RZ, 0x33, !PT ;  /* 0x00000009ff279212 */ /* 0x000fe400078e33ff */
[----:B------:R-:W-:Y:S01]  /*03b0*/  ISETP.GE.OR.EX P0, PT, R5, UR15, P4, P0 ;  /* 0x0000000f05007c0c */ /* 0x000fe2000a706700 */
[----:B------:R-:W1:Y:S01]  /*03c0*/  @!P5 LDC.64 R14, c[0x0][0x220] ;  /* 0x00008800ff0edb82 */ /* 0x000e620000000a00 */
[----:B------:R-:W-:Y:S02]  /*03d0*/  @P5 LOP3.LUT R36, R36, 0x2, RZ, 0xfc, !PT ;  /* 0x0000000224245812 */ /* 0x000fe400078efcff */
[----:B------:R-:W-:Y:S02]  /*03e0*/  ISETP.GE.U32.AND P1, PT, R4, UR14, PT ;  /* 0x0000000e04007c0c */ /* 0x000fe4000bf26070 */
[----:B------:R-:W-:-:S02]  /*03f0*/  SHF.R.S32.HI R7, RZ, 0x1f, R4 ;  /* 0x0000001fff077819 */ /* 0x000fc40000011404 */
[----:B------:R-:W-:Y:S01]  /*0400*/  IADD3 R42, -R39, RZ, RZ ;  /* 0x000000ff272a7210 */ /* 0x000fe20007ffe1ff */
[----:B------:R-:W2:Y:S01]  /*0410*/  @!P6 LDC.64 R10, c[0x0][0x270] ;  /* 0x00009c00ff0aeb82 */ /* 0x000ea20000000a00 */
[----:B------:R-:W-:Y:S02]  /*0420*/  IADD3 R6, R0, 0x40, RZ ;  /* 0x0000004000067810 */ /* 0x000fe40007ffe0ff */
[----:B------:R-:W-:Y:S01]  /*0430*/  ISETP.GE.OR.EX P1, PT, R7, UR15, P4, P1 ;  /* 0x0000000f07007c0c */ /* 0x000fe2000a726710 */
[----:B------:R-:W-:Y:S01]  /*0440*/  IMAD R42, R9, R42, UR5 ;  /* 0x00000005092a7e24 */ /* 0x000fe2000f8e022a */
[----:B------:R-:W-:Y:S02]  /*0450*/  LOP3.LUT R36, R36, 0xffffffef, RZ, 0xc0, !PT ;  /* 0xffffffef24247812 */ /* 0x000fe400078ec0ff */
[----:B------:R-:W-:Y:S01]  /*0460*/  ISETP.GE.U32.AND P3, PT, R6, UR14, PT ;  /* 0x0000000e06007c0c */ /* 0x000fe2000bf66070 */
[----:B------:R-:W3:Y:S01]  /*0470*/  @!P0 LDC.64 R18, c[0x0][0x270] ;  /* 0x00009c00ff128b82 */ /* 0x000ee20000000a00 */
[----:B------:R-:W-:-:S02]  /*0480*/  SHF.R.S32.HI R21, RZ, 0x1f, R6 ;  /* 0x0000001fff157819 */ /* 0x000fc40000011406 */
[----:B------:R-:W-:Y:S02]  /*0490*/  @P6 LOP3.LUT R36, R36, 0x10, RZ, 0xfc, !PT ;  /* 0x0000001024246812 */ /* 0x000fe400078efcff */
[----:B------:R-:W-:Y:S02]  /*04a0*/  SHF.R.S32.HI R8, RZ, 0x1f, R39 ;  /* 0x0000001fff087819 */ /* 0x000fe40000011427 */
[----:B------:R-:W-:Y:S01]  /*04b0*/  LEA R42, R42, R43, 0x6 ;  /* 0x0000002b2a2a7211 */ /* 0x000fe200078e30ff */
[----:B------:R-:W4:Y:S01]  /*04c0*/  @!P1 LDC.64 R16, c[0x0][0x270] ;  /* 0x00009c00ff109b82 */ /* 0x000f220000000a00 */
[----:B------:R-:W-:Y:S01]  /*04d0*/  ISETP.GE.OR.EX P5, PT, R21, UR15, P4, P3 ;  /* 0x0000000f15007c0c */ /* 0x000fe2000a7a6730 */
[----:B------:R-:W-:Y:S01]  /*04e0*/  IMAD R8, R8, UR12, RZ ;  /* 0x0000000c08087c24 */ /* 0x000fe2000f8e02ff */
[C---:B------:R-:W-:Y:S02]  /*04f0*/  LOP3.LUT P3, RZ, R36.reuse, 0x2, RZ, 0xc0, !PT ;  /* 0x0000000224ff7812 */ /* 0x040fe4000786c0ff */
[----:B------:R-:W-:Y:S01]  /*0500*/  SHF.R.S32.HI R43, RZ, 0x1f, R42 ;  /* 0x0000001fff2b7819 */ /* 0x000fe2000001142a */
[----:B------:R-:W-:Y:S01]  /*0510*/  IMAD R41, R39, UR13, R8 ;  /* 0x0000000d27297c24 */ /* 0x000fe2000f8e0208 */
[----:B------:R-:W-:Y:S01]  /*0520*/  LOP3.LUT R36, R36, 0xffffffdf, RZ, 0xc0, !PT ;  /* 0xffffffdf24247812 */ /* 0x000fe200078ec0ff */
[----:B------:R-:W5:Y:S01]  /*0530*/  @!P0 LDC.64 R12, c[0x0][0x220] ;  /* 0x00008800ff0c8b82 */ /* 0x000f620000000a00 */
[----:B--2---:R-:W-:-:S02]  /*0540*/  @!P6 IMAD R23, R23, R10, RZ ;  /* 0x0000000a1717e224 */ /* 0x004fc400078e02ff */
[----:B------:R-:W-:Y:S01]  /*0550*/  IMAD.WIDE.U32 R38, R39, UR12, R42 ;  /* 0x0000000c27267c25 */ /* 0x000fe2000f8e002a */
[----:B------:R-:W-:Y:S02]  /*0560*/  ULDC.64 UR12, c[0x0][0x278] ;  /* 0x00009e00000c7ab9 */ /* 0x000fe40000000a00 */
[----:B------:R-:W-:Y:S02]  /*0570*/  @P5 LOP3.LUT R36, R36, 0x20, RZ, 0xfc, !PT ;  /* 0x0000002024245812 */ /* 0x000fe400078efcff */
[----:B------:R-:W-:Y:S01]  /*0580*/  IADD3 R41, R39, R41, RZ ;  /* 0x0000002927297210 */ /* 0x000fe20007ffe0ff */
[----:B0-----:R-:W-:Y:S01]  /*0590*/  @!P3 IMAD R8, R3, R28, RZ ;  /* 0x0000001c0308b224 */ /* 0x001fe200078e02ff */
[----:B------:R-:W-:Y:S01]  /*05a0*/  @!P3 MOV R40, R38 ;  /* 0x000000260028b202 */ /* 0x000fe20000000f00 */
[----:B------:R-:W0:Y:S01]  /*05b0*/  @!P1 LDC.64 R24, c[0x0][0x220] ;  /* 0x00008800ff189b82 */ /* 0x000e220000000a00 */
[----:B------:R-:W-:Y:S01]  /*05c0*/  LOP3.LUT R36, R36, 0xffffffbf, RZ, 0xc0, !PT ;  /* 0xffffffbf24247812 */ /* 0x000fe200078ec0ff */
[----:B------:R-:W-:-:S02]  /*05d0*/  @!P3 IMAD R29, R0, R29, R8 ;  /* 0x0000001d001db224 */ /* 0x000fc400078e0208 */
[----:B------:R-:W-:Y:S01]  /*05e0*/  @!P3 IMAD.WIDE.U32 R26, R0, R28, R40 ;  /* 0x0000001c001ab225 */ /* 0x000fe200078e0028 */
[----:B------:R-:W-:-:S03]  /*05f0*/  @!P0 MOV R28, R38 ;  /* 0x00000026001c8202 */ /* 0x000fc60000000f00 */
[----:B------:R-:W2:Y:S01]  /*0600*/  @!P5 LDC.64 R8, c[0x0][0x270] ;  /* 0x00009c00ff08db82 */ /* 0x000ea20000000a00 */
[----:B------:R-:W-:Y:S01]  /*0610*/  @!P3 IADD3 R22, R27, R29, RZ ;  /* 0x0000001d1b16b210 */ /* 0x000fe20007ffe0ff */
[----:B---3--:R-:W-:Y:S01]  /*0620*/  @!P0 IMAD R27, R5, R18, RZ ;  /* 0x00000012051b8224 */ /* 0x008fe200078e02ff */
[----:B------:R-:W-:Y:S02]  /*0630*/  @!P0 MOV R29, R41 ;  /* 0x00000029001d8202 */ /* 0x000fe40000000f00 */
[----:B-1----:R-:W-:Y:S01]  /*0640*/  @!P3 LEA R14, P2, R26, R14, 0x1 ;  /* 0x0000000e1a0eb211 */ /* 0x002fe200078408ff */
[----:B------:R-:W-:Y:S02]  /*0650*/  @!P0 IMAD R31, R2, R19, R27 ;  /* 0x00000013021f8224 */ /* 0x000fe400078e021b */
[----:B----4-:R-:W-:Y:S01]  /*0660*/  @!P1 IMAD R19, R7, R16, RZ ;  /* 0x0000001007139224 */ /* 0x010fe200078e02ff */
[----:B------:R-:W-:Y:S01]  /*0670*/  @!P3 LEA.HI.X R15, R26, R15, R22, 0x1, P2 ;  /* 0x0000000f1a0fb211 */ /* 0x000fe200010f0c16 */
[----:B------:R-:W-:Y:S01]  /*0680*/  @!P0 IMAD.WIDE.U32 R28, R2, R18, R28 ;  /* 0x00000012021c8225 */ /* 0x000fe200078e001c */
[----:B------:R-:W-:Y:S01]  /*0690*/  @!P1 MOV R18, R38 ;  /* 0x0000002600129202 */ /* 0x000fe20000000f00 */
[----:B------:R-:W1:Y:S02]  /*06a0*/  @!P6 LDC.64 R26, c[0x0][0x220] ;  /* 0x00008800ff1aeb82 */ /* 0x000e640000000a00 */
[----:B------:R-:W-:Y:S01]  /*06b0*/  @!P1 IMAD R33, R4, R17, R19 ;  /* 0x0000001104219224 */ /* 0x000fe200078e0213 */
[----:B------:R-:W-:-:S02]  /*06c0*/  @!P1 MOV R19, R41 ;  /* 0x0000002900139202 */ /* 0x000fc40000000f00 */
[----:B------:R-:W-:Y:S01]  /*06d0*/  @!P0 IADD3 R22, R29, R31, RZ ;  /* 0x0000001f1d168210 */ /* 0x000fe20007ffe0ff */
[----:B------:R-:W-:Y:S01]  /*06e0*/  @!P6 IMAD R29, R20, R11, R23 ;  /* 0x0000000b141de224 */ /* 0x000fe200078e0217 */
[----:B-----5:R-:W-:Y:S01]  /*06f0*/  @!P0 LEA R12, P2, R28, R12, 0x1 ;  /* 0x0000000c1c0c8211 */ /* 0x020fe200078408ff */
[----:B------:R-:W-:Y:S01]  /*0700*/  @!P1 IMAD.WIDE.U32 R18, R4, R16, R18 ;  /* 0x0000001004129225 */ /* 0x000fe200078e0012 */
[----:B------:R-:W-:Y:S01]  /*0710*/  @!P6 MOV R23, R41 ;  /* 0x000000290017e202 */ /* 0x000fe20000000f00 */
[----:B------:R-:W3:Y:S01]  /*0720*/  @!P5 LDC.64 R16, c[0x0][0x220] ;  /* 0x00008800ff10db82 */ /* 0x000ee20000000a00 */
[----:B------:R-:W-:Y:S01]  /*0730*/  @!P0 LEA.HI.X R13, R28, R13, R22, 0x1, P2 ;  /* 0x0000000d1c0d8211 */ /* 0x000fe200010f0c16 */
[----:B--2---:R-:W-:Y:S01]  /*0740*/  @!P5 IMAD R21, R21, R8, RZ ;  /* 0x000000081515d224 */ /* 0x004fe200078e02ff */
[----:B------:R-:W-:Y:S02]  /*0750*/  @!P1 IADD3 R19, R19, R33, RZ ;  /* 0x0000002113139210 */ /* 0x000fe40007ffe0ff */
[----:B0-----:R-:W-:Y:S01]  /*0760*/  @!P1 LEA R24, P2, R18, R24, 0x1 ;  /* 0x0000001812189211 */ /* 0x001fe200078408ff */
[----:B------:R-:W-:Y:S01]  /*0770*/  @!P5 IMAD R21, R6, R9, R21 ;  /* 0x000000090615d224 */ /* 0x000fe200078e0215 */
[----:B------:R-:W-:-:S02]  /*0780*/  @!P6 MOV R22, R38 ;  /* 0x000000260016e202 */ /* 0x000fc40000000f00 */
[----:B------:R-:W-:Y:S02]  /*0790*/  @!P1 LEA.HI.X R25, R18, R25, R19, 0x1, P2 ;  /* 0x0000001912199211 */ /* 0x000fe400010f0c13 */
[----:B------:R-:W-:Y:S01]  /*07a0*/  @!P5 MOV R18, R38 ;  /* 0x000000260012d202 */ /* 0x000fe20000000f00 */
[----:B------:R-:W-:Y:S01]  /*07b0*/  @!P6 IMAD.WIDE.U32 R10, R20, R10, R22 ;  /* 0x0000000a140ae225 */ /* 0x000fe200078e0016 */
[----:B------:R-:W-:Y:S02]  /*07c0*/  @!P5 MOV R19, R41 ;  /* 0x000000290013d202 */ /* 0x000fe40000000f00 */
[----:B-1----:R-:W-:Y:S01]  /*07d0*/  @!P6 LEA R26, P2, R10, R26, 0x1 ;  /* 0x0000001a0a1ae211 */ /* 0x002fe200078408ff */
[----:B------:R-:W-:Y:S01]  /*07e0*/  @!P5 IMAD.WIDE.U32 R8, R6, R8, R18 ;  /* 0x000000080608d225 */ /* 0x000fe200078e0012 */
[----:B------:R-:W-:Y:S02]  /*07f0*/  @!P6 IADD3 R6, R11, R29, RZ ;  /* 0x0000001d0b06e210 */ /* 0x000fe40007ffe0ff */
[----:B------:R-:W-:-:S02]  /*0800*/  IADD3 R11, R0, 0x50, RZ ;  /* 0x00000050000b7810 */ /* 0x000fc40007ffe0ff */
[----:B------:R-:W-:Y:S02]  /*0810*/  @!P6 LEA.HI.X R27, R10, R27, R6, 0x1, P2 ;  /* 0x0000001b0a1be211 */ /* 0x000fe400010f0c06 */
[----:B------:R-:W-:Y:S02]  /*0820*/  @!P5 IADD3 R6, R9, R21, RZ ;  /* 0x000000150906d210 */ /* 0x000fe40007ffe0ff */
[C---:B---3--:R-:W-:Y:S02]  /*0830*/  @!P5 LEA R16, P2, R8.reuse, R16, 0x1 ;  /* 0x000000100810d211 */ /* 0x048fe400078408ff */
[----:B------:R-:W-:Y:S02]  /*0840*/  SHF.R.S32.HI R9, RZ, 0x1f, R11 ;  /* 0x0000001fff097819 */ /* 0x000fe4000001140b */
[----:B------:R-:W-:Y:S02]  /*0850*/  @!P5 LEA.HI.X R17, R8, R17, R6, 0x1, P2 ;  /* 0x000000110811d211 */ /* 0x000fe400010f0c06 */
[----:B------:R-:W-:-:S04]  /*0860*/  ISETP.GE.U32.AND P2, PT, R11, UR14, PT ;  /* 0x0000000e0b007c0c */ /* 0x000fc8000bf46070 */
[----:B------:R-:W-:-:S04]  /*0870*/  ISETP.GE.OR.EX P6, PT, R9, UR15, P4, P2 ;  /* 0x0000000f09007c0c */ /* 0x000fc8000a7c6720 */
[----:B------:R-:W-:-:S09]  /*0880*/  P2R R44, PR, RZ, 0x40 ;  /* 0x00000040ff2c7803 */ /* 0x000fd20000000000 */
[----:B------:R-:W0:Y:S01]  /*0890*/  @!P6 LDC.64 R18, c[0x0][0x270] ;  /* 0x00009c00ff12eb82 */ /* 0x000e220000000a00 */
[----:B------:R-:W-:Y:S02]  /*08a0*/  @!P6 MOV R8, R38 ;  /* 0x000000260008e202 */ /* 0x000fe40000000f00 */
[----:B------:R-:W-:-:S04]  /*08b0*/  @P6 LOP3.LUT R36, R36, 0x40, RZ, 0xfc, !PT ;  /* 0x0000004024246812 */ /* 0x000fc800078efcff */
[----:B------:R-:W-:Y:S01]  /*08c0*/  LOP3.LUT R36, R36, 0xfffffeff, RZ, 0xc0, !PT ;  /* 0xfffffeff24247812 */ /* 0x000fe200078ec0ff */
[----:B------:R-:W1:Y:S01]  /*08d0*/  @!P6 LDC.64 R28, c[0x0][0x220] ;  /* 0x00008800ff1ceb82 */ /* 0x000e620000000a00 */
[----:B0-----:R-:W-:Y:S01]  /*08e0*/  @!P6 IMAD R6, R9, R18, RZ ;  /* 0x000000120906e224 */ /* 0x001fe200078e02ff */
[----:B------:R-:W-:-:S03]  /*08f0*/  @!P6 MOV R9, R41 ;  /* 0x000000290009e202 */ /* 0x000fc60000000f00 */
[C---:B------:R-:W-:Y:S02]  /*0900*/  @!P6 IMAD R19, R11.reuse, R19, R6 ;  /* 0x000000130b13e224 */ /* 0x040fe400078e0206 */
[----:B------:R-:W-:Y:S01]  /*0910*/  @!P6 IMAD.WIDE.U32 R8, R11, R18, R8 ;  /* 0x000000120b08e225 */ /* 0x000fe200078e0008 */
[----:B------:R-:W-:-:S04]  /*0920*/  IADD3 R11, R0, 0x60, RZ ;  /* 0x00000060000b7810 */ /* 0x000fc80007ffe0ff */
[----:B------:R-:W-:Y:S02]  /*0930*/  @!P6 IADD3 R6, R9, R19, RZ ;  /* 0x000000130906e210 */ /* 0x000fe40007ffe0ff */
[C---:B-1----:R-:W-:Y:S02]  /*0940*/  @!P6 LEA R28, P2, R8.reuse, R28, 0x1 ;  /* 0x0000001c081ce211 */ /* 0x042fe400078408ff */
[----:B------:R-:W-:Y:S02]  /*0950*/  SHF.R.S32.HI R9, RZ, 0x1f, R11 ;  /* 0x0000001fff097819 */ /* 0x000fe4000001140b */
[----:B------:R-:W-:Y:S02]  /*0960*/  @!P6 LEA.HI.X R29, R8, R29, R6, 0x1, P2 ;  /* 0x0000001d081de211 */ /* 0x000fe400010f0c06 */
[----:B------:R-:W-:-:S04]  /*0970*/  ISETP.GE.U32.AND P2, PT, R11, UR14, PT ;  /* 0x0000000e0b007c0c */ /* 0x000fc8000bf46070 */
[----:B------:R-:W-:-:S13]  /*0980*/  ISETP.GE.OR.EX P3, PT, R9, UR15, P4, P2 ;  /* 0x0000000f09007c0c */ /* 0x000fda000a766720 */
        /* <DEDUP_REMOVED lines=35> */
[C---:B------:R-:W-:Y:S01]  /*0bc0*/  LOP3.LUT P6, RZ, R36.reuse, 0x2, RZ, 0xc0, !PT ;  /* 0x0000000224ff7812 */ /* 0x040fe200078cc0ff */
[----:B------:R-:W1:Y:S01]  /*0bd0*/  @!P3 LDC.64 R34, c[0x0][0x220] ;  /* 0x00008800ff22bb82 */ /* 0x000e620000000a00 */
[----:B------:R-:W-:Y:S01]  /*0be0*/  LOP3.LUT R36, R36, 0xfffffffb, RZ, 0xc0, !PT ;  /* 0xfffffffb24247812 */ /* 0x000fe200078ec0ff */
        /* <DEDUP_REMOVED lines=13> */
[----:B------:R-:W-:-:S05]  /*0cc0*/  @P3 LOP3.LUT R36, R36, 0x4, RZ, 0xfc, !PT ;  /* 0x0000000424243812 */ /* 0x000fca00078efcff */
        /* <DEDUP_REMOVED lines=8> */
[----:B------:R-:W-:-:S04]  /*0d50*/  IADD3 R6, R0, 0xa0, RZ ;  /* 0x000000a000067810 */ /* 0x000fc80007ffe0ff */
[----:B------:R-:W-:Y:S02]  /*0d60*/  SHF.R.S32.HI R9, RZ, 0x1f, R6 ;  /* 0x0000001fff097819 */ /* 0x000fe40000011406 */
        /* <DEDUP_REMOVED lines=16> */
[----:B------:R-:W0:Y:S02]  /*0e70*/  @!P3 LDC.64 R10, c[0x0][0x270] ;  /* 0x00009c00ff0abb82 */ /* 0x000e240000000a00 */
[----:B0-----:R-:W-:Y:S01]  /*0e80*/  @!P3 IMAD R18, R19, R10, RZ ;  /* 0x0000000a1312b224 */ /* 0x001fe200078e02ff */
[----:B------:R-:W-:-:S03]  /*0e90*/  @!P3 MOV R19, R41 ;  /* 0x000000290013b202 */ /* 0x000fc60000000f00 */
[----:B------:R-:W-:Y:S01]  /*0ea0*/  @!P3 IMAD R45, R8, R11, R18 ;  /* 0x0000000b082db224 */ /* 0x000fe200078e0212 */
[----:B------:R-:W-:-:S05]  /*0eb0*/  @!P3 MOV R18, R38 ;  /* 0x000000260012b202 */ /* 0x000fca0000000f00 */
[----:B------:R-:W-:Y:S02]  /*0ec0*/  @!P3 IMAD.WIDE.U32 R10, R8, R10, R18 ;  /* 0x0000000a080ab225 */ /* 0x000fe400078e0012 */
[----:B------:R-:W0:Y:S03]  /*0ed0*/  @!P3 LDC.64 R18, c[0x0][0x220] ;  /* 0x00008800ff12bb82 */ /* 0x000e260000000a00 */
[----:B------:R-:W-:Y:S02]  /*0ee0*/  @!P3 IADD3 R11, R11, R45, RZ ;  /* 0x0000002d0b0bb210 */ /* 0x000fe40007ffe0ff */
[----:B0-----:R-:W-:-:S04]  /*0ef0*/  @!P3 LEA R18, P5, R10, R18, 0x1 ;  /* 0x000000120a12b211 */ /* 0x001fc800078a08ff */
[----:B------:R-:W-:Y:S02]  /*0f00*/  @!P3 LEA.HI.X R19, R10, R19, R11, 0x1, P5 ;  /* 0x000000130a13b211 */ /* 0x000fe400028f0c0b */
[----:B------:R-:W-:-:S06]  /*0f10*/  CS2R R10, SRZ ;  /* 0x00000000000a7805 */ /* 0x000fcc000001ff00 */
[----:B------:R-:W2:Y:S01]  /*0f20*/  @!P6 LDG.E R10, desc[UR10][R14.64] ;  /* 0x0000000a0e0ae981 */ /* 0x000ea2000c1e1900 */
[----:B------:R-:W-:-:S03]  /*0f30*/  LOP3.LUT P6, RZ, R36, 0x10, RZ, 0xc0, !PT ;  /* 0x0000001024ff7812 */ /* 0x000fc600078cc0ff */
[----:B------:R0:W3:Y:S02]  /*0f40*/  @!P0 LDG.E R11, desc[UR10][R12.64] ;  /* 0x0000000a0c0b8981 */ /* 0x0000e4000c1e1900 */
[----:B0-----:R-:W-:-:S10]  /*0f50*/  HFMA2.MMA R12, -RZ, RZ, 0, 0 ;  /* 0x00000000ff0c7435 */ /* 0x001fd400000001ff */
[----:B------:R-:W4:Y:S01]  /*0f60*/  @!P1 LDG.E R12, desc[UR10][R24.64] ;  /* 0x0000000a180c9981 */ /* 0x000f22000c1e1900 */
[--C-:B--2---:R-:W-:Y:S02]  /*0f70*/  HADD2.F32 R46, -RZ, R10.reuse.H1_H1 ;  /* 0x3000000aff2e7230 */ /* 0x104fe40000004100 */
[----:B------:R-:W-:Y:S02]  /*0f80*/  HADD2.F32 R45, -RZ, R10.H0_H0 ;  /* 0x2000000aff2d7230 */ /* 0x000fe40000004100 */
[----:B---3--:R-:W-:Y:S02]  /*0f90*/  HADD2.F32 R50, -RZ, R11.H1_H1 ;  /* 0x3000000bff327230 */ /* 0x008fe40000004100 */
[----:B------:R-:W-:Y:S01]  /*0fa0*/  FMUL.FTZ R48, R46, R46 ;  /* 0x0000002e2e307220 */ /* 0x000fe20000410000 */
[----:B------:R-:W-:-:S03]  /*0fb0*/  FADD.FTZ R46, R45, R46 ;  /* 0x0000002e2d2e7221 */ /* 0x000fc60000010000 */
[----:B------:R-:W-:Y:S01]  /*0fc0*/  FFMA.FTZ R48, R45, R45, R48 ;  /* 0x0000002d2d307223 */ /* 0x000fe20000010030 */
[----:B------:R-:W-:Y:S02]  /*0fd0*/  HADD2.F32 R45, -RZ, R11.H0_H0 ;  /* 0x2000000bff2d7230 */ /* 0x000fe40000004100 */
[----:B------:R-:W-:Y:S01]  /*0fe0*/  FADD.FTZ R46, RZ, R46 ;  /* 0x0000002eff2e7221 */ /* 0x000fe20000010000 */
[----:B------:R-:W-:Y:S02]  /*0ff0*/  FADD.FTZ R48, RZ, R48 ;  /* 0x00000030ff307221 */ /* 0x000fe40000010000 */
[----:B------:R-:W-:Y:S01]  /*1000*/  FADD.FTZ R15, R45, R50 ;  /* 0x000000322d0f7221 */ /* 0x000fe20000010000 */
[----:B------:R-:W-:-:S03]  /*1010*/  FMUL.FTZ R50, R50, R50 ;  /* 0x0000003232327220 */ /* 0x000fc60000410000 */
[----:B------:R-:W-:Y:S01]  /*1020*/  FADD.FTZ R15, R46, R15 ;  /* 0x0000000f2e0f7221 */ /* 0x000fe20000010000 */
[----:B------:R-:W-:Y:S01]  /*1030*/  FFMA.FTZ R45, R45, R45, R50 ;  /* 0x0000002d2d2d7223 */ /* 0x000fe20000010032 */
[----:B----4-:R-:W-:-:S03]  /*1040*/  HADD2.F32 R14, -RZ, R12.H0_H0 ;  /* 0x2000000cff0e7230 */ /* 0x010fc60000004100 */
[----:B------:R-:W-:Y:S01]  /*1050*/  FADD.FTZ R45, R48, R45 ;  /* 0x0000002d302d7221 */ /* 0x000fe20000010000 */
[----:B------:R-:W-:-:S05]  /*1060*/  HADD2.F32 R47, -RZ, R12.H1_H1 ;  /* 0x3000000cff2f7230 */ /* 0x000fca0000004100 */
[----:B------:R-:W-:Y:S01]  /*1070*/  FADD.FTZ R46, R14, R47 ;  /* 0x0000002f0e2e7221 */ /* 0x000fe20000010000 */
[----:B------:R-:W-:-:S04]  /*1080*/  FMUL.FTZ R47, R47, R47 ;  /* 0x0000002f2f2f7220 */ /* 0x000fc80000410000 */
[----:B------:R-:W-:Y:S01]  /*1090*/  FFMA.FTZ R48, R14, R14, R47 ;  /* 0x0000000e0e307223 */ /* 0x000fe2000001002f */
[----:B------:R-:W-:-:S06]  /*10a0*/  MOV R14, RZ ;  /* 0x000000ff000e7202 */ /* 0x000fcc0000000f00 */
[----:B------:R-:W2:Y:S01]  /*10b0*/  @!P6 LDG.E R14, desc[UR10][R26.64] ;  /* 0x0000000a1a0ee981 */ /* 0x000ea2000c1e1900 */
[----:B------:R-:W-:Y:S01]  /*10c0*/  IADD3 R13, R0, 0xc0, RZ ;  /* 0x000000c0000d7810 */ /* 0x000fe20007ffe0ff */
[----:B------:R-:W-:-:S03]  /*10d0*/  FADD.FTZ R46, R15, R46 ;  /* 0x0000002e0f2e7221 */ /* 0x000fc60000010000 */
[----:B------:R-:W-:Y:S02]  /*10e0*/  SHF.R.S32.HI R15, RZ, 0x1f, R13 ;  /* 0x0000001fff0f7819 */ /* 0x000fe4000001140d */
[----:B------:R-:W-:Y:S02]  /*10f0*/  ISETP.GE.U32.AND P5, PT, R13, UR12, PT ;  /* 0x0000000c0d007c0c */ /* 0x000fe4000bfa6070 */
[----:B------:R-:W-:Y:S02]  /*1100*/  ISETP.NE.AND P6, PT, R44, RZ, PT ;  /* 0x000000ff2c00720c */ /* 0x000fe40003fc5270 */
[----:B------:R-:W-:Y:S02]  /*1110*/  ISETP.GE.OR.EX P4, PT, R15, UR13, P4, P5 ;  /* 0x0000000d0f007c0c */ /* 0x000fe4000a786750 */
[----:B------:R-:W-:Y:S01]  /*1120*/  LOP3.LUT P5, RZ, R36, 0x20, RZ, 0xc0, !PT ;  /* 0x0000002024ff7812 */ /* 0x000fe200078ac0ff */
[--C-:B--2---:R-:W-:Y:S02]  /*1130*/  HADD2.F32 R25, -RZ, R14.reuse.H1_H1 ;  /* 0x3000000eff197230 */ /* 0x104fe40000004100 */
[----:B------:R-:W-:-:S03]  /*1140*/  HADD2.F32 R24, -RZ, R14.H0_H0 ;  /* 0x2000000eff187230 */ /* 0x000fc60000004100 */
[----:B------:R-:W-:Y:S02]  /*1150*/  FMUL.FTZ R47, R25, R25 ;  /* 0x00000019192f7220 */ /* 0x000fe40000410000 */
[C---:B------:R-:W-:Y:S02]  /*1160*/  FADD.FTZ R25, R24.reuse, R25 ;  /* 0x0000001918197221 */ /* 0x040fe40000010000 */
[----:B------:R-:W-:Y:S01]  /*1170*/  FFMA.FTZ R44, R24, R24, R47 ;  /* 0x00000018182c7223 */ /* 0x000fe2000001002f */
[----:B------:R-:W-:-:S10]  /*1180*/  HFMA2.MMA R24, -RZ, RZ, 0, 0 ;  /* 0x00000000ff187435 */ /* 0x000fd400000001ff */
[----:B------:R0:W2:Y:S01]  /*1190*/  @!P5 LDG.E R24, desc[UR10][R16.64] ;  /* 0x0000000a1018d981 */ /* 0x0000a2000c1e1900 */
[----:B------:R-:W-:Y:S01]  /*11a0*/  FADD.FTZ R45, R45, R48 ;  /* 0x000000302d2d7221 */ /* 0x000fe20000010000 */
[----:B------:R-:W-:-:S03]  /*11b0*/  FADD.FTZ R46, R46, R25 ;  /* 0x000000192e2e7221 */ /* 0x000fc60000010000 */
[----:B------:R-:W-:Y:S01]  /*11c0*/  FADD.FTZ R44, R45, R44 ;  /* 0x0000002c2d2c7221 */ /* 0x000fe20000010000 */
[----:B0-----:R-:W-:Y:S02]  /*11d0*/  @!P4 MOV R16, R38 ;  /* 0x000000260010c202 */ /* 0x001fe40000000f00 */
[----:B------:R-:W-:Y:S01]  /*11e0*/  @!P4 MOV R17, R41 ;  /* 0x000000290011c202 */ /* 0x000fe20000000f00 */
[--C-:B--2---:R-:W-:Y:S02]  /*11f0*/  HADD2.F32 R25, -RZ, R24.reuse.H0_H0 ;  /* 0x20000018ff197230 */ /* 0x104fe40000004100 */
[----:B------:R-:W-:-:S05]  /*1200*/  HADD2.F32 R48, -RZ, R24.H1_H1 ;  /* 0x30000018ff307230 */ /* 0x000fca0000004100 */
[----:B------:R-:W-:Y:S01]  /*1210*/  FADD.FTZ R27, R25, R48 ;  /* 0x00000030191b7221 */ /* 0x000fe20000010000 */
[----:B------:R-:W-:-:S04]  /*1220*/  FMUL.FTZ R48, R48, R48 ;  /* 0x0000003030307220 */ /* 0x000fc80000410000 */
[----:B------:R-:W-:Y:S01]  /*1230*/  FFMA.FTZ R47, R25, R25, R48 ;  /* 0x00000019192f7223 */ /* 0x000fe20000010030 */
[----:B------:R-:W-:-:S10]  /*1240*/  HFMA2.MMA R25, -RZ, RZ, 0, 0 ;  /* 0x00000000ff197435 */ /* 0x000fd400000001ff */
[----:B------:R-:W2:Y:S01]  /*1250*/  @!P6 LDG.E R25, desc[UR10][R28.64] ;  /* 0x0000000a1c19e981 */ /* 0x000ea2000c1e1900 */
[----:B------:R-:W-:Y:S02]  /*1260*/  FADD.FTZ R46, R46, R27 ;  /* 0x0000001b2e2e7221 */ /* 0x000fe40000010000 */
[----:B------:R-:W0:Y:S02]  /*1270*/  @!P4 LDC.64 R26, c[0x0][0x270] ;  /* 0x00009c00ff1acb82 */ /* 0x000e240000000a00 */
[----:B0-----:R-:W-:-:S04]  /*1280*/  @!P4 IMAD R50, R15, R26, RZ ;  /* 0x0000001a0f32c224 */ /* 0x001fc800078e02ff */
[C---:B------:R-:W-:Y:S02]  /*1290*/  @!P4 IMAD R45, R13.reuse, R27, R50 ;  /* 0x0000001b0d2dc224 */ /* 0x040fe400078e0232 */
[----:B------:R-:W-:Y:S02]  /*12a0*/  @!P4 IMAD.WIDE.U32 R26, R13, R26, R16 ;  /* 0x0000001a0d1ac225 */ /* 0x000fe400078e0010 */
[----:B------:R-:W0:Y:S01]  /*12b0*/  @!P4 LDC.64 R16, c[0x0][0x220] ;  /* 0x00008800ff10cb82 */ /* 0x000e220000000a00 */
[----:B------:R-:W-:Y:S02]  /*12c0*/  IADD3 R49, R0, 0xd0, RZ ;  /* 0x000000d000317810 */ /* 0x000fe40007ffe0ff */
[----:B------:R-:W-:Y:S02]  /*12d0*/  @!P4 IADD3 R27, R27, R45, RZ ;  /* 0x0000002d1b1bc210 */ /* 0x000fe40007ffe0ff */
[----:B------:R-:W-:Y:S02]  /*12e0*/  SHF.R.S32.HI R45, RZ, 0x1f, R49 ;  /* 0x0000001fff2d7819 */ /* 0x000fe40000011431 */
[----:B0-----:R-:W-:-:S04]  /*12f0*/  @!P4 LEA R16, P5, R26, R16, 0x1 ;  /* 0x000000101a10c211 */ /* 0x001fc800078a08ff */
[----:B------:R-:W-:Y:S02]  /*1300*/  @!P4 LEA.HI.X R17, R26, R17, R27, 0x1, P5 ;  /* 0x000000111a11c211 */ /* 0x000fe400028f0c1b */
[----:B------:R-:W-:-:S04]  /*1310*/  ISETP.GE.U32.AND P5, PT, R49, UR12, PT ;  /* 0x0000000c31007c0c */ /* 0x000fc8000bfa6070 */
[----:B------:R-:W-:-:S04]  /*1320*/  ISETP.GE.AND.EX P5, PT, R45, UR13, PT, P5 ;  /* 0x0000000d2d007c0c */ /* 0x000fc8000bfa6350 */
[----:B------:R-:W-:Y:S01]  /*1330*/  ISETP.GT.U32.OR P5, PT, R37, 0x1ff, P5 ;  /* 0x000001ff2500780c */ /* 0x000fe20002fa4470 */
[----:B------:R-:W-:-:S12]  /*1340*/  FADD.FTZ R47, R44, R47 ;  /* 0x0000002f2c2f7221 */ /* 0x000fd80000010000 */
[----:B------:R-:W-:Y:S01]  /*1350*/  @!P5 MOV R44, R38 ;  /* 0x00000026002cd202 */ /* 0x000fe20000000f00 */
[--C-:B--2---:R-:W-:Y:S02]  /*1360*/  HADD2.F32 R48, -RZ, R25.reuse.H0_H0 ;  /* 0x20000019ff307230 */ /* 0x104fe40000004100 */
[----:B------:R-:W-:-:S05]  /*1370*/  HADD2.F32 R51, -RZ, R25.H1_H1 ;  /* 0x30000019ff337230 */ /* 0x000fca0000004100 */
[----:B------:R-:W-:-:S04]  /*1380*/  FADD.FTZ R27, R48, R51 ;  /* 0x00000033301b7221 */ /* 0x000fc80000010000 */
[----:B------:R-:W-:Y:S02]  /*1390*/  FADD.FTZ R46, R46, R27 ;  /* 0x0000001b2e2e7221 */ /* 0x000fe40000010000 */
[----:B------:R-:W0:Y:S02]  /*13a0*/  @!P5 LDC.64 R26, c[0x0][0x270] ;  /* 0x00009c00ff1adb82 */ /* 0x000e240000000a00 */
[----:B0-----:R-:W-:Y:S01]  /*13b0*/  @!P5 IMAD R28, R45, R26, RZ ;  /* 0x0000001a2d1cd224 */ /* 0x001fe200078e02ff */
[----:B------:R-:W-:-:S03]  /*13c0*/  @!P5 MOV R45, R41 ;  /* 0x00000029002dd202 */ /* 0x000fc60000000f00 */
[C---:B------:R-:W-:Y:S02]  /*13d0*/  @!P5 IMAD R27, R49.reuse, R27, R28 ;  /* 0x0000001b311bd224 */ /* 0x040fe400078e021c */
[----:B------:R-:W-:-:S05]  /*13e0*/  @!P5 IMAD.WIDE.U32 R44, R49, R26, R44 ;  /* 0x0000001a312cd225 */ /* 0x000fca00078e002c */
[----:B------:R-:W-:Y:S02]  /*13f0*/  @!P5 IADD3 R29, R45, R27, RZ ;  /* 0x0000001b2d1dd210 */ /* 0x000fe40007ffe0ff */
[----:B------:R-:W0:Y:S02]  /*1400*/  @!P5 LDC.64 R26, c[0x0][0x220] ;  /* 0x00008800ff1adb82 */ /* 0x000e240000000a00 */
[----:B0-----:R-:W-:-:S04]  /*1410*/  @!P5 LEA R28, P6, R44, R26, 0x1 ;  /* 0x0000001a2c1cd211 */ /* 0x001fc800078c08ff */
[----:B------:R-:W-:Y:S02]  /*1420*/  @!P5 LEA.HI.X R29, R44, R27, R29, 0x1, P6 ;  /* 0x0000001b2c1dd211 */ /* 0x000fe400030f0c1d */
[----:B------:R-:W-:Y:S02]  /*1430*/  LOP3.LUT P6, RZ, R36, 0x100, RZ, 0xc0, !PT ;  /* 0x0000010024ff7812 */ /* 0x000fe400078cc0ff */
[----:B------:R-:W-:Y:S01]  /*1440*/  CS2R R26, SRZ ;  /* 0x00000000001a7805 */ /* 0x000fe2000001ff00 */
[----:B------:R-:W-:-:S10]  /*1450*/  FMUL.FTZ R51, R51, R51 ;  /* 0x0000003333337220 */ /* 0x000fd40000410000 */
[----:B------:R-:W2:Y:S01]  /*1460*/  @!P6 LDG.E R27, desc[UR10][R30.64] ;  /* 0x0000000a1e1be981 */ /* 0x000ea2000c1e1900 */
[----:B------:R-:W-:Y:S01]  /*1470*/  FFMA.FTZ R48, R48, R48, R51 ;  /* 0x0000003030307223 */ /* 0x000fe20000010033 */
[----:B------:R-:W-:Y:S02]  /*1480*/  IADD3 R49, R0, 0xe0, RZ ;  /* 0x000000e000317810 */ /* 0x000fe40007ffe0ff */
[----:B------:R0:W3:Y:S01]  /*1490*/  @!P5 LDG.E R26, desc[UR10][R28.64] ;  /* 0x0000000a1c1ad981 */ /* 0x0000e2000c1e1900 */
[----:B------:R-:W-:Y:S01]  /*14a0*/  FADD.FTZ R47, R47, R48 ;  /* 0x000000302f2f7221 */ /* 0x000fe20000010000 */
[----:B------:R-:W-:Y:S01]  /*14b0*/  ISETP.GE.U32.AND P5, PT, R49, UR12, PT ;  /* 0x0000000c31007c0c */ /* 0x000fe2000bfa6070 */
[--C-:B--2---:R-:W-:Y:S02]  /*14c0*/  HADD2.F32 R48, -RZ, R27.reuse.H0_H0 ;  /* 0x2000001bff307230 */ /* 0x104fe40000004100 */
[----:B------:R-:W-:-:S05]  /*14d0*/  HADD2.F32 R51, -RZ, R27.H1_H1 ;  /* 0x3000001bff337230 */ /* 0x000fca0000004100 */
[----:B------:R-:W-:-:S04]  /*14e0*/  FADD.FTZ R45, R48, R51 ;  /* 0x00000033302d7221 */ /* 0x000fc80000010000 */
[----:B------:R-:W-:Y:S01]  /*14f0*/  FADD.FTZ R46, R46, R45 ;  /* 0x0000002d2e2e7221 */ /* 0x000fe20000010000 */
[----:B------:R-:W-:-:S04]  /*1500*/  SHF.R.S32.HI R45, RZ, 0x1f, R49 ;  /* 0x0000001fff2d7819 */ /* 0x000fc80000011431 */
[----:B------:R-:W-:-:S04]  /*1510*/  ISETP.GE.AND.EX P5, PT, R45, UR13, PT, P5 ;  /* 0x0000000d2d007c0c */ /* 0x000fc8000bfa6350 */
[----:B------:R-:W-:-:S13]  /*1520*/  ISETP.GT.U32.OR P5, PT, R37, 0x1ff, P5 ;  /* 0x000001ff2500780c */ /* 0x000fda0002fa4470 */
[----:B0-----:R-:W0:Y:S01]  /*1530*/  @!P5 LDC.64 R28, c[0x0][0x270] ;  /* 0x00009c00ff1cdb82 */ /* 0x001e220000000a00 */
[----:B------:R-:W-:Y:S01]  /*1540*/  @!P5 MOV R44, R38 ;  /* 0x00000026002cd202 */ /* 0x000fe20000000f00 */
        /* <DEDUP_REMOVED lines=14> */
[----:B------:R0:W4:Y:S01]  /*1630*/  @!P5 LDG.E R28, desc[UR10][R30.64] ;  /* 0x0000000a1e1cd981 */ /* 0x000122000c1e1900 */
        /* <DEDUP_REMOVED lines=19> */
[----:B------:R-:W-:Y:S02]  /*1770*/  CS2R R30, SRZ ;  /* 0x00000000001e7805 */ /* 0x000fe4000001ff00 */
[----:B------:R-:W-:-:S04]  /*1780*/  LOP3.LUT P6, RZ, R36, 0x4, RZ, 0xc0, !PT ;  /* 0x0000000424ff7812 */ /* 0x000fc800078cc0ff */
[----:B------:R0:W2:Y:S01]  /*1790*/  @!P5 LDG.E R30, desc[UR10][R32.64] ;  /* 0x0000000a201ed981 */ /* 0x0000a2000c1e1900 */
[----:B------:R-:W-:Y:S01]  /*17a0*/  LOP3.LUT P5, RZ, R36, 0x8, RZ, 0xc0, !PT ;  /* 0x0000000824ff7812 */ /* 0x000fe200078ac0ff */
[----:B0-----:R-:W-:-:S12]  /*17b0*/  HFMA2.MMA R32, -RZ, RZ, 0, 0 ;  /* 0x00000000ff207435 */ /* 0x001fd800000001ff */
[----:B------:R-:W5:Y:S04]  /*17c0*/  @!P5 LDG.E R31, desc[UR10][R34.64] ;  /* 0x0000000a221fd981 */ /* 0x000f68000c1e1900 */
[----:B------:R-:W3:Y:S01]  /*17d0*/  @!P6 LDG.E R32, desc[UR10][R22.64] ;  /* 0x0000000a1620e981 */ /* 0x000ee2000c1e1900 */
[----:B------:R-:W-:-:S04]  /*17e0*/  FMUL.FTZ R51, R51, R51 ;  /* 0x0000003333337220 */ /* 0x000fc80000410000 */
[----:B------:R-:W-:-:S04]  /*17f0*/  FFMA.FTZ R48, R48, R48, R51 ;  /* 0x0000003030307223 */ /* 0x000fc80000010033 */
[----:B------:R-:W-:Y:S01]  /*1800*/  FADD.FTZ R47, R47, R48 ;  /* 0x000000302f2f7221 */ /* 0x000fe20000010000 */
[--C-:B-----5:R-:W-:Y:S02]  /*1810*/  HADD2.F32 R44, -RZ, R31.reuse.H0_H0 ;  /* 0x2000001fff2c7230 */ /* 0x120fe40000004100 */
[----:B------:R-:W-:Y:S02]  /*1820*/  HADD2.F32 R45, -RZ, R31.H1_H1 ;  /* 0x3000001fff2d7230 */ /* 0x000fe40000004100 */
[----:B---3--:R-:W-:-:S03]  /*1830*/  HADD2.F32 R33, -RZ, R32.H0_H0 ;  /* 0x20000020ff217230 */ /* 0x008fc60000004100 */
[----:B------:R-:W-:Y:S01]  /*1840*/  FADD.FTZ R49, R44, R45 ;  /* 0x0000002d2c317221 */ /* 0x000fe20000010000 */
[----:B------:R-:W-:Y:S02]  /*1850*/  HADD2.F32 R34, -RZ, R32.H1_H1 ;  /* 0x30000020ff227230 */ /* 0x000fe40000004100 */
[----:B------:R-:W-:-:S03]  /*1860*/  FMUL.FTZ R45, R45, R45 ;  /* 0x0000002d2d2d7220 */ /* 0x000fc60000410000 */
[----:B------:R-:W-:Y:S01]  /*1870*/  FADD.FTZ R35, R33, R34 ;  /* 0x0000002221237221 */ /* 0x000fe20000010000 */
[----:B------:R-:W-:Y:S01]  /*1880*/  FFMA.FTZ R44, R44, R44, R45 ;  /* 0x0000002c2c2c7223 */ /* 0x000fe2000001002d */
[----:B------:R-:W-:-:S03]  /*1890*/  FMUL.FTZ R34, R34, R34 ;  /* 0x0000002222227220 */ /* 0x000fc60000410000 */
[----:B------:R-:W-:Y:S01]  /*18a0*/  FADD.FTZ R44, R47, R44 ;  /* 0x0000002c2f2c7221 */ /* 0x000fe20000010000 */
[----:B------:R-:W-:-:S04]  /*18b0*/  FFMA.FTZ R33, R33, R33, R34 ;  /* 0x0000002121217223 */ /* 0x000fc80000010022 */
[----:B------:R-:W-:Y:S01]  /*18c0*/  FADD.FTZ R44, R44, R33 ;  /* 0x000000212c2c7221 */ /* 0x000fe20000010000 */
[----:B------:R-:W-:-:S06]  /*18d0*/  MOV R33, RZ ;  /* 0x000000ff00217202 */ /* 0x000fcc0000000f00 */
[----:B------:R-:W3:Y:S02]  /*18e0*/  @!P2 LDG.E R33, desc[UR10][R20.64] ;  /* 0x0000000a1421a981 */ /* 0x000ee4000c1e1900 */
[--C-:B---3--:R-:W-:Y:S02]  /*18f0*/  HADD2.F32 R34, -RZ, R33.reuse.H0_H0 ;  /* 0x20000021ff227230 */ /* 0x108fe40000004100 */
[----:B------:R-:W-:-:S05]  /*1900*/  HADD2.F32 R23, -RZ, R33.H1_H1 ;  /* 0x30000021ff177230 */ /* 0x000fca0000004100 */
[----:B------:R-:W-:Y:S01]  /*1910*/  FADD.FTZ R22, R34, R23 ;  /* 0x0000001722167221 */ /* 0x000fe20000010000 */
[----:B------:R-:W-:-:S04]  /*1920*/  FMUL.FTZ R23, R23, R23 ;  /* 0x0000001717177220 */ /* 0x000fc80000410000 */
[----:B------:R-:W-:Y:S01]  /*1930*/  FFMA.FTZ R23, R34, R34, R23 ;  /* 0x0000002222177223 */ /* 0x000fe20000010017 */
[----:B------:R-:W-:-:S10]  /*1940*/  HFMA2.MMA R34, -RZ, RZ, 0, 0 ;  /* 0x00000000ff227435 */ /* 0x000fd400000001ff */
[----:B------:R-:W3:Y:S01]  /*1950*/  @!P3 LDG.E R34, desc[UR10][R18.64] ;  /* 0x0000000a1222b981 */ /* 0x000ee2000c1e1900 */
[----:B------:R-:W-:-:S04]  /*1960*/  FADD.FTZ R46, R46, R49 ;  /* 0x000000312e2e7221 */ /* 0x000fc80000010000 */
[----:B------:R-:W-:-:S04]  /*1970*/  FADD.FTZ R35, R46, R35 ;  /* 0x000000232e237221 */ /* 0x000fc80000010000 */
[----:B------:R-:W-:Y:S01]  /*1980*/  FADD.FTZ R22, R35, R22 ;  /* 0x0000001623167221 */ /* 0x000fe20000010000 */
[--C-:B---3--:R-:W-:Y:S02]  /*1990*/  HADD2.F32 R35, -RZ, R34.reuse.H0_H0 ;  /* 0x20000022ff237230 */ /* 0x108fe40000004100 */
[----:B------:R-:W-:-:S05]  /*19a0*/  HADD2.F32 R20, -RZ, R34.H1_H1 ;  /* 0x30000022ff147230 */ /* 0x000fca0000004100 */
[----:B------:R-:W-:Y:S01]  /*19b0*/  FADD.FTZ R21, R35, R20 ;  /* 0x0000001423157221 */ /* 0x000fe20000010000 */
[----:B------:R-:W-:-:S04]  /*19c0*/  FMUL.FTZ R20, R20, R20 ;  /* 0x0000001414147220 */ /* 0x000fc80000410000 */
[----:B------:R-:W-:Y:S01]  /*19d0*/  FFMA.FTZ R20, R35, R35, R20 ;  /* 0x0000002323147223 */ /* 0x000fe20000010014 */
[----:B------:R-:W-:-:S06]  /*19e0*/  MOV R35, RZ ;  /* 0x000000ff00237202 */ /* 0x000fcc0000000f00 */
[----:B------:R0:W3:Y:S01]  /*19f0*/  @!P4 LDG.E R35, desc[UR10][R16.64] ;  /* 0x0000000a1023c981 */ /* 0x0000e2000c1e1900 */
[----:B------:R-:W-:Y:S01]  /*1a00*/  FADD.FTZ R23, R44, R23 ;  /* 0x000000172c177221 */ /* 0x000fe20000010000 */
[----:B------:R-:W-:-:S03]  /*1a10*/  FADD.FTZ R21, R22, R21 ;  /* 0x0000001516157221 */ /* 0x000fc60000010000 */
[----:B------:R-:W-:Y:S01]  /*1a20*/  FADD.FTZ R20, R23, R20 ;  /* 0x0000001417147221 */ /* 0x000fe20000010000 */
[----:B------:R-:W-:-:S05]  /*1a30*/  HADD2.F32 R23, -RZ, R26.H1_H1 ;  /* 0x3000001aff177230 */ /* 0x000fca0000004100 */
[----:B0-----:R-:W-:Y:S01]  /*1a40*/  FMUL.FTZ R17, R23, R23 ;  /* 0x0000001717117220 */ /* 0x001fe20000410000 */
[----:B------:R-:W0:Y:S01]  /*1a50*/  S2UR UR8, SR_CgaCtaId ;  /* 0x00000000000879c3 */ /* 0x000e220000008800 */
[----:B------:R-:W-:Y:S02]  /*1a60*/  UMOV UR7, 0x400 ;  /* 0x0000040000077882 */ /* 0x000fe40000000000 */
[----:B0-----:R-:W-:Y:S01]  /*1a70*/  ULEA UR7, UR8, UR7, 0x18 ;  /* 0x0000000708077291 */ /* 0x001fe2000f8ec03f */
[----:B------:R-:W-:Y:S01]  /*1a80*/  BSSY B0, `(.L_x_3878) ;  /* 0x0000067000007945 */ /* 0x000fe20003800000 */
[--C-:B---3--:R-:W-:Y:S02]  /*1a90*/  HADD2.F32 R45, -RZ, R35.reuse.H1_H1 ;  /* 0x30000023ff2d7230 */ /* 0x108fe40000004100 */
[----:B------:R-:W-:-:S03]  /*1aa0*/  HADD2.F32 R18, -RZ, R35.H0_H0 ;  /* 0x20000023ff127230 */ /* 0x000fc60000004100 */
[----:B------:R-:W-:Y:S02]  /*1ab0*/  FMUL.FTZ R19, R45, R45 ;  /* 0x0000002d2d137220 */ /* 0x000fe40000410000 */
[C---:B------:R-:W-:Y:S02]  /*1ac0*/  FADD.FTZ R22, R18.reuse, R45 ;  /* 0x0000002d12167221 */ /* 0x040fe40000010000 */
[----:B------:R-:W-:Y:S01]  /*1ad0*/  FFMA.FTZ R19, R18, R18, R19 ;  /* 0x0000001212137223 */ /* 0x000fe20000010013 */
[----:B------:R-:W-:Y:S02]  /*1ae0*/  HADD2.F32 R18, -RZ, R26.H0_H0 ;  /* 0x2000001aff127230 */ /* 0x000fe40000004100 */
[----:B------:R-:W-:Y:S01]  /*1af0*/  FADD.FTZ R21, R21, R22 ;  /* 0x0000001615157221 */ /* 0x000fe20000010000 */
[----:B------:R-:W-:Y:S02]  /*1b00*/  FADD.FTZ R19, R20, R19 ;  /* 0x0000001314137221 */ /* 0x000fe40000010000 */
[C---:B------:R-:W-:Y:S01]  /*1b10*/  FADD.FTZ R16, R18.reuse, R23 ;  /* 0x0000001712107221 */ /* 0x040fe20000010000 */
[----:B------:R-:W-:Y:S01]  /*1b20*/  FFMA.FTZ R18, R18, R18, R17 ;  /* 0x0000001212127223 */ /* 0x000fe20000010011 */
[----:B----4-:R-:W-:-:S02]  /*1b30*/  HADD2.F32 R20, -RZ, R28.H1_H1 ;  /* 0x3000001cff147230 */ /* 0x010fc40000004100 */
[----:B------:R-:W-:Y:S01]  /*1b40*/  HADD2.F32 R17, -RZ, R28.H0_H0 ;  /* 0x2000001cff117230 */ /* 0x000fe20000004100 */
[----:B------:R-:W0:Y:S01]  /*1b50*/  S2R R23, SR_LANEID ;  /* 0x0000000000177919 */ /* 0x000e220000000000 */
[----:B------:R-:W-:Y:S01]  /*1b60*/  FADD.FTZ R18, R19, R18 ;  /* 0x0000001213127221 */ /* 0x000fe20000010000 */
[----:B------:R-:W-:Y:S01]  /*1b70*/  FADD.FTZ R16, R21, R16 ;  /* 0x0000001015107221 */ /* 0x000fe20000010000 */
[----:B------:R-:W-:Y:S01]  /*1b80*/  FMUL.FTZ R22, R20, R20 ;  /* 0x0000001414167220 */ /* 0x000fe20000410000 */
[C---:B------:R-:W-:Y:S01]  /*1b90*/  FADD.FTZ R19, R17.reuse, R20 ;  /* 0x0000001411137221 */ /* 0x040fe20000010000 */
[--C-:B--2---:R-:W-:Y:S02]  /*1ba0*/  HADD2.F32 R20, -RZ, R30.reuse.H1_H1 ;  /* 0x3000001eff147230 */ /* 0x104fe40000004100 */
[----:B------:R-:W-:Y:S01]  /*1bb0*/  FFMA.FTZ R17, R17, R17, R22 ;  /* 0x0000001111117223 */ /* 0x000fe20000010016 */
[----:B------:R-:W-:Y:S01]  /*1bc0*/  FADD.FTZ R16, R16, R19 ;  /* 0x0000001310107221 */ /* 0x000fe20000010000 */
[----:B------:R-:W-:-:S02]  /*1bd0*/  HADD2.F32 R19, -RZ, R30.H0_H0 ;  /* 0x2000001eff137230 */ /* 0x000fc40000004100 */
[----:B------:R-:W-:Y:S01]  /*1be0*/  FMUL.FTZ R22, R20, R20 ;  /* 0x0000001414167220 */ /* 0x000fe20000410000 */
[----:B------:R-:W-:-:S03]  /*1bf0*/  FADD.FTZ R17, R18, R17 ;  /* 0x0000001112117221 */ /* 0x000fc60000010000 */
[C---:B------:R-:W-:Y:S01]  /*1c00*/  FFMA.FTZ R22, R19.reuse, R19, R22 ;  /* 0x0000001313167223 */ /* 0x040fe20000010016 */
        /* <DEDUP_REMOVED lines=41> */
[----:B------:R-:W1:Y:S01]  /*1ea0*/  LDS.128 R20, [UR7+0x20] ;  /* 0x00002007ff147984 */ /* 0x000e620008000c00 */
[----:B0-----:R-:W-:Y:S01]  /*1eb0*/  FADD.FTZ R37, R16, R18 ;  /* 0x0000001210257221 */ /* 0x001fe20000010000 */
[----:B------:R-:W-:-:S03]  /*1ec0*/  FADD.FTZ R16, R17, R19 ;  /* 0x0000001311107221 */ /* 0x000fc60000010000 */
[----:B-1----:R-:W-:Y:S01]  /*1ed0*/  FADD.FTZ R37, R37, R20 ;  /* 0x0000001425257221 */ /* 0x002fe20000010000 */
        /* <DEDUP_REMOVED lines=33> */
.L_x_3879:
[----:B------:R-:W-:Y:S05]  /*20f0*/  BSYNC B0 ;  /* 0x0000000000007941 */ /* 0x000fea0003800000 */
.L_x_3878:
[----:B------:R-:W0:Y:S02]  /*2100*/  LDC R22, c[0x0][0xc] ;  /* 0x00000300ff167b82 */ /* 0x000e240000000800 */
[----:B0-----:R-:W-:-:S13]  /*2110*/  ISETP.GE.U32.AND P6, PT, R22, 0x2, PT ;  /* 0x000000021600780c */ /* 0x001fda0003fc6070 */
[----:B------:R-:W-:Y:S05]  /*2120*/  @!P6 BRA `(.L_x_3880) ;  /* 0x0000001000a0e947 */ /* 0x000fea0003800000 */
[----:B------:R-:W0:Y:S01]  /*2130*/  S2R R20, SR_CTAID.Y ;  /* 0x0000000000147919 */ /* 0x000e220000002600 */
[----:B------:R-:W1:Y:S01]  /*2140*/  LDC R21, c[0x0][0x10] ;  /* 0x00000400ff157b82 */ /* 0x000e620000000800 */
[----:B------:R-:W-:-:S07]  /*2150*/  ULOP3.LUT UR7, UR4, 0x1, URZ, 0xc0, !UPT ;  /* 0x0000000104077892 */ /* 0x000fce000f8ec03f */
[----:B------:R-:W2:Y:S08]  /*2160*/  LDC.64 R18, c[0x0][0x240] ;  /* 0x00009000ff127b82 */ /* 0x000eb00000000a00 */
[----:B------:R-:W3:Y:S01]  /*2170*/  LDC.64 R44, c[0x0][0x248] ;  /* 0x00009200ff2c7b82 */ /* 0x000ee20000000a00 */
[----:B-1----:R-:W-:-:S05]  /*2180*/  IMAD R23, R21, UR7, RZ ;  /* 0x0000000715177c24 */ /* 0x002fca000f8e02ff */
[C---:B0-----:R-:W-:Y:S01]  /*2190*/  IADD3 R37, R23.reuse, R20, RZ ;  /* 0x0000001417257210 */ /* 0x041fe20007ffe0ff */
[----:B------:R-:W-:-:S04]  /*21a0*/  IMAD R23, R23, R22, RZ ;  /* 0x0000001617177224 */ /* 0x000fc800078e02ff */
[----:B--2---:R-:W-:Y:S01]  /*21b0*/  IMAD.WIDE.U32 R18, R37, 0x4, R18 ;  /* 0x0000000425127825 */ /* 0x004fe200078e0012 */
[----:B------:R-:W-:-:S05]  /*21c0*/  SHF.L.U32 R23, R23, 0x1, RZ ;  /* 0x0000000117177819 */ /* 0x000fca00000006ff */
[----:B---3--:R-:W-:Y:S01]  /*21d0*/  IMAD.WIDE R44, R23, 0x4, R44 ;  /* 0x00000004172c7825 */ /* 0x008fe200078e022c */
[----:B------:R-:W-:Y:S06]  /*21e0*/  @P5 BRA `(.L_x_3881) ;  /* 0x0000000000505947 */ /* 0x000fec0003800000 */
[----:B------:R-:W-:Y:S01]  /*21f0*/  ULOP3.LUT UP0, URZ, UR4, 0x2, URZ, 0xc0, !UPT ;  /* 0x00000002043f7892 */ /* 0x000fe2000f80c03f */
[----:B------:R-:W-:Y:S01]  /*2200*/  IMAD R47, R21, UR6, R20 ;  /* 0x00000006152f7c24 */ /* 0x000fe2000f8e0214 */
[----:B------:R-:W-:Y:S02]  /*2210*/  UMOV UR7, 0xffffffff ;  /* 0xffffffff00077882 */ /* 0x000fe40000000000 */
[----:B------:R-:W-:Y:S01]  /*2220*/  USEL UR7, UR7, 0x1, UP0 ;  /* 0x0000000107077887 */ /* 0x000fe20008000000 */
[----:B------:R-:W-:Y:S01]  /*2230*/  IMAD.WIDE.U32 R46, R47, 0x8, R44 ;  /* 0x000000082f2e7825 */ /* 0x000fe200078e002c */
[----:B------:R-:W-:-:S04]  /*2240*/  PLOP3.LUT P6, PT, PT, PT, UP0, 0x40, 0x0 ;  /* 0x000000000000781c */ /* 0x000fc80003fce808 */
[----:B------:R-:W-:Y:S01]  /*2250*/  SEL R48, R22, RZ, P6 ;  /* 0x000000ff16307207 */ /* 0x000fe20003000000 */
[----:B------:R0:W-:Y:S01]  /*2260*/  STG.E.64 desc[UR10][R46.64], R16 ;  /* 0x000000102e007986 */ /* 0x0001e2000c101b0a */
[----:B------:R-:W-:Y:S02]  /*2270*/  MOV R23, UR7 ;  /* 0x0000000700177c02 */ /* 0x000fe40008000f00 */
[----:B------:R-:W-:Y:S01]  /*2280*/  ISETP.NE.AND P6, PT, R48, -0x1, PT ;  /* 0xffffffff3000780c */ /* 0x000fe20003fc5270 */
[----:B------:R-:W-:Y:S06]  /*2290*/  MEMBAR.ALL.GPU ;  /* 0x0000000000007992 */ /* 0x000fec000000a000 */
[----:B------:R-:W-:-:S00]  /*22a0*/  ERRBAR ;  /* 0x00000000000079ab */ /* 0x000fc00000000000 */
[----:B------:R-:W-:Y:S06]  /*22b0*/  CGAERRBAR ;  /* 0x00000000000075ab */ /* 0x000fec0000000000 */
[----:B------:R0:W-:Y:S01]  /*22c0*/  REDG.E.ADD.S32.STRONG.GPU desc[UR10][R18.64], R23 ;  /* 0x000000171200798e */ /* 0x0001e2000c10e38a */
[----:B------:R-:W-:Y:S05]  /*22d0*/  @!P6 BRA `(.L_x_3881) ;  /* 0x000000000014e947 */ /* 0x000fea0003800000 */
.L_x_3882:
[----:B0-----:R-:W2:Y:S04]  /*22e0*/  LDG.E.STRONG.GPU R23, desc[UR10][R18.64] ;  /* 0x0000000a12177981 */ /* 0x001ea8000c1ef900 */
[----:B--2---:R-:W-:Y:S01]  /*22f0*/  CCTL.IVALL ;  /* 0x00000000ff00798f */ /* 0x004fe20002000000 */
[----:B------:R-:W-:Y:S05]  /*2300*/  YIELD ;  /* 0x0000000000007946 */ /* 0x000fea0003800000 */
[----:B------:R-:W-:-:S13]  /*2310*/  ISETP.NE.AND P6, PT, R23, R48, PT ;  /* 0x000000301700720c */ /* 0x000fda0003fc5270 */
[----:B------:R-:W-:Y:S05]  /*2320*/  @P6 BRA `(.L_x_3882) ;  /* 0xfffffffc00ec6947 */ /* 0x000fea000383ffff */
.L_x_3881:
        /* <DEDUP_REMOVED lines=18> */
[----:B------:R-:W0:Y:S01]  /*2450*/  S2UR UR8, SR_CTAID.X ;  /* 0x00000000000879c3 */ /* 0x000e220000002500 */
[----:B------:R-:W-:-:S11]  /*2460*/  UPLOP3.LUT UP0, UPT, UPT, UPT, UPT, 0x40, 0x0 ;  /* 0x000000000000789c */ /* 0x000fd60003f0e870 */
.L_x_3886:
        /* <DEDUP_REMOVED lines=117> */
.L_x_3885:
[----:B------:R-:W-:-:S06]  /*2bc0*/  UISETP.GT.AND UP1, UPT, UR7, 0x4, UPT ;  /* 0x000000040700788c */ /* 0x000fcc000bf24270 */
[----:B------:R-:W-:-:S13]  /*2bd0*/  PLOP3.LUT P6, PT, PT, PT, UP1, 0x40, 0x0 ;  /* 0x000000000000781c */ /* 0x000fda0003fce818 */
[----:B------:R-:W-:Y:S05]  /*2be0*/  @P6 BRA `(.L_x_3887) ;  /* 0x0000000000ec6947 */ /* 0x000fea0003800000 */
        /* <DEDUP_REMOVED lines=59> */
.L_x_3887:
[----:B------:R-:W-:-:S06]  /*2fa0*/  UISETP.NE.OR UP0, UPT, UR7, URZ, UP0 ;  /* 0x0000003f0700728c */ /* 0x000fcc0008705670 */
[----:B------:R-:W-:-:S13]  /*2fb0*/  PLOP3.LUT P6, PT, PT, PT, UP0, 0x80, 0x0 ;  /* 0x000000000000781c */ /* 0x000fda0003fcf008 */
[----:B------:R-:W-:Y:S05]  /*2fc0*/  @!P6 BRA `(.L_x_3883) ;  /* 0x000000000088e947 */ /* 0x000fea0003800000 */
.L_x_3884:
[----:B------:R-:W0:Y:S01]  /*2fd0*/  S2UR UR8, SR_CTAID.X ;  /* 0x00000000000879c3 */ /* 0x000e220000002500 */
[----:B------:R-:W-:Y:S01]  /*2fe0*/  NOP ;  /* 0x0000000000007918 */ /* 0x000fe20000000000 */
.L_x_3888:
        /* <DEDUP_REMOVED lines=32> */
.L_x_3883:
        /* <DEDUP_REMOVED lines=10> */
.L_x_3890:
[----:B------:R-:W-:Y:S05]  /*3290*/  BSYNC B0 ;  /* 0x0000000000007941 */ /* 0x000fea0003800000 */
.L_x_3889:
        /* <DEDUP_REMOVED lines=17> */
.L_x_3880:
[----:B0-----:R-:W0:Y:S01]  /*33b0*/  S2R R19, SR_TID.X ;  /* 0x0000000000137919 */ /* 0x001e220000002100 */
[----:B------:R-:W-:Y:S01]  /*33c0*/  ULDC.64 UR12, c[0x0][0x218] ;  /* 0x00008600000c7ab9 */ /* 0x000fe20000000a00 */
[----:B------:R-:W-:Y:S01]  /*33d0*/  P2R R18, PR, RZ, 0x1 ;  /* 0x00000001ff127803 */ /* 0x000fe20000000000 */
[----:B------:R-:W1:Y:S01]  /*33e0*/  S2UR UR8, SR_CgaCtaId ;  /* 0x00000000000879c3 */ /* 0x000e620000008800 */
[----:B------:R-:W-:Y:S01]  /*33f0*/  ISETP.EQ.U32.AND P6, PT, RZ, UR12, PT ;  /* 0x0000000cff007c0c */ /* 0x000fe2000bfc2070 */
[----:B------:R-:W-:Y:S01]  /*3400*/  UMOV UR7, 0x400 ;  /* 0x0000040000077882 */ /* 0x000fe20000000000 */
[----:B------:R-:W-:Y:S01]  /*3410*/  MOV R23, UR5 ;  /* 0x0000000500177c02 */ /* 0x000fe20008000f00 */
[----:B-1----:R-:W-:-:S03]  /*3420*/  ULEA UR7, UR8, UR7, 0x18 ;  /* 0x0000000708077291 */ /* 0x002fc6000f8ec03f */
[----:B------:R-:W-:Y:S01]  /*3430*/  ULDC UR8, c[0x0][0x2a4] ;  /* 0x0000a90000087ab9 */ /* 0x000fe20000000800 */
[----:B0-----:R-:W-:-:S04]  /*3440*/  LOP3.LUT P0, RZ, R19, UR6, RZ, 0xfc, !PT ;  /* 0x0000000613ff7c12 */ /* 0x001fc8000f80fcff */
[----:B------:R-:W-:Y:S01]  /*3450*/  ISETP.EQ.OR.EX P6, PT, RZ, UR13, P0, P6 ;  /* 0x0000000dff007c0c */ /* 0x000fe200087c2760 */
[----:B------:R-:W-:Y:S01]  /*3460*/  @!P5 STS.64 [UR7+0x98], R16 ;  /* 0x00009810ff00d988 */ /* 0x000fe20008000a07 */
[----:B------:R-:W-:Y:S01]  /*3470*/  ISETP.NE.AND P0, PT, R18, RZ, PT ;  /* 0x000000ff1200720c */ /* 0x000fe20003f05270 */
[----:B------:R-:W-:-:S10]  /*3480*/  ULDC.64 UR12, c[0x0][0x228] ;  /* 0x00008a00000c7ab9 */ /* 0x000fd40000000a00 */
[----:B------:R-:W0:Y:S01]  /*3490*/  @!P6 LDC.64 R20, c[0x0][0x218] ;  /* 0x00008600ff14eb82 */ /* 0x000e220000000a00 */
[----:B------:R-:W-:Y:S01]  /*34a0*/  @!P6 FMUL.FTZ R19, R17, UR8 ;  /* 0x000000081113ec20 */ /* 0x000fe20008410000 */
[----:B------:R-:W-:Y:S01]  /*34b0*/  @!P6 FMUL.FTZ R18, R16, UR8 ;  /* 0x000000081012ec20 */ /* 0x000fe20008410000 */
[----:B0-----:R-:W-:-:S05]  /*34c0*/  @!P6 IMAD.WIDE R22, R23, 0x8, R20 ;  /* 0x000000081716e825 */ /* 0x001fca00078e0214 */
[----:B------:R0:W-:Y:S01]  /*34d0*/  @!P6 STG.E.64 desc[UR10][R22.64], R18 ;  /* 0x000000121600e986 */ /* 0x0001e2000c101b0a */
[----:B------:R-:W-:Y:S08]  /*34e0*/  BAR.SYNC.DEFER_BLOCKING 0x0 ;  /* 0x0000000000007b1d */ /* 0x000ff00000010000 */
[----:B0-----:R-:W0:Y:S01]  /*34f0*/  LDC R23, c[0x0][0x294] ;  /* 0x0000a500ff177b82 */ /* 0x001e220000000800 */
[----:B------:R-:W1:Y:S02]  /*3500*/  LDS.64 R20, [UR7+0x98] ;  /* 0x00009807ff147984 */ /* 0x000e640008000a00 */
[----:B-1----:R-:W-:-:S05]  /*3510*/  FMUL.FTZ R20, R20, UR8 ;  /* 0x0000000814147c20 */ /* 0x002fca0008410000 */
[----:B------:R-:W-:Y:S02]  /*3520*/  R2UR UR7, R20 ;  /* 0x00000000140772ca */ /* 0x000fe400000e0000 */
[C---:B------:R-:W-:Y:S02]  /*3530*/  SHF.L.U32 R20, R42.reuse, 0x2, RZ ;  /* 0x000000022a147819 */ /* 0x040fe400000006ff */
[----:B------:R-:W-:-:S09]  /*3540*/  SHF.L.U64.HI R42, R42, 0x2, R43 ;  /* 0x000000022a2a7819 */ /* 0x000fd2000001022b */
[----:B------:R-:W-:-:S05]  /*3550*/  MOV R16, UR7 ;  /* 0x0000000700107c02 */ /* 0x000fca0008000f00 */
[----:B------:R-:W-:-:S04]  /*3560*/  FMUL.FTZ R16, R16, UR7 ;  /* 0x0000000710107c20 */ /* 0x000fc80008410000 */
[----:B------:R-:W-:-:S05]  /*3570*/  FFMA.FTZ R21, R21, UR8, -R16 ;  /* 0x0000000815157c23 */ /* 0x000fca0008010810 */
[----:B------:R-:W-:-:S13]  /*3580*/  FSETP.GTU.FTZ.AND P5, PT, R21, RZ, PT ;  /* 0x000000ff1500720b */ /* 0x000fda0003fbc000 */
[----:B------:R-:W-:Y:S01]  /*3590*/  VOTEU.ANY UP0, P5 ;  /* 0x00000000003f7886 */ /* 0x000fe20002800100 */
[----:B------:R-:W-:-:S04]  /*35a0*/  IADD3 R16, P5, R20, UR12, RZ ;  /* 0x0000000c14107c10 */ /* 0x000fc8000ffbe0ff */
[----:B------:R-:W-:Y:S01]  /*35b0*/  IADD3.X R17, R42, UR13, RZ, P5, !PT ;  /* 0x0000000d2a117c10 */ /* 0x000fe2000affe4ff */
[----:B------:R-:W-:Y:S01]  /*35c0*/  @UP0 ULDC UR8, c[0x0][0x238] ;  /* 0x00008e0000080ab9 */ /* 0x000fe20000000800 */
[----:B------:R-:W-:Y:S01]  /*35d0*/  PLOP3.LUT P5, PT, PT, PT, UP0, 0x80, 0x0 ;  /* 0x000000000000781c */ /* 0x000fe20003faf008 */
[----:B------:R-:W-:-:S03]  /*35e0*/  ULDC.64 UR12, c[0x0][0x230] ;  /* 0x00008c00000c7ab9 */ /* 0x000fc60000000a00 */
[----:B------:R-:W2:Y:S09]  /*35f0*/  LDG.E.64 R16, desc[UR10][R16.64] ;  /* 0x0000000a10107981 */ /* 0x000eb2000c1e1b00 */
[----:B------:R-:W-:Y:S01]  /*3600*/  @P5 FADD.FTZ R21, R21, UR8 ;  /* 0x0000000815155e21 */ /* 0x000fe20008010000 */
[----:B------:R-:W-:Y:S01]  /*3610*/  PLOP3.LUT P5, PT, PT, PT, UP0, 0x80, 0x0 ;  /* 0x000000000000781c */ /* 0x000fe20003faf008 */
[----:B------:R-:W1:Y:S01]  /*3620*/  S2R R22, SR_TID.X ;  /* 0x0000000000167919 */ /* 0x000e620000002100 */
[----:B------:R-:W-:-:S11]  /*3630*/  UMOV UR8, 0x3f800000 ;  /* 0x3f80000000087882 */ /* 0x000fd60000000000 */
[----:B------:R-:W3:Y:S01]  /*3640*/  @P5 MUFU.RSQ R21, R21 ;  /* 0x0000001500155308 */ /* 0x000ee20000001400 */
[----:B------:R-:W-:-:S04]  /*3650*/  IADD3 R18, P5, R20, UR12, RZ ;  /* 0x0000000c14127c10 */ /* 0x000fc8000ffbe0ff */
[----:B------:R-:W-:Y:S02]  /*3660*/  IADD3.X R19, R42, UR13, RZ, P5, !PT ;  /* 0x0000000d2a137c10 */ /* 0x000fe4000affe4ff */
[----:B------:R-:W-:-:S04]  /*3670*/  PLOP3.LUT P5, PT, PT, PT, UP0, 0x80, 0x0 ;  /* 0x000000000000781c */ /* 0x000fc80003faf008 */
[----:B------:R-:W2:Y:S01]  /*3680*/  LDG.E.64 R18, desc[UR10][R18.64] ;  /* 0x0000000a12127981 */ /* 0x000ea2000c1e1b00 */
[----:B------:R-:W-:-:S08]  /*3690*/  HADD2.F32 R20, -RZ, R10.H0_H0 ;  /* 0x2000000aff147230 */ /* 0x000fd00000004100 */
[----:B---3--:R-:W-:Y:S02]  /*36a0*/  @P5 R2UR UR8, R21 ;  /* 0x00000000150852ca */ /* 0x008fe400000e0000 */
[----:B------:R-:W-:Y:S01]  /*36b0*/  ISETP.NE.AND P5, PT, RZ, UR9, PT ;  /* 0x00000009ff007c0c */ /* 0x000fe2000bfa5270 */
[----:B------:R-:W-:Y:S02]  /*36c0*/  HADD2.F32 R21, -RZ, R10.H1_H1 ;  /* 0x3000000aff157230 */ /* 0x000fe40000004100 */
[----:B------:R-:W-:-:S03]  /*36d0*/  FADD.FTZ R10, R20, -UR7 ;  /* 0x80000007140a7e21 */ /* 0x000fc60008010000 */
[----:B------:R-:W-:Y:S01]  /*36e0*/  FADD.FTZ R20, R21, -UR7 ;  /* 0x8000000715147e21 */ /* 0x000fe20008010000 */
[----:B------:R-:W-:-:S04]  /*36f0*/  HADD2.F32 R42, -RZ, R11.H0_H0 ;  /* 0x2000000bff2a7230 */ /* 0x000fc80000004100 */
[----:B------:R-:W-:Y:S01]  /*3700*/  FMUL.FTZ R21, R10, UR8 ;  /* 0x000000080a157c20 */ /* 0x000fe20008410000 */
[----:B------:R-:W-:Y:S01]  /*3710*/  FMUL.FTZ R20, R20, UR8 ;  /* 0x0000000814147c20 */ /* 0x000fe20008410000 */
[----:B------:R-:W-:Y:S02]  /*3720*/  HADD2.F32 R37, -RZ, R11.H1_H1 ;  /* 0x3000000bff257230 */ /* 0x000fe40000004100 */
[----:B--2---:R-:W-:Y:S01]  /*3730*/  FFMA.FTZ R43, R16, R21, R18 ;  /* 0x00000015102b7223 */ /* 0x004fe20000010012 */
        /* <DEDUP_REMOVED lines=12> */
.L_x_3891:
[----:B------:R-:W-:Y:S01]  /*3800*/  LOP3.LUT P6, RZ, R36, 0x2, RZ, 0xc0, !PT ;  /* 0x0000000224ff7812 */ /* 0x000fe200078cc0ff */
[----:B------:R-:W-:-:S12]  /*3810*/  BSSY B0, `(.L_x_3892) ;  /* 0x000000e000007945 */ /* 0x000fd80003800000 */
        /* <DEDUP_REMOVED lines=13> */
.L_x_3893:
[----:B------:R-:W-:Y:S05]  /*38f0*/  BSYNC B0 ;  /* 0x0000000000007941 */ /* 0x000fea0003800000 */
.L_x_3892:
[----:B------:R-:W-:Y:S01]  /*3900*/  FADD.FTZ R42, R42, -UR7 ;  /* 0x800000072a2a7e21 */ /* 0x000fe20008010000 */
[----:B------:R-:W-:Y:S01]  /*3910*/  FADD.FTZ R37, R37, -UR7 ;  /* 0x8000000725257e21 */ /* 0x000fe20008010000 */
[--C-:B0-----:R-:W-:Y:S02]  /*3920*/  HADD2.F32 R43, -RZ, R12.reuse.H0_H0 ;  /* 0x2000000cff2b7230 */ /* 0x101fe40000004100 */
[----:B------:R-:W-:Y:S02]  /*3930*/  HADD2.F32 R44, -RZ, R12.H1_H1 ;  /* 0x3000000cff2c7230 */ /* 0x000fe40000004100 */
[----:B------:R-:W-:Y:S01]  /*3940*/  FMUL.FTZ R3, R42, UR8 ;  /* 0x000000082a037c20 */ /* 0x000fe20008410000 */
[----:B------:R-:W-:Y:S01]  /*3950*/  FMUL.FTZ R10, R37, UR8 ;  /* 0x00000008250a7c20 */ /* 0x000fe20008410000 */
[--C-:B------:R-:W-:Y:S02]  /*3960*/  HADD2.F32 R12, -RZ, R14.reuse.H0_H0 ;  /* 0x2000000eff0c7230 */ /* 0x100fe40000004100 */
[----:B------:R-:W-:Y:S01]  /*3970*/  FADD.FTZ R43, R43, -UR7 ;  /* 0x800000072b2b7e21 */ /* 0x000fe20008010000 */
[----:B------:R-:W-:-:S02]  /*3980*/  HADD2.F32 R14, -RZ, R14.H1_H1 ;  /* 0x3000000eff0e7230 */ /* 0x000fc40000004100 */
[----:B------:R-:W-:Y:S01]  /*3990*/  FADD.FTZ R44, R44, -UR7 ;  /* 0x800000072c2c7e21 */ /* 0x000fe20008010000 */
        /* <DEDUP_REMOVED lines=13> */
.L_x_3894:
        /* <DEDUP_REMOVED lines=14> */
.L_x_3896:
[----:B------:R-:W-:Y:S05]  /*3b50*/  BSYNC B0 ;  /* 0x0000000000007941 */ /* 0x000fea0003800000 */
.L_x_3895:
[----:B------:R-:W-:Y:S01]  /*3b60*/  FMUL.FTZ R43, R43, UR8 ;  /* 0x000000082b2b7c20 */ /* 0x000fe20008410000 */
[----:B------:R-:W-:Y:S01]  /*3b70*/  FMUL.FTZ R44, R44, UR8 ;  /* 0x000000082c2c7c20 */ /* 0x000fe20008410000 */
[----:B------:R-:W-:Y:S01]  /*3b80*/  FADD.FTZ R12, R12, -UR7 ;  /* 0x800000070c0c7e21 */ /* 0x000fe20008010000 */
[----:B------:R-:W-:Y:S01]  /*3b90*/  FADD.FTZ R14, R14, -UR7 ;  /* 0x800000070e0e7e21 */ /* 0x000fe20008010000 */
[----:B------:R-:W-:Y:S01]  /*3ba0*/  FFMA.FTZ R43, R16, R43, R18 ;  /* 0x0000002b102b7223 */ /* 0x000fe20000010012 */
[----:B------:R-:W-:Y:S01]  /*3bb0*/  FFMA.FTZ R44, R17, R44, R19 ;  /* 0x0000002c112c7223 */ /* 0x000fe20000010013 */
[----:B------:R-:W-:Y:S06]  /*3bc0*/  @!P5 BRA `(.L_x_3897) ;  /* 0x000000000028d947 */ /* 0x000fec0003800000 */
        /* <DEDUP_REMOVED lines=10> */
.L_x_3897:
[----:B------:R-:W-:Y:S04]  /*3c70*/  BSSY B0, `(.L_x_3898) ;  /* 0x000000e000007945 */ /* 0x000fe80003800000 */
[----:B------:R-:W-:Y:S05]  /*3c80*/  @P1 BRA `(.L_x_3899) ;  /* 0x0000000000301947 */ /* 0x000fea0003800000 */
[----:B------:R-:W-:Y:S01]  /*3c90*/  ULDC.64 UR12, c[0x0][0x270] ;  /* 0x00009c00000c7ab9 */ /* 0x000fe20000000a00 */
[----:B0-----:R-:W-:Y:S01]  /*3ca0*/  MOV R2, R38 ;  /* 0x0000002600027202 */ /* 0x001fe20000000f00 */
        /* <DEDUP_REMOVED lines=10> */
.L_x_3899:
[----:B------:R-:W-:Y:S05]  /*3d50*/  BSYNC B0 ;  /* 0x0000000000007941 */ /* 0x000fea0003800000 */
.L_x_3898:
[----:B0-----:R-:W-:Y:S01]  /*3d60*/  FMUL.FTZ R3, R12, UR8 ;  /* 0x000000080c037c20 */ /* 0x001fe20008410000 */
[----:B------:R-:W-:Y:S01]  /*3d70*/  FMUL.FTZ R14, R14, UR8 ;  /* 0x000000080e0e7c20 */ /* 0x000fe20008410000 */
[--C-:B------:R-:W-:Y:S02]  /*3d80*/  HADD2.F32 R12, -RZ, R24.reuse.H0_H0 ;  /* 0x20000018ff0c7230 */ /* 0x100fe40000004100 */
[----:B------:R-:W-:Y:S02]  /*3d90*/  HADD2.F32 R24, -RZ, R24.H1_H1 ;  /* 0x30000018ff187230 */ /* 0x000fe40000004100 */
[----:B------:R-:W-:Y:S01]  /*3da0*/  FFMA.FTZ R7, R16, R3, R18 ;  /* 0x0000000310077223 */ /* 0x000fe20000010012 */
[----:B------:R-:W-:Y:S01]  /*3db0*/  FFMA.FTZ R14, R17, R14, R19 ;  /* 0x0000000e110e7223 */ /* 0x000fe20000010013 */
        /* <DEDUP_REMOVED lines=11> */
.L_x_3900:
[----:B------:R-:W-:Y:S01]  /*3e70*/  LOP3.LUT P0, RZ, R36, 0x10, RZ, 0xc0, !PT ;  /* 0x0000001024ff7812 */ /* 0x000fe2000780c0ff */
[----:B------:R-:W-:-:S12]  /*3e80*/  BSSY B0, `(.L_x_3901) ;  /* 0x0000010000007945 */ /* 0x000fd80003800000 */
[----:B------:R-:W-:Y:S05]  /*3e90*/  @P0 BRA `(.L_x_3902) ;  /* 0x0000000000380947 */ /* 0x000fea0003800000 */
[----:B-1----:R-:W-:Y:S01]  /*3ea0*/  IADD3 R5, R0, 0x30, RZ ;  /* 0x0000003000057810 */ /* 0x002fe20007ffe0ff */
[----:B------:R-:W-:Y:S01]  /*3eb0*/  ULDC.64 UR12, c[0x0][0x270] ;  /* 0x00009c00000c7ab9 */ /* 0x000fe20000000a00 */
[----:B------:R-:W-:Y:S02]  /*3ec0*/  MOV R2, R38 ;  /* 0x0000002600027202 */ /* 0x000fe40000000f00 */
[----:B------:R-:W-:Y:S02]  /*3ed0*/  SHF.R.S32.HI R4, RZ, 0x1f, R5 ;  /* 0x0000001fff047819 */ /* 0x000fe40000011405 */
[----:B------:R-:W-:Y:S02]  /*3ee0*/  MOV R3, R41 ;  /* 0x0000002900037202 */ /* 0x000fe40000000f00 */
[----:B------:R-:W-:Y:S01]  /*3ef0*/  F2FP.F16.F32.PACK_AB R7, R14, R7 ;  /* 0x000000070e07723e */ /* 0x000fe200000000ff */
        /* <DEDUP_REMOVED lines=8> */
.L_x_3902:
[----:B------:R-:W-:Y:S05]  /*3f80*/  BSYNC B0 ;  /* 0x0000000000007941 */ /* 0x000fea0003800000 */
.L_x_3901:
[----:B------:R-:W-:Y:S01]  /*3f90*/  FADD.FTZ R2, R12, -UR7 ;  /* 0x800000070c027e21 */ /* 0x000fe20008010000 */
[----:B01----:R-:W-:Y:S01]  /*3fa0*/  FADD.FTZ R4, R24, -UR7 ;  /* 0x8000000718047e21 */ /* 0x003fe20008010000 */
[--C-:B------:R-:W-:Y:S02]  /*3fb0*/  HADD2.F32 R5, -RZ, R25.reuse.H0_H0 ;  /* 0x20000019ff057230 */ /* 0x100fe40000004100 */
        /* <DEDUP_REMOVED lines=20> */
.L_x_3903:
[----:B------:R-:W-:Y:S01]  /*4100*/  LOP3.LUT P0, RZ, R36, 0x20, RZ, 0xc0, !PT ;  /* 0x0000002024ff7812 */ /* 0x000fe2000780c0ff */
[----:B------:R-:W-:-:S12]  /*4110*/  BSSY B0, `(.L_x_3904) ;  /* 0x0000010000007945 */ /* 0x000fd80003800000 */
[----:B------:R-:W-:Y:S05]  /*4120*/  @P0 BRA `(.L_x_3905) ;  /* 0x0000000000380947 */ /* 0x000fea0003800000 */
[----:B------:R-:W-:Y:S01]  /*4130*/  IADD3 R5, R0, 0x40, RZ ;  /* 0x0000004000057810 */ /* 0x000fe20007ffe0ff */
        /* <DEDUP_REMOVED lines=13> */
.L_x_3905:
[----:B------:R-:W-:Y:S05]  /*4210*/  BSYNC B0 ;  /* 0x0000000000007941 */ /* 0x000fea0003800000 */
.L_x_3904:
[----:B------:R-:W-:Y:S01]  /*4220*/  FMUL.FTZ R3, R12, UR8 ;  /* 0x000000080c037c20 */ /* 0x000fe20008410000 */
[----:B------:R-:W-:Y:S01]  /*4230*/  FMUL.FTZ R14, R14, UR8 ;  /* 0x000000080e0e7c20 */ /* 0x000fe20008410000 */
[----:B------:R-:W-:Y:S01]  /*4240*/  FADD.FTZ R12, R20, -UR7 ;  /* 0x80000007140c7e21 */ /* 0x000fe20008010000 */
[----:B------:R-:W-:Y:S01]  /*4250*/  FADD.FTZ R20, R27, -UR7 ;  /* 0x800000071b147e21 */ /* 0x000fe20008010000 */
        /* <DEDUP_REMOVED lines=13> */
.L_x_3906:
        /* <DEDUP_REMOVED lines=17> */
.L_x_3908:
[----:B------:R-:W-:Y:S05]  /*4440*/  BSYNC B0 ;  /* 0x0000000000007941 */ /* 0x000fea0003800000 */
.L_x_3907:
[----:B------:R-:W-:Y:S01]  /*4450*/  FMUL.FTZ R3, R12, UR8 ;  /* 0x000000080c037c20 */ /* 0x000fe20008410000 */
[----:B------:R-:W-:Y:S01]  /*4460*/  FMUL.FTZ R20, R20, UR8 ;  /* 0x0000000814147c20 */ /* 0x000fe20008410000 */
[--C-:B------:R-:W-:Y:S02]  /*4470*/  HADD2.F32 R12, -RZ, R29.reuse.H0_H0 ;  /* 0x2000001dff0c7230 */ /* 0x100fe40000004100 */
[----:B------:R-:W-:Y:S02]  /*4480*/  HADD2.F32 R29, -RZ, R29.H1_H1 ;  /* 0x3000001dff1d7230 */ /* 0x000fe40000004100 */
        /* <DEDUP_REMOVED lines=13> */
.L_x_3909:
        /* <DEDUP_REMOVED lines=17> */
.L_x_3911:
[----:B------:R-:W-:Y:S05]  /*4670*/  BSYNC B0 ;  /* 0x0000000000007941 */ /* 0x000fea0003800000 */
.L_x_3910:
[----:B------:R-:W-:Y:S01]  /*4680*/  FADD.FTZ R2, R12, -UR7 ;  /* 0x800000070c027e21 */ /* 0x000fe20008010000 */
[----:B0-----:R-:W-:Y:S01]  /*4690*/  FADD.FTZ R4, R29, -UR7 ;  /* 0x800000071d047e21 */ /* 0x001fe20008010000 */
[--C-:B------:R-:W-:Y:S01]  /*46a0*/  HADD2.F32 R5, -RZ, R31.reuse.H0_H0 ;  /* 0x2000001fff057230 */ /* 0x100fe20000004100 */
[----:B------:R-:W-:Y:S01]  /*46b0*/  SHF.R.U32.HI R20, RZ, 0x5, R22 ;  /* 0x00000005ff147819 */ /* 0x000fe20000011616 */
[----:B------:R-:W-:Y:S02]  /*46c0*/  HADD2.F32 R14, -RZ, R31.H1_H1 ;  /* 0x3000001fff0e7230 */ /* 0x000fe40000004100 */
        /* <DEDUP_REMOVED lines=17> */
.L_x_3912:
        /* <DEDUP_REMOVED lines=17> */
.L_x_3914:
[----:B------:R-:W-:Y:S05]  /*48f0*/  BSYNC B0 ;  /* 0x0000000000007941 */ /* 0x000fea0003800000 */
.L_x_3913:
[----:B------:R-:W-:Y:S01]  /*4900*/  FMUL.FTZ R3, R12, UR8 ;  /* 0x000000080c037c20 */ /* 0x000fe20008410000 */
[----:B------:R-:W-:Y:S01]  /*4910*/  FMUL.FTZ R14, R14, UR8 ;  /* 0x000000080e0e7c20 */ /* 0x000fe20008410000 */
[--C-:B------:R-:W-:Y:S02]  /*4920*/  HADD2.F32 R12, -RZ, R32.reuse.H0_H0 ;  /* 0x20000020ff0c7230 */ /* 0x100fe40000004100 */
[----:B------:R-:W-:Y:S02]  /*4930*/  IMAD R20, R23, UR6, R20 ;  /* 0x0000000617147c24 */ /* 0x000fe4000f8e0214 */
[----:B0-----:R-:W-:Y:S01]  /*4940*/  FFMA.FTZ R7, R16, R3, R18 ;  /* 0x0000000310077223 */ /* 0x001fe20000010012 */
        /* <DEDUP_REMOVED lines=13> */
.L_x_3915:
        /* <DEDUP_REMOVED lines=17> */
.L_x_3917:
[----:B------:R-:W-:Y:S05]  /*4b30*/  BSYNC B0 ;  /* 0x0000000000007941 */ /* 0x000fea0003800000 */
.L_x_3916:
[----:B0-----:R-:W-:Y:S01]  /*4b40*/  FADD.FTZ R2, R12, -UR7 ;  /* 0x800000070c027e21 */ /* 0x001fe20008010000 */
[----:B------:R-:W-:Y:S01]  /*4b50*/  FADD.FTZ R3, R32, -UR7 ;  /* 0x8000000720037e21 */ /* 0x000fe20008010000 */
[----:B------:R-:W-:Y:S01]  /*4b60*/  ULDC.64 UR14, c[0x0][0x278] ;  /* 0x00009e00000e7ab9 */ /* 0x000fe20000000a00 */
[----:B------:R-:W-:Y:S01]  /*4b70*/  IADD3 R4, R20, 0xd0, RZ ;  /* 0x000000d014047810 */ /* 0x000fe20007ffe0ff */
[----:B------:R-:W-:Y:S01]  /*4b80*/  FMUL.FTZ R5, R2, UR8 ;  /* 0x0000000802057c20 */ /* 0x000fe20008410000 */
[----:B------:R-:W-:Y:S01]  /*4b90*/  FMUL.FTZ R10, R3, UR8 ;  /* 0x00000008030a7c20 */ /* 0x000fe20008410000 */
[C---:B------:R-:W-:Y:S02]  /*4ba0*/  IADD3 R3, R20.reuse, 0xe0, RZ ;  /* 0x000000e014037810 */ /* 0x040fe40007ffe0ff */
[----:B------:R-:W-:Y:S01]  /*4bb0*/  IADD3 R2, R20, 0xf0, RZ ;  /* 0x000000f014027810 */ /* 0x000fe20007ffe0ff */
        /* <DEDUP_REMOVED lines=13> */
.L_x_3918:
        /* <DEDUP_REMOVED lines=17> */
.L_x_3920:
[----:B------:R-:W-:Y:S05]  /*4da0*/  BSYNC B0 ;  /* 0x0000000000007941 */ /* 0x000fea0003800000 */
.L_x_3919:
[----:B0-----:R-:W-:Y:S01]  /*4db0*/  HADD2.F32 R5, -RZ, R33.H0_H0 ;  /* 0x20000021ff057230 */ /* 0x001fe20000004100 */
[----:B------:R-:W-:Y:S01]  /*4dc0*/  ISETP.GE.U32.AND P6, PT, R4, UR14, PT ;  /* 0x0000000e04007c0c */ /* 0x000fe2000bfc6070 */
[----:B------:R-:W-:Y:S01]  /*4dd0*/  HADD2.F32 R10, -RZ, R34.H0_H0 ;  /* 0x20000022ff0a7230 */ /* 0x000fe20000004100 */
[----:B------:R-:W-:Y:S01]  /*4de0*/  ISETP.GE.U32.AND P0, PT, R3, UR14, PT ;  /* 0x0000000e03007c0c */ /* 0x000fe2000bf06070 */
[----:B------:R-:W-:Y:S02]  /*4df0*/  HADD2.F32 R11, -RZ, R35.H0_H0 ;  /* 0x20000023ff0b7230 */ /* 0x000fe40000004100 */
[----:B------:R-:W-:Y:S01]  /*4e00*/  FADD.FTZ R5, R5, -UR7 ;  /* 0x8000000705057e21 */ /* 0x000fe20008010000 */
[----:B------:R-:W-:Y:S02]  /*4e10*/  HADD2.F32 R14, -RZ, R26.H0_H0 ;  /* 0x2000001aff0e7230 */ /* 0x000fe40000004100 */
[----:B------:R-:W-:Y:S01]  /*4e20*/  FADD.FTZ R10, R10, -UR7 ;  /* 0x800000070a0a7e21 */ /* 0x000fe20008010000 */
[----:B------:R-:W-:-:S02]  /*4e30*/  HADD2.F32 R20, -RZ, R28.H0_H0 ;  /* 0x2000001cff147230 */ /* 0x000fc40000004100 */
[----:B------:R-:W-:Y:S01]  /*4e40*/  FADD.FTZ R11, R11, -UR7 ;  /* 0x800000070b0b7e21 */ /* 0x000fe20008010000 */
[----:B------:R-:W-:Y:S02]  /*4e50*/  HADD2.F32 R24, -RZ, R30.H0_H0 ;  /* 0x2000001eff187230 */ /* 0x000fe40000004100 */
[----:B------:R-:W-:Y:S01]  /*4e60*/  FADD.FTZ R14, R14, -UR7 ;  /* 0x800000070e0e7e21 */ /* 0x000fe20008010000 */
[----:B------:R-:W-:Y:S01]  /*4e70*/  FMUL.FTZ R5, R5, UR8 ;  /* 0x0000000805057c20 */ /* 0x000fe20008410000 */
[----:B------:R-:W-:Y:S01]  /*4e80*/  FADD.FTZ R20, R20, -UR7 ;  /* 0x8000000714147e21 */ /* 0x000fe20008010000 */
[----:B------:R-:W-:Y:S01]  /*4e90*/  FMUL.FTZ R23, R10, UR8 ;  /* 0x000000080a177c20 */ /* 0x000fe20008410000 */
[----:B------:R-:W-:Y:S01]  /*4ea0*/  FADD.FTZ R24, R24, -UR7 ;  /* 0x8000000718187e21 */ /* 0x000fe20008010000 */
[----:B------:R-:W-:Y:S01]  /*4eb0*/  FMUL.FTZ R11, R11, UR8 ;  /* 0x000000080b0b7c20 */ /* 0x000fe20008410000 */
[----:B------:R-:W-:Y:S01]  /*4ec0*/  FMUL.FTZ R21, R14, UR8 ;  /* 0x000000080e157c20 */ /* 0x000fe20008410000 */
[----:B------:R-:W-:Y:S01]  /*4ed0*/  FMUL.FTZ R25, R20, UR8 ;  /* 0x0000000814197c20 */ /* 0x000fe20008410000 */
[----:B------:R-:W-:Y:S01]  /*4ee0*/  FMUL.FTZ R27, R24, UR8 ;  /* 0x00000008181b7c20 */ /* 0x000fe20008410000 */
[C-C-:B------:R-:W-:Y:S01]  /*4ef0*/  FFMA.FTZ R24, R16.reuse, R5, R18.reuse ;  /* 0x0000000510187223 */ /* 0x140fe20000010012 */
[C-C-:B------:R-:W-:Y:S01]  /*4f00*/  FFMA.FTZ R23, R16.reuse, R23, R18.reuse ;  /* 0x0000001710177223 */ /* 0x140fe20000010012 */
[C-C-:B------:R-:W-:Y:S01]  /*4f10*/  FFMA.FTZ R20, R16.reuse, R11, R18.reuse ;  /* 0x0000000b10147223 */ /* 0x140fe20000010012 */
[C-C-:B------:R-:W-:Y:S01]  /*4f20*/  FFMA.FTZ R10, R16.reuse, R21, R18.reuse ;  /* 0x00000015100a7223 */ /* 0x140fe20000010012 */
[C-C-:B------:R-:W-:Y:S01]  /*4f30*/  FFMA.FTZ R5, R16.reuse, R25, R18.reuse ;  /* 0x0000001910057223 */ /* 0x140fe20000010012 */
[----:B------:R-:W-:Y:S01]  /*4f40*/  FFMA.FTZ R16, R16, R27, R18 ;  /* 0x0000001b10107223 */ /* 0x000fe20000010012 */
[----:B------:R-:W-:Y:S01]  /*4f50*/  HADD2.F32 R14, -RZ, R34.H1_H1 ;  /* 0x30000022ff0e7230 */ /* 0x000fe20000004100 */
[----:B------:R-:W-:Y:S01]  /*4f60*/  ISETP.GE.U32.AND P1, PT, R2, UR14, PT ;  /* 0x0000000e02007c0c */ /* 0x000fe2000bf26070 */
[----:B------:R-:W-:Y:S01]  /*4f70*/  HADD2.F32 R18, -RZ, R35.H1_H1 ;  /* 0x30000023ff127230 */ /* 0x000fe20000004100 */
[----:B------:R-:W-:Y:S01]  /*4f80*/  SHF.R.S32.HI R12, RZ, 0x1f, R4 ;  /* 0x0000001fff0c7819 */ /* 0x000fe20000011404 */
[----:B------:R-:W-:Y:S01]  /*4f90*/  HADD2.F32 R21, -RZ, R26.H1_H1 ;  /* 0x3000001aff157230 */ /* 0x000fe20000004100 */
[----:B------:R-:W-:Y:S01]  /*4fa0*/  SHF.R.S32.HI R7, RZ, 0x1f, R3 ;  /* 0x0000001fff077819 */ /* 0x000fe20000011403 */
[----:B------:R-:W-:Y:S01]  /*4fb0*/  HADD2.F32 R25, -RZ, R28.H1_H1 ;  /* 0x3000001cff197230 */ /* 0x000fe20000004100 */
[----:B------:R-:W-:Y:S01]  /*4fc0*/  SHF.R.S32.HI R0, RZ, 0x1f, R2 ;  /* 0x0000001fff007819 */ /* 0x000fe20000011402 */
[----:B------:R-:W-:-:S02]  /*4fd0*/  HADD2.F32 R27, -RZ, R30.H1_H1 ;  /* 0x3000001eff1b7230 */ /* 0x000fc40000004100 */
[----:B------:R-:W-:Y:S01]  /*4fe0*/  FADD.FTZ R14, R14, -UR7 ;  /* 0x800000070e0e7e21 */ /* 0x000fe20008010000 */
[----:B------:R-:W-:Y:S01]  /*4ff0*/  HADD2.F32 R11, -RZ, R33.H1_H1 ;  /* 0x30000021ff0b7230 */ /* 0x000fe20000004100 */
[----:B------:R-:W-:Y:S01]  /*5000*/  ISETP.GE.AND.EX P6, PT, R12, UR15, PT, P6 ;  /* 0x0000000f0c007c0c */ /* 0x000fe2000bfc6360 */
[----:B------:R-:W-:Y:S01]  /*5010*/  FADD.FTZ R18, R18, -UR7 ;  /* 0x8000000712127e21 */ /* 0x000fe20008010000 */
[----:B------:R-:W-:Y:S01]  /*5020*/  ISETP.GE.AND.EX P0, PT, R7, UR15, PT, P0 ;  /* 0x0000000f07007c0c */ /* 0x000fe2000bf06300 */
[----:B------:R-:W-:Y:S01]  /*5030*/  FADD.FTZ R21, R21, -UR7 ;  /* 0x8000000715157e21 */ /* 0x000fe20008010000 */
[----:B------:R-:W-:Y:S01]  /*5040*/  ISETP.GE.AND.EX P1, PT, R0, UR15, PT, P1 ;  /* 0x0000000f00007c0c */ /* 0x000fe2000bf26310 */
[----:B------:R-:W-:Y:S01]  /*5050*/  FADD.FTZ R25, R25, -UR7 ;  /* 0x8000000719197e21 */ /* 0x000fe20008010000 */
[----:B------:R-:W-:Y:S01]  /*5060*/  FADD.FTZ R27, R27, -UR7 ;  /* 0x800000071b1b7e21 */ /* 0x000fe20008010000 */
[----:B------:R-:W-:Y:S01]  /*5070*/  FADD.FTZ R11, R11, -UR7 ;  /* 0x800000070b0b7e21 */ /* 0x000fe20008010000 */
[----:B------:R-:W-:Y:S01]  /*5080*/  FMUL.FTZ R14, R14, UR8 ;  /* 0x000000080e0e7c20 */ /* 0x000fe20008410000 */
[----:B------:R-:W-:Y:S01]  /*5090*/  ISETP.GT.U32.OR P6, PT, R22, 0x1ff, P6 ;  /* 0x000001ff1600780c */ /* 0x000fe200037c4470 */
[----:B------:R-:W-:Y:S01]  /*50a0*/  FMUL.FTZ R26, R18, UR8 ;  /* 0x00000008121a7c20 */ /* 0x000fe20008410000 */
[C---:B------:R-:W-:Y:S01]  /*50b0*/  ISETP.GT.U32.OR P0, PT, R22.reuse, 0x1ff, P0 ;  /* 0x000001ff1600780c */ /* 0x040fe20000704470 */
[----:B------:R-:W-:Y:S01]  /*50c0*/  FMUL.FTZ R28, R21, UR8 ;  /* 0x00000008151c7c20 */ /* 0x000fe20008410000 */
[----:B------:R-:W-:Y:S01]  /*50d0*/  ISETP.GT.U32.OR P1, PT, R22, 0x1ff, P1 ;  /* 0x000001ff1600780c */ /* 0x000fe20000f24470 */
        /* <DEDUP_REMOVED lines=20> */
.L_x_3921:
        /* <DEDUP_REMOVED lines=14> */
.L_x_3923:
[----:B------:R-:W-:Y:S05]  /*5300*/  BSYNC B0 ;  /* 0x0000000000007941 */ /* 0x000fea0003800000 */
.L_x_3922:
        /* <DEDUP_REMOVED lines=11> */
.L_x_3924:
[----:B------:R-:W-:Y:S04]  /*53c0*/  BSSY B0, `(.L_x_3925) ;  /* 0x000000f000007945 */ /* 0x000fe80003800000 */
[----:B------:R-:W-:Y:S05]  /*53d0*/  @P3 BRA `(.L_x_3926) ;  /* 0x0000000000343947 */ /* 0x000fea0003800000 */
[----:B------:R-:W-:Y:S01]  /*53e0*/  SHF.R.S32.HI R9, RZ, 0x1f, R8 ;  /* 0x0000001fff097819 */ /* 0x000fe20000011408 */
[----:B------:R-:W-:Y:S01]  /*53f0*/  ULDC.64 UR12, c[0x0][0x270] ;  /* 0x00009c00000c7ab9 */ /* 0x000fe20000000a00 */
[----:B0-----:R-:W-:Y:S02]  /*5400*/  MOV R26, R38 ;  /* 0x00000026001a7202 */ /* 0x001fe40000000f00 */
        /* <DEDUP_REMOVED lines=10> */
.L_x_3926:
[----:B------:R-:W-:Y:S05]  /*54b0*/  BSYNC B0 ;  /* 0x0000000000007941 */ /* 0x000fea0003800000 */
.L_x_3925:
        /* <DEDUP_REMOVED lines=11> */
.L_x_3927:
[----:B------:R-:W-:Y:S04]  /*5570*/  BSSY B0, `(.L_x_3928) ;  /* 0x000000e000007945 */ /* 0x000fe80003800000 */
[----:B------:R-:W-:Y:S05]  /*5580*/  @P4 BRA `(.L_x_3929) ;  /* 0x0000000000304947 */ /* 0x000fea0003800000 */
[----:B------:R-:W-:Y:S01]  /*5590*/  ULDC.64 UR12, c[0x0][0x270] ;  /* 0x00009c00000c7ab9 */ /* 0x000fe20000000a00 */
[----:B-1----:R-:W-:Y:S01]  /*55a0*/  MOV R8, R38 ;  /* 0x0000002600087202 */ /* 0x002fe20000000f00 */
[----:B------:R-:W-:Y:S01]  /*55b0*/  IMAD R6, R15, UR12, RZ ;  /* 0x0000000c0f067c24 */ /* 0x000fe2000f8e02ff */
[----:B------:R-:W-:Y:S02]  /*55c0*/  MOV R9, R41 ;  /* 0x0000002900097202 */ /* 0x000fe40000000f00 */
        /* <DEDUP_REMOVED lines=8> */
.L_x_3929:
[----:B------:R-:W-:Y:S05]  /*5650*/  BSYNC B0 ;  /* 0x0000000000007941 */ /* 0x000fea0003800000 */
.L_x_3928:
[----:B------:R-:W-:Y:S05]  /*5660*/  @!P5 BRA `(.L_x_3930) ;  /* 0x000000000028d947 */ /* 0x000fea0003800000 */
[----:B------:R-:W-:Y:S01]  /*5670*/  FMUL.FTZ R6, R10, -1.4426950216293334961 ;  /* 0xbfb8aa3b0a067820 */ /* 0x000fe20000410000 */
[----:B------:R-:W-:-:S05]  /*5680*/  FMUL.FTZ R13, R21, -1.4426950216293334961 ;  /* 0xbfb8aa3b150d7820 */ /* 0x000fca0000410000 */
[----:B------:R-:W1:Y:S08]  /*5690*/  MUFU.EX2 R6, R6 ;  /* 0x0000000600067308 */ /* 0x000e700000000800 */
[----:B------:R-:W3:Y:S01]  /*56a0*/  MUFU.EX2 R13, R13 ;  /* 0x0000000d000d7308 */ /* 0x000ee20000000800 */
[----:B-12---:R-:W-:-:S07]  /*56b0*/  FADD.FTZ R8, R6, 1 ;  /* 0x3f80000006087421 */ /* 0x006fce0000010000 */
[----:B------:R-:W1:Y:S01]  /*56c0*/  MUFU.RCP R9, R8 ;  /* 0x0000000800097308 */ /* 0x000e620000001000 */
[----:B---3--:R-:W-:-:S07]  /*56d0*/  FADD.FTZ R15, R13, 1 ;  /* 0x3f8000000d0f7421 */ /* 0x008fce0000010000 */
[----:B------:R-:W2:Y:S01]  /*56e0*/  MUFU.RCP R18, R15 ;  /* 0x0000000f00127308 */ /* 0x000ea20000001000 */
[----:B-1----:R-:W-:Y:S01]  /*56f0*/  FMUL.FTZ R10, R10, R9 ;  /* 0x000000090a0a7220 */ /* 0x002fe20000410000 */
[----:B--2---:R-:W-:-:S07]  /*5700*/  FMUL.FTZ R21, R21, R18 ;  /* 0x0000001215157220 */ /* 0x004fce0000410000 */
.L_x_3930:
[----:B------:R-:W-:Y:S04]  /*5710*/  BSSY B0, `(.L_x_3931) ;  /* 0x000000e000007945 */ /* 0x000fe80003800000 */
[----:B------:R-:W-:Y:S05]  /*5720*/  @P6 BRA `(.L_x_3932) ;  /* 0x0000000000306947 */ /* 0x000fea0003800000 */
[----:B------:R-:W-:Y:S01]  /*5730*/  ULDC.64 UR12, c[0x0][0x270] ;  /* 0x00009c00000c7ab9 */ /* 0x000fe20000000a00 */
[----:B-12---:R-:W-:Y:S01]  /*5740*/  MOV R8, R38 ;  /* 0x0000002600087202 */ /* 0x006fe20000000f00 */
        /* <DEDUP_REMOVED lines=10> */
.L_x_3932:
[----:B------:R-:W-:Y:S05]  /*57f0*/  BSYNC B0 ;  /* 0x0000000000007941 */ /* 0x000fea0003800000 */
.L_x_3931:
[----:B------:R-:W-:Y:S05]  /*5800*/  @!P5 BRA `(.L_x_3933) ;  /* 0x000000000028d947 */ /* 0x000fea0003800000 */
[----:B------:R-:W-:Y:S01]  /*5810*/  FMUL.FTZ R4, R5, -1.4426950216293334961 ;  /* 0xbfb8aa3b05047820 */ /* 0x000fe20000410000 */
[----:B-123--:R-:W-:-:S05]  /*5820*/  FMUL.FTZ R8, R14, -1.4426950216293334961 ;  /* 0xbfb8aa3b0e087820 */ /* 0x00efca0000410000 */
[----:B------:R-:W1:Y:S08]  /*5830*/  MUFU.EX2 R4, R4 ;  /* 0x0000000400047308 */ /* 0x000e700000000800 */
[----:B------:R-:W2:Y:S01]  /*5840*/  MUFU.EX2 R8, R8 ;  /* 0x0000000800087308 */ /* 0x000ea20000000800 */
[----:B-1----:R-:W-:-:S07]  /*5850*/  FADD.FTZ R6, R4, 1 ;  /* 0x3f80000004067421 */ /* 0x002fce0000010000 */
[----:B------:R-:W1:Y:S01]  /*5860*/  MUFU.RCP R6, R6 ;  /* 0x0000000600067308 */ /* 0x000e620000001000 */
[----:B--2---:R-:W-:-:S07]  /*5870*/  FADD.FTZ R9, R8, 1 ;  /* 0x3f80000008097421 */ /* 0x004fce0000010000 */
[----:B------:R-:W2:Y:S01]  /*5880*/  MUFU.RCP R9, R9 ;  /* 0x0000000900097308 */ /* 0x000ea20000001000 */
[----:B-1----:R-:W-:Y:S01]  /*5890*/  FMUL.FTZ R5, R5, R6 ;  /* 0x0000000605057220 */ /* 0x002fe20000410000 */
[----:B--2---:R-:W-:-:S07]  /*58a0*/  FMUL.FTZ R14, R14, R9 ;  /* 0x000000090e0e7220 */ /* 0x004fce0000410000 */
.L_x_3933:
[----:B------:R-:W-:Y:S04]  /*58b0*/  BSSY B0, `(.L_x_3934) ;  /* 0x000000e000007945 */ /* 0x000fe80003800000 */
[----:B------:R-:W-:Y:S05]  /*58c0*/  @P0 BRA `(.L_x_3935) ;  /* 0x0000000000300947 */ /* 0x000fea0003800000 */
[----:B------:R-:W-:Y:S01]  /*58d0*/  ULDC.64 UR12, c[0x0][0x270] ;  /* 0x00009c00000c7ab9 */ /* 0x000fe20000000a00 */
[----:B------:R-:W-:Y:S01]  /*58e0*/  MOV R6, R38 ;  /* 0x0000002600067202 */ /* 0x000fe20000000f00 */
[----:B------:R-:W-:Y:S01]  /*58f0*/  IMAD R4, R7, UR12, RZ ;  /* 0x0000000c07047c24 */ /* 0x000fe2000f8e02ff */
[----:B------:R-:W-:Y:S02]  /*5900*/  MOV R7, R41 ;  /* 0x0000002900077202 */ /* 0x000fe40000000f00 */
[----:B------:R-:W-:Y:S01]  /*5910*/  F2FP.F16.F32.PACK_AB R5, R14, R5 ;  /* 0x000000050e05723e */ /* 0x000fe200000000ff */
[----:B-123--:R-:W-:-:S04]  /*5920*/  IMAD.WIDE.U32 R8, R3, UR12, R6 ;  /* 0x0000000c03087c25 */ /* 0x00efc8000f8e0006 */
[----:B------:R-:W-:Y:S01]  /*5930*/  IMAD R3, R3, UR13, R4 ;  /* 0x0000000d03037c24 */ /* 0x000fe2000f8e0204 */
[----:B------:R-:W-:Y:S02]  /*5940*/  ULDC.64 UR12, c[0x0][0x210] ;  /* 0x00008400000c7ab9 */ /* 0x000fe40000000a00 */
[----:B------:R-:W-:Y:S02]  /*5950*/  LEA R6, P0, R8, UR12, 0x1 ;  /* 0x0000000c08067c11 */ /* 0x000fe4000f8008ff */
[----:B------:R-:W-:-:S04]  /*5960*/  IADD3 R3, R9, R3, RZ ;  /* 0x0000000309037210 */ /* 0x000fc80007ffe0ff */
[----:B------:R-:W-:-:S05]  /*5970*/  LEA.HI.X R7, R8, UR13, R3, 0x1, P0 ;  /* 0x0000000d08077c11 */ /* 0x000fca00080f0c03 */
[----:B------:R4:W-:Y:S02]  /*5980*/  STG.E desc[UR10][R6.64], R5 ;  /* 0x0000000506007986 */ /* 0x0009e4000c10190a */
.L_x_3935:
[----:B------:R-:W-:Y:S05]  /*5990*/  BSYNC B0 ;  /* 0x0000000000007941 */ /* 0x000fea0003800000 */
.L_x_3934:
[----:B------:R-:W-:Y:S05]  /*59a0*/  @!P5 BRA `(.L_x_3936) ;  /* 0x000000000028d947 */ /* 0x000fea0003800000 */
[----:B------:R-:W-:Y:S01]  /*59b0*/  FMUL.FTZ R3, R16, -1.4426950216293334961 ;  /* 0xbfb8aa3b10037820 */ /* 0x000fe20000410000 */
[----:B----4-:R-:W-:-:S05]  /*59c0*/  FMUL.FTZ R6, R11, -1.4426950216293334961 ;  /* 0xbfb8aa3b0b067820 */ /* 0x010fca0000410000 */
[----:B------:R-:W4:Y:S08]  /*59d0*/  MUFU.EX2 R3, R3 ;  /* 0x0000000300037308 */ /* 0x000f300000000800 */
[----:B------:R-:W5:Y:S01]  /*59e0*/  MUFU.EX2 R6, R6 ;  /* 0x0000000600067308 */ /* 0x000f620000000800 */
[----:B----4-:R-:W-:-:S07]  /*59f0*/  FADD.FTZ R4, R3, 1 ;  /* 0x3f80000003047421 */ /* 0x010fce0000010000 */
[----:B------:R-:W4:Y:S01]  /*5a00*/  MUFU.RCP R5, R4 ;  /* 0x0000000400057308 */ /* 0x000f220000001000 */
[----:B-----5:R-:W-:-:S07]  /*5a10*/  FADD.FTZ R7, R6, 1 ;  /* 0x3f80000006077421 */ /* 0x020fce0000010000 */
[----:B-123--:R-:W1:Y:S01]  /*5a20*/  MUFU.RCP R8, R7 ;  /* 0x0000000700087308 */ /* 0x00ee620000001000 */
[----:B----4-:R-:W-:Y:S01]  /*5a30*/  FMUL.FTZ R16, R16, R5 ;  /* 0x0000000510107220 */ /* 0x010fe20000410000 */
[----:B-1----:R-:W-:-:S07]  /*5a40*/  FMUL.FTZ R11, R11, R8 ;  /* 0x000000080b0b7220 */ /* 0x002fce0000410000 */
.L_x_3936:
[----:B------:R-:W-:Y:S04]  /*5a50*/  BSSY B0, `(.L_x_3937) ;  /* 0x000000d000007945 */ /* 0x000fe80003800000 */
[----:B------:R-:W-:Y:S05]  /*5a60*/  @P1 BRA `(.L_x_3938) ;  /* 0x00000000002c1947 */ /* 0x000fea0003800000 */
        /* <DEDUP_REMOVED lines=11> */
.L_x_3938:
[----:B------:R-:W-:Y:S05]  /*5b20*/  BSYNC B0 ;  /* 0x0000000000007941 */ /* 0x000fea0003800000 */
.L_x_3937:
        /* <DEDUP_REMOVED lines=9> */
[----:B------:R-:W-:Y:S05]  /*5bc0*/  EXIT ;  /* 0x000000000000794d */ /* 0x000fea0003800000 */
.L_x_3940:
        /* <DEDUP_REMOVED lines=11> */
.L_x_5266:


//--------------------- .text._Z35group_norm_nhwc_fwd_one_pass_kernelI11Fp16IOFp32WLi512ELi64ELi512EEv26Group_norm_nhwc_fwd_params --------------------------
	.section	.text._Z35group_norm_nhwc_fwd_one_pass_kernelI11Fp16IOFp32WLi512ELi64ELi512EEv26Group_norm_nhwc_fwd_params,"ax",@progbits
	.align	128
        .global         _Z35group_norm_nhwc_fwd_one_pass_kernelI11Fp16IOFp32WLi512ELi64ELi512EEv26Group_norm_nhwc_fwd_params
        .type           _Z35group_norm_nhwc_fwd_one_pass_kernelI11Fp16IOFp32WLi512ELi64ELi512EEv26Group_norm_nhwc_fwd_params,@function
        .size           _Z35group_norm_nhwc_fwd_one_pass_kernelI11Fp16IOFp32WLi512ELi64ELi512EEv26Group_norm_nhwc_fwd_params,(.L_x_5267 - _Z35group_norm_nhwc_fwd_one_pass_kernelI11Fp16IOFp32WLi512ELi64ELi512EEv26Group_norm_nhwc_fwd_params)
        .other          _Z35group_norm_nhwc_fwd_one_pass_kernelI11Fp16IOFp32WLi512ELi64ELi512EEv26Group_norm_nhwc_fwd_params,@"STO_CUDA_ENTRY STV_DEFAULT"
_Z35group_norm_nhwc_fwd_one_pass_kernelI11Fp16IOFp32WLi512ELi64ELi512EEv26Group_norm_nhwc_fwd_params:
.text._Z35group_norm_nhwc_fwd_one_pass_kernelI11Fp16IOFp32WLi512ELi64ELi512EEv26Group_norm_nhwc_fwd_params:
        /* <DEDUP_REMOVED lines=13> */
[----:B------:R-:W-:Y:S01]  /*00d0*/  HFMA2.MMA R76, -RZ, RZ, 0, 0 ;  /* 0x00000000ff4c7435 */ /* 0x000fe200000001ff */
[----:B------:R-:W-:Y:S01]  /*00e0*/  ULDC.U8 UR9, c[0x0][0x28c] ;  /* 0x0000a30000097ab9 */ /* 0x000fe20000000000 */
[----:B------:R-:W-:-:S03]  /*00f0*/  ULDC.64 UR6, c[0x0][0x208] ;  /* 0x0000820000067ab9 */ /* 0x000fc60000000a00 */
[----:B------:R-:W1:Y:S01]  /*0100*/  LDC R2, c[0x0][0x294] ;  /* 0x0000a500ff027b82 */ /* 0x000e620000000800 */
[----:B0-----:R-:W-:Y:S02]  /*0110*/  SHF.R.U32.HI R59, RZ, 0x5, R3 ;  /* 0x00000005ff3b7819 */ /* 0x001fe40000011603 */
[----:B------:R-:W-:-:S03]  /*0120*/  ISETP.GE.U32.AND P4, PT, R3, 0x200, PT ;  /* 0x000002000300780c */ /* 0x000fc60003f86070 */
[----:B-1----:R-:W-:-:S05]  /*0130*/  IMAD R59, R2, UR8, R59 ;  /* 0x00000008023b7c24 */ /* 0x002fca000f8e023b */
[C---:B------:R-:W-:Y:S02]  /*0140*/  IADD3 R2, R59.reuse, 0x100, RZ ;  /* 0x000001003b027810 */ /* 0x040fe40007ffe0ff */
[----:B------:R-:W-:Y:S02]  /*0150*/  IADD3 R3, R59, 0x110, RZ ;  /* 0x000001103b037810 */ /* 0x000fe40007ffe0ff */
[----:B------:R-:W-:Y:S02]  /*0160*/  ISETP.LT.U32.AND P0, PT, R2, UR4, PT ;  /* 0x0000000402007c0c */ /* 0x000fe4000bf01070 */
[----:B------:R-:W-:Y:S02]  /*0170*/  SHF.R.S32.HI R5, RZ, 0x1f, R2 ;  /* 0x0000001fff057819 */ /* 0x000fe40000011402 */
        /* <DEDUP_REMOVED lines=40> */
[----:B------:R-:W-:Y:S02]  /*0400*/  SHF.R.S32.HI R12, RZ, 0x1f, R10 ;  /* 0x0000001fff0c7819 */ /* 0x000fe4000001140a */
[C---:B------:R-:W-:Y:S01]  /*0410*/  IADD3 R120, R59.reuse, 0x10, RZ ;  /* 0x000000103b787810 */ /* 0x040fe20007ffe0ff */
[----:B------:R0:W-:Y:S01]  /*0420*/  STL [R1+0x2c], R18 ;  /* 0x00002c1201007387 */ /* 0x0001e20000100800 */
[----:B------:R-:W-:Y:S02]  /*0430*/  IADD3 R119, R59, 0x20, RZ ;  /* 0x000000203b777810 */ /* 0x000fe40007ffe0ff */
[----:B------:R-:W-:-:S02]  /*0440*/  @P0 LOP3.LUT R19, R19, 0x80000, RZ, 0xfc, !PT ;  /* 0x0008000013130812 */ /* 0x000fc400078efcff */
[----:B------:R-:W-:Y:S02]  /*0450*/  ISETP.LT.U32.AND P0, PT, R9, UR4, PT ;  /* 0x0000000409007c0c */ /* 0x000fe4000bf01070 */
[----:B------:R-:W-:Y:S02]  /*0460*/  LOP3.LUT R19, R19, 0xfffbffff, RZ, 0xc0, !PT ;  /* 0xfffbffff13137812 */ /* 0x000fe400078ec0ff */
[----:B------:R-:W-:Y:S02]  /*0470*/  ISETP.LT.AND.EX P0, PT, R11, UR5, !P4, P0 ;  /* 0x000000050b007c0c */ /* 0x000fe4000e701300 */
[----:B------:R-:W-:Y:S02]  /*0480*/  IADD3 R11, R59, 0x190, RZ ;  /* 0x000001903b0b7810 */ /* 0x000fe40007ffe0ff */
[----:B------:R-:W-:Y:S02]  /*0490*/  SHF.R.S32.HI R28, RZ, 0x1f, R120 ;  /* 0x0000001fff1c7819 */ /* 0x000fe40000011478 */
[----:B------:R-:W-:-:S02]  /*04a0*/  SHF.R.S32.HI R13, RZ, 0x1f, R11 ;  /* 0x0000001fff0d7819 */ /* 0x000fc4000001140b */
[----:B------:R-:W-:Y:S01]  /*04b0*/  SHF.R.S32.HI R27, RZ, 0x1f, R119 ;  /* 0x0000001fff1b7819 */ /* 0x000fe20000011477 */
[----:B------:R-:W-:Y:S01]  /*04c0*/  STL [R1+0x28], R28 ;  /* 0x0000281c01007387 */ /* 0x000fe20000100800 */
[C---:B------:R-:W-:Y:S02]  /*04d0*/  IADD3 R118, R59.reuse, 0x30, RZ ;  /* 0x000000303b767810 */ /* 0x040fe40007ffe0ff */
[----:B------:R-:W-:Y:S01]  /*04e0*/  IADD3 R117, R59, 0x40, RZ ;  /* 0x000000403b757810 */ /* 0x000fe20007ffe0ff */
[----:B------:R-:W-:Y:S01]  /*04f0*/  STL [R1+0x24], R27 ;  /* 0x0000241b01007387 */ /* 0x000fe20000100800 */
[----:B------:R-:W-:Y:S02]  /*0500*/  @P0 LOP3.LUT R19, R19, 0x40000, RZ, 0xfc, !PT ;  /* 0x0004000013130812 */ /* 0x000fe400078efcff */
[----:B------:R-:W-:Y:S02]  /*0510*/  ISETP.LT.U32.AND P0, PT, R10, UR4, PT ;  /* 0x000000040a007c0c */ /* 0x000fe4000bf01070 */
[----:B------:R-:W-:-:S02]  /*0520*/  LOP3.LUT R19, R19, 0xfffdffff, RZ, 0xc0, !PT ;  /* 0xfffdffff13137812 */ /* 0x000fc400078ec0ff */
[----:B------:R-:W-:Y:S02]  /*0530*/  ISETP.LT.AND.EX P0, PT, R12, UR5, !P4, P0 ;  /* 0x000000050c007c0c */ /* 0x000fe4000e701300 */
[C---:B------:R-:W-:Y:S02]  /*0540*/  IADD3 R12, R59.reuse, 0x1a0, RZ ;  /* 0x000001a03b0c7810 */ /* 0x040fe40007ffe0ff */
[----:B------:R-:W-:Y:S02]  /*0550*/  SHF.R.S32.HI R26, RZ, 0x1f, R118 ;  /* 0x0000001fff1a7819 */ /* 0x000fe40000011476 */
[----:B------:R-:W-:Y:S02]  /*0560*/  SHF.R.S32.HI R14, RZ, 0x1f, R12 ;  /* 0x0000001fff0e7819 */ /* 0x000fe4000001140c */
[----:B------:R-:W-:Y:S01]  /*0570*/  SHF.R.S32.HI R25, RZ, 0x1f, R117 ;  /* 0x0000001fff197819 */ /* 0x000fe20000011475 */
[----:B------:R-:W-:Y:S01]  /*0580*/  STL [R1+0x20], R26 ;  /* 0x0000201a01007387 */ /* 0x000fe20000100800 */
[----:B------:R-:W-:-:S02]  /*0590*/  IADD3 R116, R59, 0x50, RZ ;  /* 0x000000503b747810 */ /* 0x000fc40007ffe0ff */
[----:B------:R-:W-:Y:S01]  /*05a0*/  IADD3 R115, R59, 0x60, RZ ;  /* 0x000000603b737810 */ /* 0x000fe20007ffe0ff */
[----:B------:R-:W-:Y:S01]  /*05b0*/  STL [R1+0x1c], R25 ;  /* 0x00001c1901007387 */ /* 0x000fe20000100800 */
[----:B------:R-:W-:Y:S02]  /*05c0*/  @P0 LOP3.LUT R19, R19, 0x20000, RZ, 0xfc, !PT ;  /* 0x0002000013130812 */ /* 0x000fe400078efcff */
[----:B------:R-:W-:Y:S02]  /*05d0*/  ISETP.LT.U32.AND P0, PT, R11, UR4, PT ;  /* 0x000000040b007c0c */ /* 0x000fe4000bf01070 */
[----:B------:R-:W-:Y:S02]  /*05e0*/  LOP3.LUT R19, R19, 0xfffeffff, RZ, 0xc0, !PT ;  /* 0xfffeffff13137812 */ /* 0x000fe400078ec0ff */
[----:B------:R-:W-:Y:S02]  /*05f0*/  ISETP.LT.AND.EX P0, PT, R13, UR5, !P4, P0 ;  /* 0x000000050d007c0c */ /* 0x000fe4000e701300 */
[----:B------:R-:W-:-:S02]  /*0600*/  IADD3 R13, R59, 0x1b0, RZ ;  /* 0x000001b03b0d7810 */ /* 0x000fc40007ffe0ff */
[----:B------:R-:W-:Y:S02]  /*0610*/  SHF.R.S32.HI R24, RZ, 0x1f, R116 ;  /* 0x0000001fff187819 */ /* 0x000fe40000011474 */
[----:B------:R-:W-:Y:S02]  /*0620*/  SHF.R.S32.HI R15, RZ, 0x1f, R13 ;  /* 0x0000001fff0f7819 */ /* 0x000fe4000001140d */
[----:B------:R-:W-:Y:S01]  /*0630*/  SHF.R.S32.HI R23, RZ, 0x1f, R115 ;  /* 0x0000001fff177819 */ /* 0x000fe20000011473 */
[----:B------:R-:W-:Y:S01]  /*0640*/  STL [R1+0x18], R24 ;  /* 0x0000181801007387 */ /* 0x000fe20000100800 */
[C---:B------:R-:W-:Y:S02]  /*0650*/  IADD3 R103, R59.reuse, 0x70, RZ ;  /* 0x000000703b677810 */ /* 0x040fe40007ffe0ff */
[----:B------:R-:W-:Y:S01]  /*0660*/  IADD3 R102, R59, 0x80, RZ ;  /* 0x000000803b667810 */ /* 0x000fe20007ffe0ff */
[----:B------:R-:W-:Y:S01]  /*0670*/  STL [R1+0x14], R23 ;  /* 0x0000141701007387 */ /* 0x000fe20000100800 */
        /* <DEDUP_REMOVED lines=19> */
[C---:B------:R-:W-:Y:S01]  /*07b0*/  IADD3 R97, R59.reuse, 0xb0, RZ ;  /* 0x000000b03b617810 */ /* 0x040fe20007ffe0ff */
[----:B------:R-:W-:Y:S01]  /*07c0*/  STL [R1+0x8], R20 ;  /* 0x0000081401007387 */ /* 0x000fe20000100800 */
[----:B------:R-:W-:-:S02]  /*07d0*/  IADD3 R96, R59, 0xc0, RZ ;  /* 0x000000c03b607810 */ /* 0x000fc40007ffe0ff */
[----:B------:R-:W-:Y:S02]  /*07e0*/  IADD3 R95, R59, 0xd0, RZ ;  /* 0x000000d03b5f7810 */ /* 0x000fe40007ffe0ff */
[----:B------:R-:W-:Y:S02]  /*07f0*/  @P0 LOP3.LUT R19, R19, 0x4000, RZ, 0xfc, !PT ;  /* 0x0000400013130812 */ /* 0x000fe400078efcff */
[----:B------:R-:W-:Y:S02]  /*0800*/  ISETP.LT.U32.AND P0, PT, R14, UR4, PT ;  /* 0x000000040e007c0c */ /* 0x000fe4000bf01070 */
[----:B------:R-:W-:Y:S02]  /*0810*/  LOP3.LUT R19, R19, 0xffffdfff, RZ, 0xc0, !PT ;  /* 0xffffdfff13137812 */ /* 0x000fe400078ec0ff */
[----:B------:R-:W-:Y:S02]  /*0820*/  ISETP.LT.AND.EX P0, PT, R16, UR5, !P4, P0 ;  /* 0x0000000510007c0c */ /* 0x000fe4000e701300 */
[----:B------:R-:W-:-:S02]  /*0830*/  IADD3 R16, R59, 0x1e0, RZ ;  /* 0x000001e03b107810 */ /* 0x000fc40007ffe0ff */
[C---:B------:R-:W-:Y:S02]  /*0840*/  IADD3 R94, R59.reuse, 0xe0, RZ ;  /* 0x000000e03b5e7810 */ /* 0x040fe40007ffe0ff */
[----:B------:R-:W-:Y:S02]  /*0850*/  IADD3 R121, R59, 0xf0, RZ ;  /* 0x000000f03b797810 */ /* 0x000fe40007ffe0ff */
[----:B------:R-:W-:Y:S02]  /*0860*/  SHF.R.S32.HI R125, RZ, 0x1f, R96 ;  /* 0x0000001fff7d7819 */ /* 0x000fe40000011460 */
[----:B------:R-:W-:Y:S02]  /*0870*/  SHF.R.S32.HI R124, RZ, 0x1f, R95 ;  /* 0x0000001fff7c7819 */ /* 0x000fe4000001145f */
[----:B------:R-:W-:Y:S02]  /*0880*/  SHF.R.S32.HI R123, RZ, 0x1f, R94 ;  /* 0x0000001fff7b7819 */ /* 0x000fe4000001145e */
[----:B------:R-:W-:-:S02]  /*0890*/  @P0 LOP3.LUT R19, R19, 0x2000, RZ, 0xfc, !PT ;  /* 0x0000200013130812 */ /* 0x000fc400078efcff */
[----:B------:R-:W-:Y:S02]  /*08a0*/  ISETP.LT.U32.AND P0, PT, R15, UR4, PT ;  /* 0x000000040f007c0c */ /* 0x000fe4000bf01070 */
[----:B------:R-:W-:Y:S02]  /*08b0*/  LOP3.LUT R19, R19, 0xffffefff, RZ, 0xc0, !PT ;  /* 0xffffefff13137812 */ /* 0x000fe400078ec0ff */
[----:B------:R-:W-:Y:S02]  /*08c0*/  ISETP.LT.AND.EX P1, PT, R17, UR5, !P4, P0 ;  /* 0x0000000511007c0c */ /* 0x000fe4000e721300 */
[----:B------:R-:W-:Y:S02]  /*08d0*/  SHF.R.S32.HI R17, RZ, 0x1f, R16 ;  /* 0x0000001fff117819 */ /* 0x000fe40000011410 */
[----:B------:R-:W-:Y:S02]  /*08e0*/  ISETP.LT.U32.AND P0, PT, R16, UR4, PT ;  /* 0x0000000410007c0c */ /* 0x000fe4000bf01070 */
[----:B------:R-:W-:-:S02]  /*08f0*/  ISETP.LT.U32.AND P3, PT, R94, UR4, PT ;  /* 0x000000045e007c0c */ /* 0x000fc4000bf61070 */
[----:B------:R-:W-:Y:S02]  /*0900*/  ISETP.LT.AND.EX P0, PT, R17, UR5, !P4, P0 ;  /* 0x0000000511007c0c */ /* 0x000fe4000e701300 */
[----:B------:R-:W-:Y:S02]  /*0910*/  SHF.R.S32.HI R17, RZ, 0x1f, R97 ;  /* 0x0000001fff117819 */ /* 0x000fe40000011461 */
[----:B------:R-:W-:Y:S02]  /*0920*/  SHF.R.S32.HI R122, RZ, 0x1f, R121 ;  /* 0x0000001fff7a7819 */ /* 0x000fe40000011479 */
[----:B------:R-:W-:Y:S02]  /*0930*/  @P1 LOP3.LUT R19, R19, 0x1000, RZ, 0xfc, !PT ;  /* 0x0000100013131812 */ /* 0x000fe400078efcff */
[----:B------:R-:W-:Y:S02]  /*0940*/  ISETP.LT.U32.AND P5, PT, R121, UR4, PT ;  /* 0x0000000479007c0c */ /* 0x000fe4000bfa1070 */
[----:B------:R-:W-:-:S02]  /*0950*/  LOP3.LUT R19, R19, 0xfffff7ff, RZ, 0xc0, !PT ;  /* 0xfffff7ff13137812 */ /* 0x000fc400078ec0ff */
[----:B------:R-:W-:Y:S02]  /*0960*/  ISETP.LT.AND.EX P3, PT, R123, UR5, !P4, P3 ;  /* 0x000000057b007c0c */ /* 0x000fe4000e761330 */
[----:B------:R-:W-:Y:S02]  /*0970*/  @P0 LOP3.LUT R19, R19, 0x800, RZ, 0xfc, !PT ;  /* 0x0000080013130812 */ /* 0x000fe400078efcff */
[----:B------:R-:W-:Y:S02]  /*0980*/  ISETP.LT.U32.AND P0, PT, R59, UR4, PT ;  /* 0x000000043b007c0c */ /* 0x000fe4000bf01070 */
[----:B------:R-:W-:Y:S02]  /*0990*/  LOP3.LUT R19, R19, 0xfbffffff, RZ, 0xc0, !PT ;  /* 0xfbffffff13137812 */ /* 0x000fe400078ec0ff */
[----:B------:R-:W-:Y:S02]  /*09a0*/  ISETP.LT.AND.EX P0, PT, R18, UR5, !P4, P0 ;  /* 0x0000000512007c0c */ /* 0x000fe4000e701300 */
[----:B0-----:R-:W-:-:S05]  /*09b0*/  SHF.R.S32.HI R18, RZ, 0x1f, R100 ;  /* 0x0000001fff127819 */ /* 0x001fca0000011464 */
[----:B------:R-:W-:Y:S04]  /*09c0*/  STL [R1+0x4], R18 ;  /* 0x0000041201007387 */ /* 0x000fe80000100800 */
[----:B------:R0:W-:Y:S02]  /*09d0*/  STL [R1], R17 ;  /* 0x0000001101007387 */ /* 0x0001e40000100800 */
[----:B------:R-:W-:Y:S02]  /*09e0*/  @P0 LOP3.LUT R19, R19, 0x4000000, RZ, 0xfc, !PT ;  /* 0x0400000013130812 */ /* 0x000fe400078efcff */
[----:B------:R-:W-:Y:S02]  /*09f0*/  ISETP.LT.U32.AND P0, PT, R120, UR4, PT ;  /* 0x0000000478007c0c */ /* 0x000fe4000bf01070 */
[----:B------:R-:W-:-:S02]  /*0a00*/  LOP3.LUT R19, R19, 0xfffffbff, RZ, 0xc0, !PT ;  /* 0xfffffbff13137812 */ /* 0x000fc400078ec0ff */
[----:B------:R-:W-:Y:S02]  /*0a10*/  ISETP.LT.AND.EX P2, PT, R28, UR5, !P4, P0 ;  /* 0x000000051c007c0c */ /* 0x000fe4000e741300 */
[----:B------:R-:W-:-:S04]  /*0a20*/  ISETP.LT.U32.AND P0, PT, R119, UR4, PT ;  /* 0x0000000477007c0c */ /* 0x000fc8000bf01070 */
[----:B------:R-:W-:Y:S02]  /*0a30*/  ISETP.LT.AND.EX P1, PT, R27, UR5, !P4, P0 ;  /* 0x000000051b007c0c */ /* 0x000fe4000e721300 */
[----:B------:R-:W-:-:S05]  /*0a40*/  ISETP.LT.U32.AND P0, PT, R118, UR4, PT ;  /* 0x0000000476007c0c */ /* 0x000fca000bf01070 */
        /* <DEDUP_REMOVED lines=30> */
[----:B------:R-:W-:Y:S02]  /*0c30*/  ISETP.LT.U32.AND P0, PT, R97, UR4, PT ;  /* 0x0000000461007c0c */ /* 0x000fe4000bf01070 */
[----:B------:R-:W-:Y:S02]  /*0c40*/  LOP3.LUT R19, R19, 0xfffffffb, RZ, 0xc0, !PT ;  /* 0xfffffffb13137812 */ /* 0x000fe400078ec0ff */
[----:B------:R-:W-:Y:S02]  /*0c50*/  ISETP.LT.AND.EX P0, PT, R17, UR5, !P4, P0 ;  /* 0x0000000511007c0c */ /* 0x000fe4000e701300 */
[----:B0-----:R-:W0:Y:S01]  /*0c60*/  LDC R17, c[0x0][0x10] ;  /* 0x00000400ff117b82 */ /* 0x001e220000000800 */
[----:B------:R-:W-:Y:S02]  /*0c70*/  @P2 LOP3.LUT R19, R19, 0x4, RZ, 0xfc, !PT ;  /* 0x0000000413132812 */ /* 0x000fe400078efcff */
[----:B------:R-:W-:Y:S02]  /*0c80*/  ISETP.LT.U32.AND P2, PT, R95, UR4, PT ;  /* 0x000000045f007c0c */ /* 0x000fe4000bf41070 */
[----:B------:R-:W-:-:S02]  /*0c90*/  LOP3.LUT R19, R19, 0xfffffffd, RZ, 0xc0, !PT ;  /* 0xfffffffd13137812 */ /* 0x000fc400078ec0ff */
[----:B------:R-:W-:Y:S02]  /*0ca0*/  ISETP.LT.AND.EX P2, PT, R124, UR5, !P4, P2 ;  /* 0x000000057c007c0c */ /* 0x000fe4000e741320 */
[----:B------:R-:W-:Y:S02]  /*0cb0*/  @P1 LOP3.LUT R19, R19, 0x2, RZ, 0xfc, !PT ;  /* 0x0000000213131812 */ /* 0x000fe400078efcff */
[----:B------:R-:W-:Y:S02]  /*0cc0*/  ISETP.LT.U32.AND P1, PT, R96, UR4, PT ;  /* 0x0000000460007c0c */ /* 0x000fe4000bf21070 */
[----:B------:R-:W-:Y:S02]  /*0cd0*/  MOV R18, R0 ;  /* 0x0000000000127202 */ /* 0x000fe40000000f00 */
[----:B------:R-:W-:Y:S02]  /*0ce0*/  ISETP.LT.AND.EX P1, PT, R125, UR5, !P4, P1 ;  /* 0x000000057d007c0c */ /* 0x000fe4000e721310 */
[----:B------:R-:W-:-:S13]  /*0cf0*/  ISETP.LT.AND.EX P4, PT, R122, UR5, !P4, P5 ;  /* 0x000000057a007c0c */ /* 0x000fda000e781350 */
.L_x_4049:
[----:B-1----:R-:W1:Y:S01]  /*0d00*/  LDC R29, c[0x0][0x288] ;  /* 0x0000a200ff1d7b82 */ /* 0x002e620000000800 */
[----:B--2---:R-:W2:Y:S04]  /*0d10*/  LDL R31, [R1+0x2c] ;  /* 0x00002c00011f7983 */ /* 0x004ea80000100800 */
[----:B---3--:R-:W3:Y:S04]  /*0d20*/  LDL R30, [R1+0x28] ;  /* 0x00002800011e7983 */ /* 0x008ee80000100800 */
[----:B----4-:R-:W4:Y:S01]  /*0d30*/  LDL R28, [R1+0x24] ;  /* 0x00002400011c7983 */ /* 0x010f220000100800 */
[----:B------:R-:W-:Y:S01]  /*0d40*/  P2R R24, PR, RZ, 0x10 ;  /* 0x00000010ff187803 */ /* 0x000fe20000000000 */
[----:B------:R-:W-:Y:S01]  /*0d50*/  ULDC.64 UR4, c[0x0][0x280] ;  /* 0x0000a00000047ab9 */ /* 0x000fe20000000a00 */
[C---:B------:R-:W-:Y:S01]  /*0d60*/  LOP3.LUT P4, RZ, R19.reuse, 0x4000000, RZ, 0xc0, !PT ;  /* 0x0400000013ff7812 */ /* 0x040fe2000788c0ff */
[----:B------:R-:W5:Y:S01]  /*0d70*/  S2R R107, SR_TID.X ;  /* 0x00000000006b7919 */ /* 0x000f620000002100 */
[----:B------:R-:W-:Y:S01]  /*0d80*/  LOP3.LUT P6, RZ, R19, 0x400, RZ, 0xc0, !PT ;  /* 0x0000040013ff7812 */ /* 0x000fe200078cc0ff */
[----:B0-----:R-:W0:Y:S01]  /*0d90*/  @P1 LDC.64 R54, c[0x0][0x220] ;  /* 0x00008800ff361b82 */ /* 0x001e220000000a00 */
[----:B------:R-:W-:-:S02]  /*0da0*/  P2R R25, PR, RZ, 0x8 ;  /* 0x00000008ff197803 */ /* 0x000fc40000000000 */
[----:B------:R-:W-:-:S05]  /*0db0*/  LOP3.LUT P3, RZ, R19, 0x200, RZ, 0xc0, !PT ;  /* 0x0000020013ff7812 */ /* 0x000fca000786c0ff */
[----:B------:R-:W0:Y:S01]  /*0dc0*/  @P2 LDC.64 R56, c[0x0][0x220] ;  /* 0x00008800ff382b82 */ /* 0x000e220000000a00 */
[----:B-1----:R-:W-:-:S04]  /*0dd0*/  IABS R23, R29 ;  /* 0x0000001d00177213 */ /* 0x002fc80000000000 */
[----:B------:R-:W1:Y:S03]  /*0de0*/  I2F.RP R22, R23 ;  /* 0x0000001700167306 */ /* 0x000e660000209400 */
[----:B------:R-:W0:Y:S08]  /*0df0*/  @P4 LDC.64 R98, c[0x0][0x220] ;  /* 0x00008800ff624b82 */ /* 0x000e300000000a00 */
[----:B------:R-:W3:Y:S01]  /*0e00*/  @P6 LDC.64 R90, c[0x0][0x220] ;  /* 0x00008800ff5a6b82 */ /* 0x000ee20000000a00 */
[----:B-1----:R-:W1:Y:S07]  /*0e10*/  MUFU.RCP R22, R22 ;  /* 0x0000001600167308 */ /* 0x002e6e0000001000 */
[----:B------:R-:W4:Y:S01]  /*0e20*/  @P3 LDC.64 R88, c[0x0][0x220] ;  /* 0x00008800ff583b82 */ /* 0x000f220000000a00 */
[----:B-1----:R-:W-:-:S04]  /*0e30*/  IADD3 R20, R22, 0xffffffe, RZ ;  /* 0x0ffffffe16147810 */ /* 0x002fc80007ffe0ff */
[----:B------:R1:W5:Y:S02]  /*0e40*/  F2I.FTZ.U32.TRUNC.NTZ R21, R20 ;  /* 0x0000001400157305 */ /* 0x000364000021f000 */
[----:B-1----:R-:W-:Y:S02]  /*0e50*/  MOV R20, RZ ;  /* 0x000000ff00147202 */ /* 0x002fe40000000f00 */
[----:B-----5:R-:W-:-:S05]  /*0e60*/  IADD3 R26, RZ, -R21, RZ ;  /* 0x80000015ff1a7210 */ /* 0x020fca0007ffe0ff */
[----:B------:R-:W-:Y:S01]  /*0e70*/  IMAD R27, R26, R23, RZ ;  /* 0x000000171a1b7224 */ /* 0x000fe200078e02ff */
[----:B------:R-:W-:-:S03]  /*0e80*/  IABS R26, R18 ;  /* 0x00000012001a7213 */ /* 0x000fc60000000000 */
[----:B------:R-:W-:Y:S01]  /*0e90*/  IMAD.HI.U32 R21, R21, R27, R20 ;  /* 0x0000001b15157227 */ /* 0x000fe200078e0014 */
[----:B------:R-:W-:-:S05]  /*0ea0*/  LOP3.LUT R20, R18, R29, RZ, 0x3c, !PT ;  /* 0x0000001d12147212 */ /* 0x000fca00078e3cff */
[----:B------:R-:W-:-:S05]  /*0eb0*/  IMAD.HI.U32 R21, R21, R26, RZ ;  /* 0x0000001a15157227 */ /* 0x000fca00078e00ff */
[----:B------:R-:W-:-:S05]  /*0ec0*/  IADD3 R22, -R21, RZ, RZ ;  /* 0x000000ff15167210 */ /* 0x000fca0007ffe1ff */
[C---:B------:R-:W-:Y:S02]  /*0ed0*/  IMAD R22, R23.reuse, R22, R26 ;  /* 0x0000001617167224 */ /* 0x040fe400078e021a */
[----:B------:R-:W5:Y:S03]  /*0ee0*/  LDL R26, [R1+0x1c] ;  /* 0x00001c00011a7983 */ /* 0x000f660000100800 */
[----:B------:R-:W-:-:S13]  /*0ef0*/  ISETP.GT.U32.AND P5, PT, R23, R22, PT ;  /* 0x000000161700720c */ /* 0x000fda0003fa4070 */
[-C--:B------:R-:W-:Y:S02]  /*0f00*/  @!P5 IADD3 R22, R22, -R23.reuse, RZ ;  /* 0x800000171616d210 */ /* 0x080fe40007ffe0ff */
[----:B------:R-:W-:Y:S02]  /*0f10*/  @!P5 IADD3 R21, R21, 0x1, RZ ;  /* 0x000000011515d810 */ /* 0x000fe40007ffe0ff */
[----:B------:R-:W-:Y:S02]  /*0f20*/  ISETP.GE.U32.AND P5, PT, R22, R23, PT ;  /* 0x000000171600720c */ /* 0x000fe40003fa6070 */
[----:B------:R-:W-:-:S04]  /*0f30*/  SHF.L.U32 R22, R107, 0x1, RZ ;  /* 0x000000016b167819 */ /* 0x000fc800000006ff */
[----:B------:R-:W-:-:S07]  /*0f40*/  LOP3.LUT R65, R22, 0x3e, RZ, 0xc0, !PT ;  /* 0x0000003e16417812 */ /* 0x000fce00078ec0ff */
[----:B------:R-:W-:Y:S02]  /*0f50*/  @P5 IADD3 R21, R21, 0x1, RZ ;  /* 0x0000000115155810 */ /* 0x000fe40007ffe0ff */
[----:B------:R-:W-:Y:S02]  /*0f60*/  ISETP.GE.AND P5, PT, R20, RZ, PT ;  /* 0x000000ff1400720c */ /* 0x000fe40003fa6270 */
[----:B------:R-:W-:Y:S02]  /*0f70*/  MOV R61, R21 ;  /* 0x00000015003d7202 */ /* 0x000fe40000000f00 */
[----:B------:R-:W2:Y:S09]  /*0f80*/  @P4 LDC.64 R20, c[0x0][0x270] ;  /* 0x00009c00ff144b82 */ /* 0x000eb20000000a00 */
[----:B------:R-:W-:-:S02]  /*0f90*/  @!P5 IADD3 R61, -R61, RZ, RZ ;  /* 0x000000ff3d3dd210 */ /* 0x000fc40007ffe1ff */
[----:B------:R-:W-:-:S13]  /*0fa0*/  ISETP.NE.AND P5, PT, R29, RZ, PT ;  /* 0x000000ff1d00720c */ /* 0x000fda0003fa5270 */
[----:B------:R-:W-:-:S04]  /*0fb0*/  @!P5 LOP3.LUT R61, RZ, R29, RZ, 0x33, !PT ;  /* 0x0000001dff3dd212 */ /* 0x000fc800078e33ff */
[----:B------:R-:W-:Y:S02]  /*0fc0*/  IADD3 R23, -R61, RZ, RZ ;  /* 0x000000ff3d177210 */ /* 0x000fe40007ffe1ff */
[----:B------:R-:W-:-:S03]  /*0fd0*/  SHF.R.S32.HI R22, RZ, 0x1f, R61 ;  /* 0x0000001fff167819 */ /* 0x000fc6000001143d */
[----:B------:R-:W-:Y:S02]  /*0fe0*/  IMAD R64, R29, R23, R18 ;  /* 0x000000171d407224 */ /* 0x000fe400078e0212 */
[----:B------:R-:W5:Y:S01]  /*0ff0*/  LDL R29, [R1+0x20] ;  /* 0x00002000011d7983 */ /* 0x000f620000100800 */
[----:B------:R-:W-:Y:S02]  /*1000*/  IMAD R22, R22, UR4, RZ ;  /* 0x0000000416167c24 */ /* 0x000fe4000f8e02ff */
[----:B------:R-:W-:Y:S02]  /*1010*/  LEA R64, R64, R65, 0x6 ;  /* 0x0000004140407211 */ /* 0x000fe400078e30ff */
[----:B------:R-:W-:Y:S02]  /*1020*/  IMAD R63, R61, UR5, R22 ;  /* 0x000000053d3f7c24 */ /* 0x000fe4000f8e0216 */
[----:B------:R-:W-:-:S03]  /*1030*/  SHF.R.S32.HI R65, RZ, 0x1f, R64 ;  /* 0x0000001fff417819 */ /* 0x000fc60000011440 */
[----:B------:R-:W-:Y:S01]  /*1040*/  IMAD.WIDE.U32 R60, R61, UR4, R64 ;  /* 0x000000043d3c7c25 */ /* 0x000fe2000f8e0040 */
[----:B------:R-:W-:Y:S01]  /*1050*/  SHF.R.S32.HI R69, RZ, 0x1f, R15 ;  /* 0x0000001fff457819 */ /* 0x000fe2000001140f */
[----:B------:R-:W-:-:S03]  /*1060*/  ULDC.64 UR4, c[0x0][0x278] ;  /* 0x00009e0000047ab9 */ /* 0x000fc60000000a00 */
[----:B------:R-:W-:Y:S02]  /*1070*/  IADD3 R63, R61, R63, RZ ;  /* 0x0000003f3d3f7210 */ /* 0x000fe40007ffe0ff */
[----:B------:R-:W-:Y:S01]  /*1080*/  @P4 MOV R62, R60 ;  /* 0x0000003c003e4202 */ /* 0x000fe20000000f00 */
[----:B--2---:R-:W-:-:S04]  /*1090*/  @P4 IMAD R22, R31, R20, RZ ;  /* 0x000000141f164224 */ /* 0x004fc800078e02ff */
[C---:B------:R-:W-:Y:S02]  /*10a0*/  @P4 IMAD R23, R59.reuse, R21, R22 ;  /* 0x000000153b174224 */ /* 0x040fe400078e0216 */
[----:B------:R-:W-:Y:S02]  /*10b0*/  @P4 IMAD.WIDE.U32 R20, R59, R20, R62 ;  /* 0x000000143b144225 */ /* 0x000fe400078e003e */
[----:B------:R-:W1:Y:S03]  /*10c0*/  @P0 LDC.64 R58, c[0x0][0x220] ;  /* 0x00008800ff3a0b82 */ /* 0x000e660000000a00 */
        /* <DEDUP_REMOVED lines=10> */
[C---:B------:R-:W-:Y:S01]  /*1170*/  @P6 LEA R90, P5, R20.reuse, R90, 0x1 ;  /* 0x0000005a145a6211 */ /* 0x040fe200078a08ff */
[----:B------:R-:W2:Y:S03]  /*1180*/  LDL R27, [R1+0x14] ;  /* 0x00001400011b7983 */ /* 0x000ea60000100800 */
[----:B------:R-:W-:Y:S02]  /*1190*/  @P6 LEA.HI.X R91, R20, R91, R21, 0x1, P5 ;  /* 0x0000005b145b6211 */ /* 0x000fe400028f0c15 */
[----:B------:R-:W4:Y:S01]  /*11a0*/  @P3 LDC.64 R20, c[0x0][0x270] ;  /* 0x00009c00ff143b82 */ /* 0x000f220000000a00 */
[----:B------:R-:W-:Y:S02]  /*11b0*/  @P3 MOV R23, R63 ;  /* 0x0000003f00173202 */ /* 0x000fe40000000f00 */
[----:B------:R-:W-:-:S13]  /*11c0*/  LOP3.LUT P4, RZ, R19, 0x100, RZ, 0xc0, !PT ;  /* 0x0000010013ff7812 */ /* 0x000fda000788c0ff */
[----:B------:R-:W0:Y:S01]  /*11d0*/  @P4 LDC.64 R86, c[0x0][0x220] ;  /* 0x00008800ff564b82 */ /* 0x000e220000000a00 */
[----:B----4-:R-:W-:Y:S02]  /*11e0*/  @P3 IMAD R22, R28, R20, RZ ;  /* 0x000000141c163224 */ /* 0x010fe400078e02ff */
[----:B------:R-:W3:Y:S02]  /*11f0*/  LDL R28, [R1+0x18] ;  /* 0x00001800011c7983 */ /* 0x000ee40000100800 */
[----:B------:R-:W-:Y:S01]  /*1200*/  @P3 IMAD R21, R119, R21, R22 ;  /* 0x0000001577153224 */ /* 0x000fe200078e0216 */
[----:B------:R-:W-:-:S05]  /*1210*/  @P3 MOV R22, R60 ;  /* 0x0000003c00163202 */ /* 0x000fca0000000f00 */
[----:B------:R-:W-:-:S05]  /*1220*/  @P3 IMAD.WIDE.U32 R22, R119, R20, R22 ;  /* 0x0000001477163225 */ /* 0x000fca00078e0016 */
[----:B------:R-:W-:Y:S02]  /*1230*/  @P3 IADD3 R20, R23, R21, RZ ;  /* 0x0000001517143210 */ /* 0x000fe40007ffe0ff */
[----:B------:R-:W-:-:S04]  /*1240*/  @P3 LEA R88, P5, R22, R88, 0x1 ;  /* 0x0000005816583211 */ /* 0x000fc800078a08ff */
[----:B------:R-:W-:Y:S02]  /*1250*/  @P3 LEA.HI.X R89, R22, R89, R20, 0x1, P5 ;  /* 0x0000005916593211 */ /* 0x000fe400028f0c14 */
[----:B------:R-:W5:Y:S01]  /*1260*/  @P4 LDC.64 R20, c[0x0][0x270] ;  /* 0x00009c00ff144b82 */ /* 0x000f620000000a00 */
[----:B------:R-:W-:Y:S02]  /*1270*/  @P4 MOV R23, R63 ;  /* 0x0000003f00174202 */ /* 0x000fe40000000f00 */
[----:B------:R-:W-:-:S13]  /*1280*/  LOP3.LUT P6, RZ, R19, 0x80, RZ, 0xc0, !PT ;  /* 0x0000008013ff7812 */ /* 0x000fda00078cc0ff */
[----:B------:R-:W4:Y:S01]  /*1290*/  @P6 LDC.64 R84, c[0x0][0x220] ;  /* 0x00008800ff546b82 */ /* 0x000f220000000a00 */
        /* <DEDUP_REMOVED lines=8> */
[----:B------:R-:W0:Y:S02]  /*1320*/  @P6 LDC.64 R20, c[0x0][0x270] ;  /* 0x00009c00ff146b82 */ /* 0x000e240000000a00 */
[----:B0-----:R-:W-:Y:S02]  /*1330*/  @P6 IMAD R22, R26, R20, RZ ;  /* 0x000000141a166224 */ /* 0x001fe400078e02ff */
[----:B------:R-:W5:Y:S01]  /*1340*/  LDL R26, [R1+0x10] ;  /* 0x00001000011a7983 */ /* 0x000f620000100800 */
[----:B------:R-:W-:Y:S01]  /*1350*/  @P6 MOV R23, R63 ;  /* 0x0000003f00176202 */ /* 0x000fe20000000f00 */
[----:B------:R-:W-:Y:S01]  /*1360*/  @P6 IMAD R21, R117, R21, R22 ;  /* 0x0000001575156224 */ /* 0x000fe200078e0216 */
[----:B------:R-:W-:Y:S02]  /*1370*/  @P6 MOV R22, R60 ;  /* 0x0000003c00166202 */ /* 0x000fe40000000f00 */
[----:B------:R-:W-:-:S03]  /*1380*/  LOP3.LUT P3, RZ, R19, 0x40, RZ, 0xc0, !PT ;  /* 0x0000004013ff7812 */ /* 0x000fc6000786c0ff */
[----:B------:R-:W-:-:S05]  /*1390*/  @P6 IMAD.WIDE.U32 R22, R117, R20, R22 ;  /* 0x0000001475166225 */ /* 0x000fca00078e0016 */
[----:B------:R-:W-:Y:S02]  /*13a0*/  @P6 IADD3 R20, R23, R21, RZ ;  /* 0x0000001517146210 */ /* 0x000fe40007ffe0ff */
[----:B----4-:R-:W-:-:S03]  /*13b0*/  @P6 LEA R84, P5, R22, R84, 0x1 ;  /* 0x0000005416546211 */ /* 0x010fc600078a08ff */
[----:B------:R-:W0:Y:S01]  /*13c0*/  @P3 LDC.64 R82, c[0x0][0x220] ;  /* 0x00008800ff523b82 */ /* 0x000e220000000a00 */
[----:B------:R-:W-:-:S07]  /*13d0*/  @P6 LEA.HI.X R85, R22, R85, R20, 0x1, P5 ;  /* 0x0000005516556211 */ /* 0x000fce00028f0c14 */
[----:B------:R-:W3:Y:S01]  /*13e0*/  @P3 LDC.64 R20, c[0x0][0x270] ;  /* 0x00009c00ff143b82 */ /* 0x000ee20000000a00 */
[----:B------:R-:W-:Y:S02]  /*13f0*/  @P3 MOV R23, R63 ;  /* 0x0000003f00173202 */ /* 0x000fe40000000f00 */
[----:B------:R-:W-:-:S13]  /*1400*/  LOP3.LUT P4, RZ, R19, 0x20, RZ, 0xc0, !PT ;  /* 0x0000002013ff7812 */ /* 0x000fda000788c0ff */
[----:B------:R-:W4:Y:S01]  /*1410*/  @P4 LDC.64 R80, c[0x0][0x220] ;  /* 0x00008800ff504b82 */ /* 0x000f220000000a00 */
[----:B------:R-:W-:-:S13]  /*1420*/  LOP3.LUT P6, RZ, R19, 0x10, RZ, 0xc0, !PT ;  /* 0x0000001013ff7812 */ /* 0x000fda00078cc0ff */
[----:B------:R-:W1:Y:S01]  /*1430*/  @P6 LDC.64 R78, c[0x0][0x220] ;  /* 0x00008800ff4e6b82 */ /* 0x000e620000000a00 */
[----:B---3--:R-:W-:Y:S02]  /*1440*/  @P3 IMAD R22, R28, R20, RZ ;  /* 0x000000141c163224 */ /* 0x008fe400078e02ff */
[----:B------:R-:W3:Y:S02]  /*1450*/  LDL R28, [R1+0x8] ;  /* 0x00000800011c7983 */ /* 0x000ee40000100800 */
[----:B------:R-:W-:Y:S01]  /*1460*/  @P3 IMAD R21, R116, R21, R22 ;  /* 0x0000001574153224 */ /* 0x000fe200078e0216 */
[----:B------:R-:W-:-:S05]  /*1470*/  @P3 MOV R22, R60 ;  /* 0x0000003c00163202 */ /* 0x000fca0000000f00 */
[----:B------:R-:W-:-:S05]  /*1480*/  @P3 IMAD.WIDE.U32 R22, R116, R20, R22 ;  /* 0x0000001474163225 */ /* 0x000fca00078e0016 */
[----:B------:R-:W-:Y:S02]  /*1490*/  @P3 IADD3 R20, R23, R21, RZ ;  /* 0x0000001517143210 */ /* 0x000fe40007ffe0ff */
[----:B0-----:R-:W-:-:S04]  /*14a0*/  @P3 LEA R82, P5, R22, R82, 0x1 ;  /* 0x0000005216523211 */ /* 0x001fc800078a08ff */
[----:B------:R-:W-:Y:S02]  /*14b0*/  @P3 LEA.HI.X R83, R22, R83, R20, 0x1, P5 ;  /* 0x0000005316533211 */ /* 0x000fe400028f0c14 */
        /* <DEDUP_REMOVED lines=8> */
[----:B----4-:R-:W-:-:S04]  /*1540*/  @P4 LEA R80, P5, R22, R80, 0x1 ;  /* 0x0000005016504211 */ /* 0x010fc800078a08ff */
[----:B------:R-:W-:Y:S02]  /*1550*/  @P4 LEA.HI.X R81, R22, R81, R20, 0x1, P5 ;  /* 0x0000005116514211 */ /* 0x000fe400028f0c14 */
[----:B------:R-:W5:Y:S02]  /*1560*/  @P6 LDC.64 R20, c[0x0][0x270] ;  /* 0x00009c00ff146b82 */ /* 0x000f640000000a00 */
[----:B-----5:R-:W-:Y:S02]  /*1570*/  @P6 IMAD R22, R26, R20, RZ ;  /* 0x000000141a166224 */ /* 0x020fe400078e02ff */
[----:B------:R-:W4:Y:S01]  /*1580*/  LDL R26, [R1] ;  /* 0x00000000011a7983 */ /* 0x000f220000100800 */
        /* <DEDUP_REMOVED lines=9> */
[----:B------:R-:W1:Y:S01]  /*1620*/  @P3 LDC.64 R20, c[0x0][0x270] ;  /* 0x00009c00ff143b82 */ /* 0x000e620000000a00 */
[----:B------:R-:W-:Y:S02]  /*1630*/  @P3 MOV R23, R63 ;  /* 0x0000003f00173202 */ /* 0x000fe40000000f00 */
[----:B------:R-:W-:-:S13]  /*1640*/  LOP3.LUT P4, RZ, R19, 0x4, RZ, 0xc0, !PT ;  /* 0x0000000413ff7812 */ /* 0x000fda000788c0ff */
[----:B------:R-:W5:Y:S01]  /*1650*/  @P4 LDC.64 R72, c[0x0][0x220] ;  /* 0x00008800ff484b82 */ /* 0x000f620000000a00 */
[----:B-1----:R-:W-:-:S04]  /*1660*/  @P3 IMAD R22, R29, R20, RZ ;  /* 0x000000141d163224 */ /* 0x002fc800078e02ff */
        /* <DEDUP_REMOVED lines=15> */
[----:B-----5:R-:W-:-:S04]  /*1760*/  @P4 LEA R72, P5, R22, R72, 0x1 ;  /* 0x0000004816484211 */ /* 0x020fc800078a08ff */
        /* <DEDUP_REMOVED lines=10> */
[----:B------:R-:W4:Y:S01]  /*1810*/  @P0 LDC.64 R20, c[0x0][0x270] ;  /* 0x00009c00ff140b82 */ /* 0x000f220000000a00 */
[----:B------:R-:W-:Y:S01]  /*1820*/  @P0 MOV R23, R63 ;  /* 0x0000003f00170202 */ /* 0x000fe20000000f00 */
[----:B----4-:R-:W-:-:S04]  /*1830*/  @P0 IMAD R22, R26, R20, RZ ;  /* 0x000000141a160224 */ /* 0x010fc800078e02ff */
        /* <DEDUP_REMOVED lines=28> */
[----:B------:R-:W-:Y:S02]  /*1a00*/  ISETP.NE.AND P4, PT, R24, RZ, PT ;  /* 0x000000ff1800720c */ /* 0x000fe40003f85270 */
[----:B------:R-:W-:Y:S01]  /*1a10*/  LOP3.LUT P6, RZ, R19, 0x800000, RZ, 0xc0, !PT ;  /* 0x0080000013ff7812 */ /* 0x000fe200078cc0ff */
[----:B0-----:R-:W-:-:S10]  /*1a20*/  @P3 IMAD R22, R123, R20, RZ ;  /* 0x000000147b163224 */ /* 0x001fd400078e02ff */
[----:B------:R-:W0:Y:S01]  /*1a30*/  @P4 LDC.64 R50, c[0x0][0x220] ;  /* 0x00008800ff324b82 */ /* 0x000e220000000a00 */
[----:B------:R-:W-:Y:S01]  /*1a40*/  @P3 IMAD R21, R94, R21, R22 ;  /* 0x000000155e153224 */ /* 0x000fe200078e0216 */
[----:B------:R-:W-:Y:S02]  /*1a50*/  @P3 MOV R22, R60 ;  /* 0x0000003c00163202 */ /* 0x000fe40000000f00 */
[----:B------:R-:W-:-:S04]  /*1a60*/  LOP3.LUT R19, R19, 0xf7ffffff, RZ, 0xc0, !PT ;  /* 0xf7ffffff13137812 */ /* 0x000fc800078ec0ff */
[----:B------:R-:W2:Y:S01]  /*1a70*/  @P6 LDC.64 R46, c[0x0][0x220] ;  /* 0x00008800ff2e6b82 */ /* 0x000ea20000000a00 */
[----:B------:R-:W-:-:S05]  /*1a80*/  @P3 IMAD.WIDE.U32 R22, R94, R20, R22 ;  /* 0x000000145e163225 */ /* 0x000fca00078e0016 */
[----:B------:R-:W-:Y:S02]  /*1a90*/  @P3 IADD3 R20, R23, R21, RZ ;  /* 0x0000001517143210 */ /* 0x000fe40007ffe0ff */
[----:B-1----:R-:W-:-:S04]  /*1aa0*/  @P3 LEA R52, P5, R22, R52, 0x1 ;  /* 0x0000003416343211 */ /* 0x002fc800078a08ff */
[----:B------:R-:W-:Y:S02]  /*1ab0*/  @P3 LEA.HI.X R53, R22, R53, R20, 0x1, P5 ;  /* 0x0000003516353211 */ /* 0x000fe400028f0c14 */
[----:B------:R-:W1:Y:S01]  /*1ac0*/  @P4 LDC.64 R20, c[0x0][0x270] ;  /* 0x00009c00ff144b82 */ /* 0x000e620000000a00 */
[----:B------:R-:W-:Y:S02]  /*1ad0*/  @P0 LOP3.LUT R19, R19, 0x8000000, RZ, 0xfc, !PT ;  /* 0x0800000013130812 */ /* 0x000fe400078efcff */
[----:B------:R-:W-:Y:S02]  /*1ae0*/  @P4 MOV R23, R63 ;  /* 0x0000003f00174202 */ /* 0x000fe40000000f00 */
[----:B------:R-:W-:Y:S01]  /*1af0*/  LOP3.LUT P0, RZ, R19, 0x2000000, RZ, 0xc0, !PT ;  /* 0x0200000013ff7812 */ /* 0x000fe2000780c0ff */
[----:B-1----:R-:W-:-:S12]  /*1b00*/  @P4 IMAD R22, R122, R20, RZ ;  /* 0x000000147a164224 */ /* 0x002fd800078e02ff */
[----:B------:R-:W1:Y:S01]  /*1b10*/  @P0 LDC.64 R48, c[0x0][0x220] ;  /* 0x00008800ff300b82 */ /* 0x000e620000000a00 */
        /* <DEDUP_REMOVED lines=8> */
[----:B------:R-:W-:-:S04]  /*1ba0*/  LOP3.LUT R19, R19, 0xefffffff, RZ, 0xc0, !PT ;  /* 0xefffffff13137812 */ /* 0x000fc800078ec0ff */
[----:B------:R-:W-:-:S04]  /*1bb0*/  @P1 LOP3.LUT R19, R19, 0x10000000, RZ, 0xfc, !PT ;  /* 0x1000000013131812 */ /* 0x000fc800078efcff */
[----:B------:R-:W-:Y:S01]  /*1bc0*/  LOP3.LUT P1, RZ, R19, 0x1000000, RZ, 0xc0, !PT ;  /* 0x0100000013ff7812 */ /* 0x000fe2000782c0ff */
[----:B0-----:R-:W-:Y:S01]  /*1bd0*/  @P0 IMAD R22, R23, R20, RZ ;  /* 0x0000001417160224 */ /* 0x001fe200078e02ff */
[----:B------:R-:W-:-:S11]  /*1be0*/  @P0 MOV R23, R63 ;  /* 0x0000003f00170202 */ /* 0x000fd60000000f00 */
[----:B------:R-:W0:Y:S01]  /*1bf0*/  @P1 LDC.64 R44, c[0x0][0x220] ;  /* 0x00008800ff2c1b82 */ /* 0x000e220000000a00 */
[----:B------:R-:W-:Y:S01]  /*1c00*/  @P0 IMAD R21, R2, R21, R22 ;  /* 0x0000001502150224 */ /* 0x000fe200078e0216 */
[----:B------:R-:W-:-:S05]  /*1c10*/  @P0 MOV R22, R60 ;  /* 0x0000003c00160202 */ /* 0x000fca0000000f00 */
[----:B------:R-:W-:-:S05]  /*1c20*/  @P0 IMAD.WIDE.U32 R22, R2, R20, R22 ;  /* 0x0000001402160225 */ /* 0x000fca00078e0016 */
[----:B------:R-:W-:Y:S02]  /*1c30*/  @P0 IADD3 R20, R23, R21, RZ ;  /* 0x0000001517140210 */ /* 0x000fe40007ffe0ff */
[----:B-1----:R-:W-:-:S04]  /*1c40*/  @P0 LEA R48, P5, R22, R48, 0x1 ;  /* 0x0000003016300211 */ /* 0x002fc800078a08ff */
[----:B------:R-:W-:Y:S02]  /*1c50*/  @P0 LEA.HI.X R49, R22, R49, R20, 0x1, P5 ;  /* 0x0000003116310211 */ /* 0x000fe400028f0c14 */
[----:B------:R-:W1:Y:S01]  /*1c60*/  @P1 LDC.64 R20, c[0x0][0x270] ;  /* 0x00009c00ff141b82 */ /* 0x000e620000000a00 */
[----:B------:R-:W-:-:S05]  /*1c70*/  SHF.R.S32.HI R23, RZ, 0x1f, R3 ;  /* 0x0000001fff177819 */ /* 0x000fca0000011403 */
        /* <DEDUP_REMOVED lines=16> */
[----:B------:R-:W-:Y:S02]  /*1d80*/  @P4 LOP3.LUT R19, R19, 0x80000000, RZ, 0xfc, !PT ;  /* 0x8000000013134812 */ /* 0x000fe400078efcff */
[----:B------:R-:W-:Y:S01]  /*1d90*/  @P6 MOV R23, R63 ;  /* 0x0000003f00176202 */ /* 0x000fe20000000f00 */
        /* <DEDUP_REMOVED lines=22> */
[----:B------:R-:W-:-:S13]  /*1f00*/  LOP3.LUT P3, RZ, R19, 0x100000, RZ, 0xc0, !PT ;  /* 0x0010000013ff7812 */ /* 0x000fda000786c0ff */
[----:B------:R-:W1:Y:S01]  /*1f10*/  @P3 LDC.64 R38, c[0x0][0x220] ;  /* 0x00008800ff263b82 */ /* 0x000e620000000a00 */
[----:B0-----:R-:W-:Y:S01]  /*1f20*/  @P2 IMAD R22, R23, R20, RZ ;  /* 0x0000001417162224 */ /* 0x001fe200078e02ff */
[----:B------:R-:W-:-:S03]  /*1f30*/  @P2 MOV R23, R63 ;  /* 0x0000003f00172202 */ /* 0x000fc60000000f00 */
[----:B------:R-:W-:Y:S01]  /*1f40*/  @P2 IMAD R21, R6, R21, R22 ;  /* 0x0000001506152224 */ /* 0x000fe200078e0216 */
[----:B------:R-:W-:-:S05]  /*1f50*/  @P2 MOV R22, R60 ;  /* 0x0000003c00162202 */ /* 0x000fca0000000f00 */
[----:B------:R-:W-:-:S05]  /*1f60*/  @P2 IMAD.WIDE.U32 R22, R6, R20, R22 ;  /* 0x0000001406162225 */ /* 0x000fca00078e0016 */
[----:B------:R-:W-:Y:S02]  /*1f70*/  @P2 IADD3 R20, R23, R21, RZ ;  /* 0x0000001517142210 */ /* 0x000fe40007ffe0ff */
[----:B--2---:R-:W-:-:S04]  /*1f80*/  @P2 LEA R40, P5, R22, R40, 0x1 ;  /* 0x0000002816282211 */ /* 0x004fc800078a08ff */
[----:B------:R-:W-:Y:S02]  /*1f90*/  @P2 LEA.HI.X R41, R22, R41, R20, 0x1, P5 ;  /* 0x0000002916292211 */ /* 0x000fe400028f0c14 */
[----:B------:R-:W0:Y:S01]  /*1fa0*/  @P3 LDC.64 R20, c[0x0][0x270] ;  /* 0x00009c00ff143b82 */ /* 0x000e220000000a00 */
[----:B------:R-:W-:Y:S02]  /*1fb0*/  SHF.R.S32.HI R23, RZ, 0x1f, R7 ;  /* 0x0000001fff177819 */ /* 0x000fe40000011407 */
[----:B------:R-:W-:-:S13]  /*1fc0*/  LOP3.LUT P1, RZ, R19, 0x80000, RZ, 0xc0, !PT ;  /* 0x0008000013ff7812 */ /* 0x000fda000782c0ff */
[----:B------:R-:W2:Y:S01]  /*1fd0*/  @P1 LDC.64 R34, c[0x0][0x220] ;  /* 0x00008800ff221b82 */ /* 0x000ea20000000a00 */
[----:B0-----:R-:W-:Y:S01]  /*1fe0*/  @P3 IMAD R22, R23, R20, RZ ;  /* 0x0000001417163224 */ /* 0x001fe200078e02ff */
[----:B------:R-:W-:-:S03]  /*1ff0*/  @P3 MOV R23, R63 ;  /* 0x0000003f00173202 */ /* 0x000fc60000000f00 */
[----:B------:R-:W-:Y:S01]  /*2000*/  @P3 IMAD R21, R7, R21, R22 ;  /* 0x0000001507153224 */ /* 0x000fe200078e0216 */
[----:B------:R-:W-:-:S05]  /*2010*/  @P3 MOV R22, R60 ;  /* 0x0000003c00163202 */ /* 0x000fca0000000f00 */
[----:B------:R-:W-:-:S05]  /*2020*/  @P3 IMAD.WIDE.U32 R22, R7, R20, R22 ;  /* 0x0000001407163225 */ /* 0x000fca00078e0016 */
[----:B------:R-:W-:Y:S02]  /*2030*/  @P3 IADD3 R20, R23, R21, RZ ;  /* 0x0000001517143210 */ /* 0x000fe40007ffe0ff */
[----:B-1----:R-:W-:-:S04]  /*2040*/  @P3 LEA R38, P5, R22, R38, 0x1 ;  /* 0x0000002616263211 */ /* 0x002fc800078a08ff */
        /* <DEDUP_REMOVED lines=75> */
[----:B------:R-:W-:-:S03]  /*2500*/  LOP3.LUT P1, RZ, R19, 0x1000, RZ, 0xc0, !PT ;  /* 0x0000100013ff7812 */ /* 0x000fc6000782c0ff */
        /* <DEDUP_REMOVED lines=9> */
[----:B------:R-:W-:-:S07]  /*25a0*/  LOP3.LUT P0, RZ, R19, 0x800, RZ, 0xc0, !PT ;  /* 0x0000080013ff7812 */ /* 0x000fce000780c0ff */
        /* <DEDUP_REMOVED lines=11> */
[----:B------:R-:W-:-:S05]  /*2660*/  SHF.R.S32.HI R69, RZ, 0x1f, R16 ;  /* 0x0000001fff457819 */ /* 0x000fca0000011410 */
[----:B--2---:R-:W-:Y:S01]  /*2670*/  @P0 IMAD R68, R69, R70, RZ ;  /* 0x0000004645440224 */ /* 0x004fe200078e02ff */
[----:B------:R-:W-:-:S03]  /*2680*/  @P0 MOV R69, R63 ;  /* 0x0000003f00450202 */ /* 0x000fc60000000f00 */
[----:B------:R-:W-:Y:S01]  /*2690*/  @P0 IMAD R71, R16, R71, R68 ;  /* 0x0000004710470224 */ /* 0x000fe200078e0244 */
[----:B------:R-:W-:-:S05]  /*26a0*/  @P0 MOV R68, R60 ;  /* 0x0000003c00440202 */ /* 0x000fca0000000f00 */
[----:B------:R-:W-:-:S05]  /*26b0*/  @P0 IMAD.WIDE.U32 R68, R16, R70, R68 ;  /* 0x0000004610440225 */ /* 0x000fca00078e0044 */
[----:B------:R-:W-:Y:S02]  /*26c0*/  @P0 IADD3 R71, R69, R71, RZ ;  /* 0x0000004745470210 */ /* 0x000fe40007ffe0ff */
[----:B0-----:R-:W-:-:S04]  /*26d0*/  @P0 LEA R20, P5, R68, R20, 0x1 ;  /* 0x0000001444140211 */ /* 0x001fc800078a08ff */
[----:B------:R-:W-:Y:S02]  /*26e0*/  @P0 LEA.HI.X R21, R68, R21, R71, 0x1, P5 ;  /* 0x0000001544150211 */ /* 0x000fe400028f0c47 */
[----:B------:R-:W0:Y:S01]  /*26f0*/  LDC R68, c[0x0][0x294] ;  /* 0x0000a500ff447b82 */ /* 0x000e220000000800 */
[----:B------:R-:W-:-:S05]  /*2700*/  SHF.R.U32.HI R69, RZ, 0x5, R107 ;  /* 0x00000005ff457819 */ /* 0x000fca000001166b */
[----:B0-----:R-:W-:-:S05]  /*2710*/  IMAD R69, R68, UR8, R69 ;  /* 0x0000000844457c24 */ /* 0x001fca000f8e0245 */
[----:B------:R-:W-:-:S04]  /*2720*/  IADD3 R68, R69, 0x1f0, RZ ;  /* 0x000001f045447810 */ /* 0x000fc80007ffe0ff */
[----:B------:R-:W-:Y:S02]  /*2730*/  SHF.R.S32.HI R104, RZ, 0x1f, R68 ;  /* 0x0000001fff687819 */ /* 0x000fe40000011444 */
[----:B------:R-:W-:-:S04]  /*2740*/  ISETP.GE.U32.AND P5, PT, R68, UR4, PT ;  /* 0x0000000444007c0c */ /* 0x000fc8000bfa6070 */
[----:B------:R-:W-:-:S04]  /*2750*/  ISETP.GE.AND.EX P5, PT, R104, UR5, PT, P5 ;  /* 0x0000000568007c0c */ /* 0x000fc8000bfa6350 */
[----:B------:R-:W-:Y:S02]  /*2760*/  ISETP.LT.U32.AND P5, PT, R107, 0x200, !P5 ;  /* 0x000002006b00780c */ /* 0x000fe40006fa1070 */
[----:B------:R-:W-:-:S11]  /*2770*/  LOP3.LUT P4, RZ, R19, 0x80, RZ, 0xc0, !PT ;  /* 0x0000008013ff7812 */ /* 0x000fd6000788c0ff */
[----:B------:R-:W0:Y:S01]  /*2780*/  @P5 LDC.64 R70, c[0x0][0x270] ;  /* 0x00009c00ff465b82 */ /* 0x000e220000000a00 */
[----:B------:R-:W-:-:S04]  /*2790*/  LOP3.LUT R77, R77, 0xfffffffe, RZ, 0xc0, !PT ;  /* 0xfffffffe4d4d7812 */ /* 0x000fc800078ec0ff */
[----:B------:R-:W-:Y:S02]  /*27a0*/  @P4 LOP3.LUT R77, R77, 0x1, RZ, 0xfc, !PT ;  /* 0x000000014d4d4812 */ /* 0x000fe400078efcff */
[----:B------:R-:W-:Y:S02]  /*27b0*/  LOP3.LUT P4, RZ, R19, 0x100, RZ, 0xc0, !PT ;  /* 0x0000010013ff7812 */ /* 0x000fe4000788c0ff */
[----:B------:R-:W-:Y:S02]  /*27c0*/  @P5 MOV R92, R60 ;  /* 0x0000003c005c5202 */ /* 0x000fe40000000f00 */
[----:B------:R-:W-:Y:S02]  /*27d0*/  @P5 MOV R93, R63 ;  /* 0x0000003f005d5202 */ /* 0x000fe40000000f00 */
[----:B------:R-:W-:Y:S01]  /*27e0*/  LOP3.LUT R77, R77, 0xfffffffd, RZ, 0xc0, !PT ;  /* 0xfffffffd4d4d7812 */ /* 0x000fe200078ec0ff */
[-C--:B0-----:R-:W-:Y:S02]  /*27f0*/  @P5 IMAD R104, R104, R70.reuse, RZ ;  /* 0x0000004668685224 */ /* 0x081fe400078e02ff */
[----:B------:R-:W-:-:S04]  /*2800*/  @P5 IMAD.WIDE.U32 R92, R68, R70, R92 ;  /* 0x00000046445c5225 */ /* 0x000fc800078e005c */
[----:B------:R-:W-:Y:S01]  /*2810*/  @P4 LOP3.LUT R77, R77, 0x2, RZ, 0xfc, !PT ;  /* 0x000000024d4d4812 */ /* 0x000fe200078efcff */
[----:B------:R-:W-:Y:S01]  /*2820*/  @P5 IMAD R68, R68, R71, R104 ;  /* 0x0000004744445224 */ /* 0x000fe200078e0268 */
[----:B------:R-:W-:Y:S01]  /*2830*/  LOP3.LUT P4, RZ, R19, 0x200, RZ, 0xc0, !PT ;  /* 0x0000020013ff7812 */ /* 0x000fe2000788c0ff */
[----:B------:R-:W0:Y:S01]  /*2840*/  @P5 LDC.64 R70, c[0x0][0x220] ;  /* 0x00008800ff465b82 */ /* 0x000e220000000a00 */
[----:B------:R-:W-:-:S11]  /*2850*/  LOP3.LUT R77, R77, 0xfffffffb, RZ, 0xc0, !PT ;  /* 0xfffffffb4d4d7812 */ /* 0x000fd600078ec0ff */
[----:B------:R-:W-:Y:S02]  /*2860*/  @P4 LOP3.LUT R77, R77, 0x4, RZ, 0xfc, !PT ;  /* 0x000000044d4d4812 */ /* 0x000fe400078efcff */
[----:B------:R-:W-:Y:S02]  /*2870*/  LOP3.LUT P4, RZ, R19, 0x400, RZ, 0xc0, !PT ;  /* 0x0000040013ff7812 */ /* 0x000fe4000788c0ff */
[----:B------:R-:W-:Y:S02]  /*2880*/  LOP3.LUT R77, R77, 0xfffffff7, RZ, 0xc0, !PT ;  /* 0xfffffff74d4d7812 */ /* 0x000fe400078ec0ff */
[----:B------:R-:W-:Y:S02]  /*2890*/  @P5 IADD3 R68, R93, R68, RZ ;  /* 0x000000445d445210 */ /* 0x000fe40007ffe0ff */
[----:B0-----:R-:W-:-:S07]  /*28a0*/  @P5 LEA R70, P6, R92, R70, 0x1 ;  /* 0x000000465c465211 */ /* 0x001fce00078c08ff */
[----:B------:R-:W-:Y:S02]  /*28b0*/  @P4 LOP3.LUT R77, R77, 0x8, RZ, 0xfc, !PT ;  /* 0x000000084d4d4812 */ /* 0x000fe400078efcff */
[----:B------:R-:W-:Y:S02]  /*28c0*/  @P5 LEA.HI.X R71, R92, R71, R68, 0x1, P6 ;  /* 0x000000475c475211 */ /* 0x000fe400030f0c44 */
[----:B------:R-:W-:Y:S02]  /*28d0*/  CS2R R92, SRZ ;  /* 0x00000000005c7805 */ /* 0x000fe4000001ff00 */
[----:B------:R-:W-:-:S04]  /*28e0*/  LOP3.LUT P4, RZ, R19, 0x4000000, RZ, 0xc0, !PT ;  /* 0x0400000013ff7812 */ /* 0x000fc8000788c0ff */
[----:B------:R0:W2:Y:S02]  /*28f0*/  @P5 LDG.E R93, desc[UR6][R70.64] ;  /* 0x00000006465d5981 */ /* 0x0000a4000c1e1900 */
[----:B0-----:R-:W-:-:S07]  /*2900*/  CS2R R70, SRZ ;  /* 0x0000000000467805 */ /* 0x001fce000001ff00 */
[----:B------:R-:W3:Y:S01]  /*2910*/  @P4 LDG.E R71, desc[UR6][R98.64] ;  /* 0x0000000662474981 */ /* 0x000ee2000c1e1900 */
[----:B------:R-:W-:-:S13]  /*2920*/  LOP3.LUT P4, RZ, R77, 0x8, RZ, 0xc0, !PT ;  /* 0x000000084dff7812 */ /* 0x000fda000788c0ff */
[----:B------:R0:W4:Y:S01]  /*2930*/  @P4 LDG.E R92, desc[UR6][R90.64] ;  /* 0x000000065a5c4981 */ /* 0x000122000c1e1900 */
[----:B------:R-:W-:Y:S02]  /*2940*/  LOP3.LUT P4, RZ, R77, 0x4, RZ, 0xc0, !PT ;  /* 0x000000044dff7812 */ /* 0x000fe4000788c0ff */
[----:B0-----:R-:W-:-:S11]  /*2950*/  CS2R R90, SRZ ;  /* 0x00000000005a7805 */ /* 0x001fd6000001ff00 */
[----:B------:R0:W5:Y:S01]  /*2960*/  @P4 LDG.E R91, desc[UR6][R88.64] ;  /* 0x00000006585b4981 */ /* 0x000162000c1e1900 */
[----:B------:R-:W-:Y:S02]  /*2970*/  LOP3.LUT P4, RZ, R77, 0x2, RZ, 0xc0, !PT ;  /* 0x000000024dff7812 */ /* 0x000fe4000788c0ff */
[C---:B------:R-:W-:Y:S02]  /*2980*/  LOP3.LUT P2, RZ, R19.reuse, 0x20, RZ, 0xc0, !PT ;  /* 0x0000002013ff7812 */ /* 0x040fe4000784c0ff */
[----:B------:R-:W-:-:S09]  /*2990*/  LOP3.LUT P5, RZ, R19, 0x4, RZ, 0xc0, !PT ;  /* 0x0000000413ff7812 */ /* 0x000fd200078ac0ff */
[----:B------:R1:W2:Y:S01]  /*29a0*/  @P4 LDG.E R90, desc[UR6][R86.64] ;  /* 0x00000006565a4981 */ /* 0x0002a2000c1e1900 */
[----:B------:R-:W-:Y:S02]  /*29b0*/  LOP3.LUT P4, RZ, R77, 0x1, RZ, 0xc0, !PT ;  /* 0x000000014dff7812 */ /* 0x000fe4000788c0ff */
[----:B0-----:R-:W-:Y:S02]  /*29c0*/  CS2R R88, SRZ ;  /* 0x0000000000587805 */ /* 0x001fe4000001ff00 */
[----:B------:R-:W-:Y:S02]  /*29d0*/  LOP3.LUT P0, RZ, R19, 0x8, RZ, 0xc0, !PT ;  /* 0x0000000813ff7812 */ /* 0x000fe4000780c0ff */
[----:B-1----:R-:W-:-:S07]  /*29e0*/  CS2R R86, SRZ ;  /* 0x0000000000567805 */ /* 0x002fce000001ff00 */
[----:B------:R0:W2:Y:S04]  /*29f0*/  @P4 LDG.E R89, desc[UR6][R84.64] ;  /* 0x0000000654594981 */ /* 0x0000a8000c1e1900 */
[----:B------:R1:W2:Y:S01]  /*2a00*/  @P2 LDG.E R87, desc[UR6][R80.64] ;  /* 0x0000000650572981 */ /* 0x0002a2000c1e1900 */
[----:B0-----:R-:W-:Y:S02]  /*2a10*/  MOV R85, RZ ;  /* 0x000000ff00557202 */ /* 0x001fe40000000f00 */
[----:B-1----:R-:W-:-:S04]  /*2a20*/  MOV R80, RZ ;  /* 0x000000ff00507202 */ /* 0x002fc80000000f00 */
[----:B------:R0:W2:Y:S04]  /*2a30*/  @P0 LDG.E R85, desc[UR6][R74.64] ;  /* 0x000000064a550981 */ /* 0x0000a8000c1e1900 */
[----:B------:R1:W2:Y:S01]  /*2a40*/  @P5 LDG.E R80, desc[UR6][R72.64] ;  /* 0x0000000648505981 */ /* 0x0002a2000c1e1900 */
[C---:B------:R-:W-:Y:S02]  /*2a50*/  LOP3.LUT P5, RZ, R19.reuse, 0x1000, RZ, 0xc0, !PT ;  /* 0x0000100013ff7812 */ /* 0x040fe400078ac0ff */
[C---:B------:R-:W-:Y:S02]  /*2a60*/  LOP3.LUT P1, RZ, R19.reuse, 0x10, RZ, 0xc0, !PT ;  /* 0x0000001013ff7812 */ /* 0x040fe4000782c0ff */
[----:B0-----:R-:W-:Y:S02]  /*2a70*/  P2R R74, PR, RZ, 0x20 ;  /* 0x00000020ff4a7803 */ /* 0x001fe40000000000 */
[----:B------:R-:W-:-:S04]  /*2a80*/  LOP3.LUT P5, RZ, R19, 0x2000, RZ, 0xc0, !PT ;  /* 0x0000200013ff7812 */ /* 0x000fc800078ac0ff */
[----:B-1----:R-:W-:Y:S02]  /*2a90*/  P2R R72, PR, RZ, 0x20 ;  /* 0x00000020ff487803 */ /* 0x002fe40000000000 */
[C---:B------:R-:W-:Y:S02]  /*2aa0*/  LOP3.LUT P5, RZ, R19.reuse, 0x4000, RZ, 0xc0, !PT ;  /* 0x0000400013ff7812 */ /* 0x040fe400078ac0ff */
[C---:B------:R-:W-:Y:S01]  /*2ab0*/  LOP3.LUT P3, RZ, R19.reuse, 0x40, RZ, 0xc0, !PT ;  /* 0x0000004013ff7812 */ /* 0x040fe2000786c0ff */
[----:B------:R0:W2:Y:S01]  /*2ac0*/  @P1 LDG.E R86, desc[UR6][R78.64] ;  /* 0x000000064e561981 */ /* 0x0000a2000c1e1900 */
[----:B------:R-:W-:Y:S02]  /*2ad0*/  P2R R77, PR, RZ, 0x20 ;  /* 0x00000020ff4d7803 */ /* 0x000fe40000000000 */
[----:B------:R-:W-:-:S04]  /*2ae0*/  LOP3.LUT P5, RZ, R19, 0x8000, RZ, 0xc0, !PT ;  /* 0x0000800013ff7812 */ /* 0x000fc800078ac0ff */
[----:B0-----:R-:W-:Y:S02]  /*2af0*/  P2R R79, PR, RZ, 0x20 ;  /* 0x00000020ff4f7803 */ /* 0x001fe40000000000 */
[----:B------:R-:W-:-:S03]  /*2b00*/  LOP3.LUT P5, RZ, R19, 0x10000, RZ, 0xc0, !PT ;  /* 0x0001000013ff7812 */ /* 0x000fc600078ac0ff */
[----:B------:R0:W2:Y:S01]  /*2b10*/  @P3 LDG.E R88, desc[UR6][R82.64] ;  /* 0x0000000652583981 */ /* 0x0000a2000c1e1900 */
[----:B------:R-:W-:Y:S02]  /*2b20*/  P2R R81, PR, RZ, 0x20 ;  /* 0x00000020ff517803 */ /* 0x000fe40000000000 */
[----:B------:R-:W-:-:S04]  /*2b30*/  LOP3.LUT P5, RZ, R19, 0x20000, RZ, 0xc0, !PT ;  /* 0x0002000013ff7812 */ /* 0x000fc800078ac0ff */
[----:B0-----:R-:W-:Y:S02]  /*2b40*/  P2R R83, PR, RZ, 0x20 ;  /* 0x00000020ff537803 */ /* 0x001fe40000000000 */
[----:B------:R-:W-:-:S04]  /*2b50*/  LOP3.LUT P5, RZ, R19, 0x40000, RZ, 0xc0, !PT ;  /* 0x0004000013ff7812 */ /* 0x000fc800078ac0ff */
[----:B------:R-:W-:Y:S02]  /*2b60*/  P2R R82, PR, RZ, 0x20 ;  /* 0x00000020ff527803 */ /* 0x000fe40000000000 */
        /* <DEDUP_REMOVED lines=8> */
[C---:B------:R-:W-:Y:S02]  /*2bf0*/  LOP3.LUT P5, RZ, R19.reuse, 0x800000, RZ, 0xc0, !PT ;  /* 0x0080000013ff7812 */ /* 0x040fe400078ac0ff */
[C---:B------:R-:W-:Y:S02]  /*2c00*/  LOP3.LUT P6, RZ, R19.reuse, 0x2, RZ, 0xc0, !PT ;  /* 0x0000000213ff7812 */ /* 0x040fe400078cc0ff */
[----:B------:R-:W-:Y:S02]  /*2c10*/  P2R R105, PR, RZ, 0x20 ;  /* 0x00000020ff697803 */ /* 0x000fe40000000000 */
[----:B------:R-:W-:Y:S02]  /*2c20*/  LOP3.LUT P5, RZ, R19, 0x1000000, RZ, 0xc0, !PT ;  /* 0x0100000013ff7812 */ /* 0x000fe400078ac0ff */
[----:B------:R-:W-:-:S02]  /*2c30*/  MOV R78, RZ ;  /* 0x000000ff004e7202 */ /* 0x000fc40000000f00 */
[----:B------:R-:W-:Y:S02]  /*2c40*/  P2R R106, PR, RZ, 0x20 ;  /* 0x00000020ff6a7803 */ /* 0x000fe40000000000 */
[C---:B------:R-:W-:Y:S02]  /*2c50*/  LOP3.LUT P5, RZ, R19.reuse, 0x2000000, RZ, 0xc0, !PT ;  /* 0x0200000013ff7812 */ /* 0x040fe400078ac0ff */
[----:B------:R-:W-:Y:S01]  /*2c60*/  LOP3.LUT P2, RZ, R19, 0x20000000, RZ, 0xc0, !PT ;  /* 0x2000000013ff7812 */ /* 0x000fe2000784c0ff */
[----:B------:R0:W2:Y:S02]  /*2c70*/  @P6 LDG.E R78, desc[UR6][R66.64] ;  /* 0x00000006424e6981 */ /* 0x0000a4000c1e1900 */
[----:B0-----:R-:W-:-:S10]  /*2c80*/  CS2R R66, SRZ ;  /* 0x0000000000427805 */ /* 0x001fd4000001ff00 */
[----:B------:R0:W2:Y:S04]  /*2c90*/  @P2 LDG.E R70, desc[UR6][R56.64] ;  /* 0x0000000638462981 */ /* 0x0000a8000c1e1900 */
[----:B------:R-:W2:Y:S01]  /*2ca0*/  @P5 LDG.E R66, desc[UR6][R48.64] ;  /* 0x0000000630425981 */ /* 0x000ea2000c1e1900 */
[----:B------:R-:W-:Y:S02]  /*2cb0*/  ISETP.NE.AND P5, PT, R106, RZ, PT ;  /* 0x000000ff6a00720c */ /* 0x000fe40003fa5270 */
[----:B0-----:R-:W-:-:S11]  /*2cc0*/  CS2R R56, SRZ ;  /* 0x0000000000387805 */ /* 0x001fd6000001ff00 */
[----:B------:R-:W2:Y:S01]  /*2cd0*/  @P5 LDG.E R57, desc[UR6][R44.64] ;  /* 0x000000062c395981 */ /* 0x000ea2000c1e1900 */
[----:B------:R-:W-:Y:S02]  /*2ce0*/  ISETP.NE.AND P5, PT, R105, RZ, PT ;  /* 0x000000ff6900720c */ /* 0x000fe40003fa5270 */
[----:B------:R-:W-:Y:S02]  /*2cf0*/  LOP3.LUT P1, RZ, R19, 0x10000000, RZ, 0xc0, !PT ;  /* 0x1000000013ff7812 */ /* 0x000fe4000782c0ff */
[----:B------:R-:W-:-:S09]  /*2d00*/  MOV R73, RZ ;  /* 0x000000ff00497202 */ /* 0x000fd20000000f00 */
[----:B------:R-:W2:Y:S01]  /*2d10*/  @P5 LDG.E R56, desc[UR6][R46.64] ;  /* 0x000000062e385981 */ /* 0x000ea2000c1e1900 */
[----:B------:R-:W-:-:S03]  /*2d20*/  ISETP.NE.AND P5, PT, R104, RZ, PT ;  /* 0x000000ff6800720c */ /* 0x000fc60003fa5270 */
[----:B------:R0:W2:Y:S02]  /*2d30*/  @P1 LDG.E R73, desc[UR6][R54.64] ;  /* 0x0000000636491981 */ /* 0x0000a4000c1e1900 */
[----:B0-----:R-:W-:-:S08]  /*2d40*/  CS2R R54, SRZ ;  /* 0x0000000000367805 */ /* 0x001fd0000001ff00 */
[----:B------:R-:W2:Y:S01]  /*2d50*/  @P5 LDG.E R55, desc[UR6][R42.64] ;  /* 0x000000062a375981 */ /* 0x000ea2000c1e1900 */
[----:B------:R-:W-:Y:S02]  /*2d60*/  ISETP.NE.AND P5, PT, R99, RZ, PT ;  /* 0x000000ff6300720c */ /* 0x000fe40003fa5270 */
[C---:B------:R-:W-:Y:S02]  /*2d70*/  LOP3.LUT P3, RZ, R19.reuse, 0x40000000, RZ, 0xc0, !PT ;  /* 0x4000000013ff7812 */ /* 0x040fe4000786c0ff */
[----:B------:R-:W-:Y:S02]  /*2d80*/  MOV R68, RZ ;  /* 0x000000ff00447202 */ /* 0x000fe40000000f00 */
[----:B------:R-:W-:-:S07]  /*2d90*/  LOP3.LUT P0, RZ, R19, 0x8000000, RZ, 0xc0, !PT ;  /* 0x0800000013ff7812 */ /* 0x000fce000780c0ff */
[----:B------:R-:W2:Y:S01]  /*2da0*/  @P5 LDG.E R54, desc[UR6][R40.64] ;  /* 0x0000000628365981 */ /* 0x000ea2000c1e1900 */
[----:B------:R-:W-:-:S03]  /*2db0*/  ISETP.NE.AND P5, PT, R98, RZ, PT ;  /* 0x000000ff6200720c */ /* 0x000fc60003fa5270 */
[----:B------:R0:W2:Y:S01]  /*2dc0*/  @P3 LDG.E R68, desc[UR6][R52.64] ;  /* 0x0000000634443981 */ /* 0x0000a2000c1e1900 */
[----:B------:R-:W-:-:S06]  /*2dd0*/  MOV R75, RZ ;  /* 0x000000ff004b7202 */ /* 0x000fcc0000000f00 */
[----:B------:R-:W2:Y:S01]  /*2de0*/  @P0 LDG.E R75, desc[UR6][R58.64] ;  /* 0x000000063a4b0981 */ /* 0x000ea2000c1e1900 */
[----:B0-----:R-:W-:-:S06]  /*2df0*/  CS2R R52, SRZ ;  /* 0x0000000000347805 */ /* 0x001fcc000001ff00 */
[----:B------:R-:W2:Y:S01]  /*2e00*/  @P5 LDG.E R53, desc[UR6][R38.64] ;  /* 0x0000000626355981 */ /* 0x000ea2000c1e1900 */
[----:B------:R-:W-:Y:S02]  /*2e10*/  ISETP.NE.AND P5, PT, R84, RZ, PT ;  /* 0x000000ff5400720c */ /* 0x000fe40003fa5270 */
[----:B------:R-:W-:-:S11]  /*2e20*/  LOP3.LUT P4, RZ, R19, 0x80000000, RZ, 0xc0, !PT ;  /* 0x8000000013ff7812 */ /* 0x000fd6000788c0ff */
[----:B------:R-:W2:Y:S01]  /*2e30*/  @P5 LDG.E R52, desc[UR6][R34.64] ;  /* 0x0000000622345981 */ /* 0x000ea2000c1e1900 */
[----:B------:R-:W-:-:S03]  /*2e40*/  ISETP.NE.AND P5, PT, R82, RZ, PT ;  /* 0x000000ff5200720c */ /* 0x000fc60003fa5270 */
[----:B------:R0:W2:Y:S02]  /*2e50*/  @P4 LDG.E R67, desc[UR6][R50.64] ;  /* 0x0000000632434981 */ /* 0x0000a4000c1e1900 */
[----:B0-----:R-:W-:-:S08]  /*2e60*/  CS2R R50, SRZ ;  /* 0x0000000000327805 */ /* 0x001fd0000001ff00 */
[----:B------:R-:W2:Y:S01]  /*2e70*/  @P5 LDG.E R51, desc[UR6][R36.64] ;  /* 0x0000000624335981 */ /* 0x000ea2000c1e1900 */
[----:B------:R-:W-:Y:S02]  /*2e80*/  ISETP.NE.AND P5, PT, R83, RZ, PT ;  /* 0x000000ff5300720c */ /* 0x000fe40003fa5270 */
[----:B------:R-:W-:-:S11]  /*2e90*/  CS2R R48, SRZ ;  /* 0x0000000000307805 */ /* 0x000fd6000001ff00 */
[----:B------:R-:W2:Y:S01]  /*2ea0*/  @P5 LDG.E R50, desc[UR6][R32.64] ;  /* 0x0000000620325981 */ /* 0x000ea2000c1e1900 */
[----:B------:R-:W-:-:S13]  /*2eb0*/  ISETP.NE.AND P5, PT, R81, RZ, PT ;  /* 0x000000ff5100720c */ /* 0x000fda0003fa5270 */
[----:B------:R3:W2:Y:S01]  /*2ec0*/  @P5 LDG.E R49, desc[UR6][R30.64] ;  /* 0x000000061e315981 */ /* 0x0006a2000c1e1900 */
[----:B------:R-:W-:Y:S02]  /*2ed0*/  ISETP.NE.AND P5, PT, R79, RZ, PT ;  /* 0x000000ff4f00720c */ /* 0x000fe40003fa5270 */
[----:B------:R-:W-:-:S11]  /*2ee0*/  CS2R R42, SRZ ;  /* 0x00000000002a7805 */ /* 0x000fd6000001ff00 */
[----:B------:R0:W2:Y:S01]  /*2ef0*/  @P5 LDG.E R48, desc[UR6][R28.64] ;  /* 0x000000061c305981 */ /* 0x0000a2000c1e1900 */
[----:B------:R-:W-:-:S13]  /*2f00*/  ISETP.NE.AND P5, PT, R77, RZ, PT ;  /* 0x000000ff4d00720c */ /* 0x000fda0003fa5270 */
[----:B------:R-:W2:Y:S01]  /*2f10*/  @P5 LDG.E R43, desc[UR6][R24.64] ;  /* 0x00000006182b5981 */ /* 0x000ea2000c1e1900 */
[----:B------:R-:W-:Y:S02]  /*2f20*/  ISETP.NE.AND P5, PT, R72, RZ, PT ;  /* 0x000000ff4800720c */ /* 0x000fe40003fa5270 */
[----:B------:R-:W-:Y:S02]  /*2f30*/  CS2R R40, SRZ ;  /* 0x0000000000287805 */ /* 0x000fe4000001ff00 */
[----:B------:R-:W-:-:S09]  /*2f40*/  LOP3.LUT P6, RZ, R19, 0x800, RZ, 0xc0, !PT ;  /* 0x0000080013ff7812 */ /* 0x000fd200078cc0ff */
[----:B------:R-:W2:Y:S01]  /*2f50*/  @P5 LDG.E R42, desc[UR6][R26.64] ;  /* 0x000000061a2a5981 */ /* 0x000ea2000c1e1900 */
[----:B------:R-:W-:-:S03]  /*2f60*/  ISETP.NE.AND P5, PT, R74, RZ, PT ;  /* 0x000000ff4a00720c */ /* 0x000fc60003fa5270 */
[----:B------:R5:W2:Y:S10]  /*2f70*/  @P6 LDG.E R40, desc[UR6][R20.64] ;  /* 0x0000000614286981 */ /* 0x000ab4000c1e1900 */
[----:B------:R1:W2:Y:S01]  /*2f80*/  @P5 LDG.E R41, desc[UR6][R22.64] ;  /* 0x0000000616295981 */ /* 0x0002a2000c1e1900 */
[----:B---3--:R-:W-:-:S02]  /*2f90*/  HADD2.F32 R31, -RZ, R71.H1_H1 ;  /* 0x30000047ff1f7230 */ /* 0x008fc40000004100 */
[----:B------:R-:W-:Y:S02]  /*2fa0*/  HADD2.F32 R30, -RZ, R71.H0_H0 ;  /* 0x20000047ff1e7230 */ /* 0x000fe40000004100 */
[--C-:B----4-:R-:W-:Y:S02]  /*2fb0*/  HADD2.F32 R33, -RZ, R92.reuse.H1_H1 ;  /* 0x3000005cff217230 */ /* 0x110fe40000004100 */
[----:B0-----:R-:W-:Y:S01]  /*2fc0*/  FMUL.FTZ R29, R31, R31 ;  /* 0x0000001f1f1d7220 */ /* 0x001fe20000410000 */
[----:B------:R-:W-:Y:S02]  /*2fd0*/  HADD2.F32 R28, -RZ, R92.H0_H0 ;  /* 0x2000005cff1c7230 */ /* 0x000fe40000004100 */
[C---:B------:R-:W-:Y:S01]  /*2fe0*/  FADD.FTZ R31, R30.reuse, R31 ;  /* 0x0000001f1e1f7221 */ /* 0x040fe20000010000 */
[--C-:B-----5:R-:W-:Y:S02]  /*2ff0*/  HADD2.F32 R21, -RZ, R91.reuse.H1_H1 ;  /* 0x3000005bff157230 */ /* 0x120fe40000004100 */
[----:B------:R-:W-:Y:S01]  /*3000*/  FMUL.FTZ R25, R33, R33 ;  /* 0x0000002121197220 */ /* 0x000fe20000410000 */
[----:B------:R-:W-:Y:S01]  /*3010*/  FFMA.FTZ R29, R30, R30, R29 ;  /* 0x0000001e1e1d7223 */ /* 0x000fe2000001001d */
[----:B------:R-:W-:-:S02]  /*3020*/  HADD2.F32 R20, -RZ, R91.H0_H0 ;  /* 0x2000005bff147230 */ /* 0x000fc40000004100 */
[C---:B-1----:R-:W-:Y:S01]  /*3030*/  FADD.FTZ R22, R28.reuse, R33 ;  /* 0x000000211c167221 */ /* 0x042fe20000010000 */
[----:B------:R-:W-:Y:S01]  /*3040*/  FADD.FTZ R31, RZ, R31 ;  /* 0x0000001fff1f7221 */ /* 0x000fe20000010000 */
[----:B------:R-:W-:Y:S01]  /*3050*/  FFMA.FTZ R28, R28, R28, R25 ;  /* 0x0000001c1c1c7223 */ /* 0x000fe20000010019 */
[----:B------:R-:W-:Y:S01]  /*3060*/  FADD.FTZ R29, RZ, R29 ;  /* 0x0000001dff1d7221 */ /* 0x000fe20000010000 */
[--C-:B--2---:R-:W-:Y:S02]  /*3070*/  HADD2.F32 R25, -RZ, R90.reuse.H1_H1 ;  /* 0x3000005aff197230 */ /* 0x104fe40000004100 */
[----:B------:R-:W-:Y:S01]  /*3080*/  FMUL.FTZ R23, R21, R21 ;  /* 0x0000001515177220 */ /* 0x000fe20000410000 */
[----:B------:R-:W-:Y:S02]  /*3090*/  HADD2.F32 R24, -RZ, R90.H0_H0 ;  /* 0x2000005aff187230 */ /* 0x000fe40000004100 */
[----:B------:R-:W-:Y:S01]  /*30a0*/  FADD.FTZ R22, R31, R22 ;  /* 0x000000161f167221 */ /* 0x000fe20000010000 */
[C---:B------:R-:W-:Y:S01]  /*30b0*/  FADD.FTZ R21, R20.reuse, R21 ;  /* 0x0000001514157221 */ /* 0x040fe20000010000 */
[----:B------:R-:W-:Y:S01]  /*30c0*/  FADD.FTZ R28, R29, R28 ;  /* 0x0000001c1d1c7221 */ /* 0x000fe20000010000 */
[----:B------:R-:W-:Y:S01]  /*30d0*/  FFMA.FTZ R23, R20, R20, R23 ;  /* 0x0000001414177223 */ /* 0x000fe20000010017 */
[----:B------:R-:W-:-:S02]  /*30e0*/  HADD2.F32 R29, -RZ, R89.H1_H1 ;  /* 0x30000059ff1d7230 */ /* 0x000fc40000004100 */
[----:B------:R-:W-:Y:S01]  /*30f0*/  FADD.FTZ R21, R22, R21 ;  /* 0x0000001516157221 */ /* 0x000fe20000010000 */
[----:B------:R-:W-:Y:S01]  /*3100*/  FADD.FTZ R20, R24, R25 ;  /* 0x0000001918147221 */ /* 0x000fe20000010000 */
[----:B------:R-:W-:Y:S01]  /*3110*/  FMUL.FTZ R27, R25, R25 ;  /* 0x00000019191b7220 */ /* 0x000fe20000410000 */
[----:B------:R-:W-:Y:S02]  /*3120*/  HADD2.F32 R22, -RZ, R89.H0_H0 ;  /* 0x20000059ff167230 */ /* 0x000fe40000004100 */
[----:B------:R-:W-:Y:S01]  /*3130*/  FADD.FTZ R23, R28, R23 ;  /* 0x000000171c177221 */ /* 0x000fe20000010000 */
[----:B------:R-:W-:Y:S01]  /*3140*/  FADD.FTZ R20, R21, R20 ;  /* 0x0000001415147221 */ /* 0x000fe20000010000 */
[----:B------:R-:W-:Y:S01]  /*3150*/  FFMA.FTZ R24, R24, R24, R27 ;  /* 0x0000001818187223 */ /* 0x000fe2000001001b */
[----:B------:R-:W-:Y:S01]  /*3160*/  FMUL.FTZ R21, R29, R29 ;  /* 0x0000001d1d157220 */ /* 0x000fe20000410000 */
[C---:B------:R-:W-:Y:S02]  /*3170*/  FADD.FTZ R29, R22.reuse, R29 ;  /* 0x0000001d161d7221 */ /* 0x040fe40000010000 */
[----:B------:R-:W-:Y:S01]  /*3180*/  FADD.FTZ R23, R23, R24 ;  /* 0x0000001817177221 */ /* 0x000fe20000010000 */
[----:B------:R-:W-:Y:S01]  /*3190*/  FFMA.FTZ R22, R22, R22, R21 ;  /* 0x0000001616167223 */ /* 0x000fe20000010015 */
[----:B------:R-:W-:-:S02]  /*31a0*/  HADD2.F32 R24, -RZ, R88.H1_H1 ;  /* 0x30000058ff187230 */ /* 0x000fc40000004100 */
[----:B------:R-:W-:Y:S02]  /*31b0*/  HADD2.F32 R21, -RZ, R88.H0_H0 ;  /* 0x20000058ff157230 */ /* 0x000fe40000004100 */
[----:B------:R-:W-:Y:S01]  /*31c0*/  FADD.FTZ R22, R23, R22 ;  /* 0x0000001617167221 */ /* 0x000fe20000010000 */
[----:B------:R-:W-:Y:S01]  /*31d0*/  FADD.FTZ R20, R20, R29 ;  /* 0x0000001d14147221 */ /* 0x000fe20000010000 */
[----:B------:R-:W-:Y:S01]  /*31e0*/  FMUL.FTZ R26, R24, R24 ;  /* 0x00000018181a7220 */ /* 0x000fe20000410000 */
[--C-:B------:R-:W-:Y:S02]  /*31f0*/  HADD2.F32 R25, -RZ, R87.reuse.H1_H1 ;  /* 0x30000057ff197230 */ /* 0x100fe40000004100 */
[C---:B------:R-:W-:Y:S01]  /*3200*/  FADD.FTZ R23, R21.reuse, R24 ;  /* 0x0000001815177221 */ /* 0x040fe20000010000 */
[----:B------:R-:W-:Y:S02]  /*3210*/  HADD2.F32 R24, -RZ, R87.H0_H0 ;  /* 0x20000057ff187230 */ /* 0x000fe40000004100 */
[----:B------:R-:W-:Y:S01]  /*3220*/  FFMA.FTZ R21, R21, R21, R26 ;  /* 0x0000001515157223 */ /* 0x000fe2000001001a */
[----:B------:R-:W-:Y:S01]  /*3230*/  FADD.FTZ R20, R20, R23 ;  /* 0x0000001714147221 */ /* 0x000fe20000010000 */
[----:B------:R-:W-:Y:S01]  /*3240*/  FMUL.FTZ R23, R25, R25 ;  /* 0x0000001919177220 */ /* 0x000fe20000410000 */
[----:B------:R-:W-:Y:S01]  /*3250*/  FADD.FTZ R25, R24, R25 ;  /* 0x0000001918197221 */ /* 0x000fe20000010000 */
[----:B------:R-:W-:-:S02]  /*3260*/  HADD2.F32 R27, -RZ, R86.H1_H1 ;  /* 0x30000056ff1b7230 */ /* 0x000fc40000004100 */
[----:B------:R-:W-:Y:S01]  /*3270*/  FADD.FTZ R21, R22, R21 ;  /* 0x0000001516157221 */ /* 0x000fe20000010000 */
[----:B------:R-:W-:Y:S02]  /*3280*/  HADD2.F32 R22, -RZ, R86.H0_H0 ;  /* 0x20000056ff167230 */ /* 0x000fe40000004100 */
[----:B------:R-:W-:Y:S01]  /*3290*/  FFMA.FTZ R24, R24, R24, R23 ;  /* 0x0000001818187223 */ /* 0x000fe20000010017 */
[----:B------:R-:W-:Y:S01]  /*32a0*/  FADD.FTZ R20, R20, R25 ;  /* 0x0000001914147221 */ /* 0x000fe20000010000 */
[--C-:B------:R-:W-:Y:S02]  /*32b0*/  HADD2.F32 R25, -RZ, R85.reuse.H1_H1 ;  /* 0x30000055ff197230 */ /* 0x100fe40000004100 */
[----:B------:R-:W-:Y:S01]  /*32c0*/  FMUL.FTZ R23, R27, R27 ;  /* 0x0000001b1b177220 */ /* 0x000fe20000410000 */
[----:B------:R-:W-:Y:S01]  /*32d0*/  FADD.FTZ R21, R21, R24 ;  /* 0x0000001815157221 */ /* 0x000fe20000010000 */
[----:B------:R-:W-:Y:S01]  /*32e0*/  FADD.FTZ R27, R22, R27 ;  /* 0x0000001b161b7221 */ /* 0x000fe20000010000 */
[----:B------:R-:W-:-:S02]  /*32f0*/  HADD2.F32 R24, -RZ, R85.H0_H0 ;  /* 0x20000055ff187230 */ /* 0x000fc40000004100 */
[----:B------:R-:W-:Y:S01]  /*3300*/  FFMA.FTZ R22, R22, R22, R23 ;  /* 0x0000001616167223 */ /* 0x000fe20000010017 */
[----:B------:R-:W-:Y:S01]  /*3310*/  FMUL.FTZ R23, R25, R25 ;  /* 0x0000001919177220 */ /* 0x000fe20000410000 */
[----:B------:R-:W-:Y:S01]  /*3320*/  FADD.FTZ R20, R20, R27 ;  /* 0x0000001b14147221 */ /* 0x000fe20000010000 */
[--C-:B------:R-:W-:Y:S02]  /*3330*/  HADD2.F32 R27, -RZ, R80.reuse.H1_H1 ;  /* 0x30000050ff1b7230 */ /* 0x100fe40000004100 */
[C---:B------:R-:W-:Y:S01]  /*3340*/  FADD.FTZ R25, R24.reuse, R25 ;  /* 0x0000001918197221 */ /* 0x040fe20000010000 */
[----:B------:R-:W-:Y:S01]  /*3350*/  FADD.FTZ R21, R21, R22 ;  /* 0x0000001615157221 */ /* 0x000fe20000010000 */
[----:B------:R-:W-:Y:S01]  /*3360*/  FFMA.FTZ R24, R24, R24, R23 ;  /* 0x0000001818187223 */ /* 0x000fe20000010017 */
[----:B------:R-:W-:Y:S02]  /*3370*/  HADD2.F32 R22, -RZ, R80.H0_H0 ;  /* 0x20000050ff167230 */ /* 0x000fe40000004100 */
[----:B------:R-:W-:Y:S01]  /*3380*/  FMUL.FTZ R23, R27, R27 ;  /* 0x0000001b1b177220 */ /* 0x000fe20000410000 */
[----:B------:R-:W-:-:S02]  /*3390*/  FADD.FTZ R21, R21, R24 ;  /* 0x0000001815157221 */ /* 0x000fc40000010000 */
[C---:B------:R-:W-:Y:S01]  /*33a0*/  FADD.FTZ R27, R22.reuse, R27 ;  /* 0x0000001b161b7221 */ /* 0x040fe20000010000 */
[----:B------:R-:W-:Y:S01]  /*33b0*/  FFMA.FTZ R22, R22, R22, R23 ;  /* 0x0000001616167223 */ /* 0x000fe20000010017 */
[----:B------:R-:W-:Y:S01]  /*33c0*/  FADD.FTZ R20, R20, R25 ;  /* 0x0000001914147221 */ /* 0x000fe20000010000 */
[--C-:B------:R-:W-:Y:S02]  /*33d0*/  HADD2.F32 R24, -RZ, R78.reuse.H1_H1 ;  /* 0x3000004eff187230 */ /* 0x100fe40000004100 */
[----:B------:R-:W-:-:S03]  /*33e0*/  HADD2.F32 R23, -RZ, R78.H0_H0 ;  /* 0x2000004eff177230 */ /* 0x000fc60000004100 */
[----:B------:R-:W-:Y:S01]  /*33f0*/  FMUL.FTZ R26, R24, R24 ;  /* 0x00000018181a7220 */ /* 0x000fe20000410000 */
[----:B------:R-:W-:Y:S01]  /*3400*/  FADD.FTZ R20, R20, R27 ;  /* 0x0000001b14147221 */ /* 0x000fe20000010000 */
[----:B------:R-:W-:Y:S01]  /*3410*/  FADD.FTZ R25, R23, R24 ;  /* 0x0000001817197221 */ /* 0x000fe20000010000 */
[----:B------:R-:W-:Y:S01]  /*3420*/  FADD.FTZ R21, R21, R22 ;  /* 0x0000001615157221 */ /* 0x000fe20000010000 */
[----:B------:R-:W-:Y:S02]  /*3430*/  FFMA.FTZ R26, R23, R23, R26 ;  /* 0x00000017171a7223 */ /* 0x000fe4000001001a */
[----:B------:R-:W-:Y:S02]  /*3440*/  FADD.FTZ R20, R20, R25 ;  /* 0x0000001914147221 */ /* 0x000fe40000010000 */
[----:B------:R-:W-:Y:S01]  /*3450*/  FADD.FTZ R21, R21, R26 ;  /* 0x0000001a15157221 */ /* 0x000fe20000010000 */
[--C-:B------:R-:W-:Y:S02]  /*3460*/  HADD2.F32 R27, -RZ, R73.reuse.H1_H1 ;  /* 0x30000049ff1b7230 */ /* 0x100fe40000004100 */
[----:B------:R-:W-:-:S02]  /*3470*/  HADD2.F32 R24, -RZ, R73.H0_H0 ;  /* 0x20000049ff187230 */ /* 0x000fc40000004100 */
[--C-:B------:R-:W-:Y:S02]  /*3480*/  HADD2.F32 R23, -RZ, R75.reuse.H1_H1 ;  /* 0x3000004bff177230 */ /* 0x100fe40000004100 */
[----:B------:R-:W-:-:S03]  /*3490*/  HADD2.F32 R22, -RZ, R75.H0_H0 ;  /* 0x2000004bff167230 */ /* 0x000fc60000004100 */
[----:B------:R-:W-:Y:S02]  /*34a0*/  FMUL.FTZ R25, R23, R23 ;  /* 0x0000001717197220 */ /* 0x000fe40000410000 */
[C---:B------:R-:W-:Y:S02]  /*34b0*/  FADD.FTZ R23, R22.reuse, R23 ;  /* 0x0000001716177221 */ /* 0x040fe40000010000 */
[----:B------:R-:W-:Y:S01]  /*34c0*/  FFMA.FTZ R22, R22, R22, R25 ;  /* 0x0000001616167223 */ /* 0x000fe20000010019 */
[--C-:B------:R-:W-:Y:S02]  /*34d0*/  HADD2.F32 R25, -RZ, R70.reuse.H1_H1 ;  /* 0x30000046ff197230 */ /* 0x100fe40000004100 */
[----:B------:R-:W-:Y:S01]  /*34e0*/  FADD.FTZ R20, R20, R23 ;  /* 0x0000001714147221 */ /* 0x000fe20000010000 */
[----:B------:R-:W-:Y:S01]  /*34f0*/  FMUL.FTZ R23, R27, R27 ;  /* 0x0000001b1b177220 */ /* 0x000fe20000410000 */
[----:B------:R-:W-:Y:S01]  /*3500*/  FADD.FTZ R21, R21, R22 ;  /* 0x0000001615157221 */ /* 0x000fe20000010000 */
[----:B------:R-:W-:Y:S01]  /*3510*/  FADD.FTZ R27, R24, R27 ;  /* 0x0000001b181b7221 */ /* 0x000fe20000010000 */
[----:B------:R-:W-:-:S02]  /*3520*/  HADD2.F32 R22, -RZ, R70.H0_H0 ;  /* 0x20000046ff167230 */ /* 0x000fc40000004100 */
[----:B------:R-:W-:Y:S01]  /*3530*/  FFMA.FTZ R24, R24, R24, R23 ;  /* 0x0000001818187223 */ /* 0x000fe20000010017 */
[----:B------:R-:W-:Y:S01]  /*3540*/  FMUL.FTZ R23, R25, R25 ;  /* 0x0000001919177220 */ /* 0x000fe20000410000 */
[--C-:B------:R-:W-:Y:S02]  /*3550*/  HADD2.F32 R26, -RZ, R68.reuse.H1_H1 ;  /* 0x30000044ff1a7230 */ /* 0x100fe40000004100 */
[C---:B------:R-:W-:Y:S01]  /*3560*/  FADD.FTZ R25, R22.reuse, R25 ;  /* 0x0000001916197221 */ /* 0x040fe20000010000 */
[----:B------:R-:W-:Y:S01]  /*3570*/  FADD.FTZ R21, R21, R24 ;  /* 0x0000001815157221 */ /* 0x000fe20000010000 */
[----:B------:R-:W-:Y:S01]  /*3580*/  FFMA.FTZ R22, R22, R22, R23 ;  /* 0x0000001616167223 */ /* 0x000fe20000010017 */
[----:B------:R-:W-:Y:S01]  /*3590*/  FADD.FTZ R20, R20, R27 ;  /* 0x0000001b14147221 */ /* 0x000fe20000010000 */
[----:B------:R-:W-:Y:S02]  /*35a0*/  HADD2.F32 R23, -RZ, R68.H0_H0 ;  /* 0x20000044ff177230 */ /* 0x000fe40000004100 */
[----:B------:R-:W-:Y:S01]  /*35b0*/  FMUL.FTZ R24, R26, R26 ;  /* 0x0000001a1a187220 */ /* 0x000fe20000410000 */
[----:B------:R-:W-:-:S02]  /*35c0*/  HADD2.F32 R27, -RZ, R67.H1_H1 ;  /* 0x30000043ff1b7230 */ /* 0x000fc40000004100 */
[----:B------:R-:W-:Y:S01]  /*35d0*/  FADD.FTZ R21, R21, R22 ;  /* 0x0000001615157221 */ /* 0x000fe20000010000 */
[----:B------:R-:W-:Y:S01]  /*35e0*/  FADD.FTZ R20, R20, R25 ;  /* 0x0000001914147221 */ /* 0x000fe20000010000 */
[----:B------:R-:W-:Y:S02]  /*35f0*/  HADD2.F32 R22, -RZ, R67.H0_H0 ;  /* 0x20000043ff167230 */ /* 0x000fe40000004100 */
[C---:B------:R-:W-:Y:S01]  /*3600*/  FADD.FTZ R25, R23.reuse, R26 ;  /* 0x0000001a17197221 */ /* 0x040fe20000010000 */
[----:B------:R-:W-:Y:S01]  /*3610*/  FFMA.FTZ R24, R23, R23, R24 ;  /* 0x0000001717187223 */ /* 0x000fe20000010018 */
[----:B------:R-:W-:Y:S01]  /*3620*/  FMUL.FTZ R23, R27, R27 ;  /* 0x0000001b1b177220 */ /* 0x000fe20000410000 */
[C---:B------:R-:W-:Y:S02]  /*3630*/  FADD.FTZ R27, R22.reuse, R27 ;  /* 0x0000001b161b7221 */ /* 0x040fe40000010000 */
[----:B------:R-:W-:Y:S01]  /*3640*/  FADD.FTZ R21, R21, R24 ;  /* 0x0000001815157221 */ /* 0x000fe20000010000 */
[----:B------:R-:W-:Y:S01]  /*3650*/  FFMA.FTZ R22, R22, R22, R23 ;  /* 0x0000001616167223 */ /* 0x000fe20000010017 */
[----:B------:R-:W-:-:S02]  /*3660*/  HADD2.F32 R24, -RZ, R66.H1_H1 ;  /* 0x30000042ff187230 */ /* 0x000fc40000004100 */
[----:B------:R-:W-:Y:S01]  /*3670*/  FADD.FTZ R20, R20, R25 ;  /* 0x0000001914147221 */ /* 0x000fe20000010000 */
[----:B------:R-:W-:Y:S02]  /*3680*/  HADD2.F32 R23, -RZ, R66.H0_H0 ;  /* 0x20000042ff177230 */ /* 0x000fe40000004100 */
[----:B------:R-:W-:Y:S01]  /*3690*/  FADD.FTZ R21, R21, R22 ;  /* 0x0000001615157221 */ /* 0x000fe20000010000 */
[----:B------:R-:W-:Y:S01]  /*36a0*/  FADD.FTZ R20, R20, R27 ;  /* 0x0000001b14147221 */ /* 0x000fe20000010000 */
[----:B------:R-:W-:Y:S01]  /*36b0*/  FMUL.FTZ R22, R24, R24 ;  /* 0x0000001818167220 */ /* 0x000fe20000410000 */
[C---:B------:R-:W-:Y:S01]  /*36c0*/  FADD.FTZ R25, R23.reuse, R24 ;  /* 0x0000001817197221 */ /* 0x040fe20000010000 */
[--C-:B------:R-:W-:Y:S02]  /*36d0*/  HADD2.F32 R27, -RZ, R57.reuse.H1_H1 ;  /* 0x30000039ff1b7230 */ /* 0x100fe40000004100 */
[----:B------:R-:W-:Y:S02]  /*36e0*/  HADD2.F32 R24, -RZ, R57.H0_H0 ;  /* 0x20000039ff187230 */ /* 0x000fe40000004100 */
[----:B------:R-:W-:Y:S01]  /*36f0*/  FFMA.FTZ R22, R23, R23, R22 ;  /* 0x0000001717167223 */ /* 0x000fe20000010016 */
[----:B------:R-:W-:Y:S01]  /*3700*/  FADD.FTZ R20, R20, R25 ;  /* 0x0000001914147221 */ /* 0x000fe20000010000 */
[----:B------:R-:W-:-:S02]  /*3710*/  HADD2.F32 R25, -RZ, R56.H1_H1 ;  /* 0x30000038ff197230 */ /* 0x000fc40000004100 */
[----:B------:R-:W-:Y:S01]  /*3720*/  FMUL.FTZ R23, R27, R27 ;  /* 0x0000001b1b177220 */ /* 0x000fe20000410000 */
[----:B------:R-:W-:Y:S01]  /*3730*/  FADD.FTZ R21, R21, R22 ;  /* 0x0000001615157221 */ /* 0x000fe20000010000 */
[C---:B------:R-:W-:Y:S01]  /*3740*/  FADD.FTZ R27, R24.reuse, R27 ;  /* 0x0000001b181b7221 */ /* 0x040fe20000010000 */
[----:B------:R-:W-:Y:S02]  /*3750*/  HADD2.F32 R22, -RZ, R56.H0_H0 ;  /* 0x20000038ff167230 */ /* 0x000fe40000004100 */
[----:B------:R-:W-:Y:S01]  /*3760*/  FFMA.FTZ R24, R24, R24, R23 ;  /* 0x0000001818187223 */ /* 0x000fe20000010017 */
[----:B------:R-:W-:Y:S01]  /*3770*/  FMUL.FTZ R23, R25, R25 ;  /* 0x0000001919177220 */ /* 0x000fe20000410000 */
[--C-:B------:R-:W-:Y:S02]  /*3780*/  HADD2.F32 R26, -RZ, R55.reuse.H1_H1 ;  /* 0x30000037ff1a7230 */ /* 0x100fe40000004100 */
[C---:B------:R-:W-:Y:S01]  /*3790*/  FADD.FTZ R25, R22.reuse, R25 ;  /* 0x0000001916197221 */ /* 0x040fe20000010000 */
[----:B------:R-:W-:Y:S01]  /*37a0*/  FADD.FTZ R21, R21, R24 ;  /* 0x0000001815157221 */ /* 0x000fe20000010000 */
[----:B------:R-:W-:Y:S01]  /*37b0*/  FFMA.FTZ R22, R22, R22, R23 ;  /* 0x0000001616167223 */ /* 0x000fe20000010017 */
[----:B------:R-:W-:Y:S01]  /*37c0*/  FADD.FTZ R20, R20, R27 ;  /* 0x0000001b14147221 */ /* 0x000fe20000010000 */
[----:B------:R-:W-:-:S02]  /*37d0*/  HADD2.F32 R23, -RZ, R55.H0_H0 ;  /* 0x20000037ff177230 */ /* 0x000fc40000004100 */
[----:B------:R-:W-:Y:S01]  /*37e0*/  FMUL.FTZ R24, R26, R26 ;  /* 0x0000001a1a187220 */ /* 0x000fe20000410000 */
[--C-:B------:R-:W-:Y:S02]  /*37f0*/  HADD2.F32 R27, -RZ, R54.reuse.H1_H1 ;  /* 0x30000036ff1b7230 */ /* 0x100fe40000004100 */
[----:B------:R-:W-:Y:S01]  /*3800*/  FADD.FTZ R21, R21, R22 ;  /* 0x0000001615157221 */ /* 0x000fe20000010000 */
[----:B------:R-:W-:Y:S01]  /*3810*/  FADD.FTZ R20, R20, R25 ;  /* 0x0000001914147221 */ /* 0x000fe20000010000 */
[----:B------:R-:W-:Y:S02]  /*3820*/  HADD2.F32 R22, -RZ, R54.H0_H0 ;  /* 0x20000036ff167230 */ /* 0x000fe40000004100 */
[C---:B------:R-:W-:Y:S01]  /*3830*/  FADD.FTZ R25, R23.reuse, R26 ;  /* 0x0000001a17197221 */ /* 0x040fe20000010000 */
[----:B------:R-:W-:Y:S01]  /*3840*/  FFMA.FTZ R24, R23, R23, R24 ;  /* 0x0000001717187223 */ /* 0x000fe20000010018 */
[----:B------:R-:W-:Y:S01]  /*3850*/  FMUL.FTZ R23, R27, R27 ;  /* 0x0000001b1b177220 */ /* 0x000fe20000410000 */
[----:B------:R-:W-:-:S02]  /*3860*/  FADD.FTZ R27, R22, R27 ;  /* 0x0000001b161b7221 */ /* 0x000fc40000010000 */
[----:B------:R-:W-:Y:S01]  /*3870*/  FADD.FTZ R21, R21, R24 ;  /* 0x0000001815157221 */ /* 0x000fe20000010000 */
[----:B------:R-:W-:Y:S01]  /*3880*/  FFMA.FTZ R22, R22, R22, R23 ;  /* 0x0000001616167223 */ /* 0x000fe20000010017 */
[--C-:B------:R-:W-:Y:S02]  /*3890*/  HADD2.F32 R24, -RZ, R53.reuse.H1_H1 ;  /* 0x30000035ff187230 */ /* 0x100fe40000004100 */
[----:B------:R-:W-:Y:S01]  /*38a0*/  FADD.FTZ R20, R20, R25 ;  /* 0x0000001914147221 */ /* 0x000fe20000010000 */
[----:B------:R-:W-:Y:S02]  /*38b0*/  HADD2.F32 R23, -RZ, R53.H0_H0 ;  /* 0x20000035ff177230 */ /* 0x000fe40000004100 */
[----:B------:R-:W-:Y:S01]  /*38c0*/  FADD.FTZ R21, R21, R22 ;  /* 0x0000001615157221 */ /* 0x000fe20000010000 */
[----:B------:R-:W-:Y:S01]  /*38d0*/  FADD.FTZ R20, R20, R27 ;  /* 0x0000001b14147221 */ /* 0x000fe20000010000 */
[----:B------:R-:W-:Y:S01]  /*38e0*/  FMUL.FTZ R22, R24, R24 ;  /* 0x0000001818167220 */ /* 0x000fe20000410000 */
[----:B------:R-:W-:Y:S01]  /*38f0*/  FADD.FTZ R25, R23, R24 ;  /* 0x0000001817197221 */ /* 0x000fe20000010000 */
[----:B------:R-:W-:-:S02]  /*3900*/  HADD2.F32 R27, -RZ, R52.H1_H1 ;  /* 0x30000034ff1b7230 */ /* 0x000fc40000004100 */
[----:B------:R-:W-:Y:S02]  /*3910*/  HADD2.F32 R24, -RZ, R52.H0_H0 ;  /* 0x20000034ff187230 */ /* 0x000fe40000004100 */
[----:B------:R-:W-:Y:S01]  /*3920*/  FFMA.FTZ R22, R23, R23, R22 ;  /* 0x0000001717167223 */ /* 0x000fe20000010016 */
[----:B------:R-:W-:Y:S01]  /*3930*/  FADD.FTZ R20, R20, R25 ;  /* 0x0000001914147221 */ /* 0x000fe20000010000 */
[--C-:B------:R-:W-:Y:S02]  /*3940*/  HADD2.F32 R25, -RZ, R51.reuse.H1_H1 ;  /* 0x30000033ff197230 */ /* 0x100fe40000004100 */
[----:B------:R-:W-:Y:S01]  /*3950*/  FMUL.FTZ R23, R27, R27 ;  /* 0x0000001b1b177220 */ /* 0x000fe20000410000 */
[----:B------:R-:W-:Y:S01]  /*3960*/  FADD.FTZ R21, R21, R22 ;  /* 0x0000001615157221 */ /* 0x000fe20000010000 */
[C---:B------:R-:W-:Y:S01]  /*3970*/  FADD.FTZ R27, R24.reuse, R27 ;  /* 0x0000001b181b7221 */ /* 0x040fe20000010000 */
[----:B------:R-:W-:Y:S02]  /*3980*/  HADD2.F32 R22, -RZ, R51.H0_H0 ;  /* 0x20000033ff167230 */ /* 0x000fe40000004100 */
[----:B------:R-:W-:Y:S01]  /*3990*/  FFMA.FTZ R24, R24, R24, R23 ;  /* 0x0000001818187223 */ /* 0x000fe20000010017 */
[----:B------:R-:W-:Y:S01]  /*39a0*/  FMUL.FTZ R23, R25, R25 ;  /* 0x0000001919177220 */ /* 0x000fe20000410000 */
[----:B------:R-:W-:-:S02]  /*39b0*/  HADD2.F32 R26, -RZ, R50.H1_H1 ;  /* 0x30000032ff1a7230 */ /* 0x000fc40000004100 */
[C---:B------:R-:W-:Y:S01]  /*39c0*/  FADD.FTZ R25, R22.reuse, R25 ;  /* 0x0000001916197221 */ /* 0x040fe20000010000 */
[----:B------:R-:W-:Y:S01]  /*39d0*/  FADD.FTZ R21, R21, R24 ;  /* 0x0000001815157221 */ /* 0x000fe20000010000 */
[----:B------:R-:W-:Y:S01]  /*39e0*/  FFMA.FTZ R22, R22, R22, R23 ;  /* 0x0000001616167223 */ /* 0x000fe20000010017 */
[----:B------:R-:W-:Y:S01]  /*39f0*/  FADD.FTZ R20, R20, R27 ;  /* 0x0000001b14147221 */ /* 0x000fe20000010000 */
[----:B------:R-:W-:Y:S02]  /*3a00*/  HADD2.F32 R23, -RZ, R50.H0_H0 ;  /* 0x20000032ff177230 */ /* 0x000fe40000004100 */
[----:B------:R-:W-:Y:S01]  /*3a10*/  FMUL.FTZ R24, R26, R26 ;  /* 0x0000001a1a187220 */ /* 0x000fe20000410000 */
[--C-:B------:R-:W-:Y:S02]  /*3a20*/  HADD2.F32 R27, -RZ, R49.reuse.H1_H1 ;  /* 0x30000031ff1b7230 */ /* 0x100fe40000004100 */
[----:B------:R-:W-:Y:S01]  /*3a30*/  FADD.FTZ R21, R21, R22 ;  /* 0x0000001615157221 */ /* 0x000fe20000010000 */
[----:B------:R-:W-:Y:S01]  /*3a40*/  FADD.FTZ R20, R20, R25 ;  /* 0x0000001914147221 */ /* 0x000fe20000010000 */
[----:B------:R-:W-:-:S02]  /*3a50*/  HADD2.F32 R22, -RZ, R49.H0_H0 ;  /* 0x20000031ff167230 */ /* 0x000fc40000004100 */
[C---:B------:R-:W-:Y:S01]  /*3a60*/  FADD.FTZ R25, R23.reuse, R26 ;  /* 0x0000001a17197221 */ /* 0x040fe20000010000 */
[----:B------:R-:W-:Y:S01]  /*3a70*/  FFMA.FTZ R24, R23, R23, R24 ;  /* 0x0000001717187223 */ /* 0x000fe20000010018 */
[----:B------:R-:W-:Y:S01]  /*3a80*/  FMUL.FTZ R23, R27, R27 ;  /* 0x0000001b1b177220 */ /* 0x000fe20000410000 */
[C---:B------:R-:W-:Y:S02]  /*3a90*/  FADD.FTZ R27, R22.reuse, R27 ;  /* 0x0000001b161b7221 */ /* 0x040fe40000010000 */
[----:B------:R-:W-:Y:S01]  /*3aa0*/  FADD.FTZ R21, R21, R24 ;  /* 0x0000001815157221 */ /* 0x000fe20000010000 */
[----:B------:R-:W-:Y:S01]  /*3ab0*/  FFMA.FTZ R22, R22, R22, R23 ;  /* 0x0000001616167223 */ /* 0x000fe20000010017 */
[--C-:B------:R-:W-:Y:S02]  /*3ac0*/  HADD2.F32 R24, -RZ, R48.reuse.H1_H1 ;  /* 0x30000030ff187230 */ /* 0x100fe40000004100 */
[----:B------:R-:W-:Y:S01]  /*3ad0*/  FADD.FTZ R20, R20, R25 ;  /* 0x0000001914147221 */ /* 0x000fe20000010000 */
[----:B------:R-:W-:-:S02]  /*3ae0*/  HADD2.F32 R23, -RZ, R48.H0_H0 ;  /* 0x20000030ff177230 */ /* 0x000fc40000004100 */
        /* <DEDUP_REMOVED lines=17> */
[----:B------:R-:W-:Y:S01]  /*3c00*/  FFMA.FTZ R22, R22, R22, R23 ;  /* 0x0000001616167223 */ /* 0x000fe20000010017 */
[----:B------:R-:W-:Y:S01]  /*3c10*/  FADD.FTZ R21, R21, R24 ;  /* 0x0000001815157221 */ /* 0x000fe20000010000 */
[----:B------:R-:W-:-:S02]  /*3c20*/  HADD2.F32 R23, -RZ, R41.H0_H0 ;  /* 0x20000029ff177230 */ /* 0x000fc40000004100 */
[----:B------:R-:W-:Y:S01]  /*3c30*/  FMUL.FTZ R24, R26, R26 ;  /* 0x0000001a1a187220 */ /* 0x000fe20000410000 */
[----:B------:R-:W-:Y:S01]  /*3c40*/  FADD.FTZ R20, R20, R27 ;  /* 0x0000001b14147221 */ /* 0x000fe20000010000 */
[--C-:B------:R-:W-:Y:S02]  /*3c50*/  HADD2.F32 R27, -RZ, R40.reuse.H1_H1 ;  /* 0x30000028ff1b7230 */ /* 0x100fe40000004100 */
[----:B------:R-:W-:Y:S01]  /*3c60*/  FADD.FTZ R21, R21, R22 ;  /* 0x0000001615157221 */ /* 0x000fe20000010000 */
[C---:B------:R-:W-:Y:S01]  /*3c70*/  FFMA.FTZ R24, R23.reuse, R23, R24 ;  /* 0x0000001717187223 */ /* 0x040fe20000010018 */
[----:B------:R-:W-:Y:S01]  /*3c80*/  FADD.FTZ R20, R20, R25 ;  /* 0x0000001914147221 */ /* 0x000fe20000010000 */
[----:B------:R-:W-:Y:S02]  /*3c90*/  HADD2.F32 R22, -RZ, R40.H0_H0 ;  /* 0x20000028ff167230 */ /* 0x000fe40000004100 */
[----:B------:R-:W-:Y:S01]  /*3ca0*/  FADD.FTZ R25, R23, R26 ;  /* 0x0000001a17197221 */ /* 0x000fe20000010000 */
[----:B------:R-:W0:Y:S01]  /*3cb0*/  S2R R28, SR_LANEID ;  /* 0x00000000001c7919 */ /* 0x000e220000000000 */
[----:B------:R-:W-:Y:S01]  /*3cc0*/  FMUL.FTZ R23, R27, R27 ;  /* 0x0000001b1b177220 */ /* 0x000fe20000410000 */
[----:B------:R-:W-:Y:S01]  /*3cd0*/  FADD.FTZ R21, R21, R24 ;  /* 0x0000001815157221 */ /* 0x000fe20000010000 */
[----:B------:R-:W-:-:S02]  /*3ce0*/  HADD2.F32 R24, -RZ, R93.H1_H1 ;  /* 0x3000005dff187230 */ /* 0x000fc40000004100 */
[C---:B------:R-:W-:Y:S01]  /*3cf0*/  FADD.FTZ R27, R22.reuse, R27 ;  /* 0x0000001b161b7221 */ /* 0x040fe20000010000 */
[----:B------:R-:W-:Y:S01]  /*3d00*/  FFMA.FTZ R22, R22, R22, R23 ;  /* 0x0000001616167223 */ /* 0x000fe20000010017 */
[----:B------:R-:W-:Y:S02]  /*3d10*/  HADD2.F32 R23, -RZ, R93.H0_H0 ;  /* 0x2000005dff177230 */ /* 0x000fe40000004100 */
[----:B------:R-:W-:Y:S01]  /*3d20*/  FADD.FTZ R20, R20, R25 ;  /* 0x0000001914147221 */ /* 0x000fe20000010000 */
[----:B------:R-:W-:Y:S01]  /*3d30*/  FMUL.FTZ R26, R24, R24 ;  /* 0x00000018181a7220 */ /* 0x000fe20000410000 */
[----:B------:R-:W-:Y:S02]  /*3d40*/  FADD.FTZ R21, R21, R22 ;  /* 0x0000001615157221 */ /* 0x000fe40000010000 */
[----:B------:R-:W-:Y:S01]  /*3d50*/  FADD.FTZ R20, R20, R27 ;  /* 0x0000001b14147221 */ /* 0x000fe20000010000 */
[C---:B------:R-:W-:Y:S01]  /*3d60*/  FADD.FTZ R25, R23.reuse, R24 ;  /* 0x0000001817197221 */ /* 0x040fe20000010000 */
[----:B------:R-:W-:-:S03]  /*3d70*/  FFMA.FTZ R26, R23, R23, R26 ;  /* 0x00000017171a7223 */ /* 0x000fc6000001001a */
[----:B------:R-:W-:Y:S01]  /*3d80*/  FADD.FTZ R24, R20, R25 ;  /* 0x0000001914187221 */ /* 0x000fe20000010000 */
[----:B------:R-:W-:-:S05]  /*3d90*/  FADD.FTZ R25, R21, R26 ;  /* 0x0000001a15197221 */ /* 0x000fca0000010000 */
        /* <DEDUP_REMOVED lines=24> */
[----:B------:R-:W3:Y:S01]  /*3f20*/  LDC R58, c[0x0][0xc] ;  /* 0x00000300ff3a7b82 */ /* 0x000ee20000000800 */
[----:B------:R-:W-:Y:S01]  /*3f30*/  UMOV UR4, 0x400 ;  /* 0x0000040000047882 */ /* 0x000fe20000000000 */
[----:B------:R-:W-:Y:S01]  /*3f40*/  ISETP.NE.AND P6, PT, R107, RZ, PT ;  /* 0x000000ff6b00720c */ /* 0x000fe20003fc5270 */
[----:B--2---:R-:W-:-:S09]  /*3f50*/  ULEA UR4, UR5, UR4, 0x18 ;  /* 0x0000000405047291 */ /* 0x004fd2000f8ec03f */
[----:B0-----:R-:W-:Y:S01]  /*3f60*/  @!P5 FADD.FTZ R25, R25, R20 ;  /* 0x000000141919d221 */ /* 0x001fe20000010000 */
[----:B------:R-:W-:Y:S01]  /*3f70*/  SHF.R.S32.HI R20, RZ, 0x1f, R107 ;  /* 0x0000001fff147819 */ /* 0x000fe2000001146b */
[----:B-1----:R-:W-:-:S03]  /*3f80*/  @!P5 FADD.FTZ R24, R24, R21 ;  /* 0x000000151818d221 */ /* 0x002fc60000010000 */
[----:B------:R-:W-:Y:S02]  /*3f90*/  LEA.HI R20, R20, R107, RZ, 0x5 ;  /* 0x0000006b14147211 */ /* 0x000fe400078f28ff */
[----:B------:R-:W-:Y:S02]  /*3fa0*/  ISETP.NE.AND P5, PT, R28, RZ, PT ;  /* 0x000000ff1c00720c */ /* 0x000fe40003fa5270 */
[----:B------:R-:W-:-:S04]  /*3fb0*/  SHF.R.S32.HI R20, RZ, 0x5, R20 ;  /* 0x00000005ff147819 */ /* 0x000fc80000011414 */
[----:B------:R-:W-:Y:S01]  /*3fc0*/  LEA R20, R20, UR4, 0x3 ;  /* 0x0000000414147c11 */ /* 0x000fe2000f8e18ff */
[----:B------:R-:W-:Y:S06]  /*3fd0*/  BSSY B0, `(.L_x_3941) ;  /* 0x000002d000007945 */ /* 0x000fec0003800000 */
        /* <DEDUP_REMOVED lines=8> */
[----:B0-----:R-:W0:Y:S04]  /*4060*/  LDS.128 R20, [UR4+0x30] ;  /* 0x00003004ff147984 */ /* 0x001e280008000c00 */
[----:B------:R-:W4:Y:S04]  /*4070*/  LDS.128 R36, [UR4+0x40] ;  /* 0x00004004ff247984 */ /* 0x000f280008000c00 */
[----:B------:R-:W5:Y:S04]  /*4080*/  LDS.128 R32, [UR4+0x50] ;  /* 0x00005004ff207984 */ /* 0x000f680008000c00 */
[----:B------:R-:W3:Y:S01]  /*4090*/  LDS.128 R28, [UR4+0x60] ;  /* 0x00006004ff1c7984 */ /* 0x000ee20008000c00 */
[----:B-1----:R-:W-:Y:S01]  /*40a0*/  FADD.FTZ R59, R24, R26 ;  /* 0x0000001a183b7221 */ /* 0x002fe20000010000 */
[----:B------:R-:W-:-:S02]  /*40b0*/  FADD.FTZ R72, R25, R27 ;  /* 0x0000001b19487221 */ /* 0x000fc40000010000 */
[----:B------:R-:W1:Y:S01]  /*40c0*/  LDS.128 R24, [UR4+0x70] ;  /* 0x00007004ff187984 */ /* 0x000e620008000c00 */
[----:B--2---:R-:W-:Y:S01]  /*40d0*/  FADD.FTZ R59, R59, R44 ;  /* 0x0000002c3b3b7221 */ /* 0x004fe20000010000 */
        /* <DEDUP_REMOVED lines=16> */
[----:B---3--:R-:W-:Y:S01]  /*41e0*/  FADD.FTZ R59, R59, R28 ;  /* 0x0000001c3b3b7221 */ /* 0x008fe20000010000 */
        /* <DEDUP_REMOVED lines=11> */
.L_x_3942:
[----:B------:R-:W-:Y:S05]  /*42a0*/  BSYNC B0 ;  /* 0x0000000000007941 */ /* 0x000fea0003800000 */
.L_x_3941:
[----:B---3--:R-:W-:-:S13]  /*42b0*/  ISETP.GE.U32.AND P5, PT, R58, 0x2, PT ;  /* 0x000000023a00780c */ /* 0x008fda0003fa6070 */
[----:B------:R-:W-:Y:S05]  /*42c0*/  @!P5 BRA `(.L_x_3943) ;  /* 0x000000100094d947 */ /* 0x000fea0003800000 */
[----:B0-----:R-:W0:Y:S01]  /*42d0*/  LDC.64 R20, c[0x0][0x240] ;  /* 0x00009000ff147b82 */ /* 0x001e220000000a00 */
        /* <DEDUP_REMOVED lines=10> */
[----:B------:R-:W-:Y:S02]  /*4380*/  LOP3.LUT P5, RZ, R76, 0x2, RZ, 0xc0, !PT ;  /* 0x000000024cff7812 */ /* 0x000fe400078ac0ff */
[----:B------:R-:W-:Y:S02]  /*4390*/  MOV R29, 0xffffffff ;  /* 0xffffffff001d7802 */ /* 0x000fe40000000f00 */
[----:B------:R-:W-:Y:S02]  /*43a0*/  SEL R31, R58, RZ, !P5 ;  /* 0x000000ff3a1f7207 */ /* 0x000fe40006800000 */
[----:B------:R-:W-:Y:S02]  /*43b0*/  SEL R29, R29, 0x1, P5 ;  /* 0x000000011d1d7807 */ /* 0x000fe40002800000 */
[----:B------:R-:W-:Y:S02]  /*43c0*/  ISETP.NE.AND P5, PT, R31, -0x1, PT ;  /* 0xffffffff1f00780c */ /* 0x000fe40003fa5270 */
[----:B0-----:R-:W-:-:S05]  /*43d0*/  MOV R0, UR4 ;  /* 0x0000000400007c02 */ /* 0x001fca0008000f00 */
        /* <DEDUP_REMOVED lines=8> */
.L_x_3945:
[----:B0-----:R-:W2:Y:S04]  /*4460*/  LDG.E.STRONG.GPU R26, desc[UR6][R20.64] ;  /* 0x00000006141a7981 */ /* 0x001ea8000c1ef900 */
[----:B--2---:R-:W-:Y:S01]  /*4470*/  CCTL.IVALL ;  /* 0x00000000ff00798f */ /* 0x004fe20002000000 */
[----:B------:R-:W-:Y:S05]  /*4480*/  YIELD ;  /* 0x0000000000007946 */ /* 0x000fea0003800000 */
[----:B------:R-:W-:-:S13]  /*4490*/  ISETP.NE.AND P5, PT, R26, R31, PT ;  /* 0x0000001f1a00720c */ /* 0x000fda0003fa5270 */
[----:B------:R-:W-:Y:S05]  /*44a0*/  @P5 BRA `(.L_x_3945) ;  /* 0xfffffffc00ec5947 */ /* 0x000fea000383ffff */
.L_x_3944:
        /* <DEDUP_REMOVED lines=23> */
.L_x_3949:
        /* <DEDUP_REMOVED lines=115> */
.L_x_3948:
        /* <DEDUP_REMOVED lines=63> */
.L_x_3950:
[----:B------:R-:W-:-:S04]  /*5140*/  LOP3.LUT P5, RZ, R19, 0x1, RZ, 0xc0, !PT ;  /* 0x0000000113ff7812 */ /* 0x000fc800078ac0ff */
[----:B------:R-:W-:-:S13]  /*5150*/  ISETP.NE.OR P5, PT, R21, RZ, P5 ;  /* 0x000000ff1500720c */ /* 0x000fda0002fa5670 */
[----:B------:R-:W-:Y:S05]  /*5160*/  @!P5 BRA `(.L_x_3946) ;  /* 0x00000000007cd947 */ /* 0x000fea0003800000 */
.L_x_3947:
        /* <DEDUP_REMOVED lines=31> */
.L_x_3946:
        /* <DEDUP_REMOVED lines=10> */
.L_x_3952:
[----:B------:R-:W-:Y:S05]  /*5400*/  BSYNC B0 ;  /* 0x0000000000007941 */ /* 0x000fea0003800000 */
.L_x_3951:
        /* <DEDUP_REMOVED lines=17> */
.L_x_3943:
[----:B0-----:R-:W0:Y:S01]  /*5520*/  S2R R21, SR_TID.X ;  /* 0x0000000000157919 */ /* 0x001e220000002100 */
[----:B------:R-:W-:Y:S01]  /*5530*/  ULDC.64 UR4, c[0x0][0x218] ;  /* 0x0000860000047ab9 */ /* 0x000fe20000000a00 */
[----:B------:R-:W-:Y:S01]  /*5540*/  P2R R20, PR, RZ, 0x1 ;  /* 0x00000001ff147803 */ /* 0x000fe20000000000 */
[----:B------:R-:W-:Y:S01]  /*5550*/  ULDC.64 UR10, c[0x0][0x230] ;  /* 0x00008c00000a7ab9 */ /* 0x000fe20000000a00 */
[----:B------:R-:W-:Y:S01]  /*5560*/  ISETP.EQ.U32.AND P5, PT, RZ, UR4, PT ;  /* 0x00000004ff007c0c */ /* 0x000fe2000bfa2070 */
[----:B------:R-:W-:Y:S01]  /*5570*/  HFMA2.MMA R45, -RZ, RZ, 1.875, 0 ;  /* 0x3f800000ff2d7435 */ /* 0x000fe200000001ff */
[C---:B------:R-:W-:Y:S02]  /*5580*/  SHF.L.U32 R58, R64.reuse, 0x2, RZ ;  /* 0x00000002403a7819 */ /* 0x040fe400000006ff */
[----:B------:R-:W-:Y:S02]  /*5590*/  SHF.L.U64.HI R22, R64, 0x2, R65 ;  /* 0x0000000240167819 */ /* 0x000fe40000010241 */
[----:B0-----:R-:W-:-:S04]  /*55a0*/  LOP3.LUT P0, RZ, R21, UR8, RZ, 0xfc, !PT ;  /* 0x0000000815ff7c12 */ /* 0x001fc8000f80fcff */
[----:B------:R-:W-:Y:S01]  /*55b0*/  ISETP.EQ.OR.EX P5, PT, RZ, UR5, P0, P5 ;  /* 0x00000005ff007c0c */ /* 0x000fe200087a2750 */
[----:B------:R-:W-:Y:S02]  /*55c0*/  ULDC.64 UR4, c[0x0][0x228] ;  /* 0x00008a0000047ab9 */ /* 0x000fe40000000a00 */
[----:B------:R-:W-:Y:S01]  /*55d0*/  IADD3 R64, P0, R58, UR4, RZ ;  /* 0x000000043a407c10 */ /* 0x000fe2000ff1e0ff */
[----:B------:R-:W-:-:S03]  /*55e0*/  UMOV UR4, 0x400 ;  /* 0x0000040000047882 */ /* 0x000fc60000000000 */
[----:B------:R-:W-:Y:S01]  /*55f0*/  IADD3.X R65, R22, UR5, RZ, P0, !PT ;  /* 0x0000000516417c10 */ /* 0x000fe200087fe4ff */
[----:B------:R-:W0:Y:S01]  /*5600*/  S2UR UR5, SR_CgaCtaId ;  /* 0x00000000000579c3 */ /* 0x000e220000008800 */
[----:B------:R-:W-:-:S07]  /*5610*/  ISETP.NE.AND P0, PT, R20, RZ, PT ;  /* 0x000000ff1400720c */ /* 0x000fce0003f05270 */
[----:B------:R-:W1:Y:S01]  /*5620*/  @!P5 LDC.64 R20, c[0x0][0x218] ;  /* 0x00008600ff14db82 */ /* 0x000e620000000a00 */
[----:B0-----:R-:W-:-:S03]  /*5630*/  ULEA UR4, UR5, UR4, 0x18 ;  /* 0x0000000405047291 */ /* 0x001fc6000f8ec03f */
[----:B------:R-:W-:Y:S01]  /*5640*/  ULDC UR5, c[0x0][0x2a4] ;  /* 0x0000a90000057ab9 */ /* 0x000fe20000000800 */
[----:B-1----:R-:W-:-:S05]  /*5650*/  @!P5 IMAD.WIDE R20, R18, 0x8, R20 ;  /* 0x000000081214d825 */ /* 0x002fca00078e0214 */
[----:B------:R0:W-:Y:S02]  /*5660*/  @!P6 STS.64 [UR4+0x98], R24 ;  /* 0x00009818ff00e988 */ /* 0x0001e40008000a04 */
[----:B0-----:R-:W-:Y:S01]  /*5670*/  @!P5 FMUL.FTZ R25, R25, UR5 ;  /* 0x000000051919dc20 */ /* 0x001fe20008410000 */
[----:B------:R-:W-:-:S05]  /*5680*/  @!P5 FMUL.FTZ R24, R24, UR5 ;  /* 0x000000051818dc20 */ /* 0x000fca0008410000 */
[----:B------:R-:W-:Y:S01]  /*5690*/  @!P5 STG.E.64 desc[UR6][R20.64], R24 ;  /* 0x000000181400d986 */ /* 0x000fe2000c101b06 */
[----:B------:R-:W-:Y:S01]  /*56a0*/  BAR.SYNC.DEFER_BLOCKING 0x0 ;  /* 0x0000000000007b1d */ /* 0x000fe20000010000 */
[----:B------:R-:W-:-:S04]  /*56b0*/  IADD3 R58, P5, R58, UR10, RZ ;  /* 0x0000000a3a3a7c10 */ /* 0x000fc8000ffbe0ff */
[----:B------:R-:W-:Y:S01]  /*56c0*/  IADD3.X R59, R22, UR11, RZ, P5, !PT ;  /* 0x0000000b163b7c10 */ /* 0x000fe2000affe4ff */
[----:B------:R-:W2:Y:S05]  /*56d0*/  LDG.E.64 R64, desc[UR6][R64.64] ;  /* 0x0000000640407981 */ /* 0x000eaa000c1e1b00 */
[----:B------:R-:W2:Y:S04]  /*56e0*/  LDG.E.64 R58, desc[UR6][R58.64] ;  /* 0x000000063a3a7981 */ /* 0x000ea8000c1e1b00 */
[----:B------:R-:W0:Y:S02]  /*56f0*/  LDS.64 R20, [UR4+0x98] ;  /* 0x00009804ff147984 */ /* 0x000e240008000a00 */
[----:B0-----:R-:W-:-:S04]  /*5700*/  FMUL.FTZ R44, R20, UR5 ;  /* 0x00000005142c7c20 */ /* 0x001fc80008410000 */
[----:B------:R-:W-:-:S04]  /*5710*/  FMUL.FTZ R22, R44, R44 ;  /* 0x0000002c2c167220 */ /* 0x000fc80000410000 */
[----:B------:R-:W-:-:S05]  /*5720*/  FFMA.FTZ R22, R21, UR5, -R22 ;  /* 0x0000000515167c23 */ /* 0x000fca0008010816 */
[----:B------:R-:W-:-:S13]  /*5730*/  FSETP.GTU.FTZ.AND P5, PT, R22, RZ, PT ;  /* 0x000000ff1600720b */ /* 0x000fda0003fbc000 */
[----:B------:R-:W0:Y:S01]  /*5740*/  @P5 LDC R23, c[0x0][0x238] ;  /* 0x00008e00ff175b82 */ /* 0x000e220000000800 */
[----:B------:R-:W-:Y:S01]  /*5750*/  ISETP.NE.AND P6, PT, RZ, UR9, PT ;  /* 0x00000009ff007c0c */ /* 0x000fe2000bfc5270 */
[--C-:B------:R-:W-:Y:S02]  /*5760*/  HADD2.F32 R21, -RZ, R71.reuse.H0_H0 ;  /* 0x20000047ff157230 */ /* 0x100fe40000004100 */
[----:B------:R-:W-:-:S03]  /*5770*/  HADD2.F32 R71, -RZ, R71.H1_H1 ;  /* 0x30000047ff477230 */ /* 0x000fc60000004100 */
[----:B------:R-:W-:Y:S01]  /*5780*/  FADD.FTZ R20, R21, -R44 ;  /* 0x8000002c15147221 */ /* 0x000fe20000010000 */
[----:B0-----:R-:W-:-:S04]  /*5790*/  @P5 FADD.FTZ R22, R22, R23 ;  /* 0x0000001716165221 */ /* 0x001fc80000010000 */
[----:B------:R-:W0:Y:S01]  /*57a0*/  @P5 MUFU.RSQ R45, R22 ;  /* 0x00000016002d5308 */ /* 0x000e220000001400 */
[----:B------:R-:W-:Y:S01]  /*57b0*/  FADD.FTZ R24, R71, -R44 ;  /* 0x8000002c47187221 */ /* 0x000fe20000010000 */
[----:B------:R-:W-:Y:S02]  /*57c0*/  HADD2.F32 R39, -RZ, R92.H0_H0 ;  /* 0x2000005cff277230 */ /* 0x000fe40000004100 */
[----:B------:R-:W-:Y:S02]  /*57d0*/  HADD2.F32 R25, -RZ, R91.H0_H0 ;  /* 0x2000005bff197230 */ /* 0x000fe40000004100 */
[-C--:B0-----:R-:W-:Y:S01]  /*57e0*/  FMUL.FTZ R21, R20, R45.reuse ;  /* 0x0000002d14157220 */ /* 0x081fe20000410000 */
[----:B------:R-:W-:-:S03]  /*57f0*/  FMUL.FTZ R24, R24, R45 ;  /* 0x0000002d18187220 */ /* 0x000fc60000410000 */
        /* <DEDUP_REMOVED lines=13> */
.L_x_3953:
[----:B------:R-:W-:Y:S01]  /*58d0*/  LOP3.LUT P5, RZ, R19, 0x4000000, RZ, 0xc0, !PT ;  /* 0x0400000013ff7812 */ /* 0x000fe200078ac0ff */
[----:B------:R-:W-:-:S12]  /*58e0*/  BSSY B0, `(.L_x_3954) ;  /* 0x000000f000007945 */ /* 0x000fd80003800000 */
[----:B------:R-:W-:Y:S05]  /*58f0*/  @!P5 BRA `(.L_x_3955) ;  /* 0x000000000034d947 */ /* 0x000fea0003800000 */
[----:B------:R-:W2:Y:S01]  /*5900*/  LDL R20, [R1+0x2c] ;  /* 0x00002c0001147983 */ /* 0x000ea20000100800 */
[----:B------:R-:W-:Y:S01]  /*5910*/  ULDC.64 UR4, c[0x0][0x270] ;  /* 0x00009c0000047ab9 */ /* 0x000fe20000000a00 */
[----:B------:R-:W-:Y:S02]  /*5920*/  MOV R21, R63 ;  /* 0x0000003f00157202 */ /* 0x000fe40000000f00 */
[----:B------:R-:W-:Y:S01]  /*5930*/  F2FP.F16.F32.PACK_AB R27, R27, R26 ;  /* 0x0000001a1b1b723e */ /* 0x000fe200000000ff */
[----:B--2---:R-:W-:Y:S01]  /*5940*/  IMAD R22, R20, UR4, RZ ;  /* 0x0000000414167c24 */ /* 0x004fe2000f8e02ff */
        /* <DEDUP_REMOVED lines=8> */
.L_x_3955:
[----:B------:R-:W-:Y:S05]  /*59d0*/  BSYNC B0 ;  /* 0x0000000000007941 */ /* 0x000fea0003800000 */
.L_x_3954:
[----:B------:R-:W-:Y:S02]  /*59e0*/  HADD2.F32 R31, -RZ, R52.H0_H0 ;  /* 0x20000034ff1f7230 */ /* 0x000fe40000004100 */
[--C-:B------:R-:W-:Y:S01]  /*59f0*/  FADD.FTZ R72, R25, -R44.reuse ;  /* 0x8000002c19487221 */ /* 0x100fe20000010000 */
[----:B------:R-:W-:Y:S02]  /*5a00*/  HADD2.F32 R47, -RZ, R56.H0_H0 ;  /* 0x20000038ff2f7230 */ /* 0x000fe40000004100 */
[--C-:B------:R-:W-:Y:S01]  /*5a10*/  FADD.FTZ R98, R39, -R44.reuse ;  /* 0x8000002c27627221 */ /* 0x100fe20000010000 */
[----:B------:R-:W-:Y:S02]  /*5a20*/  HADD2.F32 R71, -RZ, R90.H0_H0 ;  /* 0x2000005aff477230 */ /* 0x000fe40000004100 */
[--C-:B------:R-:W-:Y:S01]  /*5a30*/  FADD.FTZ R106, R31, -R44.reuse ;  /* 0x8000002c1f6a7221 */ /* 0x100fe20000010000 */
[----:B------:R-:W-:Y:S02]  /*5a40*/  HADD2.F32 R113, -RZ, R80.H0_H0 ;  /* 0x20000050ff717230 */ /* 0x000fe40000004100 */
[----:B------:R-:W-:Y:S01]  /*5a50*/  FADD.FTZ R114, R47, -R44 ;  /* 0x8000002c2f727221 */ /* 0x000fe20000010000 */
[----:B------:R-:W-:-:S02]  /*5a60*/  HADD2.F32 R91, -RZ, R91.H1_H1 ;  /* 0x3000005bff5b7230 */ /* 0x000fc40000004100 */
[--C-:B------:R-:W-:Y:S01]  /*5a70*/  FADD.FTZ R84, R71, -R44.reuse ;  /* 0x8000002c47547221 */ /* 0x100fe20000010000 */
[----:B------:R-:W-:Y:S02]  /*5a80*/  HADD2.F32 R31, -RZ, R48.H0_H0 ;  /* 0x20000030ff1f7230 */ /* 0x000fe40000004100 */
[--C-:B------:R-:W-:Y:S01]  /*5a90*/  FADD.FTZ R74, R113, -R44.reuse ;  /* 0x8000002c714a7221 */ /* 0x100fe20000010000 */
[----:B------:R-:W-:Y:S02]  /*5aa0*/  HADD2.F32 R90, -RZ, R90.H1_H1 ;  /* 0x3000005aff5a7230 */ /* 0x000fe40000004100 */
[--C-:B------:R-:W-:Y:S01]  /*5ab0*/  FADD.FTZ R91, R91, -R44.reuse ;  /* 0x8000002c5b5b7221 */ /* 0x100fe20000010000 */
[----:B------:R-:W-:Y:S02]  /*5ac0*/  HADD2.F32 R80, -RZ, R80.H1_H1 ;  /* 0x30000050ff507230 */ /* 0x000fe40000004100 */
[----:B------:R-:W-:Y:S01]  /*5ad0*/  FADD.FTZ R36, R31, -R44 ;  /* 0x8000002c1f247221 */ /* 0x000fe20000010000 */
[----:B------:R-:W-:-:S02]  /*5ae0*/  HADD2.F32 R33, -RZ, R53.H0_H0 ;  /* 0x20000035ff217230 */ /* 0x000fc40000004100 */
[--C-:B------:R-:W-:Y:S01]  /*5af0*/  FADD.FTZ R90, R90, -R44.reuse ;  /* 0x8000002c5a5a7221 */ /* 0x100fe20000010000 */
[----:B------:R-:W-:Y:S02]  /*5b00*/  HADD2.F32 R77, -RZ, R88.H0_H0 ;  /* 0x20000058ff4d7230 */ /* 0x000fe40000004100 */
[--C-:B------:R-:W-:Y:S01]  /*5b10*/  FADD.FTZ R80, R80, -R44.reuse ;  /* 0x8000002c50507221 */ /* 0x100fe20000010000 */
[----:B------:R-:W-:Y:S02]  /*5b20*/  HADD2.F32 R69, -RZ, R75.H0_H0 ;  /* 0x2000004bff457230 */ /* 0x000fe40000004100 */
[----:B------:R-:W-:Y:S01]  /*5b30*/  FADD.FTZ R108, R33, -R44 ;  /* 0x8000002c216c7221 */ /* 0x000fe20000010000 */
[----:B------:R-:W-:Y:S02]  /*5b40*/  HADD2.F32 R29, -RZ, R51.H0_H0 ;  /* 0x20000033ff1d7230 */ /* 0x000fe40000004100 */
[----:B------:R-:W-:Y:S01]  /*5b50*/  FMUL.FTZ R113, R114, R45 ;  /* 0x0000002d72717220 */ /* 0x000fe20000410000 */
[----:B0-----:R-:W-:-:S02]  /*5b60*/  HADD2.F32 R27, -RZ, R50.H0_H0 ;  /* 0x20000032ff1b7230 */ /* 0x001fc40000004100 */
[----:B------:R-:W-:Y:S01]  /*5b70*/  FMUL.FTZ R114, R91, R45 ;  /* 0x0000002d5b727220 */ /* 0x000fe20000410000 */
[----:B------:R-:W-:Y:S02]  /*5b80*/  HADD2.F32 R88, -RZ, R88.H1_H1 ;  /* 0x30000058ff587230 */ /* 0x000fe40000004100 */
[--C-:B------:R-:W-:Y:S01]  /*5b90*/  FADD.FTZ R104, R29, -R44.reuse ;  /* 0x8000002c1d687221 */ /* 0x100fe20000010000 */
[----:B------:R-:W-:Y:S02]  /*5ba0*/  HADD2.F32 R75, -RZ, R75.H1_H1 ;  /* 0x3000004bff4b7230 */ /* 0x000fe40000004100 */
[--C-:B------:R-:W-:Y:S01]  /*5bb0*/  FADD.FTZ R46, R27, -R44.reuse ;  /* 0x8000002c1b2e7221 */ /* 0x100fe20000010000 */
[----:B------:R-:W-:Y:S02]  /*5bc0*/  HADD2.F32 R107, -RZ, R68.H0_H0 ;  /* 0x20000044ff6b7230 */ /* 0x000fe40000004100 */
[----:B------:R-:W-:Y:S01]  /*5bd0*/  FADD.FTZ R88, R88, -R44 ;  /* 0x8000002c58587221 */ /* 0x000fe20000010000 */
[----:B------:R-:W-:-:S02]  /*5be0*/  HADD2.F32 R31, -RZ, R41.H0_H0 ;  /* 0x20000029ff1f7230 */ /* 0x000fc40000004100 */
[--C-:B------:R-:W-:Y:S01]  /*5bf0*/  FADD.FTZ R75, R75, -R44.reuse ;  /* 0x8000002c4b4b7221 */ /* 0x100fe20000010000 */
[----:B------:R-:W-:Y:S02]  /*5c00*/  HADD2.F32 R33, -RZ, R43.H0_H0 ;  /* 0x2000002bff217230 */ /* 0x000fe40000004100 */
[-C--:B------:R-:W-:Y:S01]  /*5c10*/  FMUL.FTZ R90, R90, R45.reuse ;  /* 0x0000002d5a5a7220 */ /* 0x080fe20000410000 */
[----:B------:R-:W-:Y:S02]  /*5c20*/  HADD2.F32 R29, -RZ, R49.H0_H0 ;  /* 0x20000031ff1d7230 */ /* 0x000fe40000004100 */
[-C--:B------:R-:W-:Y:S01]  /*5c30*/  FMUL.FTZ R91, R80, R45.reuse ;  /* 0x0000002d505b7220 */ /* 0x080fe20000410000 */
[--C-:B------:R-:W-:Y:S01]  /*5c40*/  FADD.FTZ R22, R107, -R44.reuse ;  /* 0x8000002c6b167221 */ /* 0x100fe20000010000 */
[--C-:B------:R-:W-:Y:S01]  /*5c50*/  FADD.FTZ R30, R31, -R44.reuse ;  /* 0x8000002c1f1e7221 */ /* 0x100fe20000010000 */
[-C--:B------:R-:W-:Y:S01]  /*5c60*/  FMUL.FTZ R31, R104, R45.reuse ;  /* 0x0000002d681f7220 */ /* 0x080fe20000410000 */
[-C--:B------:R-:W-:Y:S01]  /*5c70*/  FMUL.FTZ R107, R46, R45.reuse ;  /* 0x0000002d2e6b7220 */ /* 0x080fe20000410000 */
[----:B------:R-:W-:Y:S01]  /*5c80*/  FADD.FTZ R34, R33, -R44 ;  /* 0x8000002c21227221 */ /* 0x000fe20000010000 */
[-C--:B------:R-:W-:Y:S01]  /*5c90*/  FMUL.FTZ R46, R88, R45.reuse ;  /* 0x0000002d582e7220 */ /* 0x080fe20000410000 */
[----:B------:R-:W-:Y:S01]  /*5ca0*/  FMUL.FTZ R104, R75, R45 ;  /* 0x0000002d4b687220 */ /* 0x000fe20000410000 */
[----:B------:R-:W-:-:S02]  /*5cb0*/  HADD2.F32 R20, -RZ, R78.H0_H0 ;  /* 0x2000004eff147230 */ /* 0x000fc40000004100 */
[--C-:B------:R-:W-:Y:S01]  /*5cc0*/  FADD.FTZ R38, R29, -R44.reuse ;  /* 0x8000002c1d267221 */ /* 0x100fe20000010000 */
[----:B------:R-:W-:Y:S02]  /*5cd0*/  HADD2.F32 R33, -RZ, R40.H0_H0 ;  /* 0x20000028ff217230 */ /* 0x000fe40000004100 */
[C-C-:B------:R-:W-:Y:S01]  /*5ce0*/  FFMA.FTZ R88, R65.reuse, R90, R59.reuse ;  /* 0x0000005a41587223 */ /* 0x140fe2000001003b */
[----:B------:R-:W-:Y:S01]  /*5cf0*/  FFMA.FTZ R75, R65, R91, R59 ;  /* 0x0000005b414b7223 */ /* 0x000fe2000001003b */
[----:B------:R-:W-:Y:S01]  /*5d00*/  HADD2.F32 R83, -RZ, R89.H0_H0 ;  /* 0x20000059ff537230 */ /* 0x000fe20000004100 */
[----:B------:R-:W0:Y:S01]  /*5d10*/  S2R R91, SR_TID.X ;  /* 0x00000000005b7919 */ /* 0x000e220000002100 */
[----:B------:R-:W-:Y:S01]  /*5d20*/  HADD2.F32 R81, -RZ, R87.H0_H0 ;  /* 0x20000057ff517230 */ /* 0x000fe20000004100 */
[----:B------:R-:W1:Y:S01]  /*5d30*/  LDC R90, c[0x0][0x294] ;  /* 0x0000a500ff5a7b82 */ /* 0x000e620000000800 */
[----:B------:R-:W-:Y:S02]  /*5d40*/  HADD2.F32 R79, -RZ, R86.H0_H0 ;  /* 0x20000056ff4f7230 */ /* 0x000fe40000004100 */
[----:B------:R-:W-:Y:S01]  /*5d50*/  FADD.FTZ R82, R77, -R44 ;  /* 0x8000002c4d527221 */ /* 0x000fe20000010000 */
[----:B------:R-:W-:-:S02]  /*5d60*/  HADD2.F32 R111, -RZ, R85.H0_H0 ;  /* 0x20000055ff6f7230 */ /* 0x000fc40000004100 */
[--C-:B------:R-:W-:Y:S01]  /*5d70*/  FADD.FTZ R71, R20, -R44.reuse ;  /* 0x8000002c14477221 */ /* 0x100fe20000010000 */
[----:B------:R-:W-:Y:S02]  /*5d80*/  HADD2.F32 R109, -RZ, R73.H0_H0 ;  /* 0x20000049ff6d7230 */ /* 0x000fe40000004100 */
[--C-:B------:R-:W-:Y:S01]  /*5d90*/  FADD.FTZ R28, R33, -R44.reuse ;  /* 0x8000002c211c7221 */ /* 0x100fe20000010000 */
[----:B------:R-:W-:Y:S02]  /*5da0*/  HADD2.F32 R21, -RZ, R70.H0_H0 ;  /* 0x20000046ff157230 */ /* 0x000fe40000004100 */
[--C-:B------:R-:W-:Y:S01]  /*5db0*/  FADD.FTZ R83, R83, -R44.reuse ;  /* 0x8000002c53537221 */ /* 0x100fe20000010000 */
        /* <DEDUP_REMOVED lines=14> */
[----:B------:R-:W-:Y:S02]  /*5ea0*/  HADD2.F32 R87, -RZ, R87.H1_H1 ;  /* 0x30000057ff577230 */ /* 0x000fe40000004100 */
[--C-:B------:R-:W-:Y:S01]  /*5eb0*/  FADD.FTZ R24, R105, -R44.reuse ;  /* 0x8000002c69187221 */ /* 0x100fe20000010000 */
[--C-:B------:R-:W-:Y:S01]  /*5ec0*/  FADD.FTZ R25, R99, -R44.reuse ;  /* 0x8000002c63197221 */ /* 0x100fe20000010000 */
[--C-:B------:R-:W-:Y:S01]  /*5ed0*/  FADD.FTZ R112, R37, -R44.reuse ;  /* 0x8000002c25707221 */ /* 0x100fe20000010000 */
[--C-:B------:R-:W-:Y:S01]  /*5ee0*/  FADD.FTZ R110, R35, -R44.reuse ;  /* 0x8000002c236e7221 */ /* 0x100fe20000010000 */
[--C-:B------:R-:W-:Y:S01]  /*5ef0*/  FADD.FTZ R32, R29, -R44.reuse ;  /* 0x8000002c1d207221 */ /* 0x100fe20000010000 */
[----:B------:R-:W-:Y:S01]  /*5f00*/  FADD.FTZ R26, R27, -R44 ;  /* 0x8000002c1b1a7221 */ /* 0x000fe20000010000 */
[----:B------:R-:W-:-:S02]  /*5f10*/  HADD2.F32 R89, -RZ, R89.H1_H1 ;  /* 0x30000059ff597230 */ /* 0x000fc40000004100 */
[-C--:B------:R-:W-:Y:S01]  /*5f20*/  FMUL.FTZ R47, R28, R45.reuse ;  /* 0x0000002d1c2f7220 */ /* 0x080fe20000410000 */
[----:B------:R-:W-:Y:S02]  /*5f30*/  HADD2.F32 R86, -RZ, R86.H1_H1 ;  /* 0x30000056ff567230 */ /* 0x000fe40000004100 */
[-C--:B------:R-:W-:Y:S01]  /*5f40*/  FMUL.FTZ R98, R98, R45.reuse ;  /* 0x0000002d62627220 */ /* 0x080fe20000410000 */
[----:B------:R-:W-:Y:S02]  /*5f50*/  HADD2.F32 R68, -RZ, R68.H1_H1 ;  /* 0x30000044ff447230 */ /* 0x000fe40000004100 */
[-C--:B------:R-:W-:Y:S01]  /*5f60*/  FMUL.FTZ R72, R72, R45.reuse ;  /* 0x0000002d48487220 */ /* 0x080fe20000410000 */
[----:B------:R-:W-:Y:S02]  /*5f70*/  HADD2.F32 R57, -RZ, R57.H1_H1 ;  /* 0x30000039ff397230 */ /* 0x000fe40000004100 */
[----:B------:R-:W-:Y:S01]  /*5f80*/  FMUL.FTZ R84, R84, R45 ;  /* 0x0000002d54547220 */ /* 0x000fe20000410000 */
        /* <DEDUP_REMOVED lines=42> */
[-C--:B------:R-:W-:Y:S01]  /*6230*/  FMUL.FTZ R99, R32, R45.reuse ;  /* 0x0000002d20637220 */ /* 0x080fe20000410000 */
[-C--:B------:R-:W-:Y:S01]  /*6240*/  FMUL.FTZ R37, R30, R45.reuse ;  /* 0x0000002d1e257220 */ /* 0x080fe20000410000 */
[----:B------:R-:W-:Y:S01]  /*6250*/  FMUL.FTZ R39, R26, R45 ;  /* 0x0000002d1a277220 */ /* 0x000fe20000410000 */
        /* <DEDUP_REMOVED lines=25> */
[----:B------:R-:W-:Y:S01]  /*63f0*/  FFMA.FTZ R38, R64, R47, R58 ;  /* 0x0000002f40267223 */ /* 0x000fe2000001003a */
[----:B------:R-:W-:Y:S01]  /*6400*/  FADD.FTZ R92, R92, -R44 ;  /* 0x8000002c5c5c7221 */ /* 0x000fe20000010000 */
        /* <DEDUP_REMOVED lines=96> */
.L_x_3956:
        /* <DEDUP_REMOVED lines=16> */
.L_x_3958:
[----:B------:R-:W-:Y:S05]  /*6b10*/  BSYNC B0 ;  /* 0x0000000000007941 */ /* 0x000fea0003800000 */
.L_x_3957:
[----:B0-----:R-:W-:-:S05]  /*6b20*/  SHF.R.U32.HI R59, RZ, 0x5, R91 ;  /* 0x00000005ff3b7819 */ /* 0x001fca000001165b */
[----:B------:R-:W-:Y:S01]  /*6b30*/  IMAD R59, R90, UR8, R59 ;  /* 0x000000085a3b7c24 */ /* 0x000fe2000f8e023b */
        /* <DEDUP_REMOVED lines=11> */
.L_x_3959:
        /* <DEDUP_REMOVED lines=16> */
.L_x_3961:
[----:B------:R-:W-:Y:S05]  /*6cf0*/  BSYNC B0 ;  /* 0x0000000000007941 */ /* 0x000fea0003800000 */
.L_x_3960:
[----:B------:R-:W-:Y:S01]  /*6d00*/  IADD3 R72, R59, 0x1f0, RZ ;  /* 0x000001f03b487810 */ /* 0x000fe20007ffe0ff */
        /* <DEDUP_REMOVED lines=11> */
.L_x_3962:
[----:B------:R-:W-:Y:S01]  /*6dc0*/  LOP3.LUT P5, RZ, R19, 0x100, RZ, 0xc0, !PT ;  /* 0x0000010013ff7812 */ /* 0x000fe200078ac0ff */
[----:B------:R-:W-:-:S12]  /*6dd0*/  BSSY B0, `(.L_x_3963) ;  /* 0x000000f000007945 */ /* 0x000fd80003800000 */
[----:B------:R-:W-:Y:S05]  /*6de0*/  @!P5 BRA `(.L_x_3964) ;  /* 0x000000000034d947 */ /* 0x000fea0003800000 */
[----:B------:R-:W0:Y:S01]  /*6df0*/  LDL R64, [R1+0x20] ;  /* 0x0000200001407983 */ /* 0x000e220000100800 */
        /* <DEDUP_REMOVED lines=9> */
[----:B------:R-:W-:Y:S02]  /*6e90*/  F2FP.F16.F32.PACK_AB R65, R88, R84 ;  /* 0x000000545841723e */ /* 0x000fe400000000ff */
[----:B------:R-:W-:-:S05]  /*6ea0*/  LEA.HI.X R67, R64, UR5, R67, 0x1, P5 ;  /* 0x0000000540437c11 */ /* 0x000fca000a8f0c43 */
[----:B------:R1:W-:Y:S04]  /*6eb0*/  STG.E desc[UR6][R66.64], R65 ;  /* 0x0000004142007986 */ /* 0x0003e8000c101906 */
.L_x_3964:
[----:B------:R-:W-:Y:S05]  /*6ec0*/  BSYNC B0 ;  /* 0x0000000000007941 */ /* 0x000fea0003800000 */
.L_x_3963:
        /* <DEDUP_REMOVED lines=11> */
.L_x_3965:
[----:B------:R-:W-:Y:S01]  /*6f80*/  LOP3.LUT P5, RZ, R19, 0x80, RZ, 0xc0, !PT ;  /* 0x0000008013ff7812 */ /* 0x000fe200078ac0ff */
[----:B------:R-:W-:-:S12]  /*6f90*/  BSSY B0, `(.L_x_3966) ;  /* 0x000000f000007945 */ /* 0x000fd80003800000 */
[----:B------:R-:W-:Y:S05]  /*6fa0*/  @!P5 BRA `(.L_x_3967) ;  /* 0x000000000034d947 */ /* 0x000fea0003800000 */
[----:B------:R-:W0:Y:S01]  /*6fb0*/  LDL R64, [R1+0x1c] ;  /* 0x00001c0001407983 */ /* 0x000e220000100800 */
[----:B------:R-:W-:Y:S01]  /*6fc0*/  ULDC.64 UR4, c[0x0][0x270] ;  /* 0x00009c0000047ab9 */ /* 0x000fe20000000a00 */
[----:B-1----:R-:W-:Y:S02]  /*6fd0*/  MOV R65, R63 ;  /* 0x0000003f00417202 */ /* 0x002fe40000000f00 */
[----:B------:R-:W-:Y:S01]  /*6fe0*/  F2FP.F16.F32.PACK_AB R83, R87, R83 ;  /* 0x000000535753723e */ /* 0x000fe200000000ff */
        /* <DEDUP_REMOVED lines=9> */
.L_x_3967:
[----:B------:R-:W-:Y:S05]  /*7080*/  BSYNC B0 ;  /* 0x0000000000007941 */ /* 0x000fea0003800000 */
.L_x_3966:
        /* <DEDUP_REMOVED lines=11> */
.L_x_3968:
[----:B------:R-:W-:Y:S01]  /*7140*/  LOP3.LUT P5, RZ, R19, 0x40, RZ, 0xc0, !PT ;  /* 0x0000004013ff7812 */ /* 0x000fe200078ac0ff */
[----:B------:R-:W-:-:S12]  /*7150*/  BSSY B0, `(.L_x_3969) ;  /* 0x000000f000007945 */ /* 0x000fd80003800000 */
[----:B------:R-:W-:Y:S05]  /*7160*/  @!P5 BRA `(.L_x_3970) ;  /* 0x000000000034d947 */ /* 0x000fea0003800000 */
[----:B------:R-:W0:Y:S01]  /*7170*/  LDL R64, [R1+0x18] ;  /* 0x0000180001407983 */ /* 0x000e220000100800 */
[----:B------:R-:W-:Y:S01]  /*7180*/  ULDC.64 UR4, c[0x0][0x270] ;  /* 0x00009c0000047ab9 */ /* 0x000fe20000000a00 */
[----:B-1----:R-:W-:Y:S01]  /*7190*/  MOV R65, R63 ;  /* 0x0000003f00417202 */ /* 0x002fe20000000f00 */
[----:B0-2---:R-:W-:Y:S01]  /*71a0*/  IMAD R67, R64, UR4, RZ ;  /* 0x0000000440437c24 */ /* 0x005fe2000f8e02ff */
        /* <DEDUP_REMOVED lines=9> */
.L_x_3970:
[----:B------:R-:W-:Y:S05]  /*7240*/  BSYNC B0 ;  /* 0x0000000000007941 */ /* 0x000fea0003800000 */
.L_x_3969:
[----:B------:R-:W-:Y:S05]  /*7250*/  @!P6 BRA `(.L_x_3971) ;  /* 0x000000000028e947 */ /* 0x000fea0003800000 */
[----:B0123--:R-:W-:Y:S01]  /*7260*/  FMUL.FTZ R67, R85, -1.4426950216293334961 ;  /* 0xbfb8aa3b55437820 */ /* 0x00ffe20000410000 */
        /* <DEDUP_REMOVED lines=9> */
.L_x_3971:
[----:B------:R-:W-:Y:S01]  /*7300*/  LOP3.LUT P5, RZ, R19, 0x20, RZ, 0xc0, !PT ;  /* 0x0000002013ff7812 */ /* 0x000fe200078ac0ff */
[----:B------:R-:W-:-:S12]  /*7310*/  BSSY B0, `(.L_x_3972) ;  /* 0x000000f000007945 */ /* 0x000fd80003800000 */
[----:B------:R-:W-:Y:S05]  /*7320*/  @!P5 BRA `(.L_x_3973) ;  /* 0x000000000034d947 */ /* 0x000fea0003800000 */
[----:B------:R-:W0:Y:S01]  /*7330*/  LDL R64, [R1+0x14] ;  /* 0x0000140001407983 */ /* 0x000e220000100800 */
[----:B------:R-:W-:Y:S01]  /*7340*/  ULDC.64 UR4, c[0x0][0x270] ;  /* 0x00009c0000047ab9 */ /* 0x000fe20000000a00 */
[----:B-1-3--:R-:W-:Y:S02]  /*7350*/  MOV R65, R63 ;  /* 0x0000003f00417202 */ /* 0x00afe40000000f00 */
[----:B------:R-:W-:Y:S01]  /*7360*/  F2FP.F16.F32.PACK_AB R81, R85, R81 ;  /* 0x000000515551723e */ /* 0x000fe200000000ff */
[----:B0-2---:R-:W-:Y:S01]  /*7370*/  IMAD R66, R64, UR4, RZ ;  /* 0x0000000440427c24 */ /* 0x005fe2000f8e02ff */
        /* <DEDUP_REMOVED lines=8> */
.L_x_3973:
[----:B------:R-:W-:Y:S05]  /*7400*/  BSYNC B0 ;  /* 0x0000000000007941 */ /* 0x000fea0003800000 */
.L_x_3972:
        /* <DEDUP_REMOVED lines=11> */
.L_x_3974:
[----:B------:R-:W-:Y:S01]  /*74c0*/  LOP3.LUT P5, RZ, R19, 0x10, RZ, 0xc0, !PT ;  /* 0x0000001013ff7812 */ /* 0x000fe200078ac0ff */
[----:B------:R-:W-:-:S12]  /*74d0*/  BSSY B0, `(.L_x_3975) ;  /* 0x000000f000007945 */ /* 0x000fd80003800000 */
[----:B------:R-:W-:Y:S05]  /*74e0*/  @!P5 BRA `(.L_x_3976) ;  /* 0x000000000034d947 */ /* 0x000fea0003800000 */
[----:B------:R-:W0:Y:S01]  /*74f0*/  LDL R64, [R1+0x10] ;  /* 0x0000100001407983 */ /* 0x000e220000100800 */
[----:B------:R-:W-:Y:S01]  /*7500*/  ULDC.64 UR4, c[0x0][0x270] ;  /* 0x00009c0000047ab9 */ /* 0x000fe20000000a00 */
[----:B-1-3--:R-:W-:Y:S02]  /*7510*/  MOV R65, R63 ;  /* 0x0000003f00417202 */ /* 0x00afe40000000f00 */
[----:B------:R-:W-:Y:S01]  /*7520*/  F2FP.F16.F32.PACK_AB R79, R80, R79 ;  /* 0x0000004f504f723e */ /* 0x000fe200000000ff */
[----:B0-2-4-:R-:W-:Y:S01]  /*7530*/  IMAD R66, R64, UR4, RZ ;  /* 0x0000000440427c24 */ /* 0x015fe2000f8e02ff */
        /* <DEDUP_REMOVED lines=8> */
.L_x_3976:
[----:B------:R-:W-:Y:S05]  /*75c0*/  BSYNC B0 ;  /* 0x0000000000007941 */ /* 0x000fea0003800000 */
.L_x_3975:
        /* <DEDUP_REMOVED lines=11> */
.L_x_3977:
        /* <DEDUP_REMOVED lines=16> */
.L_x_3979:
[----:B------:R-:W-:Y:S05]  /*7780*/  BSYNC B0 ;  /* 0x0000000000007941 */ /* 0x000fea0003800000 */
.L_x_3978:
        /* <DEDUP_REMOVED lines=11> */
.L_x_3980:
        /* <DEDUP_REMOVED lines=16> */
.L_x_3982:
[----:B------:R-:W-:Y:S05]  /*7940*/  BSYNC B0 ;  /* 0x0000000000007941 */ /* 0x000fea0003800000 */
.L_x_3981:
        /* <DEDUP_REMOVED lines=11> */
.L_x_3983:
        /* <DEDUP_REMOVED lines=16> */
.L_x_3985:
[----:B------:R-:W-:Y:S05]  /*7b00*/  BSYNC B0 ;  /* 0x0000000000007941 */ /* 0x000fea0003800000 */
.L_x_3984:
        /* <DEDUP_REMOVED lines=11> */
.L_x_3986:
[----:B------:R-:W-:Y:S04]  /*7bc0*/  BSSY B0, `(.L_x_3987) ;  /* 0x000000f000007945 */ /* 0x000fe80003800000 */
[----:B------:R-:W-:Y:S05]  /*7bd0*/  @!P0 BRA `(.L_x_3988) ;  /* 0x0000000000348947 */ /* 0x000fea0003800000 */
[----:B------:R-:W0:Y:S01]  /*7be0*/  LDL R64, [R1] ;  /* 0x0000000001407983 */ /* 0x000e220000100800 */
        /* <DEDUP_REMOVED lines=12> */
.L_x_3988:
[----:B------:R-:W-:Y:S05]  /*7cb0*/  BSYNC B0 ;  /* 0x0000000000007941 */ /* 0x000fea0003800000 */
.L_x_3987:
        /* <DEDUP_REMOVED lines=11> */
.L_x_3989:
        /* <DEDUP_REMOVED lines=14> */
.L_x_3991:
[----:B------:R-:W-:Y:S05]  /*7e50*/  BSYNC B0 ;  /* 0x0000000000007941 */ /* 0x000fea0003800000 */
.L_x_3990:
[----:B------:R-:W-:Y:S05]  /*7e60*/  @!P6 BRA `(.L_x_3992) ;  /* 0x000000000028e947 */ /* 0x000fea0003800000 */
[----:B------:R-:W-:Y:S01]  /*7e70*/  FMUL.FTZ R20, R21, -1.4426950216293334961 ;  /* 0xbfb8aa3b15147820 */ /* 0x000fe20000410000 */
[----:B------:R-:W-:-:S05]  /*7e80*/  FMUL.FTZ R64, R41, -1.4426950216293334961 ;  /* 0xbfb8aa3b29407820 */ /* 0x000fca0000410000 */
[----:B------:R-:W5:Y:S08]  /*7e90*/  MUFU.EX2 R20, R20 ;  /* 0x0000001400147308 */ /* 0x000f700000000800 */
[----:B------:R-:W0:Y:S01]  /*7ea0*/  MUFU.EX2 R64, R64 ;  /* 0x0000004000407308 */ /* 0x000e220000000800 */
[----:B-----5:R-:W-:-:S07]  /*7eb0*/  FADD.FTZ R40, R20, 1 ;  /* 0x3f80000014287421 */ /* 0x020fce0000010000 */
[----:B------:R-:W5:Y:S01]  /*7ec0*/  MUFU.RCP R40, R40 ;  /* 0x0000002800287308 */ /* 0x000f620000001000 */
[----:B01-3--:R-:W-:-:S07]  /*7ed0*/  FADD.FTZ R65, R64, 1 ;  /* 0x3f80000040417421 */ /* 0x00bfce0000010000 */
[----:B--2-4-:R-:W0:Y:S01]  /*7ee0*/  MUFU.RCP R66, R65 ;  /* 0x0000004100427308 */ /* 0x014e220000001000 */
[----:B-----5:R-:W-:Y:S01]  /*7ef0*/  FMUL.FTZ R21, R21, R40 ;  /* 0x0000002815157220 */ /* 0x020fe20000410000 */
[----:B0-----:R-:W-:-:S07]  /*7f00*/  FMUL.FTZ R41, R41, R66 ;  /* 0x0000004229297220 */ /* 0x001fce0000410000 */
.L_x_3992:
[----:B------:R-:W-:Y:S04]  /*7f10*/  BSSY B0, `(.L_x_3993) ;  /* 0x000000e000007945 */ /* 0x000fe80003800000 */
[----:B------:R-:W-:Y:S05]  /*7f20*/  @!P2 BRA `(.L_x_3994) ;  /* 0x000000000030a947 */ /* 0x000fea0003800000 */
[----:B------:R-:W-:Y:S01]  /*7f30*/  ULDC.64 UR4, c[0x0][0x270] ;  /* 0x00009c0000047ab9 */ /* 0x000fe20000000a00 */
[----:B------:R-:W-:Y:S01]  /*7f40*/  MOV R64, R60 ;  /* 0x0000003c00407202 */ /* 0x000fe20000000f00 */
[----:B------:R-:W-:Y:S01]  /*7f50*/  IMAD R20, R124, UR4, RZ ;  /* 0x000000047c147c24 */ /* 0x000fe2000f8e02ff */
[----:B01-3--:R-:W-:Y:S02]  /*7f60*/  MOV R65, R63 ;  /* 0x0000003f00417202 */ /* 0x00bfe40000000f00 */
[----:B------:R-:W-:Y:S01]  /*7f70*/  F2FP.F16.F32.PACK_AB R21, R41, R21 ;  /* 0x000000152915723e */ /* 0x000fe200000000ff */
[C---:B--2-4-:R-:W-:Y:S02]  /*7f80*/  IMAD R67, R95.reuse, UR5, R20 ;  /* 0x000000055f437c24 */ /* 0x054fe4000f8e0214 */
[----:B------:R-:W-:Y:S01]  /*7f90*/  IMAD.WIDE.U32 R64, R95, UR4, R64 ;  /* 0x000000045f407c25 */ /* 0x000fe2000f8e0040 */
[----:B------:R-:W-:-:S04]  /*7fa0*/  ULDC.64 UR4, c[0x0][0x210] ;  /* 0x0000840000047ab9 */ /* 0x000fc80000000a00 */
[----:B------:R-:W-:Y:S02]  /*7fb0*/  IADD3 R67, R65, R67, RZ ;  /* 0x0000004341437210 */ /* 0x000fe40007ffe0ff */
[----:B------:R-:W-:-:S04]  /*7fc0*/  LEA R66, P5, R64, UR4, 0x1 ;  /* 0x0000000440427c11 */ /* 0x000fc8000f8a08ff */
[----:B------:R-:W-:-:S05]  /*7fd0*/  LEA.HI.X R67, R64, UR5, R67, 0x1, P5 ;  /* 0x0000000540437c11 */ /* 0x000fca000a8f0c43 */
[----:B------:R0:W-:Y:S04]  /*7fe0*/  STG.E desc[UR6][R66.64], R21 ;  /* 0x0000001542007986 */ /* 0x0001e8000c101906 */
.L_x_3994:
[----:B------:R-:W-:Y:S05]  /*7ff0*/  BSYNC B0 ;  /* 0x0000000000007941 */ /* 0x000fea0003800000 */
.L_x_3993:
        /* <DEDUP_REMOVED lines=11> */
.L_x_3995:
        /* <DEDUP_REMOVED lines=14> */
.L_x_3997:
[----:B------:R-:W-:Y:S05]  /*8190*/  BSYNC B0 ;  /* 0x0000000000007941 */ /* 0x000fea0003800000 */
.L_x_3996:
        /* <DEDUP_REMOVED lines=11> */
.L_x_3998:
[----:B------:R-:W-:Y:S04]  /*8250*/  BSSY B0, `(.L_x_3999) ;  /* 0x000000e000007945 */ /* 0x000fe80003800000 */
[----:B------:R-:W-:Y:S05]  /*8260*/  @!P4 BRA `(.L_x_4000) ;  /* 0x000000000030c947 */ /* 0x000fea0003800000 */
[----:B------:R-:W-:Y:S01]  /*8270*/  ULDC.64 UR4, c[0x0][0x270] ;  /* 0x00009c0000047ab9 */ /* 0x000fe20000000a00 */
[----:B------:R-:W-:Y:S01]  /*8280*/  MOV R20, R60 ;  /* 0x0000003c00147202 */ /* 0x000fe20000000f00 */
[----:B------:R-:W-:Y:S01]  /*8290*/  IMAD R22, R122, UR4, RZ ;  /* 0x000000047a167c24 */ /* 0x000fe2000f8e02ff */
[----:B0-----:R-:W-:Y:S02]  /*82a0*/  MOV R21, R63 ;  /* 0x0000003f00157202 */ /* 0x001fe40000000f00 */
        /* <DEDUP_REMOVED lines=8> */
.L_x_4000:
[----:B------:R-:W-:Y:S05]  /*8330*/  BSYNC B0 ;  /* 0x0000000000007941 */ /* 0x000fea0003800000 */
.L_x_3999:
        /* <DEDUP_REMOVED lines=11> */
.L_x_4001:
        /* <DEDUP_REMOVED lines=16> */
.L_x_4003:
[----:B------:R-:W-:Y:S05]  /*84f0*/  BSYNC B0 ;  /* 0x0000000000007941 */ /* 0x000fea0003800000 */
.L_x_4002:
        /* <DEDUP_REMOVED lines=11> */
.L_x_4004:
        /* <DEDUP_REMOVED lines=16> */
.L_x_4006:
[----:B------:R-:W-:Y:S05]  /*86b0*/  BSYNC B0 ;  /* 0x0000000000007941 */ /* 0x000fea0003800000 */
.L_x_4005:
        /* <DEDUP_REMOVED lines=11> */
.L_x_4007:
        /* <DEDUP_REMOVED lines=16> */
.L_x_4009:
[----:B------:R-:W-:Y:S05]  /*8870*/  BSYNC B0 ;  /* 0x0000000000007941 */ /* 0x000fea0003800000 */
.L_x_4008:
        /* <DEDUP_REMOVED lines=11> */
.L_x_4010:
        /* <DEDUP_REMOVED lines=16> */
.L_x_4012:
[----:B------:R-:W-:Y:S05]  /*8a30*/  BSYNC B0 ;  /* 0x0000000000007941 */ /* 0x000fea0003800000 */
.L_x_4011:
        /* <DEDUP_REMOVED lines=11> */
.L_x_4013:
        /* <DEDUP_REMOVED lines=16> */
.L_x_4015:
[----:B------:R-:W-:Y:S05]  /*8bf0*/  BSYNC B0 ;  /* 0x0000000000007941 */ /* 0x000fea0003800000 */
.L_x_4014:
        /* <DEDUP_REMOVED lines=11> */
.L_x_4016:
        /* <DEDUP_REMOVED lines=16> */
.L_x_4018:
[----:B------:R-:W-:Y:S05]  /*8db0*/  BSYNC B0 ;  /* 0x0000000000007941 */ /* 0x000fea0003800000 */
.L_x_4017:
        /* <DEDUP_REMOVED lines=11> */
.L_x_4019:
        /* <DEDUP_REMOVED lines=16> */
.L_x_4021:
[----:B------:R-:W-:Y:S05]  /*8f70*/  BSYNC B0 ;  /* 0x0000000000007941 */ /* 0x000fea0003800000 */
.L_x_4020:
        /* <DEDUP_REMOVED lines=11> */
.L_x_4022:
        /* <DEDUP_REMOVED lines=16> */
.L_x_4024:
[----:B------:R-:W-:Y:S05]  /*9130*/  BSYNC B0 ;  /* 0x0000000000007941 */ /* 0x000fea0003800000 */
.L_x_4023:
        /* <DEDUP_REMOVED lines=11> */
.L_x_4025:
        /* <DEDUP_REMOVED lines=16> */
.L_x_4027:
[----:B------:R-:W-:Y:S05]  /*92f0*/  BSYNC B0 ;  /* 0x0000000000007941 */ /* 0x000fea0003800000 */
.L_x_4026:
        /* <DEDUP_REMOVED lines=11> */
.L_x_4028:
        /* <DEDUP_REMOVED lines=16> */
.L_x_4030:
[----:B------:R-:W-:Y:S05]  /*94b0*/  BSYNC B0 ;  /* 0x0000000000007941 */ /* 0x000fea0003800000 */
.L_x_4029:
        /* <DEDUP_REMOVED lines=11> */
.L_x_4031:
        /* <DEDUP_REMOVED lines=16> */
.L_x_4033:
[----:B------:R-:W-:Y:S05]  /*9670*/  BSYNC B0 ;  /* 0x0000000000007941 */ /* 0x000fea0003800000 */
.L_x_4032:
        /* <DEDUP_REMOVED lines=11> */
.L_x_4034:
        /* <DEDUP_REMOVED lines=16> */
.L_x_4036:
[----:B------:R-:W-:Y:S05]  /*9830*/  BSYNC B0 ;  /* 0x0000000000007941 */ /* 0x000fea0003800000 */
.L_x_4035:
        /* <DEDUP_REMOVED lines=11> */
.L_x_4037:
        /* <DEDUP_REMOVED lines=16> */
.L_x_4039:
[----:B------:R-:W-:Y:S05]  /*99f0*/  BSYNC B0 ;  /* 0x0000000000007941 */ /* 0x000fea0003800000 */
.L_x_4038:
        /* <DEDUP_REMOVED lines=11> */
.L_x_4040:
        /* <DEDUP_REMOVED lines=16> */
.L_x_4042:
[----:B------:R-:W-:Y:S05]  /*9bb0*/  BSYNC B0 ;  /* 0x0000000000007941 */ /* 0x000fea0003800000 */
.L_x_4041:
        /* <DEDUP_REMOVED lines=11> */
.L_x_4043:
        /* <DEDUP_REMOVED lines=16> */
.L_x_4045:
[----:B------:R-:W-:Y:S05]  /*9d70*/  BSYNC B0 ;  /* 0x0000000000007941 */ /* 0x000fea0003800000 */
.L_x_4044:
        /* <DEDUP_REMOVED lines=11> */
.L_x_4046:
        /* <DEDUP_REMOVED lines=18> */
.L_x_4048:
[----:B------:R-:W-:Y:S05]  /*9f50*/  BSYNC B0 ;  /* 0x0000000000007941 */ /* 0x000fea0003800000 */
.L_x_4047:
        /* <DEDUP_REMOVED lines=8> */
.L_x_4050:
        /* <DEDUP_REMOVED lines=10> */
.L_x_5267:


//--------------------- .text._Z35group_norm_nhwc_fwd_one_pass_kernelI11Fp16IOBf16WLi64ELi64ELi512EEv26Group_norm_nhwc_fwd_params --------------------------
	.section	.text._Z35group_norm_nhwc_fwd_one_pass_kernelI11Fp16IOBf16WLi64ELi64ELi512EEv26Group_norm_nhwc_fwd_params,"ax",@progbits
	.align	128
        .global         _Z35group_norm_nhwc_fwd_one_pass_kernelI11Fp16IOBf16WLi64ELi64ELi512EEv26Group_norm_nhwc_fwd_params
        .type           _Z35group_norm_nhwc_fwd_one_pass_kernelI11Fp16IOBf16WLi64ELi64ELi512EEv26Group_norm_nhwc_fwd_params,@function
        .size           _Z35group_norm_nhwc_fwd_one_pass_kernelI11Fp16IOBf16WLi64ELi64ELi512EEv26Group_norm_nhwc_fwd_params,(.L_x_5268 - _Z35group_norm_nhwc_fwd_one_pass_kernelI11Fp16IOBf16WLi64ELi64ELi512EEv26Group_norm_nhwc_fwd_params)
        .other          _Z35group_norm_nhwc_fwd_one_pass_kernelI11Fp16IOBf16WLi64ELi64ELi512EEv26Group_norm_nhwc_fwd_params,@"STO_CUDA_ENTRY STV_DEFAULT"
_Z35group_norm_nhwc_fwd_one_pass_kernelI11Fp16IOBf16WLi64ELi64ELi512EEv26Group_norm_nhwc_fwd_params:
.text._Z35group_norm_nhwc_fwd_one_pass_kernelI11Fp16IOBf16WLi64ELi64ELi512EEv26Group_norm_nhwc_fwd_params:
        /* <DEDUP_REMOVED lines=18> */
.L_x_4075:
[----:B012---:R-:W0:Y:S01]  /*0120*/  LDC R6, c[0x0][0x288] ;  /* 0x0000a200ff067b82 */ /* 0x007e220000000800 */
[----:B---3--:R-:W3:Y:S01]  /*0130*/  S2R R3, SR_TID.X ;  /* 0x0000000000037919 */ /* 0x008ee20000002100 */
[----:B------:R-:W-:Y:S01]  /*0140*/  ULDC.64 UR4, c[0x0][0x278] ;  /* 0x00009e0000047ab9 */ /* 0x000fe20000000a00 */
[----:B------:R-:W-:Y:S01]  /*0150*/  ULDC.64 UR10, c[0x0][0x280] ;  /* 0x0000a000000a7ab9 */ /* 0x000fe20000000a00 */
[----:B------:R-:W-:-:S04]  /*0160*/  MOV R20, RZ ;  /* 0x000000ff00147202 */ /* 0x000fc80000000f00 */
[----:B------:R-:W4:Y:S01]  /*0170*/  LDC R10, c[0x0][0x294] ;  /* 0x0000a500ff0a7b82 */ /* 0x000f220000000800 */
[----:B0-----:R-:W-:-:S04]  /*0180*/  IABS R9, R6 ;  /* 0x0000000600097213 */ /* 0x001fc80000000000 */
[----:B------:R-:W0:Y:S01]  /*0190*/  I2F.RP R7, R9 ;  /* 0x0000000900077306 */ /* 0x000e220000209400 */
[----:B---3--:R-:W-:-:S05]  /*01a0*/  SHF.R.U32.HI R31, RZ, 0x5, R3 ;  /* 0x00000005ff1f7819 */ /* 0x008fca0000011603 */
[----:B----4-:R-:W-:Y:S02]  /*01b0*/  IMAD R31, R10, UR6, R31 ;  /* 0x000000060a1f7c24 */ /* 0x010fe4000f8e021f */
[----:B0-----:R-:W0:Y:S03]  /*01c0*/  MUFU.RCP R7, R7 ;  /* 0x0000000700077308 */ /* 0x001e260000001000 */
[C---:B------:R-:W-:Y:S02]  /*01d0*/  ISETP.GE.U32.AND P0, PT, R31.reuse, UR4, PT ;  /* 0x000000041f007c0c */ /* 0x040fe4000bf06070 */
[----:B------:R-:W-:Y:S02]  /*01e0*/  SHF.R.S32.HI R13, RZ, 0x1f, R31 ;  /* 0x0000001fff0d7819 */ /* 0x000fe4000001141f */
[----:B------:R-:W-:Y:S02]  /*01f0*/  IADD3 R14, R31, 0x10, RZ ;  /* 0x000000101f0e7810 */ /* 0x000fe40007ffe0ff */
[----:B------:R-:W-:-:S02]  /*0200*/  ISETP.GE.AND.EX P0, PT, R13, UR5, PT, P0 ;  /* 0x000000050d007c0c */ /* 0x000fc4000bf06300 */
[----:B------:R-:W-:Y:S02]  /*0210*/  IADD3 R12, R31, 0x30, RZ ;  /* 0x000000301f0c7810 */ /* 0x000fe40007ffe0ff */
[----:B------:R-:W-:Y:S02]  /*0220*/  ISETP.LT.U32.AND P0, PT, R3, 0x200, !P0 ;  /* 0x000002000300780c */ /* 0x000fe40004701070 */
[----:B------:R-:W-:Y:S02]  /*0230*/  SHF.R.S32.HI R19, RZ, 0x1f, R12 ;  /* 0x0000001fff137819 */ /* 0x000fe4000001140c */
[----:B0-----:R-:W-:-:S04]  /*0240*/  IADD3 R4, R7, 0xffffffe, RZ ;  /* 0x0ffffffe07047810 */ /* 0x001fc80007ffe0ff */
[----:B------:R0:W3:Y:S02]  /*0250*/  F2I.FTZ.U32.TRUNC.NTZ R5, R4 ;  /* 0x0000000400057305 */ /* 0x0000e4000021f000 */
[----:B0-----:R-:W-:Y:S02]  /*0260*/  MOV R4, RZ ;  /* 0x000000ff00047202 */ /* 0x001fe40000000f00 */
[----:B---3--:R-:W-:-:S05]  /*0270*/  IADD3 R8, RZ, -R5, RZ ;  /* 0x80000005ff087210 */ /* 0x008fca0007ffe0ff */
[----:B------:R-:W-:Y:S01]  /*0280*/  IMAD R11, R8, R9, RZ ;  /* 0x00000009080b7224 */ /* 0x000fe200078e02ff */
[----:B------:R-:W-:-:S03]  /*0290*/  IABS R8, R21 ;  /* 0x0000001500087213 */ /* 0x000fc60000000000 */
[----:B------:R-:W-:Y:S01]  /*02a0*/  IMAD.HI.U32 R5, R5, R11, R4 ;  /* 0x0000000b05057227 */ /* 0x000fe200078e0004 */
[----:B------:R-:W-:-:S05]  /*02b0*/  SHF.R.S32.HI R11, RZ, 0x1f, R14 ;  /* 0x0000001fff0b7819 */ /* 0x000fca000001140e */
        /* <DEDUP_REMOVED lines=8> */
[----:B------:R-:W-:Y:S02]  /*0340*/  ISETP.GE.U32.AND P3, PT, R4, R9, PT ;  /* 0x000000090400720c */ /* 0x000fe40003f66070 */
[----:B------:R-:W-:Y:S02]  /*0350*/  LOP3.LUT R4, R21, R6, RZ, 0x3c, !PT ;  /* 0x0000000615047212 */ /* 0x000fe400078e3cff */
[----:B------:R-:W-:Y:S02]  /*0360*/  ISETP.NE.AND P4, PT, R6, RZ, PT ;  /* 0x000000ff0600720c */ /* 0x000fe40003f85270 */
[----:B------:R-:W-:-:S07]  /*0370*/  ISETP.GE.AND P2, PT, R4, RZ, PT ;  /* 0x000000ff0400720c */ /* 0x000fce0003f46270 */
[----:B------:R-:W-:-:S04]  /*0380*/  @P3 IADD3 R5, R5, 0x1, RZ ;  /* 0x0000000105053810 */ /* 0x000fc80007ffe0ff */
[----:B------:R-:W-:Y:S02]  /*0390*/  MOV R25, R5 ;  /* 0x0000000500197202 */ /* 0x000fe40000000f00 */
[----:B------:R-:W0:Y:S02]  /*03a0*/  @P0 LDC.64 R4, c[0x0][0x270] ;  /* 0x00009c00ff040b82 */ /* 0x000e240000000a00 */
[----:B------:R-:W-:Y:S02]  /*03b0*/  @!P2 IADD3 R25, -R25, RZ, RZ ;  /* 0x000000ff1919a210 */ /* 0x000fe40007ffe1ff */
[----:B------:R-:W-:Y:S02]  /*03c0*/  @!P4 LOP3.LUT R25, RZ, R6, RZ, 0x33, !PT ;  /* 0x00000006ff19c212 */ /* 0x000fe400078e33ff */
[----:B------:R-:W-:Y:S02]  /*03d0*/  ISETP.GE.U32.AND P2, PT, R14, UR4, PT ;  /* 0x000000040e007c0c */ /* 0x000fe4000bf46070 */
[----:B------:R-:W-:-:S02]  /*03e0*/  IADD3 R8, -R25, RZ, RZ ;  /* 0x000000ff19087210 */ /* 0x000fc40007ffe1ff */
[----:B------:R-:W-:Y:S02]  /*03f0*/  ISETP.GE.AND.EX P2, PT, R11, UR5, PT, P2 ;  /* 0x000000050b007c0c */ /* 0x000fe4000bf46320 */
[----:B------:R-:W-:Y:S01]  /*0400*/  ISETP.GE.U32.AND P4, PT, R12, UR4, PT ;  /* 0x000000040c007c0c */ /* 0x000fe2000bf86070 */
[----:B------:R-:W-:Y:S01]  /*0410*/  IMAD R6, R6, R8, R21 ;  /* 0x0000000806067224 */ /* 0x000fe200078e0215 */
[----:B------:R-:W-:Y:S02]  /*0420*/  ISETP.LT.U32.AND P2, PT, R3, 0x200, !P2 ;  /* 0x000002000300780c */ /* 0x000fe40005741070 */
[----:B------:R-:W-:Y:S02]  /*0430*/  SHF.R.S32.HI R8, RZ, 0x1f, R25 ;  /* 0x0000001fff087819 */ /* 0x000fe40000011419 */
[----:B------:R-:W-:Y:S02]  /*0440*/  LEA R28, R6, R7, 0x6 ;  /* 0x00000007061c7211 */ /* 0x000fe400078e30ff */
[----:B------:R-:W-:Y:S01]  /*0450*/  ISETP.GE.AND.EX P4, PT, R19, UR5, PT, P4 ;  /* 0x0000000513007c0c */ /* 0x000fe2000bf86340 */
[----:B------:R-:W-:Y:S01]  /*0460*/  IMAD R8, R8, UR10, RZ ;  /* 0x0000000a08087c24 */ /* 0x000fe2000f8e02ff */
[----:B------:R-:W-:Y:S01]  /*0470*/  SHF.R.S32.HI R29, RZ, 0x1f, R28 ;  /* 0x0000001fff1d7819 */ /* 0x000fe2000001141c */
[----:B0-----:R-:W-:Y:S01]  /*0480*/  @P0 IMAD R10, R13, R4, RZ ;  /* 0x000000040d0a0224 */ /* 0x001fe200078e02ff */
[----:B------:R-:W-:Y:S01]  /*0490*/  IADD3 R13, R31, 0x20, RZ ;  /* 0x000000201f0d7810 */ /* 0x000fe20007ffe0ff */
[----:B------:R-:W-:-:S02]  /*04a0*/  IMAD R27, R25, UR11, R8 ;  /* 0x0000000b191b7c24 */ /* 0x000fc4000f8e0208 */
[----:B------:R-:W0:Y:S01]  /*04b0*/  @P2 LDC.64 R6, c[0x0][0x270] ;  /* 0x00009c00ff062b82 */ /* 0x000e220000000a00 */
[----:B------:R-:W-:Y:S01]  /*04c0*/  IMAD.WIDE.U32 R24, R25, UR10, R28 ;  /* 0x0000000a19187c25 */ /* 0x000fe2000f8e001c */
[----:B------:R-:W-:Y:S02]  /*04d0*/  ISETP.GE.U32.AND P3, PT, R13, UR4, PT ;  /* 0x000000040d007c0c */ /* 0x000fe4000bf66070 */
[----:B------:R-:W-:Y:S01]  /*04e0*/  SHF.R.S32.HI R15, RZ, 0x1f, R13 ;  /* 0x0000001fff0f7819 */ /* 0x000fe2000001140d */
[----:B------:R-:W-:Y:S01]  /*04f0*/  @P0 IMAD R23, R31, R5, R10 ;  /* 0x000000051f170224 */ /* 0x000fe200078e020a */
[----:B------:R-:W-:Y:S02]  /*0500*/  IADD3 R27, R25, R27, RZ ;  /* 0x0000001b191b7210 */ /* 0x000fe40007ffe0ff */
[----:B------:R-:W3:Y:S01]  /*0510*/  @P0 LDC.64 R8, c[0x0][0x220] ;  /* 0x00008800ff080b82 */ /* 0x000ee20000000a00 */
[----:B------:R-:W-:Y:S02]  /*0520*/  @P0 MOV R26, R24 ;  /* 0x00000018001a0202 */ /* 0x000fe40000000f00 */
[----:B------:R-:W-:-:S02]  /*0530*/  ISETP.GE.AND.EX P3, PT, R15, UR5, PT, P3 ;  /* 0x000000050f007c0c */ /* 0x000fc4000bf66330 */
[----:B------:R-:W-:Y:S01]  /*0540*/  ISETP.LT.U32.AND P4, PT, R3, 0x200, !P4 ;  /* 0x000002000300780c */ /* 0x000fe20006781070 */
[----:B------:R-:W-:Y:S01]  /*0550*/  @P0 IMAD.WIDE.U32 R30, R31, R4, R26 ;  /* 0x000000041f1e0225 */ /* 0x000fe200078e001a */
[----:B------:R-:W-:Y:S01]  /*0560*/  ISETP.LT.U32.AND P3, PT, R3, 0x200, !P3 ;  /* 0x000002000300780c */ /* 0x000fe20005f61070 */
[----:B------:R-:W4:Y:S03]  /*0570*/  @P2 LDC.64 R4, c[0x0][0x220] ;  /* 0x00008800ff042b82 */ /* 0x000f260000000a00 */
[----:B------:R-:W-:Y:S02]  /*0580*/  @P0 IADD3 R10, R31, R23, RZ ;  /* 0x000000171f0a0210 */ /* 0x000fe40007ffe0ff */
[----:B---3--:R-:W-:Y:S01]  /*0590*/  @P0 LEA R32, P5, R30, R8, 0x1 ;  /* 0x000000081e200211 */ /* 0x008fe200078a08ff */
[----:B0-----:R-:W-:-:S03]  /*05a0*/  @P2 IMAD R8, R11, R6, RZ ;  /* 0x000000060b082224 */ /* 0x001fc600078e02ff */
[----:B------:R-:W-:Y:S01]  /*05b0*/  @P0 LEA.HI.X R33, R30, R9, R10, 0x1, P5 ;  /* 0x000000091e210211 */ /* 0x000fe200028f0c0a */
[C---:B------:R-:W-:Y:S02]  /*05c0*/  @P2 IMAD R16, R14.reuse, R7, R8 ;  /* 0x000000070e102224 */ /* 0x040fe400078e0208 */
[----:B------:R-:W0:Y:S01]  /*05d0*/  @P3 LDC.64 R10, c[0x0][0x270] ;  /* 0x00009c00ff0a3b82 */ /* 0x000e220000000a00 */
[----:B------:R-:W-:Y:S02]  /*05e0*/  @P2 MOV R8, R24 ;  /* 0x0000001800082202 */ /* 0x000fe40000000f00 */
[----:B------:R-:W-:Y:S01]  /*05f0*/  @P2 MOV R9, R27 ;  /* 0x0000001b00092202 */ /* 0x000fe20000000f00 */
[----:B------:R3:W5:Y:S02]  /*0600*/  @P0 LDG.E R20, desc[UR8][R32.64] ;  /* 0x0000000820140981 */ /* 0x000764000c1e1900 */
[----:B------:R-:W-:Y:S02]  /*0610*/  @P2 IMAD.WIDE.U32 R8, R14, R6, R8 ;  /* 0x000000060e082225 */ /* 0x000fe400078e0008 */
[----:B------:R-:W1:Y:S03]  /*0620*/  @P4 LDC.64 R6, c[0x0][0x270] ;  /* 0x00009c00ff064b82 */ /* 0x000e660000000a00 */
[----:B------:R-:W-:-:S02]  /*0630*/  @P2 IADD3 R16, R9, R16, RZ ;  /* 0x0000001009102210 */ /* 0x000fc40007ffe0ff */
[----:B----4-:R-:W-:-:S04]  /*0640*/  @P2 LEA R30, P5, R8, R4, 0x1 ;  /* 0x00000004081e2211 */ /* 0x010fc800078a08ff */
[----:B------:R-:W-:Y:S02]  /*0650*/  @P2 LEA.HI.X R31, R8, R5, R16, 0x1, P5 ;  /* 0x00000005081f2211 */ /* 0x000fe400028f0c10 */
[----:B------:R-:W4:Y:S01]  /*0660*/  @P3 LDC.64 R8, c[0x0][0x220] ;  /* 0x00008800ff083b82 */ /* 0x000f220000000a00 */
[----:B0-----:R-:W-:-:S07]  /*0670*/  @P3 IMAD R14, R15, R10, RZ ;  /* 0x0000000a0f0e3224 */ /* 0x001fce00078e02ff */
[----:B------:R-:W0:Y:S01]  /*0680*/  @P4 LDC.64 R4, c[0x0][0x220] ;  /* 0x00008800ff044b82 */ /* 0x000e220000000a00 */
[----:B------:R-:W-:Y:S01]  /*0690*/  @P3 IMAD R11, R13, R11, R14 ;  /* 0x0000000b0d0b3224 */ /* 0x000fe200078e020e */
[----:B------:R-:W-:Y:S02]  /*06a0*/  @P3 MOV R14, R24 ;  /* 0x00000018000e3202 */ /* 0x000fe40000000f00 */
[-C--:B------:R-:W-:Y:S01]  /*06b0*/  @P3 MOV R15, R27.reuse ;  /* 0x0000001b000f3202 */ /* 0x080fe20000000f00 */
[----:B-1----:R-:W-:Y:S01]  /*06c0*/  @P4 IMAD R19, R19, R6, RZ ;  /* 0x0000000613134224 */ /* 0x002fe200078e02ff */
[----:B---3--:R-:W-:Y:S02]  /*06d0*/  @P4 MOV R32, R24 ;  /* 0x0000001800204202 */ /* 0x008fe40000000f00 */
[----:B------:R-:W-:Y:S01]  /*06e0*/  @P4 MOV R33, R27 ;  /* 0x0000001b00214202 */ /* 0x000fe20000000f00 */
[----:B------:R-:W-:-:S04]  /*06f0*/  @P3 IMAD.WIDE.U32 R14, R13, R10, R14 ;  /* 0x0000000a0d0e3225 */ /* 0x000fc800078e000e */
[C---:B------:R-:W-:Y:S01]  /*0700*/  @P4 IMAD R7, R12.reuse, R7, R19 ;  /* 0x000000070c074224 */ /* 0x040fe200078e0213 */
[----:B------:R-:W-:Y:S01]  /*0710*/  CS2R R18, SRZ ;  /* 0x0000000000127805 */ /* 0x000fe2000001ff00 */
[----:B------:R-:W-:Y:S01]  /*0720*/  @P4 IMAD.WIDE.U32 R12, R12, R6, R32 ;  /* 0x000000060c0c4225 */ /* 0x000fe200078e0020 */
[----:B------:R-:W-:Y:S02]  /*0730*/  @P3 IADD3 R11, R15, R11, RZ ;  /* 0x0000000b0f0b3210 */ /* 0x000fe40007ffe0ff */
[C---:B----4-:R-:W-:Y:S02]  /*0740*/  @P3 LEA R8, P0, R14.reuse, R8, 0x1 ;  /* 0x000000080e083211 */ /* 0x050fe400078008ff */
[----:B------:R-:W3:Y:S01]  /*0750*/  @P2 LDG.E R18, desc[UR8][R30.64] ;  /* 0x000000081e122981 */ /* 0x000ee2000c1e1900 */
[----:B------:R-:W-:Y:S02]  /*0760*/  @P4 IADD3 R7, R13, R7, RZ ;  /* 0x000000070d074210 */ /* 0x000fe40007ffe0ff */
[----:B------:R-:W-:-:S02]  /*0770*/  @P3 LEA.HI.X R9, R14, R9, R11, 0x1, P0 ;  /* 0x000000090e093211 */ /* 0x000fc400000f0c0b */
[C---:B0-----:R-:W-:Y:S02]  /*0780*/  @P4 LEA R4, P2, R12.reuse, R4, 0x1 ;  /* 0x000000040c044211 */ /* 0x041fe400078408ff */
[----:B------:R-:W-:Y:S01]  /*0790*/  MOV R16, RZ ;  /* 0x000000ff00107202 */ /* 0x000fe20000000f00 */
[----:B------:R-:W4:Y:S01]  /*07a0*/  @P3 LDG.E R19, desc[UR8][R8.64] ;  /* 0x0000000808133981 */ /* 0x000f22000c1e1900 */
[----:B------:R-:W-:-:S05]  /*07b0*/  @P4 LEA.HI.X R5, R12, R5, R7, 0x1, P2 ;  /* 0x000000050c054211 */ /* 0x000fca00010f0c07 */
[----:B------:R-:W2:Y:S01]  /*07c0*/  @P4 LDG.E R16, desc[UR8][R4.64] ;  /* 0x0000000804104981 */ /* 0x000ea2000c1e1900 */
[----:B------:R-:W0:Y:S02]  /*07d0*/  S2R R12, SR_LANEID ;  /* 0x00000000000c7919 */ /* 0x000e240000000000 */
[C---:B0-----:R-:W-:Y:S01]  /*07e0*/  ISETP.GT.AND P0, PT, R12.reuse, 0x1e, PT ;  /* 0x0000001e0c00780c */ /* 0x041fe20003f04270 */
[----:B------:R-:W0:Y:S01]  /*07f0*/  S2UR UR5, SR_CgaCtaId ;  /* 0x00000000000579c3 */ /* 0x000e220000008800 */
[----:B------:R-:W-:Y:S01]  /*0800*/  UMOV UR4, 0x400 ;  /* 0x0000040000047882 */ /* 0x000fe20000000000 */
[----:B------:R-:W-:Y:S01]  /*0810*/  ISETP.NE.AND P2, PT, R12, RZ, PT ;  /* 0x000000ff0c00720c */ /* 0x000fe20003f45270 */
[----:B0-----:R-:W-:Y:S01]  /*0820*/  ULEA UR4, UR5, UR4, 0x18 ;  /* 0x0000000405047291 */ /* 0x001fe2000f8ec03f */
[--C-:B-----5:R-:W-:Y:S02]  /*0830*/  HADD2.F32 R7, -RZ, R20.reuse.H1_H1 ;  /* 0x30000014ff077230 */ /* 0x120fe40000004100 */
[----:B------:R-:W-:-:S03]  /*0840*/  HADD2.F32 R6, -RZ, R20.H0_H0 ;  /* 0x20000014ff067230 */ /* 0x000fc60000004100 */
[----:B------:R-:W-:Y:S02]  /*0850*/  FMUL.FTZ R11, R7, R7 ;  /* 0x00000007070b7220 */ /* 0x000fe40000410000 */
[C---:B------:R-:W-:Y:S02]  /*0860*/  FADD.FTZ R7, R6.reuse, R7 ;  /* 0x0000000706077221 */ /* 0x040fe40000010000 */
[----:B------:R-:W-:Y:S02]  /*0870*/  FFMA.FTZ R11, R6, R6, R11 ;  /* 0x00000006060b7223 */ /* 0x000fe4000001000b */
[----:B------:R-:W-:Y:S02]  /*0880*/  FADD.FTZ R6, RZ, R7 ;  /* 0x00000007ff067221 */ /* 0x000fe40000010000 */
[----:B------:R-:W-:Y:S01]  /*0890*/  FADD.FTZ R11, RZ, R11 ;  /* 0x0000000bff0b7221 */ /* 0x000fe20000010000 */
[--C-:B---3--:R-:W-:Y:S02]  /*08a0*/  HADD2.F32 R13, -RZ, R18.reuse.H1_H1 ;  /* 0x30000012ff0d7230 */ /* 0x108fe40000004100 */
[----:B------:R-:W-:-:S03]  /*08b0*/  HADD2.F32 R10, -RZ, R18.H0_H0 ;  /* 0x20000012ff0a7230 */ /* 0x000fc60000004100 */
[----:B------:R-:W-:Y:S01]  /*08c0*/  FMUL.FTZ R15, R13, R13 ;  /* 0x0000000d0d0f7220 */ /* 0x000fe20000410000 */
[--C-:B----4-:R-:W-:Y:S02]  /*08d0*/  HADD2.F32 R8, -RZ, R19.reuse.H1_H1 ;  /* 0x30000013ff087230 */ /* 0x110fe40000004100 */
[C---:B------:R-:W-:Y:S01]  /*08e0*/  FADD.FTZ R13, R10.reuse, R13 ;  /* 0x0000000d0a0d7221 */ /* 0x040fe20000010000 */
[----:B------:R-:W-:Y:S02]  /*08f0*/  HADD2.F32 R7, -RZ, R19.H0_H0 ;  /* 0x20000013ff077230 */ /* 0x000fe40000004100 */
[----:B------:R-:W-:Y:S01]  /*0900*/  FFMA.FTZ R10, R10, R10, R15 ;  /* 0x0000000a0a0a7223 */ /* 0x000fe2000001000f */
[----:B------:R-:W-:Y:S01]  /*0910*/  FMUL.FTZ R14, R8, R8 ;  /* 0x00000008080e7220 */ /* 0x000fe20000410000 */
[--C-:B--2---:R-:W-:Y:S02]  /*0920*/  HADD2.F32 R4, -RZ, R16.reuse.H1_H1 ;  /* 0x30000010ff047230 */ /* 0x104fe40000004100 */
[----:B------:R-:W-:Y:S01]  /*0930*/  FADD.FTZ R6, R6, R13 ;  /* 0x0000000d06067221 */ /* 0x000fe20000010000 */
[----:B------:R-:W-:-:S02]  /*0940*/  HADD2.F32 R5, -RZ, R16.H0_H0 ;  /* 0x20000010ff057230 */ /* 0x000fc40000004100 */
[----:B------:R-:W-:Y:S01]  /*0950*/  FADD.FTZ R9, R7, R8 ;  /* 0x0000000807097221 */ /* 0x000fe20000010000 */
[----:B------:R-:W-:Y:S01]  /*0960*/  FADD.FTZ R10, R11, R10 ;  /* 0x0000000a0b0a7221 */ /* 0x000fe20000010000 */
[----:B------:R-:W-:Y:S01]  /*0970*/  FFMA.FTZ R7, R7, R7, R14 ;  /* 0x0000000707077223 */ /* 0x000fe2000001000e */
        /* <DEDUP_REMOVED lines=82> */
.L_x_4052:
[----:B------:R-:W-:Y:S05]  /*0ea0*/  BSYNC B0 ;  /* 0x0000000000007941 */ /* 0x000fea0003800000 */
.L_x_4051:
        /* <DEDUP_REMOVED lines=25> */
.L_x_4055:
[----:B0-----:R-:W2:Y:S04]  /*1040*/  LDG.E.STRONG.GPU R6, desc[UR8][R4.64] ;  /* 0x0000000804067981 */ /* 0x001ea8000c1ef900 */
[----:B--2---:R-:W-:Y:S01]  /*1050*/  CCTL.IVALL ;  /* 0x00000000ff00798f */ /* 0x004fe20002000000 */
[----:B------:R-:W-:Y:S05]  /*1060*/  YIELD ;  /* 0x0000000000007946 */ /* 0x000fea0003800000 */
[----:B------:R-:W-:-:S13]  /*1070*/  ISETP.NE.AND P0, PT, R6, R13, PT ;  /* 0x0000000d0600720c */ /* 0x000fda0003f05270 */
[----:B------:R-:W-:Y:S05]  /*1080*/  @P0 BRA `(.L_x_4055) ;  /* 0xfffffffc00ec0947 */ /* 0x000fea000383ffff */
.L_x_4054:
        /* <DEDUP_REMOVED lines=17> */
.L_x_4059:
[----:B------:R-:W-:-:S13]  /*11a0*/  ISETP.EQ.OR P5, PT, R13, UR6, P2 ;  /* 0x000000060d007c0c */ /* 0x000fda00097a2670 */
[----:B------:R-:W-:-:S04]  /*11b0*/  @!P5 IMAD R31, R0, R13, R17 ;  /* 0x0000000d001fd224 */ /* 0x000fc800078e0211 */
[----:B------:R-:W-:-:S05]  /*11c0*/  @!P5 IMAD.WIDE.U32 R30, R31, 0x8, R14 ;  /* 0x000000081f1ed825 */ /* 0x000fca00078e000e */
[----:B------:R0:W2:Y:S01]  /*11d0*/  @!P5 LDG.E.64 R10, desc[UR8][R30.64] ;  /* 0x000000081e0ad981 */ /* 0x0000a2000c1e1b00 */
[C---:B------:R-:W-:Y:S02]  /*11e0*/  IADD3 R7, R13.reuse, 0x1, RZ ;  /* 0x000000010d077810 */ /* 0x040fe40007ffe0ff */
[----:B------:R-:W-:Y:S02]  /*11f0*/  IADD3 R4, R13, 0x2, RZ ;  /* 0x000000020d047810 */ /* 0x000fe40007ffe0ff */
[----:B------:R-:W-:Y:S02]  /*1200*/  ISETP.EQ.OR P6, PT, R7, UR6, P2 ;  /* 0x0000000607007c0c */ /* 0x000fe400097c2670 */
[----:B------:R-:W-:-:S11]  /*1210*/  ISETP.EQ.OR P3, PT, R4, UR6, P2 ;  /* 0x0000000604007c0c */ /* 0x000fd60009762670 */
[C-C-:B------:R-:W-:Y:S02]  /*1220*/  @!P6 IMAD R7, R0.reuse, R7, R17.reuse ;  /* 0x000000070007e224 */ /* 0x140fe400078e0211 */
[----:B------:R-:W-:Y:S02]  /*1230*/  @!P3 IMAD R5, R0, R4, R17 ;  /* 0x000000040005b224 */ /* 0x000fe400078e0211 */
[----:B------:R-:W-:-:S04]  /*1240*/  @!P6 IMAD.WIDE.U32 R6, R7, 0x8, R14 ;  /* 0x000000080706e825 */ /* 0x000fc800078e000e */
[----:B0-----:R-:W-:Y:S02]  /*1250*/  @!P3 IMAD.WIDE.U32 R30, R5, 0x8, R14 ;  /* 0x00000008051eb825 */ /* 0x001fe400078e000e */
        /* <DEDUP_REMOVED lines=103> */
.L_x_4058:
        /* <DEDUP_REMOVED lines=17> */
[----:B------:R-:W-:-:S04]  /*19e0*/  @!P5 IMAD.WIDE.U32 R30, R31, 0x8, R14 ;  /* 0x000000081f1ed825 */ /* 0x000fc800078e000e */
[----:B--2---:R-:W-:Y:S01]  /*19f0*/  @!P3 FADD.FTZ R9, R9, R5 ;  /* 0x000000050909b221 */ /* 0x004fe20000010000 */
[----:B------:R-:W-:Y:S02]  /*1a00*/  @!P0 IMAD R5, R0, R6, R17 ;  /* 0x0000000600058224 */ /* 0x000fe400078e0211 */
[----:B------:R-:W-:Y:S01]  /*1a10*/  @!P3 FADD.FTZ R8, R8, R4 ;  /* 0x000000040808b221 */ /* 0x000fe20000010000 */
[----:B------:R-:W2:Y:S01]  /*1a20*/  @!P5 LDG.E.64 R6, desc[UR8][R30.64] ;  /* 0x000000081e06d981 */ /* 0x000ea2000c1e1b00 */
[----:B------:R-:W-:Y:S01]  /*1a30*/  ISETP.EQ.OR P3, PT, R13, UR6, P2 ;  /* 0x000000060d007c0c */ /* 0x000fe20009762670 */
[----:B------:R-:W-:-:S06]  /*1a40*/  @!P0 IMAD.WIDE.U32 R4, R5, 0x8, R14 ;  /* 0x0000000805048825 */ /* 0x000fcc00078e000e */
[----:B------:R-:W4:Y:S01]  /*1a50*/  @!P0 LDG.E.64 R4, desc[UR8][R4.64] ;  /* 0x0000000804048981 */ /* 0x000f22000c1e1b00 */
[----:B---3--:R-:W-:Y:S01]  /*1a60*/  @!P4 FADD.FTZ R9, R9, R11 ;  /* 0x0000000b0909c221 */ /* 0x008fe20000010000 */
[----:B------:R-:W-:-:S04]  /*1a70*/  @!P4 FADD.FTZ R8, R8, R10 ;  /* 0x0000000a0808c221 */ /* 0x000fc80000010000 */
[----:B------:R-:W-:-:S04]  /*1a80*/  @!P3 IMAD R11, R0, R13, R17 ;  /* 0x0000000d000bb224 */ /* 0x000fc800078e0211 */
[----:B------:R-:W-:-:S06]  /*1a90*/  @!P3 IMAD.WIDE.U32 R10, R11, 0x8, R14 ;  /* 0x000000080b0ab825 */ /* 0x000fcc00078e000e */
[----:B------:R-:W3:Y:S01]  /*1aa0*/  @!P3 LDG.E.64 R10, desc[UR8][R10.64] ;  /* 0x000000080a0ab981 */ /* 0x000ee2000c1e1b00 */
[----:B--2---:R-:W-:Y:S01]  /*1ab0*/  @!P5 FADD.FTZ R8, R8, R6 ;  /* 0x000000060808d221 */ /* 0x004fe20000010000 */
[----:B------:R-:W-:Y:S01]  /*1ac0*/  IADD3 R6, R13, 0x1, RZ ;  /* 0x000000010d067810 */ /* 0x000fe20007ffe0ff */
[----:B------:R-:W-:Y:S01]  /*1ad0*/  @!P5 FADD.FTZ R9, R9, R7 ;  /* 0x000000070909d221 */ /* 0x000fe20000010000 */
[----:B------:R-:W-:Y:S02]  /*1ae0*/  IADD3 R7, R13, 0x2, RZ ;  /* 0x000000020d077810 */ /* 0x000fe40007ffe0ff */
[----:B------:R-:W-:Y:S02]  /*1af0*/  ISETP.EQ.OR P5, PT, R6, UR6, P2 ;  /* 0x0000000606007c0c */ /* 0x000fe400097a2670 */
[----:B------:R-:W-:Y:S01]  /*1b00*/  ISETP.EQ.OR P6, PT, R7, UR6, P2 ;  /* 0x0000000607007c0c */ /* 0x000fe200097c2670 */
[----:B----4-:R-:W-:Y:S01]  /*1b10*/  @!P0 FADD.FTZ R8, R8, R4 ;  /* 0x0000000408088221 */ /* 0x010fe20000010000 */
[----:B------:R-:W-:-:S04]  /*1b20*/  IADD3 R4, R13, 0x3, RZ ;  /* 0x000000030d047810 */ /* 0x000fc80007ffe0ff */
[----:B------:R-:W-:Y:S01]  /*1b30*/  ISETP.EQ.OR P4, PT, R4, UR6, P2 ;  /* 0x0000000604007c0c */ /* 0x000fe20009782670 */
[----:B------:R-:W-:-:S04]  /*1b40*/  @!P0 FADD.FTZ R9, R9, R5 ;  /* 0x0000000509098221 */ /* 0x000fc80000010000 */
[C-C-:B------:R-:W-:Y:S02]  /*1b50*/  @!P5 IMAD R31, R0.reuse, R6, R17.reuse ;  /* 0x00000006001fd224 */ /* 0x140fe400078e0211 */
[----:B------:R-:W-:Y:S02]  /*1b60*/  @!P6 IMAD R7, R0, R7, R17 ;  /* 0x000000070007e224 */ /* 0x000fe400078e0211 */
[----:B------:R-:W-:-:S04]  /*1b70*/  @!P5 IMAD.WIDE.U32 R30, R31, 0x8, R14 ;  /* 0x000000081f1ed825 */ /* 0x000fc800078e000e */
[----:B---3--:R-:W-:Y:S01]  /*1b80*/  @!P3 FADD.FTZ R9, R9, R11 ;  /* 0x0000000b0909b221 */ /* 0x008fe20000010000 */
[----:B------:R-:W-:-:S04]  /*1b90*/  @!P6 IMAD.WIDE.U32 R6, R7, 0x8, R14 ;  /* 0x000000080706e825 */ /* 0x000fc800078e000e */
[----:B------:R-:W-:Y:S01]  /*1ba0*/  @!P3 FADD.FTZ R8, R8, R10 ;  /* 0x0000000a0808b221 */ /* 0x000fe20000010000 */
[----:B------:R-:W-:Y:S02]  /*1bb0*/  @!P4 IMAD R11, R0, R4, R17 ;  /* 0x00000004000bc224 */ /* 0x000fe400078e0211 */
[----:B------:R-:W2:Y:S02]  /*1bc0*/  @!P5 LDG.E.64 R4, desc[UR8][R30.64] ;  /* 0x000000081e04d981 */ /* 0x000ea4000c1e1b00 */
[----:B------:R-:W-:Y:S02]  /*1bd0*/  @!P4 IMAD.WIDE.U32 R10, R11, 0x8, R14 ;  /* 0x000000080b0ac825 */ /* 0x000fe400078e000e */
[----:B------:R-:W3:Y:S04]  /*1be0*/  @!P6 LDG.E.64 R6, desc[UR8][R6.64] ;  /* 0x000000080606e981 */ /* 0x000ee8000c1e1b00 */
[----:B------:R-:W4:Y:S01]  /*1bf0*/  @!P4 LDG.E.64 R10, desc[UR8][R10.64] ;  /* 0x000000080a0ac981 */ /* 0x000f22000c1e1b00 */
[----:B------:R-:W-:-:S02]  /*1c00*/  IADD3 R12, R12, -0x4, RZ ;  /* 0xfffffffc0c0c7810 */ /* 0x000fc40007ffe0ff */
[----:B------:R-:W-:Y:S02]  /*1c10*/  PLOP3.LUT P0, PT, PT, PT, PT, 0x8, 0x0 ;  /* 0x000000000000781c */ /* 0x000fe40003f0e170 */
[----:B------:R-:W-:Y:S02]  /*1c20*/  IADD3 R12, R12, -0x4, RZ ;  /* 0xfffffffc0c0c7810 */ /* 0x000fe40007ffe0ff */
[----:B------:R-:W-:Y:S01]  /*1c30*/  IADD3 R13, R13, 0x4, RZ ;  /* 0x000000040d0d7810 */ /* 0x000fe20007ffe0ff */
[----:B--2---:R-:W-:Y:S01]  /*1c40*/  @!P5 FADD.FTZ R8, R8, R4 ;  /* 0x000000040808d221 */ /* 0x004fe20000010000 */
[----:B------:R-:W-:-:S03]  /*1c50*/  @!P5 FADD.FTZ R9, R9, R5 ;  /* 0x000000050909d221 */ /* 0x000fc60000010000 */
[----:B---3--:R-:W-:Y:S01]  /*1c60*/  @!P6 FADD.FTZ R8, R8, R6 ;  /* 0x000000060808e221 */ /* 0x008fe20000010000 */
[----:B------:R-:W-:-:S03]  /*1c70*/  @!P6 FADD.FTZ R9, R9, R7 ;  /* 0x000000070909e221 */ /* 0x000fc60000010000 */
[----:B----4-:R-:W-:Y:S01]  /*1c80*/  @!P4 FADD.FTZ R8, R8, R10 ;  /* 0x0000000a0808c221 */ /* 0x010fe20000010000 */
[----:B------:R-:W-:-:S07]  /*1c90*/  @!P4 FADD.FTZ R9, R9, R11 ;  /* 0x0000000b0909c221 */ /* 0x000fce0000010000 */
.L_x_4060:
[----:B------:R-:W-:-:S13]  /*1ca0*/  ISETP.NE.OR P0, PT, R12, RZ, P0 ;  /* 0x000000ff0c00720c */ /* 0x000fda0000705670 */
[----:B------:R-:W-:Y:S05]  /*1cb0*/  @!P0 BRA `(.L_x_4056) ;  /* 0x00000000007c8947 */ /* 0x000fea0003800000 */
.L_x_4057:
        /* <DEDUP_REMOVED lines=31> */
.L_x_4056:
        /* <DEDUP_REMOVED lines=12> */
.L_x_4062:
[----:B------:R-:W-:Y:S05]  /*1f70*/  BSYNC B0 ;  /* 0x0000000000007941 */ /* 0x000fea0003800000 */
.L_x_4061:
        /* <DEDUP_REMOVED lines=16> */
.L_x_4053:
[----:B------:R-:W1:Y:S01]  /*2080*/  S2UR UR5, SR_CgaCtaId ;  /* 0x00000000000579c3 */ /* 0x000e620000008800 */
[----:B------:R-:W-:Y:S01]  /*2090*/  UMOV UR4, 0x400 ;  /* 0x0000040000047882 */ /* 0x000fe20000000000 */
[----:B0-----:R-:W-:Y:S01]  /*20a0*/  SHF.R.S32.HI R7, RZ, 0x1f, R28 ;  /* 0x0000001fff077819 */ /* 0x001fe2000001141c */
[----:B------:R-:W-:Y:S01]  /*20b0*/  ULDC UR7, c[0x0][0x2a4] ;  /* 0x0000a90000077ab9 */ /* 0x000fe20000000800 */
[C---:B------:R-:W-:Y:S01]  /*20c0*/  SHF.L.U32 R12, R28.reuse, 0x1, RZ ;  /* 0x000000011c0c7819 */ /* 0x040fe200000006ff */
[----:B------:R-:W-:Y:S01]  /*20d0*/  @P1 FMUL.FTZ R11, R9, UR7 ;  /* 0x00000007090b1c20 */ /* 0x000fe20008410000 */
[----:B------:R-:W-:Y:S01]  /*20e0*/  SHF.L.U64.HI R6, R28, 0x1, R7 ;  /* 0x000000011c067819 */ /* 0x000fe20000010207 */
[----:B------:R-:W-:Y:S01]  /*20f0*/  @P1 FMUL.FTZ R10, R8, UR7 ;  /* 0x00000007080a1c20 */ /* 0x000fe20008410000 */
[----:B------:R-:W0:Y:S01]  /*2100*/  @P1 LDC.64 R4, c[0x0][0x218] ;  /* 0x00008600ff041b82 */ /* 0x000e220000000a00 */
[----:B------:R-:W-:Y:S01]  /*2110*/  ULDC.64 UR10, c[0x0][0x228] ;  /* 0x00008a00000a7ab9 */ /* 0x000fe20000000a00 */
[----:B------:R-:W-:Y:S01]  /*2120*/  ULDC.64 UR12, c[0x0][0x230] ;  /* 0x00008c00000c7ab9 */ /* 0x000fe20000000a00 */
[----:B------:R-:W-:-:S02]  /*2130*/  IADD3 R14, P0, R12, UR10, RZ ;  /* 0x0000000a0c0e7c10 */ /* 0x000fc4000ff1e0ff */
[----:B------:R-:W-:Y:S02]  /*2140*/  IADD3 R12, P3, R12, UR12, RZ ;  /* 0x0000000c0c0c7c10 */ /* 0x000fe4000ff7e0ff */
[C---:B------:R-:W-:Y:S02]  /*2150*/  IADD3.X R15, R6.reuse, UR11, RZ, P0, !PT ;  /* 0x0000000b060f7c10 */ /* 0x040fe400087fe4ff */
[----:B------:R-:W-:Y:S01]  /*2160*/  IADD3.X R13, R6, UR13, RZ, P3, !PT ;  /* 0x0000000d060d7c10 */ /* 0x000fe20009ffe4ff */
[----:B-1----:R-:W-:Y:S01]  /*2170*/  ULEA UR4, UR5, UR4, 0x18 ;  /* 0x0000000405047291 */ /* 0x002fe2000f8ec03f */
[----:B0-----:R-:W-:-:S08]  /*2180*/  @P1 IMAD.WIDE R28, R21, 0x8, R4 ;  /* 0x00000008151c1825 */ /* 0x001fd000078e0204 */
[----:B------:R-:W-:Y:S04]  /*2190*/  @!P2 STS.64 [UR4+0x98], R8 ;  /* 0x00009808ff00a988 */ /* 0x000fe80008000a04 */
[----:B------:R0:W-:Y:S01]  /*21a0*/  @P1 STG.E.64 desc[UR8][R28.64], R10 ;  /* 0x0000000a1c001986 */ /* 0x0001e2000c101b08 */
[----:B------:R-:W-:Y:S06]  /*21b0*/  BAR.SYNC.DEFER_BLOCKING 0x0 ;  /* 0x0000000000007b1d */ /* 0x000fec0000010000 */
[----:B------:R-:W2:Y:S04]  /*21c0*/  LDG.E.U16 R23, desc[UR8][R14.64+0x2] ;  /* 0x000002080e177981 */ /* 0x000ea8000c1e1500 */
[----:B------:R-:W3:Y:S04]  /*21d0*/  LDG.E.U16 R30, desc[UR8][R12.64+0x2] ;  /* 0x000002080c1e7981 */ /* 0x000ee8000c1e1500 */
[----:B------:R1:W4:Y:S04]  /*21e0*/  LDG.E.U16 R4, desc[UR8][R14.64] ;  /* 0x000000080e047981 */ /* 0x000328000c1e1500 */
[----:B------:R5:W4:Y:S01]  /*21f0*/  LDG.E.U16 R5, desc[UR8][R12.64] ;  /* 0x000000080c057981 */ /* 0x000b22000c1e1500 */
[----:B0-----:R-:W-:-:S02]  /*2200*/  HADD2.F32 R11, -RZ, R20.H1_H1 ;  /* 0x30000014ff0b7230 */ /* 0x001fc40000004100 */
[----:B------:R-:W-:Y:S01]  /*2210*/  HADD2.F32 R33, -RZ, R18.H1_H1 ;  /* 0x30000012ff217230 */ /* 0x000fe20000004100 */
[----:B------:R-:W0:Y:S01]  /*2220*/  LDS.64 R6, [UR4+0x98] ;  /* 0x00009804ff067984 */ /* 0x000e220008000a00 */
[--C-:B------:R-:W-:Y:S01]  /*2230*/  HADD2.F32 R9, -RZ, R19.reuse.H1_H1 ;  /* 0x30000013ff097230 */ /* 0x100fe20000004100 */
[----:B------:R-:W-:Y:S01]  /*2240*/  ULDC.64 UR4, c[0x0][0x278] ;  /* 0x00009e0000047ab9 */ /* 0x000fe20000000a00 */
[----:B-1----:R-:W-:Y:S01]  /*2250*/  HADD2.F32 R15, -RZ, R19.H0_H0 ;  /* 0x20000013ff0f7230 */ /* 0x002fe20000004100 */
[----:B------:R-:W1:Y:S01]  /*2260*/  S2R R28, SR_TID.X ;  /* 0x00000000001c7919 */ /* 0x000e620000002100 */
[----:B------:R-:W-:Y:S02]  /*2270*/  HADD2.F32 R31, -RZ, R20.H0_H0 ;  /* 0x20000014ff1f7230 */ /* 0x000fe40000004100 */
[----:B-----5:R-:W-:Y:S02]  /*2280*/  HADD2.F32 R13, -RZ, R16.H1_H1 ;  /* 0x30000010ff0d7230 */ /* 0x020fe40000004100 */
[----:B------:R-:W-:-:S02]  /*2290*/  HADD2.F32 R29, -RZ, R18.H0_H0 ;  /* 0x20000012ff1d7230 */ /* 0x000fc40000004100 */
[----:B------:R-:W-:Y:S02]  /*22a0*/  HADD2.F32 R19, -RZ, R16.H0_H0 ;  /* 0x20000010ff137230 */ /* 0x000fe40000004100 */
[----:B0-----:R-:W-:-:S04]  /*22b0*/  FMUL.FTZ R32, R6, UR7 ;  /* 0x0000000706207c20 */ /* 0x001fc80008410000 */
[----:B------:R-:W-:Y:S01]  /*22c0*/  FMUL.FTZ R6, R32, R32 ;  /* 0x0000002020067220 */ /* 0x000fe20000410000 */
[--C-:B------:R-:W-:Y:S01]  /*22d0*/  FADD.FTZ R35, R13, -R32.reuse ;  /* 0x800000200d237221 */ /* 0x100fe20000010000 */
[----:B------:R-:W-:Y:S01]  /*22e0*/  FADD.FTZ R11, R11, -R32 ;  /* 0x800000200b0b7221 */ /* 0x000fe20000010000 */
[----:B------:R-:W0:Y:S01]  /*22f0*/  S2R R13, SR_TID.X ;  /* 0x00000000000d7919 */ /* 0x000e220000002100 */
[----:B------:R-:W-:Y:S01]  /*2300*/  FFMA.FTZ R6, R7, UR7, -R6 ;  /* 0x0000000707067c23 */ /* 0x000fe20008010806 */
[--C-:B------:R-:W-:Y:S01]  /*2310*/  FADD.FTZ R33, R33, -R32.reuse ;  /* 0x8000002021217221 */ /* 0x100fe20000010000 */
[--C-:B------:R-:W-:Y:S01]  /*2320*/  FADD.FTZ R9, R9, -R32.reuse ;  /* 0x8000002009097221 */ /* 0x100fe20000010000 */
[--C-:B------:R-:W-:Y:S01]  /*2330*/  FADD.FTZ R15, R15, -R32.reuse ;  /* 0x800000200f0f7221 */ /* 0x100fe20000010000 */
[--C-:B------:R-:W-:Y:S01]  /*2340*/  FADD.FTZ R31, R31, -R32.reuse ;  /* 0x800000201f1f7221 */ /* 0x100fe20000010000 */
[----:B------:R-:W-:Y:S01]  /*2350*/  FSETP.GTU.FTZ.AND P0, PT, R6, RZ, PT ;  /* 0x000000ff0600720b */ /* 0x000fe20003f1c000 */
[--C-:B------:R-:W-:Y:S01]  /*2360*/  FADD.FTZ R29, R29, -R32.reuse ;  /* 0x800000201d1d7221 */ /* 0x100fe20000010000 */
[----:B------:R-:W-:-:S11]  /*2370*/  FADD.FTZ R19, R19, -R32 ;  /* 0x8000002013137221 */ /* 0x000fd60000010000 */
[----:B------:R-:W5:Y:S02]  /*2380*/  @P0 LDC R7, c[0x0][0x238] ;  /* 0x00008e00ff070b82 */ /* 0x000f640000000800 */
[----:B-----5:R-:W-:Y:S01]  /*2390*/  @P0 FADD.FTZ R8, R6, R7 ;  /* 0x0000000706080221 */ /* 0x020fe20000010000 */
[----:B------:R-:W-:-:S05]  /*23a0*/  HFMA2.MMA R6, -RZ, RZ, 1.875, 0 ;  /* 0x3f800000ff067435 */ /* 0x000fca00000001ff */
[----:B------:R-:W5:Y:S05]  /*23b0*/  LDC R7, c[0x0][0x294] ;  /* 0x0000a500ff077b82 */ /* 0x000f6a0000000800 */
[----:B------:R1:W0:Y:S02]  /*23c0*/  @P0 MUFU.RSQ R6, R8 ;  /* 0x0000000800060308 */ /* 0x0002240000001400 */
[----:B-1----:R-:W-:-:S05]  /*23d0*/  SHF.R.U32.HI R8, RZ, 0x5, R3 ;  /* 0x00000005ff087819 */ /* 0x002fca0000011603 */
[----:B-----5:R-:W-:Y:S02]  /*23e0*/  IMAD R7, R7, UR6, R8 ;  /* 0x0000000607077c24 */ /* 0x020fe4000f8e0208 */
[-C--:B0-----:R-:W-:Y:S01]  /*23f0*/  FMUL.FTZ R11, R11, R6.reuse ;  /* 0x000000060b0b7220 */ /* 0x081fe20000410000 */
[-C--:B------:R-:W-:Y:S01]  /*2400*/  FMUL.FTZ R33, R33, R6.reuse ;  /* 0x0000000621217220 */ /* 0x080fe20000410000 */
[-C--:B------:R-:W-:Y:S01]  /*2410*/  FMUL.FTZ R37, R9, R6.reuse ;  /* 0x0000000609257220 */ /* 0x080fe20000410000 */
[-C--:B------:R-:W-:Y:S01]  /*2420*/  FMUL.FTZ R35, R35, R6.reuse ;  /* 0x0000000623237220 */ /* 0x080fe20000410000 */
[----:B------:R-:W-:Y:S01]  /*2430*/  IADD3 R12, R7, 0x10, RZ ;  /* 0x00000010070c7810 */ /* 0x000fe20007ffe0ff */
[-C--:B------:R-:W-:Y:S01]  /*2440*/  FMUL.FTZ R18, R15, R6.reuse ;  /* 0x000000060f127220 */ /* 0x080fe20000410000 */
[-C--:B------:R-:W-:Y:S01]  /*2450*/  FMUL.FTZ R20, R31, R6.reuse ;  /* 0x000000061f147220 */ /* 0x080fe20000410000 */
[----:B------:R-:W-:Y:S01]  /*2460*/  FMUL.FTZ R19, R19, R6 ;  /* 0x0000000613137220 */ /* 0x000fe20000410000 */
[----:B------:R-:W-:-:S02]  /*2470*/  IADD3 R15, R7, 0x20, RZ ;  /* 0x00000020070f7810 */ /* 0x000fc40007ffe0ff */
[C---:B------:R-:W-:Y:S02]  /*2480*/  IADD3 R14, R7.reuse, 0x30, RZ ;  /* 0x00000030070e7810 */ /* 0x040fe40007ffe0ff */
[----:B------:R-:W-:Y:S02]  /*2490*/  ISETP.GE.U32.AND P0, PT, R7, UR4, PT ;  /* 0x0000000407007c0c */ /* 0x000fe4000bf06070 */
[----:B------:R-:W-:Y:S02]  /*24a0*/  SHF.R.S32.HI R16, RZ, 0x1f, R7 ;  /* 0x0000001fff107819 */ /* 0x000fe40000011407 */
[----:B------:R-:W-:Y:S02]  /*24b0*/  ISETP.GE.U32.AND P2, PT, R12, UR4, PT ;  /* 0x000000040c007c0c */ /* 0x000fe4000bf46070 */
[----:B------:R-:W-:Y:S02]  /*24c0*/  ISETP.GE.U32.AND P3, PT, R15, UR4, PT ;  /* 0x000000040f007c0c */ /* 0x000fe4000bf66070 */
[----:B------:R-:W-:Y:S01]  /*24d0*/  ISETP.GE.U32.AND P4, PT, R14, UR4, PT ;  /* 0x000000040e007c0c */ /* 0x000fe2000bf86070 */
[----:B------:R-:W-:Y:S01]  /*24e0*/  ULDC.U8 UR4, c[0x0][0x28c] ;  /* 0x0000a30000047ab9 */ /* 0x000fe20000000000 */
[----:B------:R-:W-:-:S02]  /*24f0*/  ISETP.GE.AND.EX P0, PT, R16, UR5, PT, P0 ;  /* 0x0000000510007c0c */ /* 0x000fc4000bf06300 */
[----:B------:R-:W-:Y:S02]  /*2500*/  ISETP.NE.AND P5, PT, RZ, UR4, PT ;  /* 0x00000004ff007c0c */ /* 0x000fe4000bfa5270 */
[----:B------:R-:W-:Y:S02]  /*2510*/  ISETP.LT.U32.AND P0, PT, R3, 0x200, !P0 ;  /* 0x000002000300780c */ /* 0x000fe40004701070 */
[----:B------:R-:W-:-:S04]  /*2520*/  SHF.R.S32.HI R3, RZ, 0x1f, R14 ;  /* 0x0000001fff037819 */ /* 0x000fc8000001140e */
[----:B------:R-:W-:-:S04]  /*2530*/  ISETP.GE.AND.EX P4, PT, R3, UR5, PT, P4 ;  /* 0x0000000503007c0c */ /* 0x000fc8000bf86340 */
[----:B------:R-:W-:Y:S02]  /*2540*/  ISETP.LT.U32.AND P4, PT, R28, 0x200, !P4 ;  /* 0x000002001c00780c */ /* 0x000fe40006781070 */
[----:B--2---:R-:W-:Y:S02]  /*2550*/  SHF.L.U32 R23, R23, 0x10, RZ ;  /* 0x0000001017177819 */ /* 0x004fe400000006ff */
[----:B---3--:R-:W-:Y:S02]  /*2560*/  SHF.L.U32 R30, R30, 0x10, RZ ;  /* 0x000000101e1e7819 */ /* 0x008fe400000006ff */
[----:B----4-:R-:W-:-:S03]  /*2570*/  SHF.L.U32 R4, R4, 0x10, RZ ;  /* 0x0000001004047819 */ /* 0x010fc600000006ff */
[C-C-:B------:R-:W-:Y:S01]  /*2580*/  FFMA.FTZ R8, R23.reuse, R11, R30.reuse ;  /* 0x0000000b17087223 */ /* 0x140fe2000001001e */
[C-C-:B------:R-:W-:Y:S01]  /*2590*/  FFMA.FTZ R9, R23.reuse, R33, R30.reuse ;  /* 0x0000002117097223 */ /* 0x140fe2000001001e */
[C-C-:B------:R-:W-:Y:S01]  /*25a0*/  FFMA.FTZ R10, R23.reuse, R37, R30.reuse ;  /* 0x00000025170a7223 */ /* 0x140fe2000001001e */
[----:B------:R-:W-:Y:S01]  /*25b0*/  FFMA.FTZ R11, R23, R35, R30 ;  /* 0x00000023170b7223 */ /* 0x000fe2000001001e */
[----:B------:R-:W-:Y:S01]  /*25c0*/  FMUL.FTZ R23, R29, R6 ;  /* 0x000000061d177220 */ /* 0x000fe20000410000 */
[----:B------:R-:W-:Y:S02]  /*25d0*/  SHF.R.S32.HI R6, RZ, 0x1f, R12 ;  /* 0x0000001fff067819 */ /* 0x000fe4000001140c */
[----:B------:R-:W-:Y:S02]  /*25e0*/  SHF.L.U32 R5, R5, 0x10, RZ ;  /* 0x0000001005057819 */ /* 0x000fe400000006ff */
[----:B------:R-:W-:-:S04]  /*25f0*/  ISETP.GE.AND.EX P2, PT, R6, UR5, PT, P2 ;  /* 0x0000000506007c0c */ /* 0x000fc8000bf46320 */
[----:B------:R-:W-:Y:S02]  /*2600*/  ISETP.LT.U32.AND P2, PT, R13, 0x200, !P2 ;  /* 0x000002000d00780c */ /* 0x000fe40005741070 */
[----:B------:R-:W-:-:S04]  /*2610*/  SHF.R.S32.HI R13, RZ, 0x1f, R15 ;  /* 0x0000001fff0d7819 */ /* 0x000fc8000001140f */
[----:B------:R-:W-:-:S04]  /*2620*/  ISETP.GE.AND.EX P3, PT, R13, UR5, PT, P3 ;  /* 0x000000050d007c0c */ /* 0x000fc8000bf66330 */
[----:B------:R-:W-:Y:S01]  /*2630*/  ISETP.LT.U32.AND P3, PT, R28, 0x200, !P3 ;  /* 0x000002001c00780c */ /* 0x000fe20005f61070 */
[C-C-:B------:R-:W-:Y:S01]  /*2640*/  FFMA.FTZ R28, R4.reuse, R23, R5.reuse ;  /* 0x00000017041c7223 */ /* 0x140fe20000010005 */
[C-C-:B------:R-:W-:Y:S01]  /*2650*/  FFMA.FTZ R23, R4.reuse, R18, R5.reuse ;  /* 0x0000001204177223 */ /* 0x140fe20000010005 */
[C-C-:B------:R-:W-:Y:S01]  /*2660*/  FFMA.FTZ R18, R4.reuse, R19, R5.reuse ;  /* 0x0000001304127223 */ /* 0x140fe20000010005 */
[----:B------:R-:W-:Y:S01]  /*2670*/  FFMA.FTZ R19, R4, R20, R5 ;  /* 0x0000001404137223 */ /* 0x000fe20000010005 */
[----:B------:R-:W-:Y:S08]  /*2680*/  @!P5 BRA `(.L_x_4063) ;  /* 0x000000000028d947 */ /* 0x000ff00003800000 */
        /* <DEDUP_REMOVED lines=10> */
.L_x_4063:
        /* <DEDUP_REMOVED lines=14> */
.L_x_4065:
[----:B------:R-:W-:Y:S05]  /*2810*/  BSYNC B0 ;  /* 0x0000000000007941 */ /* 0x000fea0003800000 */
.L_x_4064:
[----:B------:R-:W-:Y:S05]  /*2820*/  @!P5 BRA `(.L_x_4066) ;  /* 0x000000000028d947 */ /* 0x000fea0003800000 */
        /* <DEDUP_REMOVED lines=10> */
.L_x_4066:
        /* <DEDUP_REMOVED lines=14> */
.L_x_4068:
[----:B------:R-:W-:Y:S05]  /*29b0*/  BSYNC B0 ;  /* 0x0000000000007941 */ /* 0x000fea0003800000 */
.L_x_4067:
[----:B------:R-:W-:Y:S05]  /*29c0*/  @!P5 BRA `(.L_x_4069) ;  /* 0x000000000028d947 */ /* 0x000fea0003800000 */
[----:B------:R-:W-:Y:S01]  /*29d0*/  FMUL.FTZ R4, R23, -1.4426950216293334961 ;  /* 0xbfb8aa3b17047820 */ /* 0x000fe20000410000 */
[----:B-1----:R-:W-:-:S05]  /*29e0*/  FMUL.FTZ R7, R10, -1.4426950216293334961 ;  /* 0xbfb8aa3b0a077820 */ /* 0x002fca0000410000 */
        /* <DEDUP_REMOVED lines=8> */
.L_x_4069:
[----:B------:R-:W-:Y:S04]  /*2a70*/  BSSY B0, `(.L_x_4070) ;  /* 0x000000e000007945 */ /* 0x000fe80003800000 */
[----:B------:R-:W-:Y:S05]  /*2a80*/  @!P3 BRA `(.L_x_4071) ;  /* 0x000000000030b947 */ /* 0x000fea0003800000 */
[----:B------:R-:W-:Y:S01]  /*2a90*/  ULDC.64 UR4, c[0x0][0x270] ;  /* 0x00009c0000047ab9 */ /* 0x000fe20000000a00 */
[----:B------:R-:W-:Y:S01]  /*2aa0*/  MOV R4, R24 ;  /* 0x0000001800047202 */ /* 0x000fe20000000f00 */
[----:B-1----:R-:W-:Y:S01]  /*2ab0*/  IMAD R6, R13, UR4, RZ ;  /* 0x000000040d067c24 */ /* 0x002fe2000f8e02ff */
        /* <DEDUP_REMOVED lines=9> */
.L_x_4071:
[----:B------:R-:W-:Y:S05]  /*2b50*/  BSYNC B0 ;  /* 0x0000000000007941 */ /* 0x000fea0003800000 */
.L_x_4070:
[----:B------:R-:W-:Y:S05]  /*2b60*/  @!P5 BRA `(.L_x_4072) ;  /* 0x000000000028d947 */ /* 0x000fea0003800000 */
[----:B------:R-:W-:Y:S01]  /*2b70*/  FMUL.FTZ R4, R18, -1.4426950216293334961 ;  /* 0xbfb8aa3b12047820 */ /* 0x000fe20000410000 */
[----:B-12---:R-:W-:-:S05]  /*2b80*/  FMUL.FTZ R6, R11, -1.4426950216293334961 ;  /* 0xbfb8aa3b0b067820 */ /* 0x006fca0000410000 */
        /* <DEDUP_REMOVED lines=8> */
.L_x_4072:
        /* <DEDUP_REMOVED lines=13> */
.L_x_4074:
[----:B------:R-:W-:Y:S05]  /*2ce0*/  BSYNC B0 ;  /* 0x0000000000007941 */ /* 0x000fea0003800000 */
.L_x_4073:
        /* <DEDUP_REMOVED lines=8> */
.L_x_4076:
        /* <DEDUP_REMOVED lines=9> */
.L_x_5268:


//--------------------- .text._Z35group_norm_nhwc_fwd_one_pass_kernelI11Fp16IOBf16WLi128ELi64ELi512EEv26Group_norm_nhwc_fwd_params --------------------------
	.section	.text._Z35group_norm_nhwc_fwd_one_pass_kernelI11Fp16IOBf16WLi128ELi64ELi512EEv26Group_norm_nhwc_fwd_params,"ax",@progbits
	.align	128
        .global         _Z35group_norm_nhwc_fwd_one_pass_kernelI11Fp16IOBf16WLi128ELi64ELi512EEv26Group_norm_nhwc_fwd_params
        .type           _Z35group_norm_nhwc_fwd_one_pass_kernelI11Fp16IOBf16WLi128ELi64ELi512EEv26Group_norm_nhwc_fwd_params,@function
        .size           _Z35group_norm_nhwc_fwd_one_pass_kernelI11Fp16IOBf16WLi128ELi64ELi512EEv26Group_norm_nhwc_fwd_params,(.L_x_5269 - _Z35group_norm_nhwc_fwd_one_pass_kernelI11Fp16IOBf16WLi128ELi64ELi512EEv26Group_norm_nhwc_fwd_params)
        .other          _Z35group_norm_nhwc_fwd_one_pass_kernelI11Fp16IOBf16WLi128ELi64ELi512EEv26Group_norm_nhwc_fwd_params,@"STO_CUDA_ENTRY STV_DEFAULT"
_Z35group_norm_nhwc_fwd_one_pass_kernelI11Fp16IOBf16WLi128ELi64ELi512EEv26Group_norm_nhwc_fwd_params:
.text._Z35group_norm_nhwc_fwd_one_pass_kernelI11Fp16IOBf16WLi128ELi64ELi512EEv26Group_norm_nhwc_fwd_params:
        /* <DEDUP_REMOVED lines=12> */
[----:B------:R-:W-:Y:S01]  /*00c0*/  ULDC UR11, c[0x0][0x10] ;  /* 0x00000400000b7ab9 */ /* 0x000fe20000000800 */
[----:B------:R-:W-:Y:S01]  /*00d0*/  ULDC.U8 UR12, c[0x0][0x28c] ;  /* 0x0000a300000c7ab9 */ /* 0x000fe20000000000 */
[----:B------:R-:W-:-:S03]  /*00e0*/  ULDC.64 UR8, c[0x0][0x208] ;  /* 0x0000820000087ab9 */ /* 0x000fc60000000a00 */
[----:B------:R-:W1:Y:S08]  /*00f0*/  LDC R5, c[0x0][0x294] ;  /* 0x0000a500ff057b82 */ /* 0x000e700000000800 */
[----:B------:R-:W2:Y:S01]  /*0100*/  S2UR UR6, SR_CgaCtaId ;  /* 0x00000000000679c3 */ /* 0x000ea20000008800 */
[--C-:B0-----:R-:W-:Y:S02]  /*0110*/  SHF.R.U32.HI R0, RZ, 0x5, R4.reuse ;  /* 0x00000005ff007819 */ /* 0x101fe40000011604 */
[----:B------:R-:W-:-:S03]  /*0120*/  SHF.R.S32.HI R3, RZ, 0x1f, R4 ;  /* 0x0000001fff037819 */ /* 0x000fc60000011404 */
[----:B-1----:R-:W-:Y:S01]  /*0130*/  IMAD R0, R5, UR10, R0 ;  /* 0x0000000a05007c24 */ /* 0x002fe2000f8e0200 */
[----:B------:R-:W-:Y:S01]  /*0140*/  LEA.HI R3, R3, R4, RZ, 0x5 ;  /* 0x0000000403037211 */ /* 0x000fe200078f28ff */
[----:B--2---:R-:W-:-:S03]  /*0150*/  ULEA UR4, UR6, UR4, 0x18 ;  /* 0x0000000406047291 */ /* 0x004fc6000f8ec03f */
[----:B------:R-:W-:Y:S02]  /*0160*/  SHF.R.S32.HI R3, RZ, 0x5, R3 ;  /* 0x00000005ff037819 */ /* 0x000fe40000011403 */
[C---:B------:R-:W-:Y:S02]  /*0170*/  IADD3 R36, R0.reuse, 0x10, RZ ;  /* 0x0000001000247810 */ /* 0x040fe40007ffe0ff */
[C---:B------:R-:W-:Y:S02]  /*0180*/  IADD3 R34, R0.reuse, 0x30, RZ ;  /* 0x0000003000227810 */ /* 0x040fe40007ffe0ff */
[C---:B------:R-:W-:Y:S02]  /*0190*/  IADD3 R33, R0.reuse, 0x40, RZ ;  /* 0x0000004000217810 */ /* 0x040fe40007ffe0ff */
[C---:B------:R-:W-:Y:S02]  /*01a0*/  IADD3 R32, R0.reuse, 0x50, RZ ;  /* 0x0000005000207810 */ /* 0x040fe40007ffe0ff */
[----:B------:R-:W-:-:S02]  /*01b0*/  IADD3 R31, R0, 0x60, RZ ;  /* 0x00000060001f7810 */ /* 0x000fc40007ffe0ff */
[----:B------:R-:W-:Y:S02]  /*01c0*/  IADD3 R35, R0, 0x70, RZ ;  /* 0x0000007000237810 */ /* 0x000fe40007ffe0ff */
[----:B------:R-:W-:Y:S01]  /*01d0*/  LEA R37, R3, UR4, 0x3 ;  /* 0x0000000403257c11 */ /* 0x000fe2000f8e18ff */
[----:B------:R-:W-:Y:S01]  /*01e0*/  UMOV UR4, URZ ;  /* 0x0000003f00047c82 */ /* 0x000fe20008000000 */
[----:B------:R-:W-:Y:S02]  /*01f0*/  SHF.R.S32.HI R5, RZ, 0x1f, R36 ;  /* 0x0000001fff057819 */ /* 0x000fe40000011424 */
[----:B------:R-:W-:Y:S02]  /*0200*/  SHF.R.S32.HI R4, RZ, 0x1f, R34 ;  /* 0x0000001fff047819 */ /* 0x000fe40000011422 */
[----:B------:R-:W-:Y:S02]  /*0210*/  SHF.R.S32.HI R3, RZ, 0x1f, R33 ;  /* 0x0000001fff037819 */ /* 0x000fe40000011421 */
[----:B------:R-:W-:-:S02]  /*0220*/  SHF.R.S32.HI R5, RZ, 0x1f, R32 ;  /* 0x0000001fff057819 */ /* 0x000fc40000011420 */
[----:B------:R-:W-:Y:S02]  /*0230*/  SHF.R.S32.HI R4, RZ, 0x1f, R31 ;  /* 0x0000001fff047819 */ /* 0x000fe4000001141f */
[----:B------:R-:W-:-:S07]  /*0240*/  SHF.R.S32.HI R3, RZ, 0x1f, R35 ;  /* 0x0000001fff037819 */ /* 0x000fce0000011423 */
.L_x_4113:
[----:B01--4-:R-:W0:Y:S01]  /*0250*/  LDC R3, c[0x0][0x288] ;  /* 0x0000a200ff037b82 */ /* 0x013e220000000800 */
[----:B------:R-:W1:Y:S01]  /*0260*/  S2R R28, SR_TID.X ;  /* 0x00000000001c7919 */ /* 0x000e620000002100 */
[----:B------:R-:W-:Y:S01]  /*0270*/  ULDC.64 UR14, c[0x0][0x278] ;  /* 0x00009e00000e7ab9 */ /* 0x000fe20000000a00 */
[----:B------:R-:W-:Y:S01]  /*0280*/  SHF.R.S32.HI R14, RZ, 0x1f, R36 ;  /* 0x0000001fff0e7819 */ /* 0x000fe20000011424 */
[----:B------:R-:W-:Y:S01]  /*0290*/  ULDC.64 UR6, c[0x0][0x280] ;  /* 0x0000a00000067ab9 */ /* 0x000fe20000000a00 */
[----:B------:R-:W-:Y:S02]  /*02a0*/  ISETP.GE.U32.AND P5, PT, R36, UR14, PT ;  /* 0x0000000e24007c0c */ /* 0x000fe4000bfa6070 */
[----:B------:R-:W-:Y:S02]  /*02b0*/  IADD3 R12, R0, 0x20, RZ ;  /* 0x00000020000c7810 */ /* 0x000fe40007ffe0ff */
[----:B------:R-:W-:Y:S02]  /*02c0*/  ISETP.GE.AND.EX P5, PT, R14, UR15, PT, P5 ;  /* 0x0000000f0e007c0c */ /* 0x000fe4000bfa6350 */
[----:B------:R-:W-:-:S02]  /*02d0*/  SHF.R.S32.HI R27, RZ, 0x1f, R34 ;  /* 0x0000001fff1b7819 */ /* 0x000fc40000011422 */
[----:B------:R-:W-:Y:S02]  /*02e0*/  ISETP.GE.U32.AND P4, PT, R33, UR14, PT ;  /* 0x0000000e21007c0c */ /* 0x000fe4000bf86070 */
[----:B------:R-:W-:-:S04]  /*02f0*/  SHF.R.S32.HI R29, RZ, 0x1f, R33 ;  /* 0x0000001fff1d7819 */ /* 0x000fc80000011421 */
[----:B------:R-:W-:Y:S02]  /*0300*/  ISETP.GE.AND.EX P4, PT, R29, UR15, PT, P4 ;  /* 0x0000000f1d007c0c */ /* 0x000fe4000bf86340 */
[----:B------:R-:W-:Y:S02]  /*0310*/  SHF.R.S32.HI R29, RZ, 0x1f, R32 ;  /* 0x0000001fff1d7819 */ /* 0x000fe40000011420 */
[----:B0-----:R-:W-:-:S04]  /*0320*/  IABS R7, R3 ;  /* 0x0000000300077213 */ /* 0x001fc80000000000 */
[----:B------:R-:W0:Y:S01]  /*0330*/  I2F.RP R6, R7 ;  /* 0x0000000700067306 */ /* 0x000e220000209400 */
[C---:B-1----:R-:W-:Y:S02]  /*0340*/  ISETP.GT.U32.AND P1, PT, R28.reuse, 0x1ff, PT ;  /* 0x000001ff1c00780c */ /* 0x042fe40003f24070 */
[C---:B------:R-:W-:Y:S02]  /*0350*/  ISETP.LT.U32.AND P5, PT, R28.reuse, 0x200, !P5 ;  /* 0x000002001c00780c */ /* 0x040fe40006fa1070 */
[----:B------:R-:W-:-:S03]  /*0360*/  ISETP.LT.U32.AND P4, PT, R28, 0x200, !P4 ;  /* 0x000002001c00780c */ /* 0x000fc60006781070 */
[----:B0-----:R-:W0:Y:S08]  /*0370*/  MUFU.RCP R6, R6 ;  /* 0x0000000600067308 */ /* 0x001e300000001000 */
[----:B---3--:R-:W1:Y:S08]  /*0380*/  @P5 LDC.64 R16, c[0x0][0x270] ;  /* 0x00009c00ff105b82 */ /* 0x008e700000000a00 */
[----:B--2---:R-:W2:Y:S01]  /*0390*/  @P5 LDC.64 R10, c[0x0][0x220] ;  /* 0x00008800ff0a5b82 */ /* 0x004ea20000000a00 */
[----:B0-----:R-:W-:-:S04]  /*03a0*/  IADD3 R4, R6, 0xffffffe, RZ ;  /* 0x0ffffffe06047810 */ /* 0x001fc80007ffe0ff */
[----:B------:R0:W3:Y:S02]  /*03b0*/  F2I.FTZ.U32.TRUNC.NTZ R5, R4 ;  /* 0x0000000400057305 */ /* 0x0000e4000021f000 */
[----:B0-----:R-:W-:Y:S01]  /*03c0*/  HFMA2.MMA R4, -RZ, RZ, 0, 0 ;  /* 0x00000000ff047435 */ /* 0x001fe200000001ff */
[----:B---3--:R-:W-:-:S05]  /*03d0*/  IADD3 R8, RZ, -R5, RZ ;  /* 0x80000005ff087210 */ /* 0x008fca0007ffe0ff */
[----:B------:R-:W-:Y:S01]  /*03e0*/  IMAD R9, R8, R7, RZ ;  /* 0x0000000708097224 */ /* 0x000fe200078e02ff */
[----:B------:R-:W-:-:S03]  /*03f0*/  IABS R8, UR13 ;  /* 0x0000000d00087c13 */ /* 0x000fc60008000000 */
[----:B------:R-:W-:Y:S01]  /*0400*/  IMAD.HI.U32 R5, R5, R9, R4 ;  /* 0x0000000905057227 */ /* 0x000fe200078e0004 */
[----:B------:R-:W-:Y:S02]  /*0410*/  LOP3.LUT R4, R3, UR13, RZ, 0x3c, !PT ;  /* 0x0000000d03047c12 */ /* 0x000fe4000f8e3cff */
[----:B------:R-:W-:Y:S02]  /*0420*/  SHF.R.S32.HI R9, RZ, 0x1f, R0 ;  /* 0x0000001fff097819 */ /* 0x000fe40000011400 */
[----:B------:R-:W-:Y:S01]  /*0430*/  ISETP.GE.AND P3, PT, R4, RZ, PT ;  /* 0x000000ff0400720c */ /* 0x000fe20003f66270 */
[----:B------:R-:W-:-:S05]  /*0440*/  IMAD.HI.U32 R5, R5, R8, RZ ;  /* 0x0000000805057227 */ /* 0x000fca00078e00ff */
[----:B------:R-:W-:-:S05]  /*0450*/  IADD3 R6, -R5, RZ, RZ ;  /* 0x000000ff05067210 */ /* 0x000fca0007ffe1ff */
[----:B------:R-:W-:-:S05]  /*0460*/  IMAD R6, R7, R6, R8 ;  /* 0x0000000607067224 */ /* 0x000fca00078e0208 */
[----:B------:R-:W-:-:S13]  /*0470*/  ISETP.GT.U32.AND P0, PT, R7, R6, PT ;  /* 0x000000060700720c */ /* 0x000fda0003f04070 */
[-C--:B------:R-:W-:Y:S02]  /*0480*/  @!P0 IADD3 R6, R6, -R7.reuse, RZ ;  /* 0x8000000706068210 */ /* 0x080fe40007ffe0ff */
[----:B------:R-:W-:Y:S02]  /*0490*/  @!P0 IADD3 R5, R5, 0x1, RZ ;  /* 0x0000000105058810 */ /* 0x000fe40007ffe0ff */
[----:B------:R-:W-:Y:S02]  /*04a0*/  ISETP.GE.U32.AND P2, PT, R6, R7, PT ;  /* 0x000000070600720c */ /* 0x000fe40003f46070 */
[----:B------:R-:W-:-:S11]  /*04b0*/  ISETP.NE.AND P0, PT, R3, RZ, PT ;  /* 0x000000ff0300720c */ /* 0x000fd60003f05270 */
[----:B------:R-:W-:Y:S02]  /*04c0*/  @P2 IADD3 R5, R5, 0x1, RZ ;  /* 0x0000000105052810 */ /* 0x000fe40007ffe0ff */
[----:B------:R-:W-:Y:S02]  /*04d0*/  ISETP.GE.U32.AND P2, PT, R0, UR14, PT ;  /* 0x0000000e00007c0c */ /* 0x000fe4000bf46070 */
[----:B------:R-:W-:Y:S02]  /*04e0*/  MOV R7, R5 ;  /* 0x0000000500077202 */ /* 0x000fe40000000f00 */
[----:B------:R-:W-:Y:S02]  /*04f0*/  ISETP.GE.OR.EX P2, PT, R9, UR15, P1, P2 ;  /* 0x0000000f09007c0c */ /* 0x000fe40008f46720 */
[----:B------:R-:W-:Y:S02]  /*0500*/  @!P3 IADD3 R7, -R7, RZ, RZ ;  /* 0x000000ff0707b210 */ /* 0x000fe40007ffe1ff */
[----:B------:R-:W-:-:S02]  /*0510*/  @!P0 LOP3.LUT R7, RZ, R3, RZ, 0x33, !PT ;  /* 0x00000003ff078212 */ /* 0x000fc400078e33ff */
[----:B------:R-:W-:Y:S02]  /*0520*/  ISETP.GE.U32.AND P0, PT, R12, UR14, PT ;  /* 0x0000000e0c007c0c */ /* 0x000fe4000bf06070 */
[----:B------:R-:W-:Y:S02]  /*0530*/  IADD3 R4, -R7, RZ, RZ ;  /* 0x000000ff07047210 */ /* 0x000fe40007ffe1ff */
[----:B------:R-:W-:Y:S02]  /*0540*/  ISETP.GE.U32.AND P3, PT, R34, UR14, PT ;  /* 0x0000000e22007c0c */ /* 0x000fe4000bf66070 */
[----:B------:R-:W-:Y:S01]  /*0550*/  SHF.L.U32 R5, R28, 0x1, RZ ;  /* 0x000000011c057819 */ /* 0x000fe200000006ff */
[----:B------:R-:W-:Y:S01]  /*0560*/  IMAD R4, R3, R4, UR13 ;  /* 0x0000000d03047e24 */ /* 0x000fe2000f8e0204 */
[----:B------:R-:W-:Y:S01]  /*0570*/  SHF.R.S32.HI R3, RZ, 0x1f, R12 ;  /* 0x0000001fff037819 */ /* 0x000fe2000001140c */
[----:B------:R-:W0:Y:S01]  /*0580*/  @!P2 LDC.64 R18, c[0x0][0x270] ;  /* 0x00009c00ff12ab82 */ /* 0x000e220000000a00 */
[----:B------:R-:W-:-:S02]  /*0590*/  LOP3.LUT R5, R5, 0x3e, RZ, 0xc0, !PT ;  /* 0x0000003e05057812 */ /* 0x000fc400078ec0ff */
[----:B------:R-:W-:Y:S02]  /*05a0*/  ISETP.GE.OR.EX P1, PT, R3, UR15, P1, P0 ;  /* 0x0000000f03007c0c */ /* 0x000fe40008f26700 */
[----:B------:R-:W-:Y:S02]  /*05b0*/  ISETP.GE.AND.EX P0, PT, R27, UR15, PT, P3 ;  /* 0x0000000f1b007c0c */ /* 0x000fe4000bf06330 */
[----:B------:R-:W-:Y:S01]  /*05c0*/  SHF.R.S32.HI R6, RZ, 0x1f, R7 ;  /* 0x0000001fff067819 */ /* 0x000fe20000011407 */
[----:B------:R-:W3:Y:S01]  /*05d0*/  @!P2 LDC.64 R20, c[0x0][0x220] ;  /* 0x00008800ff14ab82 */ /* 0x000ee20000000a00 */
[----:B------:R-:W-:Y:S01]  /*05e0*/  ISETP.LT.U32.AND P0, PT, R28, 0x200, !P0 ;  /* 0x000002001c00780c */ /* 0x000fe20004701070 */
[----:B------:R-:W-:Y:S01]  /*05f0*/  HFMA2.MMA R28, -RZ, RZ, 0, 0 ;  /* 0x00000000ff1c7435 */ /* 0x000fe200000001ff */
[----:B------:R-:W-:Y:S01]  /*0600*/  LEA R4, R4, R5, 0x6 ;  /* 0x0000000504047211 */ /* 0x000fe200078e30ff */
[----:B------:R-:W-:-:S03]  /*0610*/  IMAD R6, R6, UR6, RZ ;  /* 0x0000000606067c24 */ /* 0x000fc6000f8e02ff */
[----:B------:R-:W-:Y:S01]  /*0620*/  SHF.R.S32.HI R5, RZ, 0x1f, R4 ;  /* 0x0000001fff057819 */ /* 0x000fe20000011404 */
[----:B------:R-:W4:Y:S01]  /*0630*/  @!P1 LDC.64 R24, c[0x0][0x270] ;  /* 0x00009c00ff189b82 */ /* 0x000f220000000a00 */
[C---:B------:R-:W-:Y:S02]  /*0640*/  IMAD R13, R7.reuse, UR7, R6 ;  /* 0x00000007070d7c24 */ /* 0x040fe4000f8e0206 */
[----:B------:R-:W-:-:S05]  /*0650*/  IMAD.WIDE.U32 R6, R7, UR6, R4 ;  /* 0x0000000607067c25 */ /* 0x000fca000f8e0004 */
[----:B------:R-:W5:Y:S01]  /*0660*/  @P0 LDC.64 R22, c[0x0][0x270] ;  /* 0x00009c00ff160b82 */ /* 0x000f620000000a00 */
[----:B0-----:R-:W-:Y:S01]  /*0670*/  @!P2 IMAD R26, R9, R18, RZ ;  /* 0x00000012091aa224 */ /* 0x001fe200078e02ff */
[----:B------:R-:W-:Y:S01]  /*0680*/  IADD3 R9, R7, R13, RZ ;  /* 0x0000000d07097210 */ /* 0x000fe20007ffe0ff */
[----:B-1----:R-:W-:Y:S01]  /*0690*/  @P5 IMAD R13, R14, R16, RZ ;  /* 0x000000100e0d5224 */ /* 0x002fe200078e02ff */
[-C--:B------:R-:W-:Y:S01]  /*06a0*/  @!P2 MOV R8, R6.reuse ;  /* 0x000000060008a202 */ /* 0x080fe20000000f00 */
[----:B------:R-:W-:Y:S01]  /*06b0*/  @!P2 IMAD R26, R0, R19, R26 ;  /* 0x00000013001aa224 */ /* 0x000fe200078e021a */
[----:B------:R-:W-:Y:S01]  /*06c0*/  @P5 MOV R14, R6 ;  /* 0x00000006000e5202 */ /* 0x000fe20000000f00 */
[----:B------:R-:W-:Y:S01]  /*06d0*/  @P5 IMAD R13, R36, R17, R13 ;  /* 0x00000011240d5224 */ /* 0x000fe200078e020d */
[----:B------:R-:W-:Y:S01]  /*06e0*/  @P5 MOV R15, R9 ;  /* 0x00000009000f5202 */ /* 0x000fe20000000f00 */
[----:B------:R-:W-:-:S04]  /*06f0*/  @!P2 IMAD.WIDE.U32 R18, R0, R18, R8 ;  /* 0x000000120012a225 */ /* 0x000fc800078e0008 */
[----:B------:R-:W-:Y:S01]  /*0700*/  @P5 IMAD.WIDE.U32 R16, R36, R16, R14 ;  /* 0x0000001024105225 */ /* 0x000fe200078e000e */
[----:B------:R-:W-:Y:S01]  /*0710*/  @!P2 IADD3 R26, R19, R26, RZ ;  /* 0x0000001a131aa210 */ /* 0x000fe20007ffe0ff */
[----:B------:R-:W0:Y:S01]  /*0720*/  @!P1 LDC.64 R14, c[0x0][0x220] ;  /* 0x00008800ff0e9b82 */ /* 0x000e220000000a00 */
[C---:B---3--:R-:W-:Y:S01]  /*0730*/  @!P2 LEA R20, P3, R18.reuse, R20, 0x1 ;  /* 0x000000141214a211 */ /* 0x048fe200078608ff */
[----:B----4-:R-:W-:Y:S01]  /*0740*/  @!P1 IMAD R3, R3, R24, RZ ;  /* 0x0000001803039224 */ /* 0x010fe200078e02ff */
[----:B------:R-:W-:Y:S02]  /*0750*/  @P5 IADD3 R13, R17, R13, RZ ;  /* 0x0000000d110d5210 */ /* 0x000fe40007ffe0ff */
[----:B------:R-:W-:Y:S01]  /*0760*/  @!P2 LEA.HI.X R21, R18, R21, R26, 0x1, P3 ;  /* 0x000000151215a211 */ /* 0x000fe200018f0c1a */
[----:B------:R-:W-:Y:S01]  /*0770*/  @!P1 IMAD R25, R12, R25, R3 ;  /* 0x000000190c199224 */ /* 0x000fe200078e0203 */
[----:B--2---:R-:W-:Y:S01]  /*0780*/  @P5 LEA R10, P6, R16, R10, 0x1 ;  /* 0x0000000a100a5211 */ /* 0x004fe200078c08ff */
[----:B------:R-:W1:Y:S01]  /*0790*/  @P0 LDC.64 R18, c[0x0][0x220] ;  /* 0x00008800ff120b82 */ /* 0x000e620000000a00 */
[----:B-----5:R-:W-:Y:S01]  /*07a0*/  @P0 IMAD R3, R27, R22, RZ ;  /* 0x000000161b030224 */ /* 0x020fe200078e02ff */
[----:B------:R-:W-:-:S02]  /*07b0*/  @!P1 MOV R26, R6 ;  /* 0x00000006001a9202 */ /* 0x000fc40000000f00 */
[----:B------:R-:W-:Y:S01]  /*07c0*/  @!P1 MOV R27, R9 ;  /* 0x00000009001b9202 */ /* 0x000fe20000000f00 */
[----:B------:R-:W-:Y:S01]  /*07d0*/  @P0 IMAD R3, R34, R23, R3 ;  /* 0x0000001722030224 */ /* 0x000fe200078e0203 */
[----:B------:R-:W-:Y:S02]  /*07e0*/  @P5 LEA.HI.X R11, R16, R11, R13, 0x1, P6 ;  /* 0x0000000b100b5211 */ /* 0x000fe400030f0c0d */
[----:B------:R-:W-:Y:S01]  /*07f0*/  ISETP.GE.U32.AND P3, PT, R32, UR14, PT ;  /* 0x0000000e20007c0c */ /* 0x000fe2000bf66070 */
[----:B------:R-:W-:Y:S01]  /*0800*/  @!P1 IMAD.WIDE.U32 R12, R12, R24, R26 ;  /* 0x000000180c0c9225 */ /* 0x000fe200078e001a */
[----:B------:R-:W2:Y:S01]  /*0810*/  @P4 LDC.64 R16, c[0x0][0x270] ;  /* 0x00009c00ff104b82 */ /* 0x000ea20000000a00 */
[----:B------:R-:W3:Y:S01]  /*0820*/  S2R R27, SR_TID.X ;  /* 0x00000000001b7919 */ /* 0x000ee20000002100 */
[----:B------:R-:W-:Y:S02]  /*0830*/  ISETP.GE.AND.EX P3, PT, R29, UR15, PT, P3 ;  /* 0x0000000f1d007c0c */ /* 0x000fe4000bf66330 */
[----:B------:R-:W-:Y:S01]  /*0840*/  @!P1 IADD3 R13, R13, R25, RZ ;  /* 0x000000190d0d9210 */ /* 0x000fe20007ffe0ff */
[----:B------:R4:W5:Y:S01]  /*0850*/  @P5 LDG.E R28, desc[UR8][R10.64] ;  /* 0x000000080a1c5981 */ /* 0x000962000c1e1900 */
[----:B0-----:R-:W-:-:S02]  /*0860*/  @!P1 LEA R14, P6, R12, R14, 0x1 ;  /* 0x0000000e0c0e9211 */ /* 0x001fc400078c08ff */
[----:B------:R-:W-:Y:S02]  /*0870*/  @P0 MOV R24, R6 ;  /* 0x0000000600180202 */ /* 0x000fe40000000f00 */
[----:B------:R-:W-:Y:S02]  /*0880*/  @P0 MOV R25, R9 ;  /* 0x0000000900190202 */ /* 0x000fe40000000f00 */
[----:B------:R-:W-:Y:S02]  /*0890*/  @!P1 LEA.HI.X R15, R12, R15, R13, 0x1, P6 ;  /* 0x0000000f0c0f9211 */ /* 0x000fe400030f0c0d */
[----:B------:R-:W-:Y:S01]  /*08a0*/  ISETP.GE.U32.AND P5, PT, R31, UR14, PT ;  /* 0x0000000e1f007c0c */ /* 0x000fe2000bfa6070 */
[----:B------:R-:W-:Y:S01]  /*08b0*/  @P0 IMAD.WIDE.U32 R22, R34, R22, R24 ;  /* 0x0000001622160225 */ /* 0x000fe200078e0018 */
[----:B------:R-:W-:Y:S01]  /*08c0*/  SHF.R.S32.HI R30, RZ, 0x1f, R31 ;  /* 0x0000001fff1e7819 */ /* 0x000fe2000001141f */
[----:B----4-:R-:W0:Y:S01]  /*08d0*/  @P4 LDC.64 R10, c[0x0][0x220] ;  /* 0x00008800ff0a4b82 */ /* 0x010e220000000a00 */
[----:B---3--:R-:W-:-:S02]  /*08e0*/  ISETP.LT.U32.AND P3, PT, R27, 0x200, !P3 ;  /* 0x000002001b00780c */ /* 0x008fc40005f61070 */
[----:B------:R-:W-:Y:S02]  /*08f0*/  @P0 IADD3 R3, R23, R3, RZ ;  /* 0x0000000317030210 */ /* 0x000fe40007ffe0ff */
[----:B-1----:R-:W-:-:S09]  /*0900*/  @P0 LEA R18, P6, R22, R18, 0x1 ;  /* 0x0000001216120211 */ /* 0x002fd200078c08ff */
[----:B------:R-:W1:Y:S01]  /*0910*/  @P3 LDC.64 R12, c[0x0][0x270] ;  /* 0x00009c00ff0c3b82 */ /* 0x000e620000000a00 */
[----:B------:R-:W-:Y:S02]  /*0920*/  SHF.R.S32.HI R26, RZ, 0x1f, R33 ;  /* 0x0000001fff1a7819 */ /* 0x000fe40000011421 */
[----:B------:R-:W-:Y:S01]  /*0930*/  ISETP.GE.AND.EX P5, PT, R30, UR15, PT, P5 ;  /* 0x0000000f1e007c0c */ /* 0x000fe2000bfa6350 */
[----:B------:R-:W-:Y:S01]  /*0940*/  HFMA2.MMA R30, -RZ, RZ, 0, 0 ;  /* 0x00000000ff1e7435 */ /* 0x000fe200000001ff */
[----:B------:R-:W-:Y:S01]  /*0950*/  @P0 LEA.HI.X R19, R22, R19, R3, 0x1, P6 ;  /* 0x0000001316130211 */ /* 0x000fe200030f0c03 */
[----:B--2---:R-:W-:Y:S01]  /*0960*/  @P4 IMAD R3, R26, R16, RZ ;  /* 0x000000101a034224 */ /* 0x004fe200078e02ff */
[----:B------:R-:W-:Y:S02]  /*0970*/  ISETP.LT.U32.AND P5, PT, R27, 0x200, !P5 ;  /* 0x000002001b00780c */ /* 0x000fe40006fa1070 */
[----:B------:R-:W-:Y:S02]  /*0980*/  @P4 MOV R22, R6 ;  /* 0x0000000600164202 */ /* 0x000fe40000000f00 */
[----:B------:R-:W-:Y:S01]  /*0990*/  @P4 MOV R23, R9 ;  /* 0x0000000900174202 */ /* 0x000fe20000000f00 */
[----:B------:R-:W-:Y:S01]  /*09a0*/  @P4 IMAD R3, R33, R17, R3 ;  /* 0x0000001121034224 */ /* 0x000fe200078e0203 */
[----:B------:R-:W-:-:S02]  /*09b0*/  ISETP.GE.U32.AND P6, PT, R35, UR14, PT ;  /* 0x0000000e23007c0c */ /* 0x000fc4000bfc6070 */
[----:B------:R-:W-:Y:S02]  /*09c0*/  CS2R R24, SRZ ;  /* 0x0000000000187805 */ /* 0x000fe4000001ff00 */
[----:B------:R-:W-:Y:S01]  /*09d0*/  SHF.R.S32.HI R26, RZ, 0x1f, R35 ;  /* 0x0000001fff1a7819 */ /* 0x000fe20000011423 */
[----:B------:R-:W-:Y:S01]  /*09e0*/  @P4 IMAD.WIDE.U32 R16, R33, R16, R22 ;  /* 0x0000001021104225 */ /* 0x000fe200078e0016 */
[----:B------:R2:W3:Y:S02]  /*09f0*/  @!P2 LDG.E R30, desc[UR8][R20.64] ;  /* 0x00000008141ea981 */ /* 0x0004e4000c1e1900 */
[----:B------:R-:W-:Y:S02]  /*0a00*/  ISETP.GE.AND.EX P6, PT, R26, UR15, PT, P6 ;  /* 0x0000000f1a007c0c */ /* 0x000fe4000bfc6360 */
[----:B------:R-:W-:Y:S01]  /*0a10*/  @P4 IADD3 R3, R17, R3, RZ ;  /* 0x0000000311034210 */ /* 0x000fe20007ffe0ff */
[----:B------:R4:W3:Y:S01]  /*0a20*/  @P0 LDG.E R24, desc[UR8][R18.64] ;  /* 0x0000000812180981 */ /* 0x0008e2000c1e1900 */
[----:B--2---:R-:W2:Y:S01]  /*0a30*/  @P3 LDC.64 R20, c[0x0][0x220] ;  /* 0x00008800ff143b82 */ /* 0x004ea20000000a00 */
[----:B-1----:R-:W-:Y:S01]  /*0a40*/  @P3 IMAD R17, R29, R12, RZ ;  /* 0x0000000c1d113224 */ /* 0x002fe200078e02ff */
[----:B------:R-:W-:Y:S01]  /*0a50*/  HFMA2.MMA R29, -RZ, RZ, 0, 0 ;  /* 0x00000000ff1d7435 */ /* 0x000fe200000001ff */
[----:B------:R-:W-:-:S05]  /*0a60*/  ISETP.LT.U32.AND P6, PT, R27, 0x200, !P6 ;  /* 0x000002001b00780c */ /* 0x000fca00077c1070 */
[----:B----4-:R-:W1:Y:S01]  /*0a70*/  @P5 LDC.64 R18, c[0x0][0x270] ;  /* 0x00009c00ff125b82 */ /* 0x010e620000000a00 */
[C---:B0-----:R-:W-:Y:S02]  /*0a80*/  @P4 LEA R10, P0, R16.reuse, R10, 0x1 ;  /* 0x0000000a100a4211 */ /* 0x041fe400078008ff */
[----:B------:R-:W-:Y:S01]  /*0a90*/  @P3 MOV R22, R6 ;  /* 0x0000000600163202 */ /* 0x000fe20000000f00 */
[----:B------:R0:W4:Y:S01]  /*0aa0*/  @!P1 LDG.E R29, desc[UR8][R14.64] ;  /* 0x000000080e1d9981 */ /* 0x000122000c1e1900 */
[----:B------:R-:W-:Y:S02]  /*0ab0*/  @P3 MOV R23, R9 ;  /* 0x0000000900173202 */ /* 0x000fe40000000f00 */
[----:B------:R-:W-:Y:S01]  /*0ac0*/  @P4 LEA.HI.X R11, R16, R11, R3, 0x1, P0 ;  /* 0x0000000b100b4211 */ /* 0x000fe200000f0c03 */
[C---:B------:R-:W-:Y:S02]  /*0ad0*/  @P3 IMAD R3, R32.reuse, R13, R17 ;  /* 0x0000000d20033224 */ /* 0x040fe400078e0211 */
[----:B------:R-:W1:Y:S01]  /*0ae0*/  @P6 LDC.64 R16, c[0x0][0x270] ;  /* 0x00009c00ff106b82 */ /* 0x000e620000000a00 */
[----:B------:R-:W-:-:S07]  /*0af0*/  @P3 IMAD.WIDE.U32 R12, R32, R12, R22 ;  /* 0x0000000c200c3225 */ /* 0x000fce00078e0016 */
[----:B0-----:R-:W0:Y:S01]  /*0b00*/  @P5 LDC.64 R14, c[0x0][0x220] ;  /* 0x00008800ff0e5b82 */ /* 0x001e220000000a00 */
[----:B------:R-:W-:Y:S01]  /*0b10*/  @P3 IADD3 R3, R13, R3, RZ ;  /* 0x000000030d033210 */ /* 0x000fe20007ffe0ff */
[----:B------:R1:W4:Y:S01]  /*0b20*/  @P4 LDG.E R25, desc[UR8][R10.64] ;  /* 0x000000080a194981 */ /* 0x000322000c1e1900 */
[C---:B--2---:R-:W-:Y:S02]  /*0b30*/  @P3 LEA R20, P0, R12.reuse, R20, 0x1 ;  /* 0x000000140c143211 */ /* 0x044fe400078008ff */
[----:B------:R-:W-:Y:S02]  /*0b40*/  SHF.R.S32.HI R23, RZ, 0x1f, R31 ;  /* 0x0000001fff177819 */ /* 0x000fe4000001141f */
[----:B------:R-:W-:Y:S02]  /*0b50*/  @P3 LEA.HI.X R21, R12, R21, R3, 0x1, P0 ;  /* 0x000000150c153211 */ /* 0x000fe400000f0c03 */
[----:B------:R-:W2:Y:S01]  /*0b60*/  @P6 LDC.64 R12, c[0x0][0x220] ;  /* 0x00008800ff0c6b82 */ /* 0x000ea20000000a00 */
[----:B-1----:R-:W-:Y:S01]  /*0b70*/  @P5 IMAD R3, R23, R18, RZ ;  /* 0x0000001217035224 */ /* 0x002fe200078e02ff */
[----:B------:R-:W-:-:S02]  /*0b80*/  @P5 MOV R22, R6 ;  /* 0x0000000600165202 */ /* 0x000fc40000000f00 */
[----:B------:R-:W-:Y:S01]  /*0b90*/  @P5 MOV R23, R9 ;  /* 0x0000000900175202 */ /* 0x000fe20000000f00 */
[----:B------:R-:W-:Y:S01]  /*0ba0*/  HFMA2.MMA R10, -RZ, RZ, 0, 0 ;  /* 0x00000000ff0a7435 */ /* 0x000fe200000001ff */
[C---:B------:R-:W-:Y:S02]  /*0bb0*/  @P5 IMAD R11, R31.reuse, R19, R3 ;  /* 0x000000131f0b5224 */ /* 0x040fe400078e0203 */
[----:B------:R-:W-:-:S05]  /*0bc0*/  @P5 IMAD.WIDE.U32 R18, R31, R18, R22 ;  /* 0x000000121f125225 */ /* 0x000fca00078e0016 */
[----:B------:R-:W-:Y:S02]  /*0bd0*/  @P5 IADD3 R11, R19, R11, RZ ;  /* 0x0000000b130b5210 */ /* 0x000fe40007ffe0ff */
[----:B------:R1:W4:Y:S01]  /*0be0*/  @P3 LDG.E R10, desc[UR8][R20.64] ;  /* 0x00000008140a3981 */ /* 0x000322000c1e1900 */
[----:B0-----:R-:W-:Y:S01]  /*0bf0*/  @P5 LEA R14, P0, R18, R14, 0x1 ;  /* 0x0000000e120e5211 */ /* 0x001fe200078008ff */
[----:B------:R-:W-:-:S03]  /*0c00*/  @P6 IMAD R3, R26, R16, RZ ;  /* 0x000000101a036224 */ /* 0x000fc600078e02ff */
[----:B------:R-:W-:Y:S01]  /*0c10*/  @P5 LEA.HI.X R15, R18, R15, R11, 0x1, P0 ;  /* 0x0000000f120f5211 */ /* 0x000fe200000f0c0b */
[----:B------:R-:W-:Y:S01]  /*0c20*/  HFMA2.MMA R11, -RZ, RZ, 0, 0 ;  /* 0x00000000ff0b7435 */ /* 0x000fe200000001ff */
[----:B-1----:R-:W-:Y:S02]  /*0c30*/  @P6 MOV R20, R6 ;  /* 0x0000000600146202 */ /* 0x002fe40000000f00 */
[----:B------:R-:W-:Y:S01]  /*0c40*/  @P6 MOV R21, R9 ;  /* 0x0000000900156202 */ /* 0x000fe20000000f00 */
[----:B------:R-:W-:-:S06]  /*0c50*/  @P6 IMAD R3, R35, R17, R3 ;  /* 0x0000001123036224 */ /* 0x000fcc00078e0203 */
[----:B------:R-:W4:Y:S01]  /*0c60*/  @P5 LDG.E R11, desc[UR8][R14.64] ;  /* 0x000000080e0b5981 */ /* 0x000f22000c1e1900 */
[----:B------:R-:W-:-:S05]  /*0c70*/  @P6 IMAD.WIDE.U32 R16, R35, R16, R20 ;  /* 0x0000001023106225 */ /* 0x000fca00078e0014 */
[----:B------:R-:W-:Y:S02]  /*0c80*/  @P6 IADD3 R3, R17, R3, RZ ;  /* 0x0000000311036210 */ /* 0x000fe40007ffe0ff */
[----:B--2---:R-:W-:-:S04]  /*0c90*/  @P6 LEA R12, P0, R16, R12, 0x1 ;  /* 0x0000000c100c6211 */ /* 0x004fc800078008ff */
[----:B------:R-:W-:Y:S02]  /*0ca0*/  @P6 LEA.HI.X R13, R16, R13, R3, 0x1, P0 ;  /* 0x0000000d100d6211 */ /* 0x000fe400000f0c03 */
[----:B------:R-:W-:-:S06]  /*0cb0*/  MOV R3, RZ ;  /* 0x000000ff00037202 */ /* 0x000fcc0000000f00 */
[----:B------:R0:W2:Y:S01]  /*0cc0*/  @P6 LDG.E R3, desc[UR8][R12.64] ;  /* 0x000000080c036981 */ /* 0x0000a2000c1e1900 */
[----:B------:R-:W1:Y:S02]  /*0cd0*/  S2R R22, SR_LANEID ;  /* 0x0000000000167919 */ /* 0x000e640000000000 */
[----:B-1----:R-:W-:Y:S01]  /*0ce0*/  ISETP.GT.AND P0, PT, R22, 0x1e, PT ;  /* 0x0000001e1600780c */ /* 0x002fe20003f04270 */
[--C-:B-----5:R-:W-:Y:S02]  /*0cf0*/  HADD2.F32 R23, -RZ, R28.reuse.H1_H1 ;  /* 0x3000001cff177230 */ /* 0x120fe40000004100 */
[----:B------:R-:W-:-:S03]  /*0d00*/  HADD2.F32 R18, -RZ, R28.H0_H0 ;  /* 0x2000001cff127230 */ /* 0x000fc60000004100 */
[----:B------:R-:W-:Y:S02]  /*0d10*/  FMUL.FTZ R21, R23, R23 ;  /* 0x0000001717157220 */ /* 0x000fe40000410000 */
[C---:B0-----:R-:W-:Y:S02]  /*0d20*/  FADD.FTZ R12, R18.reuse, R23 ;  /* 0x00000017120c7221 */ /* 0x041fe40000010000 */
[----:B------:R-:W-:Y:S01]  /*0d30*/  FFMA.FTZ R18, R18, R18, R21 ;  /* 0x0000001212127223 */ /* 0x000fe20000010015 */
[--C-:B---3--:R-:W-:Y:S02]  /*0d40*/  HADD2.F32 R20, -RZ, R30.reuse.H1_H1 ;  /* 0x3000001eff147230 */ /* 0x108fe40000004100 */
[----:B------:R-:W-:-:S03]  /*0d50*/  HADD2.F32 R17, -RZ, R30.H0_H0 ;  /* 0x2000001eff117230 */ /* 0x000fc60000004100 */
[----:B------:R-:W-:Y:S02]  /*0d60*/  FMUL.FTZ R16, R20, R20 ;  /* 0x0000001414107220 */ /* 0x000fe40000410000 */
[C---:B------:R-:W-:Y:S02]  /*0d70*/  FADD.FTZ R19, R17.reuse, R20 ;  /* 0x0000001411137221 */ /* 0x040fe40000010000 */
[----:B------:R-:W-:Y:S02]  /*0d80*/  FFMA.FTZ R17, R17, R17, R16 ;  /* 0x0000001111117223 */ /* 0x000fe40000010010 */
[----:B------:R-:W-:Y:S02]  /*0d90*/  FADD.FTZ R13, RZ, R19 ;  /* 0x00000013ff0d7221 */ /* 0x000fe40000010000 */
[----:B------:R-:W-:Y:S01]  /*0da0*/  FADD.FTZ R17, RZ, R17 ;  /* 0x00000011ff117221 */ /* 0x000fe20000010000 */
[--C-:B----4-:R-:W-:Y:S02]  /*0db0*/  HADD2.F32 R15, -RZ, R29.reuse.H1_H1 ;  /* 0x3000001dff0f7230 */ /* 0x110fe40000004100 */
[----:B------:R-:W-:-:S03]  /*0dc0*/  HADD2.F32 R16, -RZ, R29.H0_H0 ;  /* 0x2000001dff107230 */ /* 0x000fc60000004100 */
[----:B------:R-:W-:Y:S01]  /*0dd0*/  FMUL.FTZ R14, R15, R15 ;  /* 0x0000000f0f0e7220 */ /* 0x000fe20000410000 */
[----:B------:R-:W-:Y:S01]  /*0de0*/  FADD.FTZ R13, R13, R12 ;  /* 0x0000000c0d0d7221 */ /* 0x000fe20000010000 */
[C---:B------:R-:W-:Y:S02]  /*0df0*/  FADD.FTZ R15, R16.reuse, R15 ;  /* 0x0000000f100f7221 */ /* 0x040fe40000010000 */
[----:B------:R-:W-:Y:S01]  /*0e00*/  FFMA.FTZ R12, R16, R16, R14 ;  /* 0x00000010100c7223 */ /* 0x000fe2000001000e */
[--C-:B------:R-:W-:Y:S02]  /*0e10*/  HADD2.F32 R16, -RZ, R24.reuse.H1_H1 ;  /* 0x30000018ff107230 */ /* 0x100fe40000004100 */
[----:B------:R-:W-:Y:S02]  /*0e20*/  HADD2.F32 R14, -RZ, R24.H0_H0 ;  /* 0x20000018ff0e7230 */ /* 0x000fe40000004100 */
[----:B------:R-:W-:Y:S01]  /*0e30*/  FADD.FTZ R17, R17, R18 ;  /* 0x0000001211117221 */ /* 0x000fe20000010000 */
[----:B------:R-:W-:Y:S01]  /*0e40*/  FADD.FTZ R13, R13, R15 ;  /* 0x0000000f0d0d7221 */ /* 0x000fe20000010000 */
[----:B------:R-:W-:Y:S01]  /*0e50*/  FMUL.FTZ R15, R16, R16 ;  /* 0x00000010100f7220 */ /* 0x000fe20000410000 */
[----:B------:R-:W-:Y:S01]  /*0e60*/  FADD.FTZ R18, R14, R16 ;  /* 0x000000100e127221 */ /* 0x000fe20000010000 */
[----:B------:R-:W-:Y:S01]  /*0e70*/  FADD.FTZ R12, R17, R12 ;  /* 0x0000000c110c7221 */ /* 0x000fe20000010000 */
[----:B------:R-:W-:-:S02]  /*0e80*/  HADD2.F32 R16, -RZ, R25.H1_H1 ;  /* 0x30000019ff107230 */ /* 0x000fc40000004100 */
[----:B------:R-:W-:Y:S02]  /*0e90*/  HADD2.F32 R17, -RZ, R25.H0_H0 ;  /* 0x20000019ff117230 */ /* 0x000fe40000004100 */
[----:B------:R-:W-:Y:S01]  /*0ea0*/  FADD.FTZ R18, R13, R18 ;  /* 0x000000120d127221 */ /* 0x000fe20000010000 */
[----:B------:R-:W-:Y:S01]  /*0eb0*/  FFMA.FTZ R15, R14, R14, R15 ;  /* 0x0000000e0e0f7223 */ /* 0x000fe2000001000f */
[----:B------:R-:W-:Y:S01]  /*0ec0*/  FMUL.FTZ R13, R16, R16 ;  /* 0x00000010100d7220 */ /* 0x000fe20000410000 */
[C---:B------:R-:W-:Y:S02]  /*0ed0*/  FADD.FTZ R16, R17.reuse, R16 ;  /* 0x0000001011107221 */ /* 0x040fe40000010000 */
[----:B------:R-:W-:Y:S01]  /*0ee0*/  FADD.FTZ R15, R12, R15 ;  /* 0x0000000f0c0f7221 */ /* 0x000fe20000010000 */
[----:B------:R-:W-:Y:S01]  /*0ef0*/  FFMA.FTZ R13, R17, R17, R13 ;  /* 0x00000011110d7223 */ /* 0x000fe2000001000d */
[----:B------:R-:W-:Y:S01]  /*0f00*/  FADD.FTZ R16, R18, R16 ;  /* 0x0000001012107221 */ /* 0x000fe20000010000 */
[----:B------:R-:W-:-:S02]  /*0f10*/  HADD2.F32 R14, -RZ, R10.H1_H1 ;  /* 0x3000000aff0e7230 */ /* 0x000fc40000004100 */
[----:B------:R-:W-:-:S03]  /*0f20*/  HADD2.F32 R12, -RZ, R10.H0_H0 ;  /* 0x2000000aff0c7230 */ /* 0x000fc60000004100 */
[----:B------:R-:W-:Y:S02]  /*0f30*/  FMUL.FTZ R18, R14, R14 ;  /* 0x0000000e0e127220 */ /* 0x000fe40000410000 */
[C---:B------:R-:W-:Y:S02]  /*0f40*/  FADD.FTZ R14, R12.reuse, R14 ;  /* 0x0000000e0c0e7221 */ /* 0x040fe40000010000 */
[----:B------:R-:W-:Y:S01]  /*0f50*/  FFMA.FTZ R18, R12, R12, R18 ;  /* 0x0000000c0c127223 */ /* 0x000fe20000010012 */
[----:B------:R-:W-:Y:S01]  /*0f60*/  FADD.FTZ R13, R15, R13 ;  /* 0x0000000d0f0d7221 */ /* 0x000fe20000010000 */
[--C-:B------:R-:W-:Y:S02]  /*0f70*/  HADD2.F32 R17, -RZ, R11.reuse.H1_H1 ;  /* 0x3000000bff117230 */ /* 0x100fe40000004100 */
[----:B------:R-:W-:-:S03]  /*0f80*/  HADD2.F32 R12, -RZ, R11.H0_H0 ;  /* 0x2000000bff0c7230 */ /* 0x000fc60000004100 */
[----:B------:R-:W-:Y:S01]  /*0f90*/  FMUL.FTZ R15, R17, R17 ;  /* 0x00000011110f7220 */ /* 0x000fe20000410000 */
[----:B------:R-:W-:Y:S01]  /*0fa0*/  FADD.FTZ R18, R13, R18 ;  /* 0x000000120d127221 */ /* 0x000fe20000010000 */
[C---:B------:R-:W-:Y:S02]  /*0fb0*/  FADD.FTZ R17, R12.reuse, R17 ;  /* 0x000000110c117221 */ /* 0x040fe40000010000 */
[----:B------:R-:W-:Y:S01]  /*0fc0*/  FFMA.FTZ R12, R12, R12, R15 ;  /* 0x0000000c0c0c7223 */ /* 0x000fe2000001000f */
[----:B------:R-:W-:-:S04]  /*0fd0*/  FADD.FTZ R14, R16, R14 ;  /* 0x0000000e100e7221 */ /* 0x000fc80000010000 */
[----:B------:R-:W-:Y:S01]  /*0fe0*/  FADD.FTZ R14, R14, R17 ;  /* 0x000000110e0e7221 */ /* 0x000fe20000010000 */
[--C-:B--2---:R-:W-:Y:S02]  /*0ff0*/  HADD2.F32 R13, -RZ, R3.reuse.H1_H1 ;  /* 0x30000003ff0d7230 */ /* 0x104fe40000004100 */
[----:B------:R-:W-:-:S03]  /*1000*/  HADD2.F32 R15, -RZ, R3.H0_H0 ;  /* 0x20000003ff0f7230 */ /* 0x000fc60000004100 */
[----:B------:R-:W-:Y:S02]  /*1010*/  FMUL.FTZ R16, R13, R13 ;  /* 0x0000000d0d107220 */ /* 0x000fe40000410000 */
        /* <DEDUP_REMOVED lines=41> */
[----:B------:R-:W3:Y:S01]  /*12b0*/  LDS.128 R20, [UR6+0x30] ;  /* 0x00003006ff147984 */ /* 0x000ee20008000c00 */
[----:B-1----:R-:W-:Y:S01]  /*12c0*/  FADD.FTZ R14, R12, R14 ;  /* 0x0000000e0c0e7221 */ /* 0x002fe20000010000 */
[----:B------:R-:W-:-:S03]  /*12d0*/  FADD.FTZ R15, R13, R15 ;  /* 0x0000000f0d0f7221 */ /* 0x000fc60000010000 */
[----:B--2---:R-:W-:Y:S01]  /*12e0*/  FADD.FTZ R16, R14, R16 ;  /* 0x000000100e107221 */ /* 0x004fe20000010000 */
[----:B------:R-:W-:Y:S02]  /*12f0*/  FADD.FTZ R17, R15, R17 ;  /* 0x000000110f117221 */ /* 0x000fe40000010000 */
[----:B0-----:R-:W0:Y:S01]  /*1300*/  LDS.128 R12, [UR6+0x40] ;  /* 0x00004006ff0c7984 */ /* 0x001e220008000c00 */
[----:B------:R-:W-:Y:S01]  /*1310*/  FADD.FTZ R16, R16, R18 ;  /* 0x0000001210107221 */ /* 0x000fe20000010000 */
[----:B------:R-:W-:-:S03]  /*1320*/  FADD.FTZ R17, R17, R19 ;  /* 0x0000001311117221 */ /* 0x000fc60000010000 */
[----:B---3--:R-:W-:Y:S01]  /*1330*/  FADD.FTZ R20, R16, R20 ;  /* 0x0000001410147221 */ /* 0x008fe20000010000 */
        /* <DEDUP_REMOVED lines=12> */
[----:B------:R-:W-:Y:S02]  /*1400*/  FADD.FTZ R19, R13, R19 ;  /* 0x000000130d137221 */ /* 0x000fe40000010000 */
[----:B------:R-:W1:Y:S01]  /*1410*/  LDS.128 R12, [UR6+0x70] ;  /* 0x00007006ff0c7984 */ /* 0x000e620008000c00 */
        /* <DEDUP_REMOVED lines=13> */
.L_x_4078:
[----:B------:R-:W-:Y:S05]  /*14f0*/  BSYNC B0 ;  /* 0x0000000000007941 */ /* 0x000fea0003800000 */
.L_x_4077:
        /* <DEDUP_REMOVED lines=31> */
.L_x_4081:
[----:B------:R-:W2:Y:S04]  /*16f0*/  LDG.E.STRONG.GPU R20, desc[UR8][R16.64] ;  /* 0x0000000810147981 */ /* 0x000ea8000c1ef900 */
[----:B--2---:R-:W-:Y:S01]  /*1700*/  CCTL.IVALL ;  /* 0x00000000ff00798f */ /* 0x004fe20002000000 */
[----:B------:R-:W-:Y:S05]  /*1710*/  YIELD ;  /* 0x0000000000007946 */ /* 0x000fea0003800000 */
[----:B------:R-:W-:-:S13]  /*1720*/  ISETP.NE.AND P0, PT, R20, R15, PT ;  /* 0x0000000f1400720c */ /* 0x000fda0003f05270 */
[----:B------:R-:W-:Y:S05]  /*1730*/  @P0 BRA `(.L_x_4081) ;  /* 0xfffffffc00ec0947 */ /* 0x000fea000383ffff */
.L_x_4080:
        /* <DEDUP_REMOVED lines=17> */
.L_x_4085:
[----:B------:R-:W-:-:S13]  /*1850*/  ISETP.EQ.OR P6, PT, R16, UR10, P3 ;  /* 0x0000000a10007c0c */ /* 0x000fda0009fc2670 */
[----:B------:R-:W-:-:S04]  /*1860*/  @!P6 IMAD R20, R16, UR11, R2 ;  /* 0x0000000b1014ec24 */ /* 0x000fc8000f8e0202 */
[----:B------:R-:W-:-:S06]  /*1870*/  @!P6 IMAD.WIDE.U32 R20, R20, 0x8, R18 ;  /* 0x000000081414e825 */ /* 0x000fcc00078e0012 */
[----:B------:R-:W0:Y:S01]  /*1880*/  @!P6 LDG.E.64 R20, desc[UR8][R20.64] ;  /* 0x000000081414e981 */ /* 0x000e22000c1e1b00 */
[----:B------:R-:W-:-:S04]  /*1890*/  IADD3 R17, R16, 0x1, RZ ;  /* 0x0000000110117810 */ /* 0x000fc80007ffe0ff */
[----:B------:R-:W-:-:S13]  /*18a0*/  ISETP.EQ.OR P4, PT, R17, UR10, P3 ;  /* 0x0000000a11007c0c */ /* 0x000fda0009f82670 */
[----:B------:R-:W-:Y:S01]  /*18b0*/  @!P4 IMAD R22, R17, UR11, R2 ;  /* 0x0000000b1116cc24 */ /* 0x000fe2000f8e0202 */
[----:B------:R-:W-:-:S03]  /*18c0*/  IADD3 R17, R16, 0x2, RZ ;  /* 0x0000000210117810 */ /* 0x000fc60007ffe0ff */
[----:B------:R-:W-:Y:S01]  /*18d0*/  @!P4 IMAD.WIDE.U32 R22, R22, 0x8, R18 ;  /* 0x000000081616c825 */ /* 0x000fe200078e0012 */
[----:B------:R-:W-:-:S05]  /*18e0*/  ISETP.EQ.OR P5, PT, R17, UR10, P3 ;  /* 0x0000000a11007c0c */ /* 0x000fca0009fa2670 */
[----:B------:R-:W2:Y:S08]  /*18f0*/  @!P4 LDG.E.64 R22, desc[UR8][R22.64] ;  /* 0x000000081616c981 */ /* 0x000eb0000c1e1b00 */
[----:B------:R-:W-:Y:S01]  /*1900*/  @!P5 IMAD R26, R17, UR11, R2 ;  /* 0x0000000b111adc24 */ /* 0x000fe2000f8e0202 */
[----:B------:R-:W-:-:S03]  /*1910*/  IADD3 R17, R16, 0x3, RZ ;  /* 0x0000000310117810 */ /* 0x000fc60007ffe0ff */
[----:B------:R-:W-:-:S06]  /*1920*/  @!P5 IMAD.WIDE.U32 R26, R26, 0x8, R18 ;  /* 0x000000081a1ad825 */ /* 0x000fcc00078e0012 */
[----:B------:R-:W3:Y:S01]  /*1930*/  @!P5 LDG.E.64 R26, desc[UR8][R26.64] ;  /* 0x000000081a1ad981 */ /* 0x000ee2000c1e1b00 */
[----:B0-----:R-:W-:Y:S01]  /*1940*/  @!P6 FADD.FTZ R12, R12, R20 ;  /* 0x000000140c0ce221 */ /* 0x001fe20000010000 */
[----:B------:R-:W-:Y:S01]  /*1950*/  @!P6 FADD.FTZ R13, R13, R21 ;  /* 0x000000150d0de221 */ /* 0x000fe20000010000 */
[----:B------:R-:W-:-:S13]  /*1960*/  ISETP.EQ.OR P6, PT, R17, UR10, P3 ;  /* 0x0000000a11007c0c */ /* 0x000fda0009fc2670 */
[----:B------:R-:W-:-:S04]  /*1970*/  @!P6 IMAD R20, R17, UR11, R2 ;  /* 0x0000000b1114ec24 */ /* 0x000fc8000f8e0202 */
[----:B------:R-:W-:-:S06]  /*1980*/  @!P6 IMAD.WIDE.U32 R20, R20, 0x8, R18 ;  /* 0x000000081414e825 */ /* 0x000fcc00078e0012 */
[----:B------:R-:W4:Y:S01]  /*1990*/  @!P6 LDG.E.64 R20, desc[UR8][R20.64] ;  /* 0x000000081414e981 */ /* 0x000f22000c1e1b00 */
[----:B------:R-:W-:Y:S01]  /*19a0*/  IADD3 R17, R16, 0x4, RZ ;  /* 0x0000000410117810 */ /* 0x000fe20007ffe0ff */
[----:B--2---:R-:W-:Y:S01]  /*19b0*/  @!P4 FADD.FTZ R12, R12, R22 ;  /* 0x000000160c0cc221 */ /* 0x004fe20000010000 */
[----:B------:R-:W-:Y:S02]  /*19c0*/  @!P4 FADD.FTZ R13, R13, R23 ;  /* 0x000000170d0dc221 */ /* 0x000fe40000010000 */
[----:B------:R-:W-:-:S13]  /*19d0*/  ISETP.EQ.OR P4, PT, R17, UR10, P3 ;  /* 0x0000000a11007c0c */ /* 0x000fda0009f82670 */
[----:B------:R-:W-:Y:S01]  /*19e0*/  @!P4 IMAD R22, R17, UR11, R2 ;  /* 0x0000000b1116cc24 */ /* 0x000fe2000f8e0202 */
[----:B------:R-:W-:Y:S01]  /*19f0*/  IADD3 R17, R16, 0x5, RZ ;  /* 0x0000000510117810 */ /* 0x000fe20007ffe0ff */
[----:B---3--:R-:W-:Y:S02]  /*1a00*/  @!P5 FADD.FTZ R12, R12, R26 ;  /* 0x0000001a0c0cd221 */ /* 0x008fe40000010000 */
[----:B------:R-:W-:-:S04]  /*1a10*/  @!P4 IMAD.WIDE.U32 R22, R22, 0x8, R18 ;  /* 0x000000081616c825 */ /* 0x000fc800078e0012 */
[----:B------:R-:W-:Y:S01]  /*1a20*/  @!P5 FADD.FTZ R13, R13, R27 ;  /* 0x0000001b0d0dd221 */ /* 0x000fe20000010000 */
[----:B------:R-:W-:Y:S01]  /*1a30*/  ISETP.EQ.OR P5, PT, R17, UR10, P3 ;  /* 0x0000000a11007c0c */ /* 0x000fe20009fa2670 */
[----:B------:R-:W2:-:S12]  /*1a40*/  @!P4 LDG.E.64 R22, desc[UR8][R22.64] ;  /* 0x000000081616c981 */ /* 0x000e98000c1e1b00 */
[----:B------:R-:W-:Y:S01]  /*1a50*/  @!P5 IMAD R26, R17, UR11, R2 ;  /* 0x0000000b111adc24 */ /* 0x000fe2000f8e0202 */
[----:B------:R-:W-:-:S03]  /*1a60*/  IADD3 R17, R16, 0x6, RZ ;  /* 0x0000000610117810 */ /* 0x000fc60007ffe0ff */
[----:B------:R-:W-:-:S06]  /*1a70*/  @!P5 IMAD.WIDE.U32 R26, R26, 0x8, R18 ;  /* 0x000000081a1ad825 */ /* 0x000fcc00078e0012 */
[----:B------:R-:W3:Y:S01]  /*1a80*/  @!P5 LDG.E.64 R26, desc[UR8][R26.64] ;  /* 0x000000081a1ad981 */ /* 0x000ee2000c1e1b00 */
[----:B----4-:R-:W-:Y:S01]  /*1a90*/  @!P6 FADD.FTZ R12, R12, R20 ;  /* 0x000000140c0ce221 */ /* 0x010fe20000010000 */
        /* <DEDUP_REMOVED lines=32> */
[----:B---3--:R-:W-:Y:S01]  /*1ca0*/  @!P5 FADD.FTZ R12, R12, R26 ;  /* 0x0000001a0c0cd221 */ /* 0x008fe20000010000 */
[----:B------:R-:W-:Y:S02]  /*1cb0*/  @!P5 FADD.FTZ R13, R13, R27 ;  /* 0x0000001b0d0dd221 */ /* 0x000fe40000010000 */
[----:B------:R-:W-:Y:S01]  /*1cc0*/  ISETP.EQ.OR P5, PT, R17, UR10, P3 ;  /* 0x0000000a11007c0c */ /* 0x000fe20009fa2670 */
[----:B------:R-:W-:-:S06]  /*1cd0*/  @!P4 IMAD.WIDE.U32 R22, R22, 0x8, R18 ;  /* 0x000000081616c825 */ /* 0x000fcc00078e0012 */
[----:B------:R-:W2:Y:S06]  /*1ce0*/  @!P4 LDG.E.64 R22, desc[UR8][R22.64] ;  /* 0x000000081616c981 */ /* 0x000eac000c1e1b00 */
        /* <DEDUP_REMOVED lines=17> */
[----:B------:R-:W-:Y:S01]  /*1e00*/  @!P5 FADD.FTZ R13, R13, R27 ;  /* 0x0000001b0d0dd221 */ /* 0x000fe20000010000 */
[----:B------:R-:W-:Y:S02]  /*1e10*/  IADD3 R26, R16, 0xf, RZ ;  /* 0x0000000f101a7810 */ /* 0x000fe40007ffe0ff */
[----:B------:R-:W-:Y:S01]  /*1e20*/  ISETP.EQ.OR P5, PT, R17, UR10, P3 ;  /* 0x0000000a11007c0c */ /* 0x000fe20009fa2670 */
[----:B------:R-:W-:-:S06]  /*1e30*/  @!P4 IMAD.WIDE.U32 R22, R22, 0x8, R18 ;  /* 0x000000081616c825 */ /* 0x000fcc00078e0012 */
[----:B------:R-:W2:Y:S01]  /*1e40*/  @!P4 LDG.E.64 R22, desc[UR8][R22.64] ;  /* 0x000000081616c981 */ /* 0x000ea2000c1e1b00 */
[----:B----4-:R-:W-:Y:S01]  /*1e50*/  @!P6 FADD.FTZ R12, R12, R20 ;  /* 0x000000140c0ce221 */ /* 0x010fe20000010000 */
[----:B------:R-:W-:Y:S01]  /*1e60*/  @!P6 FADD.FTZ R13, R13, R21 ;  /* 0x000000150d0de221 */ /* 0x000fe20000010000 */
[----:B------:R-:W-:-:S03]  /*1e70*/  ISETP.EQ.OR P6, PT, R26, UR10, P3 ;  /* 0x0000000a1a007c0c */ /* 0x000fc60009fc2670 */
[----:B------:R-:W-:-:S04]  /*1e80*/  @!P5 IMAD R20, R17, UR11, R2 ;  /* 0x0000000b1114dc24 */ /* 0x000fc8000f8e0202 */
[----:B------:R-:W-:-:S06]  /*1e90*/  @!P5 IMAD.WIDE.U32 R20, R20, 0x8, R18 ;  /* 0x000000081414d825 */ /* 0x000fcc00078e0012 */
[----:B------:R-:W3:Y:S01]  /*1ea0*/  @!P5 LDG.E.64 R20, desc[UR8][R20.64] ;  /* 0x000000081414d981 */ /* 0x000ee2000c1e1b00 */
[----:B------:R-:W-:-:S04]  /*1eb0*/  @!P6 IMAD R26, R26, UR11, R2 ;  /* 0x0000000b1a1aec24 */ /* 0x000fc8000f8e0202 */
[----:B------:R-:W-:-:S06]  /*1ec0*/  @!P6 IMAD.WIDE.U32 R26, R26, 0x8, R18 ;  /* 0x000000081a1ae825 */ /* 0x000fcc00078e0012 */
[----:B------:R-:W4:Y:S01]  /*1ed0*/  @!P6 LDG.E.64 R26, desc[UR8][R26.64] ;  /* 0x000000081a1ae981 */ /* 0x000f22000c1e1b00 */
[----:B------:R-:W-:Y:S01]  /*1ee0*/  IADD3 R15, R15, -0x10, RZ ;  /* 0xfffffff00f0f7810 */ /* 0x000fe20007ffe0ff */
[----:B--2---:R-:W-:Y:S01]  /*1ef0*/  @!P4 FADD.FTZ R12, R12, R22 ;  /* 0x000000160c0cc221 */ /* 0x004fe20000010000 */
[----:B------:R-:W-:Y:S02]  /*1f00*/  @!P4 FADD.FTZ R13, R13, R23 ;  /* 0x000000170d0dc221 */ /* 0x000fe40000010000 */
[----:B------:R-:W-:Y:S02]  /*1f10*/  ISETP.GT.AND P4, PT, R15, 0xc, PT ;  /* 0x0000000c0f00780c */ /* 0x000fe40003f84270 */
[----:B------:R-:W-:Y:S01]  /*1f20*/  IADD3 R16, R16, 0x10, RZ ;  /* 0x0000001010107810 */ /* 0x000fe20007ffe0ff */
[----:B---3--:R-:W-:Y:S01]  /*1f30*/  @!P5 FADD.FTZ R12, R12, R20 ;  /* 0x000000140c0cd221 */ /* 0x008fe20000010000 */
[----:B------:R-:W-:-:S03]  /*1f40*/  @!P5 FADD.FTZ R13, R13, R21 ;  /* 0x000000150d0dd221 */ /* 0x000fc60000010000 */
[----:B----4-:R-:W-:Y:S01]  /*1f50*/  @!P6 FADD.FTZ R12, R12, R26 ;  /* 0x0000001a0c0ce221 */ /* 0x010fe20000010000 */
[----:B------:R-:W-:-:S05]  /*1f60*/  @!P6 FADD.FTZ R13, R13, R27 ;  /* 0x0000001b0d0de221 */ /* 0x000fca0000010000 */
[----:B------:R-:W-:Y:S05]  /*1f70*/  @P4 BRA `(.L_x_4085) ;  /* 0xfffffff800344947 */ /* 0x000fea000383ffff */
.L_x_4084:
[----:B------:R-:W-:-:S13]  /*1f80*/  ISETP.GT.AND P4, PT, R15, 0x4, PT ;  /* 0x000000040f00780c */ /* 0x000fda0003f84270 */
[----:B------:R-:W-:Y:S05]  /*1f90*/  @!P4 BRA `(.L_x_4086) ;  /* 0x0000000000ecc947 */ /* 0x000fea0003800000 */
[C---:B------:R-:W-:Y:S02]  /*1fa0*/  IADD3 R17, R16.reuse, 0x1, RZ ;  /* 0x0000000110117810 */ /* 0x040fe40007ffe0ff */
[----:B------:R-:W-:Y:S02]  /*1fb0*/  ISETP.EQ.OR P0, PT, R16, UR10, P3 ;  /* 0x0000000a10007c0c */ /* 0x000fe40009f02670 */
[----:B------:R-:W-:-:S11]  /*1fc0*/  ISETP.EQ.OR P5, PT, R17, UR10, P3 ;  /* 0x0000000a11007c0c */ /* 0x000fd60009fa2670 */
[C-C-:B------:R-:W-:Y:S02]  /*1fd0*/  @!P0 IMAD R20, R16.reuse, UR11, R2.reuse ;  /* 0x0000000b10148c24 */ /* 0x140fe4000f8e0202 */
[----:B------:R-:W-:Y:S01]  /*1fe0*/  @!P5 IMAD R26, R17, UR11, R2 ;  /* 0x0000000b111adc24 */ /* 0x000fe2000f8e0202 */
[----:B------:R-:W-:Y:S01]  /*1ff0*/  IADD3 R17, R16, 0x2, RZ ;  /* 0x0000000210117810 */ /* 0x000fe20007ffe0ff */
[----:B------:R-:W-:-:S03]  /*2000*/  @!P0 IMAD.WIDE.U32 R20, R20, 0x8, R18 ;  /* 0x0000000814148825 */ /* 0x000fc600078e0012 */
[----:B------:R-:W-:-:S03]  /*2010*/  ISETP.EQ.OR P6, PT, R17, UR10, P3 ;  /* 0x0000000a11007c0c */ /* 0x000fc60009fc2670 */
[----:B------:R-:W0:Y:S01]  /*2020*/  @!P0 LDG.E.64 R20, desc[UR8][R20.64] ;  /* 0x0000000814148981 */ /* 0x000e22000c1e1b00 */
[----:B------:R-:W-:-:S06]  /*2030*/  @!P5 IMAD.WIDE.U32 R26, R26, 0x8, R18 ;  /* 0x000000081a1ad825 */ /* 0x000fcc00078e0012 */
[----:B------:R-:W2:Y:S03]  /*2040*/  @!P5 LDG.E.64 R26, desc[UR8][R26.64] ;  /* 0x000000081a1ad981 */ /* 0x000ea6000c1e1b00 */
[----:B------:R-:W-:-:S04]  /*2050*/  @!P6 IMAD R22, R17, UR11, R2 ;  /* 0x0000000b1116ec24 */ /* 0x000fc8000f8e0202 */
[----:B------:R-:W-:-:S06]  /*2060*/  @!P6 IMAD.WIDE.U32 R22, R22, 0x8, R18 ;  /* 0x000000081616e825 */ /* 0x000fcc00078e0012 */
[----:B------:R-:W3:Y:S01]  /*2070*/  @!P6 LDG.E.64 R22, desc[UR8][R22.64] ;  /* 0x000000081616e981 */ /* 0x000ee2000c1e1b00 */
[----:B------:R-:W-:-:S04]  /*2080*/  IADD3 R17, R16, 0x3, RZ ;  /* 0x0000000310117810 */ /* 0x000fc80007ffe0ff */
[----:B------:R-:W-:Y:S02]  /*2090*/  ISETP.EQ.OR P4, PT, R17, UR10, P3 ;  /* 0x0000000a11007c0c */ /* 0x000fe40009f82670 */
[----:B------:R-:W-:Y:S01]  /*20a0*/  IADD3 R16, R16, 0x4, RZ ;  /* 0x0000000410107810 */ /* 0x000fe20007ffe0ff */
[----:B0-----:R-:W-:-:S10]  /*20b0*/  @!P0 FADD.FTZ R12, R12, R20 ;  /* 0x000000140c0c8221 */ /* 0x001fd40000010000 */
[----:B------:R-:W-:Y:S02]  /*20c0*/  @!P4 IMAD R20, R17, UR11, R2 ;  /* 0x0000000b1114cc24 */ /* 0x000fe4000f8e0202 */
[----:B------:R-:W-:Y:S02]  /*20d0*/  @!P0 FADD.FTZ R13, R13, R21 ;  /* 0x000000150d0d8221 */ /* 0x000fe40000010000 */
[----:B------:R-:W-:Y:S01]  /*20e0*/  @!P4 IMAD.WIDE.U32 R20, R20, 0x8, R18 ;  /* 0x000000081414c825 */ /* 0x000fe200078e0012 */
[----:B------:R-:W-:-:S05]  /*20f0*/  ISETP.EQ.OR P0, PT, R16, UR10, P3 ;  /* 0x0000000a10007c0c */ /* 0x000fca0009f02670 */
[----:B------:R-:W4:Y:S01]  /*2100*/  @!P4 LDG.E.64 R20, desc[UR8][R20.64] ;  /* 0x000000081414c981 */ /* 0x000f22000c1e1b00 */
[----:B--2---:R-:W-:Y:S01]  /*2110*/  @!P5 FADD.FTZ R12, R12, R26 ;  /* 0x0000001a0c0cd221 */ /* 0x004fe20000010000 */
[----:B------:R-:W-:-:S03]  /*2120*/  @!P5 FADD.FTZ R13, R13, R27 ;  /* 0x0000001b0d0dd221 */ /* 0x000fc60000010000 */
[----:B---3--:R-:W-:-:S03]  /*2130*/  @!P6 FADD.FTZ R12, R12, R22 ;  /* 0x000000160c0ce221 */ /* 0x008fc60000010000 */
[----:B------:R-:W-:Y:S02]  /*2140*/  @!P0 IMAD R22, R16, UR11, R2 ;  /* 0x0000000b10168c24 */ /* 0x000fe4000f8e0202 */
[----:B------:R-:W-:Y:S02]  /*2150*/  @!P6 FADD.FTZ R13, R13, R23 ;  /* 0x000000170d0de221 */ /* 0x000fe40000010000 */
[----:B------:R-:W-:-:S06]  /*2160*/  @!P0 IMAD.WIDE.U32 R22, R22, 0x8, R18 ;  /* 0x0000000816168825 */ /* 0x000fcc00078e0012 */
[----:B------:R-:W2:Y:S01]  /*2170*/  @!P0 LDG.E.64 R22, desc[UR8][R22.64] ;  /* 0x0000000816168981 */ /* 0x000ea2000c1e1b00 */
[----:B------:R-:W-:-:S04]  /*2180*/  IADD3 R17, R16, 0x1, RZ ;  /* 0x0000000110117810 */ /* 0x000fc80007ffe0ff */
[----:B------:R-:W-:-:S13]  /*2190*/  ISETP.EQ.OR P5, PT, R17, UR10, P3 ;  /* 0x0000000a11007c0c */ /* 0x000fda0009fa2670 */
[----:B------:R-:W-:Y:S01]  /*21a0*/  @!P5 IMAD R26, R17, UR11, R2 ;  /* 0x0000000b111adc24 */ /* 0x000fe2000f8e0202 */
[----:B------:R-:W-:-:S03]  /*21b0*/  IADD3 R17, R16, 0x3, RZ ;  /* 0x0000000310117810 */ /* 0x000fc60007ffe0ff */
[----:B------:R-:W-:-:S06]  /*21c0*/  @!P5 IMAD.WIDE.U32 R26, R26, 0x8, R18 ;  /* 0x000000081a1ad825 */ /* 0x000fcc00078e0012 */
[----:B------:R-:W3:Y:S01]  /*21d0*/  @!P5 LDG.E.64 R26, desc[UR8][R26.64] ;  /* 0x000000081a1ad981 */ /* 0x000ee2000c1e1b00 */
[----:B----4-:R-:W-:Y:S01]  /*21e0*/  @!P4 FADD.FTZ R12, R12, R20 ;  /* 0x000000140c0cc221 */ /* 0x010fe20000010000 */
[----:B------:R-:W-:Y:S01]  /*21f0*/  IADD3 R20, R16, 0x2, RZ ;  /* 0x0000000210147810 */ /* 0x000fe20007ffe0ff */
[----:B------:R-:W-:-:S03]  /*2200*/  @!P4 FADD.FTZ R13, R13, R21 ;  /* 0x000000150d0dc221 */ /* 0x000fc60000010000 */
[----:B------:R-:W-:Y:S02]  /*2210*/  ISETP.EQ.OR P6, PT, R20, UR10, P3 ;  /* 0x0000000a14007c0c */ /* 0x000fe40009fc2670 */
[----:B------:R-:W-:-:S11]  /*2220*/  ISETP.EQ.OR P4, PT, R17, UR10, P3 ;  /* 0x0000000a11007c0c */ /* 0x000fd60009f82670 */
[----:B------:R-:W-:Y:S02]  /*2230*/  @!P6 IMAD R20, R20, UR11, R2 ;  /* 0x0000000b1414ec24 */ /* 0x000fe4000f8e0202 */
[----:B--2---:R-:W-:Y:S01]  /*2240*/  @!P0 FADD.FTZ R12, R12, R22 ;  /* 0x000000160c0c8221 */ /* 0x004fe20000010000 */
[----:B------:R-:W-:Y:S02]  /*2250*/  @!P4 IMAD R22, R17, UR11, R2 ;  /* 0x0000000b1116cc24 */ /* 0x000fe4000f8e0202 */
[----:B------:R-:W-:-:S04]  /*2260*/  @!P6 IMAD.WIDE.U32 R20, R20, 0x8, R18 ;  /* 0x000000081414e825 */ /* 0x000fc800078e0012 */
[----:B------:R-:W-:Y:S01]  /*2270*/  @!P0 FADD.FTZ R13, R13, R23 ;  /* 0x000000170d0d8221 */ /* 0x000fe20000010000 */
[----:B------:R-:W-:Y:S01]  /*2280*/  @!P4 IMAD.WIDE.U32 R22, R22, 0x8, R18 ;  /* 0x000000081616c825 */ /* 0x000fe200078e0012 */
[----:B------:R-:W2:Y:S05]  /*2290*/  @!P6 LDG.E.64 R20, desc[UR8][R20.64] ;  /* 0x000000081414e981 */ /* 0x000eaa000c1e1b00 */
[----:B------:R-:W4:Y:S01]  /*22a0*/  @!P4 LDG.E.64 R22, desc[UR8][R22.64] ;  /* 0x000000081616c981 */ /* 0x000f22000c1e1b00 */
[----:B------:R-:W-:Y:S02]  /*22b0*/  IADD3 R15, R15, -0x4, RZ ;  /* 0xfffffffc0f0f7810 */ /* 0x000fe40007ffe0ff */
[----:B------:R-:W-:-:S02]  /*22c0*/  PLOP3.LUT P0, PT, PT, PT, PT, 0x8, 0x0 ;  /* 0x000000000000781c */ /* 0x000fc40003f0e170 */
        /* <DEDUP_REMOVED lines=8> */
.L_x_4086:
[----:B------:R-:W-:-:S13]  /*2350*/  ISETP.NE.OR P0, PT, R15, RZ, P0 ;  /* 0x000000ff0f00720c */ /* 0x000fda0000705670 */
[----:B------:R-:W-:Y:S05]  /*2360*/  @!P0 BRA `(.L_x_4082) ;  /* 0x00000000007c8947 */ /* 0x000fea0003800000 */
.L_x_4083:
[C---:B------:R-:W-:Y:S02]  /*2370*/  ISETP.EQ.OR P4, PT, R16.reuse, UR10, P3 ;  /* 0x0000000a10007c0c */ /* 0x040fe40009f82670 */
[----:B------:R-:W-:-:S04]  /*2380*/  IADD3 R17, R16, 0x1, RZ ;  /* 0x0000000110117810 */ /* 0x000fc80007ffe0ff */
[----:B------:R-:W-:-:S07]  /*2390*/  ISETP.EQ.OR P5, PT, R17, UR10, P3 ;  /* 0x0000000a11007c0c */ /* 0x000fce0009fa2670 */
[----:B------:R-:W-:-:S04]  /*23a0*/  @!P4 IMAD R22, R16, UR11, R2 ;  /* 0x0000000b1016cc24 */ /* 0x000fc8000f8e0202 */
[----:B------:R-:W-:-:S06]  /*23b0*/  @!P4 IMAD.WIDE.U32 R22, R22, 0x8, R18 ;  /* 0x000000081616c825 */ /* 0x000fcc00078e0012 */
[----:B------:R-:W0:Y:S01]  /*23c0*/  @!P4 LDG.E.64 R22, desc[UR8][R22.64] ;  /* 0x000000081616c981 */ /* 0x000e22000c1e1b00 */
[----:B------:R-:W-:Y:S01]  /*23d0*/  @!P5 IMAD R20, R17, UR11, R2 ;  /* 0x0000000b1114dc24 */ /* 0x000fe2000f8e0202 */
[C---:B------:R-:W-:Y:S02]  /*23e0*/  IADD3 R17, R16.reuse, 0x2, RZ ;  /* 0x0000000210117810 */ /* 0x040fe40007ffe0ff */
[----:B------:R-:W-:Y:S01]  /*23f0*/  IADD3 R26, R16, 0x3, RZ ;  /* 0x00000003101a7810 */ /* 0x000fe20007ffe0ff */
[----:B------:R-:W-:Y:S01]  /*2400*/  @!P5 IMAD.WIDE.U32 R20, R20, 0x8, R18 ;  /* 0x000000081414d825 */ /* 0x000fe200078e0012 */
[----:B------:R-:W-:Y:S02]  /*2410*/  ISETP.EQ.OR P6, PT, R17, UR10, P3 ;  /* 0x0000000a11007c0c */ /* 0x000fe40009fc2670 */
[----:B------:R-:W-:-:S03]  /*2420*/  ISETP.EQ.OR P0, PT, R26, UR10, P3 ;  /* 0x0000000a1a007c0c */ /* 0x000fc60009f02670 */
[----:B------:R-:W2:Y:S10]  /*2430*/  @!P5 LDG.E.64 R20, desc[UR8][R20.64] ;  /* 0x000000081414d981 */ /* 0x000eb4000c1e1b00 */
[----:B------:R-:W-:-:S04]  /*2440*/  @!P0 IMAD R26, R26, UR11, R2 ;  /* 0x0000000b1a1a8c24 */ /* 0x000fc8000f8e0202 */
[----:B------:R-:W-:-:S06]  /*2450*/  @!P0 IMAD.WIDE.U32 R26, R26, 0x8, R18 ;  /* 0x000000081a1a8825 */ /* 0x000fcc00078e0012 */
[----:B------:R-:W3:Y:S01]  /*2460*/  @!P0 LDG.E.64 R26, desc[UR8][R26.64] ;  /* 0x000000081a1a8981 */ /* 0x000ee2000c1e1b00 */
[----:B0-----:R-:W-:Y:S01]  /*2470*/  @!P4 FADD.FTZ R12, R12, R22 ;  /* 0x000000160c0cc221 */ /* 0x001fe20000010000 */
[----:B------:R-:W-:Y:S02]  /*2480*/  @!P6 IMAD R22, R17, UR11, R2 ;  /* 0x0000000b1116ec24 */ /* 0x000fe4000f8e0202 */
[----:B------:R-:W-:Y:S02]  /*2490*/  @!P4 FADD.FTZ R13, R13, R23 ;  /* 0x000000170d0dc221 */ /* 0x000fe40000010000 */
[----:B------:R-:W-:-:S06]  /*24a0*/  @!P6 IMAD.WIDE.U32 R22, R22, 0x8, R18 ;  /* 0x000000081616e825 */ /* 0x000fcc00078e0012 */
[----:B------:R-:W4:Y:S01]  /*24b0*/  @!P6 LDG.E.64 R22, desc[UR8][R22.64] ;  /* 0x000000081616e981 */ /* 0x000f22000c1e1b00 */
[----:B------:R-:W-:Y:S01]  /*24c0*/  IADD3 R15, R15, -0x4, RZ ;  /* 0xfffffffc0f0f7810 */ /* 0x000fe20007ffe0ff */
[----:B--2---:R-:W-:-:S03]  /*24d0*/  @!P5 FADD.FTZ R12, R12, R20 ;  /* 0x000000140c0cd221 */ /* 0x004fc60000010000 */
[----:B------:R-:W-:Y:S01]  /*24e0*/  ISETP.NE.AND P4, PT, R15, RZ, PT ;  /* 0x000000ff0f00720c */ /* 0x000fe20003f85270 */
[----:B------:R-:W-:Y:S01]  /*24f0*/  @!P5 FADD.FTZ R13, R13, R21 ;  /* 0x000000150d0dd221 */ /* 0x000fe20000010000 */
[----:B------:R-:W-:Y:S01]  /*2500*/  IADD3 R16, R16, 0x4, RZ ;  /* 0x0000000410107810 */ /* 0x000fe20007ffe0ff */
[----:B----4-:R-:W-:Y:S02]  /*2510*/  @!P6 FADD.FTZ R12, R12, R22 ;  /* 0x000000160c0ce221 */ /* 0x010fe40000010000 */
[----:B------:R-:W-:Y:S02]  /*2520*/  @!P6 FADD.FTZ R13, R13, R23 ;  /* 0x000000170d0de221 */ /* 0x000fe40000010000 */
[----:B---3--:R-:W-:Y:S02]  /*2530*/  @!P0 FADD.FTZ R12, R12, R26 ;  /* 0x0000001a0c0c8221 */ /* 0x008fe40000010000 */
[----:B------:R-:W-:-:S04]  /*2540*/  @!P0 FADD.FTZ R13, R13, R27 ;  /* 0x0000001b0d0d8221 */ /* 0x000fc80000010000 */
[----:B------:R-:W-:Y:S05]  /*2550*/  @P4 BRA `(.L_x_4083) ;  /* 0xfffffffc00844947 */ /* 0x000fea000383ffff */
.L_x_4082:
        /* <DEDUP_REMOVED lines=11> */
.L_x_4088:
[----:B------:R-:W-:Y:S05]  /*2610*/  BSYNC B0 ;  /* 0x0000000000007941 */ /* 0x000fea0003800000 */
.L_x_4087:
        /* <DEDUP_REMOVED lines=16> */
.L_x_4079:
[----:B------:R-:W1:Y:S01]  /*2720*/  S2R R27, SR_TID.X ;  /* 0x00000000001b7919 */ /* 0x000e620000002100 */
[----:B------:R-:W-:Y:S01]  /*2730*/  ULDC.64 UR6, c[0x0][0x218] ;  /* 0x0000860000067ab9 */ /* 0x000fe20000000a00 */
[----:B------:R-:W-:Y:S01]  /*2740*/  MOV R18, UR13 ;  /* 0x0000000d00127c02 */ /* 0x000fe20008000f00 */
[----:B------:R-:W-:Y:S01]  /*2750*/  ULDC UR14, c[0x0][0x2a4] ;  /* 0x0000a900000e7ab9 */ /* 0x000fe20000000800 */
[----:B------:R-:W-:Y:S01]  /*2760*/  ISETP.EQ.U32.AND P4, PT, RZ, UR6, PT ;  /* 0x00000006ff007c0c */ /* 0x000fe2000bf82070 */
[----:B------:R-:W-:Y:S01]  /*2770*/  UMOV UR6, 0x400 ;  /* 0x0000040000067882 */ /* 0x000fe20000000000 */
[C---:B------:R-:W-:Y:S01]  /*2780*/  SHF.L.U64.HI R17, R4.reuse, 0x1, R5 ;  /* 0x0000000104117819 */ /* 0x040fe20000010205 */
[----:B------:R-:W-:Y:S01]  /*2790*/  ULDC.64 UR16, c[0x0][0x228] ;  /* 0x00008a0000107ab9 */ /* 0x000fe20000000a00 */
[----:B------:R-:W-:Y:S01]  /*27a0*/  SHF.L.U32 R16, R4, 0x1, RZ ;  /* 0x0000000104107819 */ /* 0x000fe200000006ff */
[----:B------:R-:W-:Y:S01]  /*27b0*/  ULDC.64 UR18, c[0x0][0x230] ;  /* 0x00008c0000127ab9 */ /* 0x000fe20000000a00 */
[----:B-1----:R-:W-:-:S04]  /*27c0*/  LOP3.LUT P0, RZ, R27, UR10, RZ, 0xfc, !PT ;  /* 0x0000000a1bff7c12 */ /* 0x002fc8000f80fcff */
[----:B------:R-:W-:Y:S01]  /*27d0*/  ISETP.EQ.OR.EX P0, PT, RZ, UR7, P0, P4 ;  /* 0x00000007ff007c0c */ /* 0x000fe20008702740 */
[----:B------:R-:W1:-:S12]  /*27e0*/  S2UR UR7, SR_CgaCtaId ;  /* 0x00000000000779c3 */ /* 0x000e580000008800 */
[----:B------:R-:W2:Y:S01]  /*27f0*/  @!P0 LDC.64 R14, c[0x0][0x218] ;  /* 0x00008600ff0e8b82 */ /* 0x000ea20000000a00 */
[----:B------:R-:W-:Y:S01]  /*2800*/  @!P0 FMUL.FTZ R19, R13, UR14 ;  /* 0x0000000e0d138c20 */ /* 0x000fe20008410000 */
[----:B-1----:R-:W-:-:S09]  /*2810*/  ULEA UR6, UR7, UR6, 0x18 ;  /* 0x0000000607067291 */ /* 0x002fd2000f8ec03f */
[----:B------:R0:W-:Y:S01]  /*2820*/  @!P3 STS.64 [UR6+0x98], R12 ;  /* 0x0000980cff00b988 */ /* 0x0001e20008000a06 */
[----:B--2---:R-:W-:-:S04]  /*2830*/  @!P0 IMAD.WIDE R4, R18, 0x8, R14 ;  /* 0x0000000812048825 */ /* 0x004fc800078e020e */
[----:B------:R-:W-:Y:S01]  /*2840*/  @!P0 FMUL.FTZ R18, R12, UR14 ;  /* 0x0000000e0c128c20 */ /* 0x000fe20008410000 */
[C---:B------:R-:W-:Y:S02]  /*2850*/  IADD3 R14, P4, R16.reuse, UR16, RZ ;  /* 0x00000010100e7c10 */ /* 0x040fe4000ff9e0ff */
[----:B------:R-:W-:Y:S02]  /*2860*/  IADD3 R16, P5, R16, UR18, RZ ;  /* 0x0000001210107c10 */ /* 0x000fe4000ffbe0ff */
[----:B------:R1:W-:Y:S01]  /*2870*/  @!P0 STG.E.64 desc[UR8][R4.64], R18 ;  /* 0x0000001204008986 */ /* 0x0003e2000c101b08 */
[C---:B------:R-:W-:Y:S01]  /*2880*/  IADD3.X R15, R17.reuse, UR17, RZ, P4, !PT ;  /* 0x00000011110f7c10 */ /* 0x040fe2000a7fe4ff */
[----:B------:R-:W-:Y:S01]  /*2890*/  HADD2.F32 R21, -RZ, R25.H0_H0 ;  /* 0x20000019ff157230 */ /* 0x000fe20000004100 */
[----:B------:R-:W-:Y:S01]  /*28a0*/  IADD3.X R17, R17, UR19, RZ, P5, !PT ;  /* 0x0000001311117c10 */ /* 0x000fe2000affe4ff */
[----:B------:R-:W-:Y:S01]  /*28b0*/  BAR.SYNC.DEFER_BLOCKING 0x0 ;  /* 0x0000000000007b1d */ /* 0x000fe20000010000 */
[----:B0-----:R-:W-:Y:S01]  /*28c0*/  HADD2.F32 R12, -RZ, R10.H0_H0 ;  /* 0x2000000aff0c7230 */ /* 0x001fe20000004100 */
[----:B------:R-:W-:-:S04]  /*28d0*/  ISETP.NE.AND P6, PT, RZ, UR12, PT ;  /* 0x0000000cff007c0c */ /* 0x000fc8000bfc5270 */
[----:B------:R-:W-:Y:S01]  /*28e0*/  ULDC.64 UR16, c[0x0][0x278] ;  /* 0x00009e0000107ab9 */ /* 0x000fe20000000a00 */
[----:B------:R-:W2:Y:S04]  /*28f0*/  LDG.E.U16 R13, desc[UR8][R16.64] ;  /* 0x00000008100d7981 */ /* 0x000ea8000c1e1500 */
[----:B-1----:R-:W3:Y:S04]  /*2900*/  LDG.E.U16 R19, desc[UR8][R14.64] ;  /* 0x000000080e137981 */ /* 0x002ee8000c1e1500 */
[----:B------:R-:W4:Y:S04]  /*2910*/  LDG.E.U16 R18, desc[UR8][R14.64+0x2] ;  /* 0x000002080e127981 */ /* 0x000f28000c1e1500 */
[----:B------:R0:W5:Y:S04]  /*2920*/  LDG.E.U16 R20, desc[UR8][R16.64+0x2] ;  /* 0x0000020810147981 */ /* 0x000168000c1e1500 */
[----:B------:R-:W1:Y:S02]  /*2930*/  LDS.64 R4, [UR6+0x98] ;  /* 0x00009806ff047984 */ /* 0x000e640008000a00 */
[----:B-1----:R-:W-:-:S04]  /*2940*/  FMUL.FTZ R26, R4, UR14 ;  /* 0x0000000e041a7c20 */ /* 0x002fc80008410000 */
[----:B------:R-:W-:-:S04]  /*2950*/  FMUL.FTZ R22, R26, R26 ;  /* 0x0000001a1a167220 */ /* 0x000fc80000410000 */
[----:B------:R-:W-:-:S05]  /*2960*/  FFMA.FTZ R22, R5, UR14, -R22 ;  /* 0x0000000e05167c23 */ /* 0x000fca0008010816 */
[----:B------:R-:W-:-:S13]  /*2970*/  FSETP.GTU.FTZ.AND P0, PT, R22, RZ, PT ;  /* 0x000000ff1600720b */ /* 0x000fda0003f1c000 */
[----:B------:R-:W-:Y:S01]  /*2980*/  VOTEU.ANY UP0, P0 ;  /* 0x00000000003f7886 */ /* 0x000fe20000000100 */
[----:B------:R-:W-:-:S04]  /*2990*/  PLOP3.LUT P0, PT, PT, PT, UP0, 0x80, 0x0 ;  /* 0x000000000000781c */ /* 0x000fc80003f0f008 */
[----:B------:R-:W-:-:S09]  /*29a0*/  @UP0 ULDC UR6, c[0x0][0x238] ;  /* 0x00008e0000060ab9 */ /* 0x000fd20000000800 */
[----:B------:R-:W-:-:S06]  /*29b0*/  @P0 FADD.FTZ R22, R22, UR6 ;  /* 0x0000000616160e21 */ /* 0x000fcc0008010000 */
[----:B------:R-:W1:Y:S01]  /*29c0*/  @P0 MUFU.RSQ R22, R22 ;  /* 0x0000001600160308 */ /* 0x000e620000001400 */
[----:B0-----:R-:W-:Y:S02]  /*29d0*/  HADD2.F32 R17, -RZ, R30.H0_H0 ;  /* 0x2000001eff117230 */ /* 0x001fe40000004100 */
[----:B------:R-:W-:Y:S02]  /*29e0*/  HADD2.F32 R16, -RZ, R28.H0_H0 ;  /* 0x2000001cff107230 */ /* 0x000fe40000004100 */
[----:B------:R-:W-:Y:S02]  /*29f0*/  HADD2.F32 R15, -RZ, R29.H0_H0 ;  /* 0x2000001dff0f7230 */ /* 0x000fe40000004100 */
[----:B------:R-:W-:Y:S02]  /*2a00*/  HADD2.F32 R14, -RZ, R24.H0_H0 ;  /* 0x20000018ff0e7230 */ /* 0x000fe40000004100 */
[----:B------:R-:W-:Y:S01]  /*2a10*/  HADD2.F32 R5, -RZ, R11.H0_H0 ;  /* 0x2000000bff057230 */ /* 0x000fe20000004100 */
[----:B-1----:R-:W-:Y:S01]  /*2a20*/  @P0 R2UR UR7, R22 ;  /* 0x00000000160702ca */ /* 0x002fe200000e0000 */
[--C-:B------:R-:W-:Y:S01]  /*2a30*/  FADD.FTZ R17, R17, -R26.reuse ;  /* 0x8000001a11117221 */ /* 0x100fe20000010000 */
[--C-:B------:R-:W-:Y:S01]  /*2a40*/  FADD.FTZ R16, R16, -R26.reuse ;  /* 0x8000001a10107221 */ /* 0x100fe20000010000 */
[--C-:B------:R-:W-:Y:S01]  /*2a50*/  FADD.FTZ R15, R15, -R26.reuse ;  /* 0x8000001a0f0f7221 */ /* 0x100fe20000010000 */
[--C-:B------:R-:W-:Y:S01]  /*2a60*/  FADD.FTZ R14, R14, -R26.reuse ;  /* 0x8000001a0e0e7221 */ /* 0x100fe20000010000 */
[--C-:B------:R-:W-:Y:S01]  /*2a70*/  FADD.FTZ R12, R12, -R26.reuse ;  /* 0x8000001a0c0c7221 */ /* 0x100fe20000010000 */
[----:B------:R-:W-:Y:S01]  /*2a80*/  FADD.FTZ R5, R5, -R26 ;  /* 0x8000001a05057221 */ /* 0x000fe20000010000 */
[----:B------:R-:W-:Y:S01]  /*2a90*/  UMOV UR6, 0x3f800000 ;  /* 0x3f80000000067882 */ /* 0x000fe20000000000 */
[----:B------:R-:W-:-:S05]  /*2aa0*/  HADD2.F32 R30, -RZ, R30.H1_H1 ;  /* 0x3000001eff1e7230 */ /* 0x000fca0000004100 */
[----:B------:R-:W-:Y:S02]  /*2ab0*/  @UP0 UMOV UR6, UR7 ;  /* 0x0000000700060c82 */ /* 0x000fe40008000000 */
[----:B------:R-:W-:Y:S01]  /*2ac0*/  FMUL.FTZ R17, R17, UR6 ;  /* 0x0000000611117c20 */ /* 0x000fe20008410000 */
[----:B------:R-:W-:Y:S01]  /*2ad0*/  FMUL.FTZ R16, R16, UR6 ;  /* 0x0000000610107c20 */ /* 0x000fe20008410000 */
[----:B------:R-:W-:Y:S01]  /*2ae0*/  FMUL.FTZ R15, R15, UR6 ;  /* 0x000000060f0f7c20 */ /* 0x000fe20008410000 */
[----:B------:R-:W-:Y:S01]  /*2af0*/  FMUL.FTZ R14, R14, UR6 ;  /* 0x000000060e0e7c20 */ /* 0x000fe20008410000 */
[----:B------:R-:W-:Y:S01]  /*2b00*/  FMUL.FTZ R12, R12, UR6 ;  /* 0x000000060c0c7c20 */ /* 0x000fe20008410000 */
[----:B------:R-:W-:Y:S01]  /*2b10*/  FMUL.FTZ R5, R5, UR6 ;  /* 0x0000000605057c20 */ /* 0x000fe20008410000 */
[----:B------:R-:W-:Y:S01]  /*2b20*/  HADD2.F32 R28, -RZ, R28.H1_H1 ;  /* 0x3000001cff1c7230 */ /* 0x000fe20000004100 */
[----:B------:R-:W-:Y:S01]  /*2b30*/  ISETP.GE.U32.AND P0, PT, R36, UR16, PT ;  /* 0x0000001024007c0c */ /* 0x000fe2000bf06070 */
[----:B------:R-:W-:-:S02]  /*2b40*/  HADD2.F32 R22, -RZ, R24.H1_H1 ;  /* 0x30000018ff167230 */ /* 0x000fc40000004100 */
[--C-:B------:R-:W-:Y:S01]  /*2b50*/  FADD.FTZ R30, R30, -R26.reuse ;  /* 0x8000001a1e1e7221 */ /* 0x100fe20000010000 */
[----:B------:R-:W-:Y:S02]  /*2b60*/  HADD2.F32 R23, -RZ, R25.H1_H1 ;  /* 0x30000019ff177230 */ /* 0x000fe40000004100 */
[----:B------:R-:W-:Y:S02]  /*2b70*/  HADD2.F32 R24, -RZ, R10.H1_H1 ;  /* 0x3000000aff187230 */ /* 0x000fe40000004100 */
[----:B------:R-:W-:Y:S02]  /*2b80*/  HADD2.F32 R25, -RZ, R11.H1_H1 ;  /* 0x3000000bff197230 */ /* 0x000fe40000004100 */
[--C-:B------:R-:W-:Y:S02]  /*2b90*/  HADD2.F32 R10, -RZ, R3.reuse.H1_H1 ;  /* 0x30000003ff0a7230 */ /* 0x100fe40000004100 */
[--C-:B------:R-:W-:Y:S01]  /*2ba0*/  FADD.FTZ R28, R28, -R26.reuse ;  /* 0x8000001a1c1c7221 */ /* 0x100fe20000010000 */
[----:B------:R-:W-:Y:S01]  /*2bb0*/  FMUL.FTZ R30, R30, UR6 ;  /* 0x000000061e1e7c20 */ /* 0x000fe20008410000 */
[--C-:B------:R-:W-:Y:S01]  /*2bc0*/  FADD.FTZ R22, R22, -R26.reuse ;  /* 0x8000001a16167221 */ /* 0x100fe20000010000 */
[--C-:B------:R-:W-:Y:S01]  /*2bd0*/  FADD.FTZ R23, R23, -R26.reuse ;  /* 0x8000001a17177221 */ /* 0x100fe20000010000 */
[--C-:B------:R-:W-:Y:S01]  /*2be0*/  FADD.FTZ R24, R24, -R26.reuse ;  /* 0x8000001a18187221 */ /* 0x100fe20000010000 */
[--C-:B------:R-:W-:Y:S01]  /*2bf0*/  FADD.FTZ R25, R25, -R26.reuse ;  /* 0x8000001a19197221 */ /* 0x100fe20000010000 */
[----:B------:R-:W-:Y:S01]  /*2c00*/  FMUL.FTZ R28, R28, UR6 ;  /* 0x000000061c1c7c20 */ /* 0x000fe20008410000 */
[----:B--2---:R-:W-:Y:S01]  /*2c10*/  SHF.L.U32 R4, R13, 0x10, RZ ;  /* 0x000000100d047819 */ /* 0x004fe200000006ff */
[----:B------:R-:W-:Y:S01]  /*2c20*/  FADD.FTZ R13, R21, -R26 ;  /* 0x8000001a150d7221 */ /* 0x000fe20000010000 */
[----:B------:R-:W-:Y:S01]  /*2c30*/  HADD2.F32 R21, -RZ, R3.H0_H0 ;  /* 0x20000003ff157230 */ /* 0x000fe20000004100 */
[----:B---3--:R-:W-:-:S04]  /*2c40*/  SHF.L.U32 R19, R19, 0x10, RZ ;  /* 0x0000001013137819 */ /* 0x008fc800000006ff */
[----:B------:R-:W-:Y:S01]  /*2c50*/  FADD.FTZ R21, R21, -R26 ;  /* 0x8000001a15157221 */ /* 0x000fe20000010000 */
[----:B------:R-:W-:-:S03]  /*2c60*/  FMUL.FTZ R13, R13, UR6 ;  /* 0x000000060d0d7c20 */ /* 0x000fc60008410000 */
[----:B------:R-:W-:Y:S01]  /*2c70*/  FMUL.FTZ R21, R21, UR6 ;  /* 0x0000000615157c20 */ /* 0x000fe20008410000 */
        /* <DEDUP_REMOVED lines=8> */
[----:B------:R-:W-:Y:S01]  /*2d00*/  HADD2.F32 R21, -RZ, R29.H1_H1 ;  /* 0x3000001dff157230 */ /* 0x000fe20000004100 */
[----:B------:R-:W-:-:S02]  /*2d10*/  SHF.R.S32.HI R29, RZ, 0x1f, R36 ;  /* 0x0000001fff1d7819 */ /* 0x000fc40000011424 */
[----:B----4-:R-:W-:Y:S02]  /*2d20*/  SHF.L.U32 R3, R18, 0x10, RZ ;  /* 0x0000001012037819 */ /* 0x010fe400000006ff */
[----:B------:R-:W-:Y:S02]  /*2d30*/  ISETP.GE.AND.EX P0, PT, R29, UR17, PT, P0 ;  /* 0x000000111d007c0c */ /* 0x000fe4000bf06300 */
[----:B-----5:R-:W-:Y:S01]  /*2d40*/  SHF.L.U32 R20, R20, 0x10, RZ ;  /* 0x0000001014147819 */ /* 0x020fe200000006ff */
[--C-:B------:R-:W-:Y:S01]  /*2d50*/  FADD.FTZ R21, R21, -R26.reuse ;  /* 0x8000001a15157221 */ /* 0x100fe20000010000 */
[----:B------:R-:W-:Y:S01]  /*2d60*/  ISETP.LT.U32.AND P0, PT, R27, 0x200, !P0 ;  /* 0x000002001b00780c */ /* 0x000fe20004701070 */
[----:B------:R-:W-:Y:S02]  /*2d70*/  FADD.FTZ R26, R10, -R26 ;  /* 0x8000001a0a1a7221 */ /* 0x000fe40000010000 */
        /* <DEDUP_REMOVED lines=12> */
.L_x_4089:
[----:B------:R-:W-:Y:S04]  /*2e40*/  BSSY B0, `(.L_x_4090) ;  /* 0x000000f000007945 */ /* 0x000fe80003800000 */
[----:B------:R-:W-:Y:S05]  /*2e50*/  @P2 BRA `(.L_x_4091) ;  /* 0x0000000000342947 */ /* 0x000fea0003800000 */
[----:B------:R-:W-:Y:S01]  /*2e60*/  SHF.R.S32.HI R18, RZ, 0x1f, R0 ;  /* 0x0000001fff127819 */ /* 0x000fe20000011400 */
[----:B------:R-:W-:Y:S01]  /*2e70*/  ULDC.64 UR14, c[0x0][0x270] ;  /* 0x00009c00000e7ab9 */ /* 0x000fe20000000a00 */
[----:B------:R-:W-:Y:S02]  /*2e80*/  MOV R10, R6 ;  /* 0x00000006000a7202 */ /* 0x000fe40000000f00 */
[----:B------:R-:W-:Y:S01]  /*2e90*/  MOV R11, R9 ;  /* 0x00000009000b7202 */ /* 0x000fe20000000f00 */
[----:B------:R-:W-:Y:S01]  /*2ea0*/  IMAD R18, R18, UR14, RZ ;  /* 0x0000000e12127c24 */ /* 0x000fe2000f8e02ff */
[----:B------:R-:W-:Y:S01]  /*2eb0*/  F2FP.F16.F32.PACK_AB R17, R27, R17 ;  /* 0x000000111b11723e */ /* 0x000fe200000000ff */
[----:B------:R-:W-:-:S04]  /*2ec0*/  IMAD.WIDE.U32 R10, R0, UR14, R10 ;  /* 0x0000000e000a7c25 */ /* 0x000fc8000f8e000a */
[----:B------:R-:W-:Y:S01]  /*2ed0*/  IMAD R18, R0, UR15, R18 ;  /* 0x0000000f00127c24 */ /* 0x000fe2000f8e0212 */
[----:B------:R-:W-:-:S04]  /*2ee0*/  ULDC.64 UR14, c[0x0][0x210] ;  /* 0x00008400000e7ab9 */ /* 0x000fc80000000a00 */
[----:B------:R-:W-:Y:S02]  /*2ef0*/  IADD3 R11, R11, R18, RZ ;  /* 0x000000120b0b7210 */ /* 0x000fe40007ffe0ff */
[----:B------:R-:W-:-:S04]  /*2f00*/  LEA R18, P2, R10, UR14, 0x1 ;  /* 0x0000000e0a127c11 */ /* 0x000fc8000f8408ff */
[----:B------:R-:W-:-:S05]  /*2f10*/  LEA.HI.X R19, R10, UR15, R11, 0x1, P2 ;  /* 0x0000000f0a137c11 */ /* 0x000fca00090f0c0b */
[----:B------:R0:W-:Y:S04]  /*2f20*/  STG.E desc[UR8][R18.64], R17 ;  /* 0x0000001112007986 */ /* 0x0001e8000c101908 */
.L_x_4091:
[----:B------:R-:W-:Y:S05]  /*2f30*/  BSYNC B0 ;  /* 0x0000000000007941 */ /* 0x000fea0003800000 */
.L_x_4090:
[----:B------:R-:W-:Y:S01]  /*2f40*/  FFMA.FTZ R28, R3, R28, R20 ;  /* 0x0000001c031c7223 */ /* 0x000fe20000010014 */
[----:B------:R-:W-:Y:S06]  /*2f50*/  @!P6 BRA `(.L_x_4092) ;  /* 0x000000000028e947 */ /* 0x000fec0003800000 */
        /* <DEDUP_REMOVED lines=10> */
.L_x_4092:
        /* <DEDUP_REMOVED lines=14> */
.L_x_4094:
[----:B------:R-:W-:Y:S05]  /*30e0*/  BSYNC B0 ;  /* 0x0000000000007941 */ /* 0x000fea0003800000 */
.L_x_4093:
[----:B------:R-:W-:Y:S01]  /*30f0*/  SHF.R.S32.HI R10, RZ, 0x1f, R34 ;  /* 0x0000001fff0a7819 */ /* 0x000fe20000011422 */
[----:B------:R-:W-:Y:S01]  /*3100*/  FMUL.FTZ R22, R22, UR6 ;  /* 0x0000000616167c20 */ /* 0x000fe20008410000 */
[----:B------:R-:W-:Y:S01]  /*3110*/  ISETP.GE.U32.AND P5, PT, R34, UR16, PT ;  /* 0x0000001022007c0c */ /* 0x000fe2000bfa6070 */
[----:B------:R-:W-:Y:S01]  /*3120*/  FMUL.FTZ R24, R24, UR6 ;  /* 0x0000000618187c20 */ /* 0x000fe20008410000 */
[----:B------:R-:W-:Y:S01]  /*3130*/  ISETP.GE.U32.AND P0, PT, R33, UR16, PT ;  /* 0x0000001021007c0c */ /* 0x000fe2000bf06070 */
[----:B------:R-:W-:Y:S01]  /*3140*/  FMUL.FTZ R25, R25, UR6 ;  /* 0x0000000619197c20 */ /* 0x000fe20008410000 */
[----:B------:R-:W-:Y:S01]  /*3150*/  ISETP.GE.AND.EX P5, PT, R10, UR17, PT, P5 ;  /* 0x000000110a007c0c */ /* 0x000fe2000bfa6350 */
[----:B------:R-:W-:Y:S01]  /*3160*/  FMUL.FTZ R26, R26, UR6 ;  /* 0x000000061a1a7c20 */ /* 0x000fe20008410000 */
[----:B------:R-:W2:Y:S01]  /*3170*/  S2R R10, SR_TID.X ;  /* 0x00000000000a7919 */ /* 0x000ea20000002100 */
[----:B------:R-:W-:Y:S01]  /*3180*/  ISETP.GE.U32.AND P2, PT, R32, UR16, PT ;  /* 0x0000001020007c0c */ /* 0x000fe2000bf46070 */
[----:B-1----:R-:W-:Y:S01]  /*3190*/  FMUL.FTZ R16, R21, UR6 ;  /* 0x0000000615107c20 */ /* 0x002fe20008410000 */
[----:B------:R-:W-:Y:S01]  /*31a0*/  ISETP.GE.U32.AND P3, PT, R31, UR16, PT ;  /* 0x000000101f007c0c */ /* 0x000fe2000bf66070 */
[--C-:B------:R-:W-:Y:S01]  /*31b0*/  FFMA.FTZ R11, R3, R25, R20.reuse ;  /* 0x00000019030b7223 */ /* 0x100fe20000010014 */
[----:B------:R-:W-:Y:S01]  /*31c0*/  ISETP.GE.U32.AND P4, PT, R35, UR16, PT ;  /* 0x0000001023007c0c */ /* 0x000fe2000bf86070 */
[----:B------:R-:W-:Y:S01]  /*31d0*/  FFMA.FTZ R21, R3, R26, R20 ;  /* 0x0000001a03157223 */ /* 0x000fe20000010014 */
[----:B------:R-:W-:-:S02]  /*31e0*/  SHF.R.S32.HI R30, RZ, 0x1f, R33 ;  /* 0x0000001fff1e7819 */ /* 0x000fc40000011421 */
[----:B------:R-:W-:Y:S02]  /*31f0*/  SHF.R.S32.HI R29, RZ, 0x1f, R32 ;  /* 0x0000001fff1d7819 */ /* 0x000fe40000011420 */
[----:B------:R-:W-:Y:S02]  /*3200*/  SHF.R.S32.HI R28, RZ, 0x1f, R31 ;  /* 0x0000001fff1c7819 */ /* 0x000fe4000001141f */
[----:B------:R-:W-:Y:S02]  /*3210*/  SHF.R.S32.HI R27, RZ, 0x1f, R35 ;  /* 0x0000001fff1b7819 */ /* 0x000fe40000011423 */
[----:B------:R-:W-:Y:S02]  /*3220*/  ISETP.GE.AND.EX P0, PT, R30, UR17, PT, P0 ;  /* 0x000000111e007c0c */ /* 0x000fe4000bf06300 */
[----:B------:R-:W-:Y:S02]  /*3230*/  ISETP.GE.AND.EX P2, PT, R29, UR17, PT, P2 ;  /* 0x000000111d007c0c */ /* 0x000fe4000bf46320 */
[----:B------:R-:W-:-:S02]  /*3240*/  ISETP.GE.AND.EX P3, PT, R28, UR17, PT, P3 ;  /* 0x000000111c007c0c */ /* 0x000fc4000bf66330 */
[----:B------:R-:W-:Y:S02]  /*3250*/  ISETP.GE.AND.EX P4, PT, R27, UR17, PT, P4 ;  /* 0x000000111b007c0c */ /* 0x000fe4000bf86340 */
[C---:B--2---:R-:W-:Y:S02]  /*3260*/  ISETP.LT.U32.AND P5, PT, R10.reuse, 0x200, !P5 ;  /* 0x000002000a00780c */ /* 0x044fe40006fa1070 */
[C---:B------:R-:W-:Y:S02]  /*3270*/  ISETP.LT.U32.AND P0, PT, R10.reuse, 0x200, !P0 ;  /* 0x000002000a00780c */ /* 0x040fe40004701070 */
[C---:B------:R-:W-:Y:S02]  /*3280*/  ISETP.LT.U32.AND P2, PT, R10.reuse, 0x200, !P2 ;  /* 0x000002000a00780c */ /* 0x040fe40005741070 */
[C---:B------:R-:W-:Y:S02]  /*3290*/  ISETP.LT.U32.AND P3, PT, R10.reuse, 0x200, !P3 ;  /* 0x000002000a00780c */ /* 0x040fe40005f61070 */
[----:B------:R-:W-:Y:S01]  /*32a0*/  ISETP.LT.U32.AND P4, PT, R10, 0x200, !P4 ;  /* 0x000002000a00780c */ /* 0x000fe20006781070 */
[----:B------:R-:W-:Y:S01]  /*32b0*/  FMUL.FTZ R10, R23, UR6 ;  /* 0x00000006170a7c20 */ /* 0x000fe20008410000 */
[----:B------:R-:W-:-:S03]  /*32c0*/  FFMA.FTZ R23, R3, R22, R20 ;  /* 0x0000001603177223 */ /* 0x000fc60000010014 */
[C-C-:B------:R-:W-:Y:S01]  /*32d0*/  FFMA.FTZ R22, R3.reuse, R10, R20.reuse ;  /* 0x0000000a03167223 */ /* 0x140fe20000010014 */
[C-C-:B------:R-:W-:Y:S01]  /*32e0*/  FFMA.FTZ R10, R3.reuse, R24, R20.reuse ;  /* 0x00000018030a7223 */ /* 0x140fe20000010014 */
        /* <DEDUP_REMOVED lines=12> */
.L_x_4095:
[----:B------:R-:W-:Y:S04]  /*33b0*/  BSSY B0, `(.L_x_4096) ;  /* 0x0000010000007945 */ /* 0x000fe80003800000 */
[----:B------:R-:W-:Y:S05]  /*33c0*/  @P1 BRA `(.L_x_4097) ;  /* 0x0000000000381947 */ /* 0x000fea0003800000 */
[----:B0-----:R-:W-:Y:S01]  /*33d0*/  IADD3 R18, R0, 0x20, RZ ;  /* 0x0000002000127810 */ /* 0x001fe20007ffe0ff */
        /* <DEDUP_REMOVED lines=13> */
.L_x_4097:
[----:B------:R-:W-:Y:S05]  /*34b0*/  BSYNC B0 ;  /* 0x0000000000007941 */ /* 0x000fea0003800000 */
.L_x_4096:
[----:B------:R-:W-:Y:S05]  /*34c0*/  @!P6 BRA `(.L_x_4098) ;  /* 0x000000000028e947 */ /* 0x000fea0003800000 */
[----:B-1----:R-:W-:Y:S01]  /*34d0*/  FMUL.FTZ R3, R14, -1.4426950216293334961 ;  /* 0xbfb8aa3b0e037820 */ /* 0x002fe20000410000 */
[----:B------:R-:W-:-:S05]  /*34e0*/  FMUL.FTZ R16, R23, -1.4426950216293334961 ;  /* 0xbfb8aa3b17107820 */ /* 0x000fca0000410000 */
        /* <DEDUP_REMOVED lines=8> */
.L_x_4098:
[----:B------:R-:W-:Y:S04]  /*3570*/  BSSY B0, `(.L_x_4099) ;  /* 0x000000f000007945 */ /* 0x000fe80003800000 */
[----:B------:R-:W-:Y:S05]  /*3580*/  @!P5 BRA `(.L_x_4100) ;  /* 0x000000000034d947 */ /* 0x000fea0003800000 */
[----:B-1----:R-:W-:Y:S01]  /*3590*/  SHF.R.S32.HI R3, RZ, 0x1f, R34 ;  /* 0x0000001fff037819 */ /* 0x002fe20000011422 */
[----:B------:R-:W-:Y:S01]  /*35a0*/  ULDC.64 UR14, c[0x0][0x270] ;  /* 0x00009c00000e7ab9 */ /* 0x000fe20000000a00 */
[----:B------:R-:W-:Y:S02]  /*35b0*/  MOV R16, R6 ;  /* 0x0000000600107202 */ /* 0x000fe40000000f00 */
[----:B0-----:R-:W-:Y:S01]  /*35c0*/  MOV R17, R9 ;  /* 0x0000000900117202 */ /* 0x001fe20000000f00 */
        /* <DEDUP_REMOVED lines=9> */
.L_x_4100:
[----:B------:R-:W-:Y:S05]  /*3660*/  BSYNC B0 ;  /* 0x0000000000007941 */ /* 0x000fea0003800000 */
.L_x_4099:
[----:B------:R-:W-:Y:S05]  /*3670*/  @!P6 BRA `(.L_x_4101) ;  /* 0x000000000028e947 */ /* 0x000fea0003800000 */
[----:B-1----:R-:W-:Y:S01]  /*3680*/  FMUL.FTZ R3, R13, -1.4426950216293334961 ;  /* 0xbfb8aa3b0d037820 */ /* 0x002fe20000410000 */
[----:B------:R-:W-:-:S05]  /*3690*/  FMUL.FTZ R15, R22, -1.4426950216293334961 ;  /* 0xbfb8aa3b160f7820 */ /* 0x000fca0000410000 */
[----:B------:R-:W1:Y:S08]  /*36a0*/  MUFU.EX2 R3, R3 ;  /* 0x0000000300037308 */ /* 0x000e700000000800 */
[----:B------:R-:W3:Y:S01]  /*36b0*/  MUFU.EX2 R15, R15 ;  /* 0x0000000f000f7308 */ /* 0x000ee20000000800 */
[----:B-1----:R-:W-:-:S07]  /*36c0*/  FADD.FTZ R14, R3, 1 ;  /* 0x3f800000030e7421 */ /* 0x002fce0000010000 */
[----:B------:R-:W1:Y:S01]  /*36d0*/  MUFU.RCP R14, R14 ;  /* 0x0000000e000e7308 */ /* 0x000e620000001000 */
[----:B---3--:R-:W-:-:S07]  /*36e0*/  FADD.FTZ R16, R15, 1 ;  /* 0x3f8000000f107421 */ /* 0x008fce0000010000 */
[----:B0-----:R-:W0:Y:S01]  /*36f0*/  MUFU.RCP R17, R16 ;  /* 0x0000001000117308 */ /* 0x001e220000001000 */
[----:B-1----:R-:W-:Y:S01]  /*3700*/  FMUL.FTZ R13, R13, R14 ;  /* 0x0000000e0d0d7220 */ /* 0x002fe20000410000 */
[----:B0-----:R-:W-:-:S07]  /*3710*/  FMUL.FTZ R22, R22, R17 ;  /* 0x0000001116167220 */ /* 0x001fce0000410000 */
.L_x_4101:
[----:B------:R-:W-:Y:S04]  /*3720*/  BSSY B0, `(.L_x_4102) ;  /* 0x000000e000007945 */ /* 0x000fe80003800000 */
[----:B------:R-:W-:Y:S05]  /*3730*/  @!P0 BRA `(.L_x_4103) ;  /* 0x0000000000308947 */ /* 0x000fea0003800000 */
[----:B------:R-:W-:Y:S01]  /*3740*/  ULDC.64 UR14, c[0x0][0x270] ;  /* 0x00009c00000e7ab9 */ /* 0x000fe20000000a00 */
[----:B------:R-:W-:Y:S01]  /*3750*/  MOV R14, R6 ;  /* 0x00000006000e7202 */ /* 0x000fe20000000f00 */
[----:B------:R-:W-:Y:S01]  /*3760*/  IMAD R16, R30, UR14, RZ ;  /* 0x0000000e1e107c24 */ /* 0x000fe2000f8e02ff */
[----:B------:R-:W-:Y:S02]  /*3770*/  MOV R15, R9 ;  /* 0x00000009000f7202 */ /* 0x000fe40000000f00 */
[----:B------:R-:W-:Y:S01]  /*3780*/  F2FP.F16.F32.PACK_AB R13, R22, R13 ;  /* 0x0000000d160d723e */ /* 0x000fe200000000ff */
[C---:B-1----:R-:W-:Y:S02]  /*3790*/  IMAD R3, R33.reuse, UR15, R16 ;  /* 0x0000000f21037c24 */ /* 0x042fe4000f8e0210 */
[----:B------:R-:W-:Y:S01]  /*37a0*/  IMAD.WIDE.U32 R14, R33, UR14, R14 ;  /* 0x0000000e210e7c25 */ /* 0x000fe2000f8e000e */
[----:B------:R-:W-:Y:S02]  /*37b0*/  ULDC.64 UR14, c[0x0][0x210] ;  /* 0x00008400000e7ab9 */ /* 0x000fe40000000a00 */
[----:B------:R-:W-:-:S02]  /*37c0*/  LEA R16, P0, R14, UR14, 0x1 ;  /* 0x0000000e0e107c11 */ /* 0x000fc4000f8008ff */
[----:B------:R-:W-:-:S04]  /*37d0*/  IADD3 R3, R15, R3, RZ ;  /* 0x000000030f037210 */ /* 0x000fc80007ffe0ff */
[----:B0-----:R-:W-:-:S05]  /*37e0*/  LEA.HI.X R17, R14, UR15, R3, 0x1, P0 ;  /* 0x0000000f0e117c11 */ /* 0x001fca00080f0c03 */
[----:B------:R3:W-:Y:S02]  /*37f0*/  STG.E desc[UR8][R16.64], R13 ;  /* 0x0000000d10007986 */ /* 0x0007e4000c101908 */
.L_x_4103:
[----:B------:R-:W-:Y:S05]  /*3800*/  BSYNC B0 ;  /* 0x0000000000007941 */ /* 0x000fea0003800000 */
.L_x_4102:
[----:B------:R-:W-:Y:S05]  /*3810*/  @!P6 BRA `(.L_x_4104) ;  /* 0x000000000028e947 */ /* 0x000fea0003800000 */
[----:B-1----:R-:W-:Y:S01]  /*3820*/  FMUL.FTZ R3, R12, -1.4426950216293334961 ;  /* 0xbfb8aa3b0c037820 */ /* 0x002fe20000410000 */
[----:B------:R-:W-:-:S05]  /*3830*/  FMUL.FTZ R14, R10, -1.4426950216293334961 ;  /* 0xbfb8aa3b0a0e7820 */ /* 0x000fca0000410000 */
[----:B------:R-:W3:Y:S08]  /*3840*/  MUFU.EX2 R3, R3 ;  /* 0x0000000300037308 */ /* 0x000ef00000000800 */
[----:B------:R-:W1:Y:S01]  /*3850*/  MUFU.EX2 R14, R14 ;  /* 0x0000000e000e7308 */ /* 0x000e620000000800 */
[----:B---3--:R-:W-:-:S07]  /*3860*/  FADD.FTZ R13, R3, 1 ;  /* 0x3f800000030d7421 */ /* 0x008fce0000010000 */
[----:B------:R-:W3:Y:S01]  /*3870*/  MUFU.RCP R13, R13 ;  /* 0x0000000d000d7308 */ /* 0x000ee20000001000 */
[----:B-1----:R-:W-:-:S07]  /*3880*/  FADD.FTZ R15, R14, 1 ;  /* 0x3f8000000e0f7421 */ /* 0x002fce0000010000 */
[----:B------:R-:W1:Y:S01]  /*3890*/  MUFU.RCP R15, R15 ;  /* 0x0000000f000f7308 */ /* 0x000e620000001000 */
[----:B---3--:R-:W-:Y:S01]  /*38a0*/  FMUL.FTZ R12, R12, R13 ;  /* 0x0000000d0c0c7220 */ /* 0x008fe20000410000 */
[----:B-1----:R-:W-:-:S07]  /*38b0*/  FMUL.FTZ R10, R10, R15 ;  /* 0x0000000f0a0a7220 */ /* 0x002fce0000410000 */
.L_x_4104:
        /* <DEDUP_REMOVED lines=9> */
[----:B---3--:R-:W-:Y:S02]  /*3950*/  LEA R16, P0, R14, UR14, 0x1 ;  /* 0x0000000e0e107c11 */ /* 0x008fe4000f8008ff */
[----:B------:R-:W-:-:S04]  /*3960*/  IADD3 R3, R15, R3, RZ ;  /* 0x000000030f037210 */ /* 0x000fc80007ffe0ff */
[----:B0-----:R-:W-:Y:S02]  /*3970*/  LEA.HI.X R17, R14, UR15, R3, 0x1, P0 ;  /* 0x0000000f0e117c11 */ /* 0x001fe400080f0c03 */
[----:B------:R-:W-:-:S05]  /*3980*/  F2FP.F16.F32.PACK_AB R3, R10, R12 ;  /* 0x0000000c0a03723e */ /* 0x000fca00000000ff */
[----:B------:R4:W-:Y:S02]  /*3990*/  STG.E desc[UR8][R16.64], R3 ;  /* 0x0000000310007986 */ /* 0x0009e4000c101908 */
.L_x_4106:
[----:B------:R-:W-:Y:S05]  /*39a0*/  BSYNC B0 ;  /* 0x0000000000007941 */ /* 0x000fea0003800000 */
.L_x_4105:
[----:B------:R-:W-:Y:S05]  /*39b0*/  @!P6 BRA `(.L_x_4107) ;  /* 0x000000000028e947 */ /* 0x000fea0003800000 */
[----:B-1--4-:R-:W-:Y:S01]  /*39c0*/  FMUL.FTZ R3, R5, -1.4426950216293334961 ;  /* 0xbfb8aa3b05037820 */ /* 0x012fe20000410000 */
[----:B------:R-:W-:-:S05]  /*39d0*/  FMUL.FTZ R12, R11, -1.4426950216293334961 ;  /* 0xbfb8aa3b0b0c7820 */ /* 0x000fca0000410000 */
[----:B------:R-:W1:Y:S08]  /*39e0*/  MUFU.EX2 R3, R3 ;  /* 0x0000000300037308 */ /* 0x000e700000000800 */
[----:B------:R-:W3:Y:S01]  /*39f0*/  MUFU.EX2 R12, R12 ;  /* 0x0000000c000c7308 */ /* 0x000ee20000000800 */
[----:B-1----:R-:W-:-:S07]  /*3a00*/  FADD.FTZ R10, R3, 1 ;  /* 0x3f800000030a7421 */ /* 0x002fce0000010000 */
[----:B------:R-:W1:Y:S01]  /*3a10*/  MUFU.RCP R10, R10 ;  /* 0x0000000a000a7308 */ /* 0x000e620000001000 */
[----:B---3--:R-:W-:-:S07]  /*3a20*/  FADD.FTZ R13, R12, 1 ;  /* 0x3f8000000c0d7421 */ /* 0x008fce0000010000 */
[----:B------:R-:W3:Y:S01]  /*3a30*/  MUFU.RCP R14, R13 ;  /* 0x0000000d000e7308 */ /* 0x000ee20000001000 */
[----:B-1----:R-:W-:Y:S01]  /*3a40*/  FMUL.FTZ R5, R5, R10 ;  /* 0x0000000a05057220 */ /* 0x002fe20000410000 */
[----:B---3--:R-:W-:-:S07]  /*3a50*/  FMUL.FTZ R11, R11, R14 ;  /* 0x0000000e0b0b7220 */ /* 0x008fce0000410000 */
.L_x_4107:
[----:B------:R-:W-:Y:S04]  /*3a60*/  BSSY B0, `(.L_x_4108) ;  /* 0x000000e000007945 */ /* 0x000fe80003800000 */
[----:B------:R-:W-:Y:S05]  /*3a70*/  @!P3 BRA `(.L_x_4109) ;  /* 0x000000000030b947 */ /* 0x000fea0003800000 */
[----:B------:R-:W-:Y:S01]  /*3a80*/  ULDC.64 UR14, c[0x0][0x270] ;  /* 0x00009c00000e7ab9 */ /* 0x000fe20000000a00 */
[----:B------:R-:W-:Y:S01]  /*3a90*/  MOV R12, R6 ;  /* 0x00000006000c7202 */ /* 0x000fe20000000f00 */
[----:B------:R-:W-:Y:S01]  /*3aa0*/  IMAD R10, R28, UR14, RZ ;  /* 0x0000000e1c0a7c24 */ /* 0x000fe2000f8e02ff */
[----:B---3--:R-:W-:Y:S02]  /*3ab0*/  MOV R13, R9 ;  /* 0x00000009000d7202 */ /* 0x008fe40000000f00 */
[----:B------:R-:W-:Y:S01]  /*3ac0*/  F2FP.F16.F32.PACK_AB R5, R11, R5 ;  /* 0x000000050b05723e */ /* 0x000fe200000000ff */
[C---:B-1--4-:R-:W-:Y:S02]  /*3ad0*/  IMAD R3, R31.reuse, UR15, R10 ;  /* 0x0000000f1f037c24 */ /* 0x052fe4000f8e020a */
[----:B------:R-:W-:Y:S01]  /*3ae0*/  IMAD.WIDE.U32 R12, R31, UR14, R12 ;  /* 0x0000000e1f0c7c25 */ /* 0x000fe2000f8e000c */
[----:B------:R-:W-:Y:S02]  /*3af0*/  ULDC.64 UR14, c[0x0][0x210] ;  /* 0x00008400000e7ab9 */ /* 0x000fe40000000a00 */
[----:B------:R-:W-:-:S02]  /*3b00*/  LEA R14, P0, R12, UR14, 0x1 ;  /* 0x0000000e0c0e7c11 */ /* 0x000fc4000f8008ff */
[----:B------:R-:W-:-:S04]  /*3b10*/  IADD3 R3, R13, R3, RZ ;  /* 0x000000030d037210 */ /* 0x000fc80007ffe0ff */
[----:B------:R-:W-:-:S05]  /*3b20*/  LEA.HI.X R15, R12, UR15, R3, 0x1, P0 ;  /* 0x0000000f0c0f7c11 */ /* 0x000fca00080f0c03 */
[----:B------:R1:W-:Y:S02]  /*3b30*/  STG.E desc[UR8][R14.64], R5 ;  /* 0x000000050e007986 */ /* 0x0003e4000c101908 */
.L_x_4109:
[----:B------:R-:W-:Y:S05]  /*3b40*/  BSYNC B0 ;  /* 0x0000000000007941 */ /* 0x000fea0003800000 */
.L_x_4108:
[----:B------:R-:W-:Y:S05]  /*3b50*/  @!P6 BRA `(.L_x_4110) ;  /* 0x000000000028e947 */ /* 0x000fea0003800000 */
[----:B-1--4-:R-:W-:Y:S01]  /*3b60*/  FMUL.FTZ R3, R4, -1.4426950216293334961 ;  /* 0xbfb8aa3b04037820 */ /* 0x012fe20000410000 */
[----:B------:R-:W-:-:S05]  /*3b70*/  FMUL.FTZ R10, R21, -1.4426950216293334961 ;  /* 0xbfb8aa3b150a7820 */ /* 0x000fca0000410000 */
[----:B------:R-:W1:Y:S08]  /*3b80*/  MUFU.EX2 R3, R3 ;  /* 0x0000000300037308 */ /* 0x000e700000000800 */
[----:B------:R-:W4:Y:S01]  /*3b90*/  MUFU.EX2 R10, R10 ;  /* 0x0000000a000a7308 */ /* 0x000f220000000800 */
[----:B-1----:R-:W-:-:S07]  /*3ba0*/  FADD.FTZ R5, R3, 1 ;  /* 0x3f80000003057421 */ /* 0x002fce0000010000 */
[----:B------:R-:W1:Y:S01]  /*3bb0*/  MUFU.RCP R5, R5 ;  /* 0x0000000500057308 */ /* 0x000e620000001000 */
[----:B----4-:R-:W-:-:S07]  /*3bc0*/  FADD.FTZ R11, R10, 1 ;  /* 0x3f8000000a0b7421 */ /* 0x010fce0000010000 */
[----:B------:R-:W4:Y:S01]  /*3bd0*/  MUFU.RCP R12, R11 ;  /* 0x0000000b000c7308 */ /* 0x000f220000001000 */
[----:B-1----:R-:W-:Y:S01]  /*3be0*/  FMUL.FTZ R4, R4, R5 ;  /* 0x0000000504047220 */ /* 0x002fe20000410000 */
[----:B----4-:R-:W-:-:S07]  /*3bf0*/  FMUL.FTZ R21, R21, R12 ;  /* 0x0000000c15157220 */ /* 0x010fce0000410000 */
.L_x_4110:
[----:B------:R-:W-:Y:S04]  /*3c00*/  BSSY B0, `(.L_x_4111) ;  /* 0x000000d000007945 */ /* 0x000fe80003800000 */
[----:B------:R-:W-:Y:S05]  /*3c10*/  @!P4 BRA `(.L_x_4112) ;  /* 0x00000000002cc947 */ /* 0x000fea0003800000 */
[----:B------:R-:W-:Y:S01]  /*3c20*/  ULDC.64 UR6, c[0x0][0x270] ;  /* 0x00009c0000067ab9 */ /* 0x000fe20000000a00 */
[----:B------:R-:W-:Y:S01]  /*3c30*/  MOV R7, R9 ;  /* 0x0000000900077202 */ /* 0x000fe20000000f00 */
[----:B------:R-:W-:Y:S01]  /*3c40*/  IMAD R8, R27, UR6, RZ ;  /* 0x000000061b087c24 */ /* 0x000fe2000f8e02ff */
[----:B------:R-:W-:Y:S01]  /*3c50*/  F2FP.F16.F32.PACK_AB R21, R21, R4 ;  /* 0x000000041515723e */ /* 0x000fe200000000ff */
[----:B------:R-:W-:-:S04]  /*3c60*/  IMAD.WIDE.U32 R6, R35, UR6, R6 ;  /* 0x0000000623067c25 */ /* 0x000fc8000f8e0006 */
[----:B-1--4-:R-:W-:Y:S01]  /*3c70*/  IMAD R3, R35, UR7, R8 ;  /* 0x0000000723037c24 */ /* 0x012fe2000f8e0208 */
[----:B------:R-:W-:Y:S02]  /*3c80*/  ULDC.64 UR6, c[0x0][0x210] ;  /* 0x0000840000067ab9 */ /* 0x000fe40000000a00 */
[----:B------:R-:W-:Y:S02]  /*3c90*/  LEA R8, P0, R6, UR6, 0x1 ;  /* 0x0000000606087c11 */ /* 0x000fe4000f8008ff */
[----:B------:R-:W-:-:S04]  /*3ca0*/  IADD3 R3, R7, R3, RZ ;  /* 0x0000000307037210 */ /* 0x000fc80007ffe0ff */
[----:B------:R-:W-:-:S05]  /*3cb0*/  LEA.HI.X R9, R6, UR7, R3, 0x1, P0 ;  /* 0x0000000706097c11 */ /* 0x000fca00080f0c03 */
[----:B------:R1:W-:Y:S02]  /*3cc0*/  STG.E desc[UR8][R8.64], R21 ;  /* 0x0000001508007986 */ /* 0x0003e4000c101908 */
.L_x_4112:
[----:B------:R-:W-:Y:S05]  /*3cd0*/  BSYNC B0 ;  /* 0x0000000000007941 */ /* 0x000fea0003800000 */
.L_x_4111:
[----:B------:R-:W-:Y:S02]  /*3ce0*/  UIADD3 UR13, UR11, UR13, URZ ;  /* 0x0000000d0b0d7290 */ /* 0x000fe4000fffe03f */
[----:B------:R-:W-:Y:S02]  /*3cf0*/  UIADD3 UR4, UR4, 0x1, URZ ;  /* 0x0000000104047890 */ /* 0x000fe4000fffe03f */
[----:B------:R-:W-:-:S06]  /*3d00*/  UISETP.GE.AND UP0, UPT, UR13, UR5, UPT ;  /* 0x000000050d00728c */ /* 0x000fcc000bf06270 */
[----:B------:R-:W-:-:S13]  /*3d10*/  PLOP3.LUT P0, PT, PT, PT, UP0, 0x80, 0x0 ;  /* 0x000000000000781c */ /* 0x000fda0003f0f008 */
[----:B------:R-:W-:Y:S05]  /*3d20*/  @!P0 BRA `(.L_x_4113) ;  /* 0xffffffc400488947 */ /* 0x000fea000383ffff */
[----:B------:R-:W-:Y:S05]  /*3d30*/  EXIT ;  /* 0x000000000000794d */ /* 0x000fea0003800000 */
.L_x_4114:
        /* <DEDUP_REMOVED lines=12> */
.L_x_5269:


//--------------------- .text._Z35group_norm_nhwc_fwd_one_pass_kernelI11Fp16IOBf16WLi256ELi64ELi512EEv26Group_norm_nhwc_fwd_params --------------------------
	.section	.text._Z35group_norm_nhwc_fwd_one_pass_kernelI11Fp16IOBf16WLi256ELi64ELi512EEv26Group_norm_nhwc_fwd_params,"ax",@progbits
	.align	128
        .global         _Z35group_norm_nhwc_fwd_one_pass_kernelI11Fp16IOBf16WLi256ELi64ELi512EEv26Group_norm_nhwc_fwd_params
        .type           _Z35group_norm_nhwc_fwd_one_pass_kernelI11Fp16IOBf16WLi256ELi64ELi512EEv26Group_norm_nhwc_fwd_params,@function
        .size           _Z35group_norm_nhwc_fwd_one_pass_kernelI11Fp16IOBf16WLi256ELi64ELi512EEv26Group_norm_nhwc_fwd_params,(.L_x_5270 - _Z35group_norm_nhwc_fwd_one_pass_kernelI11Fp16IOBf16WLi256ELi64ELi512EEv26Group_norm_nhwc_fwd_params)
        .other          _Z35group_norm_nhwc_fwd_one_pass_kernelI11Fp16IOBf16WLi256ELi64ELi512EEv26Group_norm_nhwc_fwd_params,@"STO_CUDA_ENTRY STV_DEFAULT"
_Z35group_norm_nhwc_fwd_one_pass_kernelI11Fp16IOBf16WLi256ELi64ELi512EEv26Group_norm_nhwc_fwd_params:
.text._Z35group_norm_nhwc_fwd_one_pass_kernelI11Fp16IOBf16WLi256ELi64ELi512EEv26Group_norm_nhwc_fwd_params:
        /* <DEDUP_REMOVED lines=11> */
.L_x_4176:
        /* <DEDUP_REMOVED lines=516> */
.L_x_4116:
[----:B------:R-:W-:Y:S05]  /*20f0*/  BSYNC B0 ;  /* 0x0000000000007941 */ /* 0x000fea0003800000 */
.L_x_4115:
        /* <DEDUP_REMOVED lines=30> */
.L_x_4119:
[----:B0-----:R-:W2:Y:S04]  /*22e0*/  LDG.E.STRONG.GPU R23, desc[UR10][R18.64] ;  /* 0x0000000a12177981 */ /* 0x001ea8000c1ef900 */
[----:B--2---:R-:W-:Y:S01]  /*22f0*/  CCTL.IVALL ;  /* 0x00000000ff00798f */ /* 0x004fe20002000000 */
[----:B------:R-:W-:Y:S05]  /*2300*/  YIELD ;  /* 0x0000000000007946 */ /* 0x000fea0003800000 */
[----:B------:R-:W-:-:S13]  /*2310*/  ISETP.NE.AND P6, PT, R23, R48, PT ;  /* 0x000000301700720c */ /* 0x000fda0003fc5270 */
[----:B------:R-:W-:Y:S05]  /*2320*/  @P6 BRA `(.L_x_4119) ;  /* 0xfffffffc00ec6947 */ /* 0x000fea000383ffff */
.L_x_4118:
        /* <DEDUP_REMOVED lines=20> */
.L_x_4123:
        /* <DEDUP_REMOVED lines=117> */
.L_x_4122:
        /* <DEDUP_REMOVED lines=62> */
.L_x_4124:
[----:B------:R-:W-:-:S06]  /*2fa0*/  UISETP.NE.OR UP0, UPT, UR7, URZ, UP0 ;  /* 0x0000003f0700728c */ /* 0x000fcc0008705670 */
[----:B------:R-:W-:-:S13]  /*2fb0*/  PLOP3.LUT P6, PT, PT, PT, UP0, 0x80, 0x0 ;  /* 0x000000000000781c */ /* 0x000fda0003fcf008 */
[----:B------:R-:W-:Y:S05]  /*2fc0*/  @!P6 BRA `(.L_x_4120) ;  /* 0x000000000088e947 */ /* 0x000fea0003800000 */
.L_x_4121:
[----:B------:R-:W0:Y:S01]  /*2fd0*/  S2UR UR8, SR_CTAID.X ;  /* 0x00000000000879c3 */ /* 0x000e220000002500 */
[----:B------:R-:W-:Y:S01]  /*2fe0*/  NOP ;  /* 0x0000000000007918 */ /* 0x000fe20000000000 */
.L_x_4125:
        /* <DEDUP_REMOVED lines=32> */
.L_x_4120:
        /* <DEDUP_REMOVED lines=10> */
.L_x_4127:
[----:B------:R-:W-:Y:S05]  /*3290*/  BSYNC B0 ;  /* 0x0000000000007941 */ /* 0x000fea0003800000 */
.L_x_4126:
        /* <DEDUP_REMOVED lines=17> */
.L_x_4117:
        /* <DEDUP_REMOVED lines=11> */
[----:B------:R0:W-:Y:S01]  /*3460*/  @!P5 STS.64 [UR7+0x98], R16 ;  /* 0x00009810ff00d988 */ /* 0x0001e20008000a07 */
[----:B------:R-:W-:Y:S01]  /*3470*/  ISETP.NE.AND P0, PT, R18, RZ, PT ;  /* 0x000000ff1200720c */ /* 0x000fe20003f05270 */
[----:B------:R-:W-:-:S10]  /*3480*/  ULDC.64 UR12, c[0x0][0x228] ;  /* 0x00008a00000c7ab9 */ /* 0x000fd40000000a00 */
[----:B------:R-:W1:Y:S01]  /*3490*/  @!P6 LDC.64 R20, c[0x0][0x218] ;  /* 0x00008600ff14eb82 */ /* 0x000e620000000a00 */
[----:B------:R-:W-:Y:S01]  /*34a0*/  @!P6 FMUL.FTZ R19, R17, UR8 ;  /* 0x000000081113ec20 */ /* 0x000fe20008410000 */
[----:B------:R-:W-:Y:S01]  /*34b0*/  @!P6 FMUL.FTZ R18, R16, UR8 ;  /* 0x000000081012ec20 */ /* 0x000fe20008410000 */
[C---:B0-----:R-:W-:Y:S02]  /*34c0*/  SHF.L.U32 R17, R42.reuse, 0x1, RZ ;  /* 0x000000012a117819 */ /* 0x041fe400000006ff */
[----:B------:R-:W-:Y:S01]  /*34d0*/  SHF.L.U64.HI R42, R42, 0x1, R43 ;  /* 0x000000012a2a7819 */ /* 0x000fe2000001022b */
[----:B-1----:R-:W-:-:S05]  /*34e0*/  @!P6 IMAD.WIDE R22, R23, 0x8, R20 ;  /* 0x000000081716e825 */ /* 0x002fca00078e0214 */
[----:B------:R0:W-:Y:S01]  /*34f0*/  @!P6 STG.E.64 desc[UR10][R22.64], R18 ;  /* 0x000000121600e986 */ /* 0x0001e2000c101b0a */
[----:B------:R-:W-:Y:S01]  /*3500*/  BAR.SYNC.DEFER_BLOCKING 0x0 ;  /* 0x0000000000007b1d */ /* 0x000fe20000010000 */
[--C-:B------:R-:W-:Y:S02]  /*3510*/  HADD2.F32 R43, -RZ, R10.reuse.H0_H0 ;  /* 0x2000000aff2b7230 */ /* 0x100fe40000004100 */
[----:B------:R-:W-:-:S05]  /*3520*/  HADD2.F32 R44, -RZ, R10.H1_H1 ;  /* 0x3000000aff2c7230 */ /* 0x000fca0000004100 */
[----:B0-----:R-:W0:Y:S01]  /*3530*/  LDC R23, c[0x0][0x294] ;  /* 0x0000a500ff177b82 */ /* 0x001e220000000800 */
[----:B------:R-:W1:Y:S02]  /*3540*/  LDS.64 R20, [UR7+0x98] ;  /* 0x00009807ff147984 */ /* 0x000e640008000a00 */
[----:B-1----:R-:W-:-:S05]  /*3550*/  FMUL.FTZ R20, R20, UR8 ;  /* 0x0000000814147c20 */ /* 0x002fca0008410000 */
[----:B------:R-:W-:-:S13]  /*3560*/  R2UR UR7, R20 ;  /* 0x00000000140772ca */ /* 0x000fda00000e0000 */
        /* <DEDUP_REMOVED lines=9> */
[----:B------:R-:W-:Y:S02]  /*3600*/  ULDC.64 UR12, c[0x0][0x230] ;  /* 0x00008c00000c7ab9 */ /* 0x000fe40000000a00 */
[----:B------:R-:W2:Y:S04]  /*3610*/  LDG.E.U16 R22, desc[UR10][R18.64] ;  /* 0x0000000a12167981 */ /* 0x000ea8000c1e1500 */
[----:B------:R-:W3:Y:S06]  /*3620*/  LDG.E.U16 R21, desc[UR10][R18.64+0x2] ;  /* 0x0000020a12157981 */ /* 0x000eec000c1e1500 */
[----:B------:R-:W-:Y:S01]  /*3630*/  @P5 FADD.FTZ R20, R16, UR8 ;  /* 0x0000000810145e21 */ /* 0x000fe20008010000 */
[----:B------:R-:W-:Y:S01]  /*3640*/  PLOP3.LUT P5, PT, PT, PT, UP0, 0x80, 0x0 ;  /* 0x000000000000781c */ /* 0x000fe20003faf008 */
[----:B------:R-:W-:-:S12]  /*3650*/  UMOV UR8, 0x3f800000 ;  /* 0x3f80000000087882 */ /* 0x000fd80000000000 */
[----:B------:R-:W1:Y:S01]  /*3660*/  @P5 MUFU.RSQ R20, R20 ;  /* 0x0000001400145308 */ /* 0x000e620000001400 */
[----:B------:R-:W-:-:S04]  /*3670*/  IADD3 R16, P5, R17, UR12, RZ ;  /* 0x0000000c11107c10 */ /* 0x000fc8000ffbe0ff */
[----:B------:R-:W-:Y:S02]  /*3680*/  IADD3.X R17, R42, UR13, RZ, P5, !PT ;  /* 0x0000000d2a117c10 */ /* 0x000fe4000affe4ff */
[----:B------:R-:W-:-:S03]  /*3690*/  PLOP3.LUT P5, PT, PT, PT, UP0, 0x80, 0x0 ;  /* 0x000000000000781c */ /* 0x000fc60003faf008 */
[----:B------:R-:W4:Y:S04]  /*36a0*/  LDG.E.U16 R37, desc[UR10][R16.64] ;  /* 0x0000000a10257981 */ /* 0x000f28000c1e1500 */
[----:B------:R-:W5:Y:S06]  /*36b0*/  LDG.E.U16 R42, desc[UR10][R16.64+0x2] ;  /* 0x0000020a102a7981 */ /* 0x000f6c000c1e1500 */
[----:B-1----:R-:W-:-:S02]  /*36c0*/  @P5 R2UR UR8, R20 ;  /* 0x00000000140852ca */ /* 0x002fc400000e0000 */
[----:B------:R-:W1:Y:S01]  /*36d0*/  S2R R20, SR_TID.X ;  /* 0x0000000000147919 */ /* 0x000e620000002100 */
[----:B------:R-:W-:Y:S01]  /*36e0*/  ISETP.NE.AND P5, PT, RZ, UR9, PT ;  /* 0x00000009ff007c0c */ /* 0x000fe2000bfa5270 */
[----:B------:R-:W-:Y:S01]  /*36f0*/  FADD.FTZ R10, R43, -UR7 ;  /* 0x800000072b0a7e21 */ /* 0x000fe20008010000 */
[----:B------:R-:W-:-:S08]  /*3700*/  FADD.FTZ R43, R44, -UR7 ;  /* 0x800000072c2b7e21 */ /* 0x000fd00008010000 */
[----:B------:R-:W-:Y:S01]  /*3710*/  FMUL.FTZ R10, R10, UR8 ;  /* 0x000000080a0a7c20 */ /* 0x000fe20008410000 */
[----:B------:R-:W-:Y:S01]  /*3720*/  FMUL.FTZ R43, R43, UR8 ;  /* 0x000000082b2b7c20 */ /* 0x000fe20008410000 */
[----:B--2---:R-:W-:Y:S02]  /*3730*/  SHF.L.U32 R22, R22, 0x10, RZ ;  /* 0x0000001016167819 */ /* 0x004fe400000006ff */
[----:B---3--:R-:W-:Y:S02]  /*3740*/  SHF.L.U32 R21, R21, 0x10, RZ ;  /* 0x0000001015157819 */ /* 0x008fe400000006ff */
[----:B----4-:R-:W-:Y:S02]  /*3750*/  SHF.L.U32 R19, R37, 0x10, RZ ;  /* 0x0000001025137819 */ /* 0x010fe400000006ff */
[----:B-----5:R-:W-:Y:S01]  /*3760*/  SHF.L.U32 R18, R42, 0x10, RZ ;  /* 0x000000102a127819 */ /* 0x020fe200000006ff */
[--C-:B------:R-:W-:Y:S02]  /*3770*/  HADD2.F32 R42, -RZ, R11.reuse.H0_H0 ;  /* 0x2000000bff2a7230 */ /* 0x100fe40000004100 */
[----:B------:R-:W-:Y:S01]  /*3780*/  FFMA.FTZ R44, R22, R10, R19 ;  /* 0x0000000a162c7223 */ /* 0x000fe20000010013 */
[----:B------:R-:W-:-:S02]  /*3790*/  HADD2.F32 R37, -RZ, R11.H1_H1 ;  /* 0x3000000bff257230 */ /* 0x000fc40000004100 */
        /* <DEDUP_REMOVED lines=12> */
.L_x_4128:
        /* <DEDUP_REMOVED lines=15> */
.L_x_4130:
[----:B------:R-:W-:Y:S05]  /*3950*/  BSYNC B0 ;  /* 0x0000000000007941 */ /* 0x000fea0003800000 */
.L_x_4129:
        /* <DEDUP_REMOVED lines=23> */
.L_x_4131:
        /* <DEDUP_REMOVED lines=14> */
.L_x_4133:
[----:B------:R-:W-:Y:S05]  /*3bb0*/  BSYNC B0 ;  /* 0x0000000000007941 */ /* 0x000fea0003800000 */
.L_x_4132:
        /* <DEDUP_REMOVED lines=17> */
.L_x_4134:
        /* <DEDUP_REMOVED lines=14> */
.L_x_4136:
[----:B------:R-:W-:Y:S05]  /*3db0*/  BSYNC B0 ;  /* 0x0000000000007941 */ /* 0x000fea0003800000 */
.L_x_4135:
[----:B------:R-:W-:Y:S01]  /*3dc0*/  FMUL.FTZ R16, R16, UR8 ;  /* 0x0000000810107c20 */ /* 0x000fe20008410000 */
[----:B------:R-:W-:Y:S01]  /*3dd0*/  FMUL.FTZ R14, R14, UR8 ;  /* 0x000000080e0e7c20 */ /* 0x000fe20008410000 */
[--C-:B------:R-:W-:Y:S02]  /*3de0*/  HADD2.F32 R11, -RZ, R24.reuse.H0_H0 ;  /* 0x20000018ff0b7230 */ /* 0x100fe40000004100 */
[----:B------:R-:W-:Y:S02]  /*3df0*/  HADD2.F32 R24, -RZ, R24.H1_H1 ;  /* 0x30000018ff187230 */ /* 0x000fe40000004100 */
[----:B------:R-:W-:Y:S01]  /*3e00*/  FFMA.FTZ R16, R22, R16, R19 ;  /* 0x0000001016107223 */ /* 0x000fe20000010013 */
[----:B------:R-:W-:Y:S01]  /*3e10*/  FFMA.FTZ R7, R21, R14, R18 ;  /* 0x0000000e15077223 */ /* 0x000fe20000010012 */
[----:B------:R-:W-:Y:S06]  /*3e20*/  @!P5 BRA `(.L_x_4137) ;  /* 0x000000000028d947 */ /* 0x000fec0003800000 */
        /* <DEDUP_REMOVED lines=10> */
.L_x_4137:
[----:B------:R-:W-:Y:S01]  /*3ed0*/  LOP3.LUT P0, RZ, R36, 0x10, RZ, 0xc0, !PT ;  /* 0x0000001024ff7812 */ /* 0x000fe2000780c0ff */
[----:B------:R-:W-:-:S12]  /*3ee0*/  BSSY B0, `(.L_x_4138) ;  /* 0x0000010000007945 */ /* 0x000fd80003800000 */
[----:B------:R-:W-:Y:S05]  /*3ef0*/  @P0 BRA `(.L_x_4139) ;  /* 0x0000000000380947 */ /* 0x000fea0003800000 */
[----:B0-----:R-:W-:Y:S01]  /*3f00*/  IADD3 R3, R0, 0x30, RZ ;  /* 0x0000003000037810 */ /* 0x001fe20007ffe0ff */
[----:B------:R-:W-:Y:S01]  /*3f10*/  ULDC.64 UR12, c[0x0][0x270] ;  /* 0x00009c00000c7ab9 */ /* 0x000fe20000000a00 */
[----:B-1----:R-:W-:Y:S02]  /*3f20*/  MOV R4, R38 ;  /* 0x0000002600047202 */ /* 0x002fe40000000f00 */
        /* <DEDUP_REMOVED lines=11> */
.L_x_4139:
[----:B------:R-:W-:Y:S05]  /*3fe0*/  BSYNC B0 ;  /* 0x0000000000007941 */ /* 0x000fea0003800000 */
.L_x_4138:
[----:B0-2---:R-:W-:Y:S01]  /*3ff0*/  FADD.FTZ R2, R11, -UR7 ;  /* 0x800000070b027e21 */ /* 0x005fe20008010000 */
[----:B------:R-:W-:Y:S01]  /*4000*/  FADD.FTZ R3, R24, -UR7 ;  /* 0x8000000718037e21 */ /* 0x000fe20008010000 */
        /* <DEDUP_REMOVED lines=11> */
[----:B-1----:R-:W-:Y:S01]  /*40c0*/  FMUL.FTZ R5, R10, -1.4426950216293334961 ;  /* 0xbfb8aa3b0a057820 */ /* 0x002fe20000410000 */
        /* <DEDUP_REMOVED lines=9> */
.L_x_4140:
[----:B------:R-:W-:Y:S01]  /*4160*/  LOP3.LUT P0, RZ, R36, 0x20, RZ, 0xc0, !PT ;  /* 0x0000002024ff7812 */ /* 0x000fe2000780c0ff */
[----:B------:R-:W-:-:S12]  /*4170*/  BSSY B0, `(.L_x_4141) ;  /* 0x0000010000007945 */ /* 0x000fd80003800000 */
[----:B------:R-:W-:Y:S05]  /*4180*/  @P0 BRA `(.L_x_4142) ;  /* 0x0000000000380947 */ /* 0x000fea0003800000 */
[----:B------:R-:W-:Y:S01]  /*4190*/  IADD3 R3, R0, 0x40, RZ ;  /* 0x0000004000037810 */ /* 0x000fe20007ffe0ff */
        /* <DEDUP_REMOVED lines=13> */
.L_x_4142:
[----:B------:R-:W-:Y:S05]  /*4270*/  BSYNC B0 ;  /* 0x0000000000007941 */ /* 0x000fea0003800000 */
.L_x_4141:
[----:B------:R-:W-:Y:S01]  /*4280*/  FMUL.FTZ R12, R12, UR8 ;  /* 0x000000080c0c7c20 */ /* 0x000fe20008410000 */
[----:B------:R-:W-:Y:S01]  /*4290*/  FMUL.FTZ R14, R14, UR8 ;  /* 0x000000080e0e7c20 */ /* 0x000fe20008410000 */
[----:B------:R-:W-:Y:S01]  /*42a0*/  FADD.FTZ R11, R16, -UR7 ;  /* 0x80000007100b7e21 */ /* 0x000fe20008010000 */
[----:B------:R-:W-:Y:S01]  /*42b0*/  FADD.FTZ R16, R27, -UR7 ;  /* 0x800000071b107e21 */ /* 0x000fe20008010000 */
[----:B------:R-:W-:Y:S01]  /*42c0*/  FFMA.FTZ R12, R22, R12, R19 ;  /* 0x0000000c160c7223 */ /* 0x000fe20000010013 */
[----:B0-----:R-:W-:Y:S01]  /*42d0*/  FFMA.FTZ R7, R21, R14, R18 ;  /* 0x0000000e15077223 */ /* 0x001fe20000010012 */
        /* <DEDUP_REMOVED lines=11> */
.L_x_4143:
        /* <DEDUP_REMOVED lines=17> */
.L_x_4145:
[----:B------:R-:W-:Y:S05]  /*44a0*/  BSYNC B0 ;  /* 0x0000000000007941 */ /* 0x000fea0003800000 */
.L_x_4144:
[----:B------:R-:W-:Y:S01]  /*44b0*/  FMUL.FTZ R11, R11, UR8 ;  /* 0x000000080b0b7c20 */ /* 0x000fe20008410000 */
[----:B------:R-:W-:Y:S01]  /*44c0*/  FMUL.FTZ R16, R16, UR8 ;  /* 0x0000000810107c20 */ /* 0x000fe20008410000 */
[--C-:B------:R-:W-:Y:S02]  /*44d0*/  HADD2.F32 R10, -RZ, R29.reuse.H0_H0 ;  /* 0x2000001dff0a7230 */ /* 0x100fe40000004100 */
[----:B------:R-:W-:Y:S02]  /*44e0*/  HADD2.F32 R29, -RZ, R29.H1_H1 ;  /* 0x3000001dff1d7230 */ /* 0x000fe40000004100 */
[----:B------:R-:W-:Y:S01]  /*44f0*/  FFMA.FTZ R11, R22, R11, R19 ;  /* 0x0000000b160b7223 */ /* 0x000fe20000010013 */
[----:B------:R-:W-:Y:S01]  /*4500*/  FFMA.FTZ R16, R21, R16, R18 ;  /* 0x0000001015107223 */ /* 0x000fe20000010012 */
[----:B------:R-:W-:Y:S06]  /*4510*/  @!P5 BRA `(.L_x_4146) ;  /* 0x000000000028d947 */ /* 0x000fec0003800000 */
        /* <DEDUP_REMOVED lines=10> */
.L_x_4146:
[----:B------:R-:W-:Y:S01]  /*45c0*/  LOP3.LUT P0, RZ, R36, 0x100, RZ, 0xc0, !PT ;  /* 0x0000010024ff7812 */ /* 0x000fe2000780c0ff */
[----:B------:R-:W-:-:S12]  /*45d0*/  BSSY B0, `(.L_x_4147) ;  /* 0x0000010000007945 */ /* 0x000fd80003800000 */
[----:B------:R-:W-:Y:S05]  /*45e0*/  @P0 BRA `(.L_x_4148) ;  /* 0x0000000000380947 */ /* 0x000fea0003800000 */
[----:B-1----:R-:W-:Y:S01]  /*45f0*/  IADD3 R5, R0, 0x60, RZ ;  /* 0x0000006000057810 */ /* 0x002fe20007ffe0ff */
[----:B------:R-:W-:Y:S01]  /*4600*/  ULDC.64 UR12, c[0x0][0x270] ;  /* 0x00009c00000c7ab9 */ /* 0x000fe20000000a00 */
[----:B0-----:R-:W-:Y:S02]  /*4610*/  MOV R2, R38 ;  /* 0x0000002600027202 */ /* 0x001fe40000000f00 */
        /* <DEDUP_REMOVED lines=11> */
.L_x_4148:
[----:B------:R-:W-:Y:S05]  /*46d0*/  BSYNC B0 ;  /* 0x0000000000007941 */ /* 0x000fea0003800000 */
.L_x_4147:
[----:B0-----:R-:W-:Y:S01]  /*46e0*/  FADD.FTZ R2, R10, -UR7 ;  /* 0x800000070a027e21 */ /* 0x001fe20008010000 */
[----:B------:R-:W-:Y:S01]  /*46f0*/  FADD.FTZ R3, R29, -UR7 ;  /* 0x800000071d037e21 */ /* 0x000fe20008010000 */
        /* <DEDUP_REMOVED lines=10> */
[----:B-12---:R-:W-:Y:S01]  /*47a0*/  FMUL.FTZ R5, R10, -1.4426950216293334961 ;  /* 0xbfb8aa3b0a057820 */ /* 0x006fe20000410000 */
        /* <DEDUP_REMOVED lines=9> */
.L_x_4149:
[----:B------:R-:W-:Y:S01]  /*4840*/  LOP3.LUT P0, RZ, R36, 0x80, RZ, 0xc0, !PT ;  /* 0x0000008024ff7812 */ /* 0x000fe2000780c0ff */
[----:B------:R-:W-:-:S12]  /*4850*/  BSSY B0, `(.L_x_4150) ;  /* 0x0000010000007945 */ /* 0x000fd80003800000 */
[----:B------:R-:W-:Y:S05]  /*4860*/  @P0 BRA `(.L_x_4151) ;  /* 0x0000000000380947 */ /* 0x000fea0003800000 */
[----:B------:R-:W-:Y:S01]  /*4870*/  IADD3 R3, R0, 0x70, RZ ;  /* 0x0000007000037810 */ /* 0x000fe20007ffe0ff */
[----:B------:R-:W-:Y:S01]  /*4880*/  ULDC.64 UR12, c[0x0][0x270] ;  /* 0x00009c00000c7ab9 */ /* 0x000fe20000000a00 */
[----:B-12---:R-:W-:Y:S02]  /*4890*/  MOV R4, R38 ;  /* 0x0000002600047202 */ /* 0x006fe40000000f00 */
        /* <DEDUP_REMOVED lines=11> */
.L_x_4151:
[----:B------:R-:W-:Y:S05]  /*4950*/  BSYNC B0 ;  /* 0x0000000000007941 */ /* 0x000fea0003800000 */
.L_x_4150:
[----:B------:R-:W-:Y:S01]  /*4960*/  FMUL.FTZ R12, R12, UR8 ;  /* 0x000000080c0c7c20 */ /* 0x000fe20008410000 */
[----:B------:R-:W-:Y:S01]  /*4970*/  FMUL.FTZ R14, R14, UR8 ;  /* 0x000000080e0e7c20 */ /* 0x000fe20008410000 */
[--C-:B--2---:R-:W-:Y:S02]  /*4980*/  HADD2.F32 R11, -RZ, R32.reuse.H0_H0 ;  /* 0x20000020ff0b7230 */ /* 0x104fe40000004100 */
[----:B------:R-:W-:Y:S02]  /*4990*/  IMAD R16, R23, UR6, R16 ;  /* 0x0000000617107c24 */ /* 0x000fe4000f8e0210 */
[----:B------:R-:W-:Y:S01]  /*49a0*/  FFMA.FTZ R12, R22, R12, R19 ;  /* 0x0000000c160c7223 */ /* 0x000fe20000010013 */
[----:B------:R-:W-:Y:S02]  /*49b0*/  HADD2.F32 R32, -RZ, R32.H1_H1 ;  /* 0x30000020ff207230 */ /* 0x000fe40000004100 */
        /* <DEDUP_REMOVED lines=12> */
.L_x_4152:
        /* <DEDUP_REMOVED lines=17> */
.L_x_4154:
[----:B------:R-:W-:Y:S05]  /*4b90*/  BSYNC B0 ;  /* 0x0000000000007941 */ /* 0x000fea0003800000 */
.L_x_4153:
[----:B------:R-:W-:Y:S01]  /*4ba0*/  FADD.FTZ R2, R11, -UR7 ;  /* 0x800000070b027e21 */ /* 0x000fe20008010000 */
[----:B------:R-:W-:Y:S01]  /*4bb0*/  FADD.FTZ R3, R32, -UR7 ;  /* 0x8000000720037e21 */ /* 0x000fe20008010000 */
[----:B------:R-:W-:Y:S01]  /*4bc0*/  ULDC.64 UR14, c[0x0][0x278] ;  /* 0x00009e00000e7ab9 */ /* 0x000fe20000000a00 */
[----:B01----:R-:W-:Y:S01]  /*4bd0*/  IADD3 R4, R16, 0xd0, RZ ;  /* 0x000000d010047810 */ /* 0x003fe20007ffe0ff */
        /* <DEDUP_REMOVED lines=17> */
.L_x_4155:
        /* <DEDUP_REMOVED lines=17> */
.L_x_4157:
[----:B------:R-:W-:Y:S05]  /*4e00*/  BSYNC B0 ;  /* 0x0000000000007941 */ /* 0x000fea0003800000 */
.L_x_4156:
        /* <DEDUP_REMOVED lines=12> */
[----:B------:R-:W-:Y:S01]  /*4ed0*/  ISETP.GE.U32.AND P1, PT, R2, UR14, PT ;  /* 0x0000000e02007c0c */ /* 0x000fe2000bf26070 */
[----:B------:R-:W-:Y:S01]  /*4ee0*/  FADD.FTZ R16, R16, -UR7 ;  /* 0x8000000710107e21 */ /* 0x000fe20008010000 */
[----:B------:R-:W-:Y:S01]  /*4ef0*/  SHF.R.S32.HI R11, RZ, 0x1f, R4 ;  /* 0x0000001fff0b7819 */ /* 0x000fe20000011404 */
[----:B------:R-:W-:Y:S01]  /*4f00*/  FADD.FTZ R17, R17, -UR7 ;  /* 0x8000000711117e21 */ /* 0x000fe20008010000 */
[----:B------:R-:W-:Y:S01]  /*4f10*/  SHF.R.S32.HI R7, RZ, 0x1f, R3 ;  /* 0x0000001fff077819 */ /* 0x000fe20000011403 */
[----:B------:R-:W-:Y:S01]  /*4f20*/  FMUL.FTZ R5, R5, UR8 ;  /* 0x0000000805057c20 */ /* 0x000fe20008410000 */
[----:B------:R-:W-:Y:S01]  /*4f30*/  SHF.R.S32.HI R0, RZ, 0x1f, R2 ;  /* 0x0000001fff007819 */ /* 0x000fe20000011402 */
[----:B------:R-:W-:Y:S01]  /*4f40*/  FMUL.FTZ R10, R10, UR8 ;  /* 0x000000080a0a7c20 */ /* 0x000fe20008410000 */
[----:B------:R-:W-:Y:S01]  /*4f50*/  FMUL.FTZ R12, R12, UR8 ;  /* 0x000000080c0c7c20 */ /* 0x000fe20008410000 */
[----:B------:R-:W-:Y:S01]  /*4f60*/  FMUL.FTZ R14, R14, UR8 ;  /* 0x000000080e0e7c20 */ /* 0x000fe20008410000 */
[----:B------:R-:W-:Y:S01]  /*4f70*/  FMUL.FTZ R32, R16, UR8 ;  /* 0x0000000810207c20 */ /* 0x000fe20008410000 */
[----:B------:R-:W-:Y:S01]  /*4f80*/  ISETP.GE.AND.EX P6, PT, R11, UR15, PT, P6 ;  /* 0x0000000f0b007c0c */ /* 0x000fe2000bfc6360 */
[----:B------:R-:W-:Y:S01]  /*4f90*/  FMUL.FTZ R42, R17, UR8 ;  /* 0x00000008112a7c20 */ /* 0x000fe20008410000 */
[----:B------:R-:W-:Y:S01]  /*4fa0*/  ISETP.GE.AND.EX P0, PT, R7, UR15, PT, P0 ;  /* 0x0000000f07007c0c */ /* 0x000fe2000bf06300 */
[--C-:B------:R-:W-:Y:S01]  /*4fb0*/  FFMA.FTZ R24, R22, R5, R19.reuse ;  /* 0x0000000516187223 */ /* 0x100fe20000010013 */
[----:B------:R-:W-:Y:S01]  /*4fc0*/  ISETP.GE.AND.EX P1, PT, R0, UR15, PT, P1 ;  /* 0x0000000f00007c0c */ /* 0x000fe2000bf26310 */
[C-C-:B------:R-:W-:Y:S01]  /*4fd0*/  FFMA.FTZ R23, R22.reuse, R10, R19.reuse ;  /* 0x0000000a16177223 */ /* 0x140fe20000010013 */
[C-C-:B------:R-:W-:Y:S01]  /*4fe0*/  FFMA.FTZ R16, R22.reuse, R12, R19.reuse ;  /* 0x0000000c16107223 */ /* 0x140fe20000010013 */
[C-C-:B------:R-:W-:Y:S01]  /*4ff0*/  FFMA.FTZ R10, R22.reuse, R14, R19.reuse ;  /* 0x0000000e160a7223 */ /* 0x140fe20000010013 */
[C-C-:B------:R-:W-:Y:S01]  /*5000*/  FFMA.FTZ R5, R22.reuse, R32, R19.reuse ;  /* 0x0000002016057223 */ /* 0x140fe20000010013 */
[----:B------:R-:W-:Y:S01]  /*5010*/  FFMA.FTZ R19, R22, R42, R19 ;  /* 0x0000002a16137223 */ /* 0x000fe20000010013 */
[C---:B------:R-:W-:Y:S01]  /*5020*/  ISETP.GT.U32.OR P6, PT, R20.reuse, 0x1ff, P6 ;  /* 0x000001ff1400780c */ /* 0x040fe200037c4470 */
[----:B------:R-:W-:Y:S01]  /*5030*/  HADD2.F32 R14, -RZ, R34.H1_H1 ;  /* 0x30000022ff0e7230 */ /* 0x000fe20000004100 */
[C---:B------:R-:W-:Y:S01]  /*5040*/  ISETP.GT.U32.OR P0, PT, R20.reuse, 0x1ff, P0 ;  /* 0x000001ff1400780c */ /* 0x040fe20000704470 */
[----:B------:R-:W-:Y:S01]  /*5050*/  HADD2.F32 R17, -RZ, R35.H1_H1 ;  /* 0x30000023ff117230 */ /* 0x000fe20000004100 */
[----:B------:R-:W-:Y:S01]  /*5060*/  ISETP.GT.U32.OR P1, PT, R20, 0x1ff, P1 ;  /* 0x000001ff1400780c */ /* 0x000fe20000f24470 */
[----:B------:R-:W-:-:S02]  /*5070*/  HADD2.F32 R20, -RZ, R26.H1_H1 ;  /* 0x3000001aff147230 */ /* 0x000fc40000004100 */
[----:B------:R-:W-:Y:S01]  /*5080*/  FADD.FTZ R14, R14, -UR7 ;  /* 0x800000070e0e7e21 */ /* 0x000fe20008010000 */
[----:B------:R-:W-:Y:S02]  /*5090*/  HADD2.F32 R22, -RZ, R28.H1_H1 ;  /* 0x3000001cff167230 */ /* 0x000fe40000004100 */
[----:B------:R-:W-:Y:S01]  /*50a0*/  FADD.FTZ R17, R17, -UR7 ;  /* 0x8000000711117e21 */ /* 0x000fe20008010000 */
[----:B------:R-:W-:Y:S02]  /*50b0*/  HADD2.F32 R25, -RZ, R30.H1_H1 ;  /* 0x3000001eff197230 */ /* 0x000fe40000004100 */
[----:B------:R-:W-:Y:S01]  /*50c0*/  FADD.FTZ R20, R20, -UR7 ;  /* 0x8000000714147e21 */ /* 0x000fe20008010000 */
[----:B------:R-:W-:Y:S02]  /*50d0*/  HADD2.F32 R12, -RZ, R33.H1_H1 ;  /* 0x30000021ff0c7230 */ /* 0x000fe40000004100 */
        /* <DEDUP_REMOVED lines=26> */
.L_x_4158:
        /* <DEDUP_REMOVED lines=14> */
.L_x_4160:
[----:B------:R-:W-:Y:S05]  /*5360*/  BSYNC B0 ;  /* 0x0000000000007941 */ /* 0x000fea0003800000 */
.L_x_4159:
        /* <DEDUP_REMOVED lines=11> */
.L_x_4161:
        /* <DEDUP_REMOVED lines=15> */
.L_x_4163:
[----:B------:R-:W-:Y:S05]  /*5510*/  BSYNC B0 ;  /* 0x0000000000007941 */ /* 0x000fea0003800000 */
.L_x_4162:
[----:B------:R-:W-:Y:S05]  /*5520*/  @!P5 BRA `(.L_x_4164) ;  /* 0x000000000028d947 */ /* 0x000fea0003800000 */
[----:B------:R-:W-:Y:S01]  /*5530*/  FMUL.FTZ R18, R25, -1.4426950216293334961 ;  /* 0xbfb8aa3b19127820 */ /* 0x000fe20000410000 */
[----:B------:R-:W-:-:S05]  /*5540*/  FMUL.FTZ R6, R16, -1.4426950216293334961 ;  /* 0xbfb8aa3b10067820 */ /* 0x000fca0000410000 */
[----:B------:R-:W2:Y:S08]  /*5550*/  MUFU.EX2 R18, R18 ;  /* 0x0000001200127308 */ /* 0x000eb00000000800 */
[----:B------:R-:W1:Y:S01]  /*5560*/  MUFU.EX2 R6, R6 ;  /* 0x0000000600067308 */ /* 0x000e620000000800 */
[----:B--2---:R-:W-:-:S07]  /*5570*/  FADD.FTZ R20, R18, 1 ;  /* 0x3f80000012147421 */ /* 0x004fce0000010000 */
[----:B------:R-:W2:Y:S01]  /*5580*/  MUFU.RCP R20, R20 ;  /* 0x0000001400147308 */ /* 0x000ea20000001000 */
[----:B-1----:R-:W-:-:S07]  /*5590*/  FADD.FTZ R8, R6, 1 ;  /* 0x3f80000006087421 */ /* 0x002fce0000010000 */
[----:B------:R-:W1:Y:S01]  /*55a0*/  MUFU.RCP R9, R8 ;  /* 0x0000000800097308 */ /* 0x000e620000001000 */
[----:B--2---:R-:W-:Y:S01]  /*55b0*/  FMUL.FTZ R25, R25, R20 ;  /* 0x0000001419197220 */ /* 0x004fe20000410000 */
[----:B-1----:R-:W-:-:S07]  /*55c0*/  FMUL.FTZ R16, R16, R9 ;  /* 0x0000000910107220 */ /* 0x002fce0000410000 */
.L_x_4164:
[----:B------:R-:W-:Y:S04]  /*55d0*/  BSSY B0, `(.L_x_4165) ;  /* 0x000000e000007945 */ /* 0x000fe80003800000 */
[----:B------:R-:W-:Y:S05]  /*55e0*/  @P4 BRA `(.L_x_4166) ;  /* 0x0000000000304947 */ /* 0x000fea0003800000 */
[----:B------:R-:W-:Y:S01]  /*55f0*/  ULDC.64 UR12, c[0x0][0x270] ;  /* 0x00009c00000c7ab9 */ /* 0x000fe20000000a00 */
[----:B-1----:R-:W-:Y:S01]  /*5600*/  MOV R8, R38 ;  /* 0x0000002600087202 */ /* 0x002fe20000000f00 */
[----:B------:R-:W-:Y:S01]  /*5610*/  IMAD R6, R15, UR12, RZ ;  /* 0x0000000c0f067c24 */ /* 0x000fe2000f8e02ff */
[----:B------:R-:W-:Y:S02]  /*5620*/  MOV R9, R41 ;  /* 0x0000002900097202 */ /* 0x000fe40000000f00 */
[----:B------:R-:W-:Y:S01]  /*5630*/  F2FP.F16.F32.PACK_AB R25, R25, R16 ;  /* 0x000000101919723e */ /* 0x000fe200000000ff */
[----:B0-----:R-:W-:-:S04]  /*5640*/  IMAD.WIDE.U32 R20, R13, UR12, R8 ;  /* 0x0000000c0d147c25 */ /* 0x001fc8000f8e0008 */
[----:B------:R-:W-:Y:S01]  /*5650*/  IMAD R13, R13, UR13, R6 ;  /* 0x0000000d0d0d7c24 */ /* 0x000fe2000f8e0206 */
[----:B------:R-:W-:Y:S02]  /*5660*/  ULDC.64 UR12, c[0x0][0x210] ;  /* 0x00008400000c7ab9 */ /* 0x000fe40000000a00 */
[----:B------:R-:W-:Y:S02]  /*5670*/  LEA R8, P2, R20, UR12, 0x1 ;  /* 0x0000000c14087c11 */ /* 0x000fe4000f8408ff */
[----:B------:R-:W-:-:S04]  /*5680*/  IADD3 R13, R21, R13, RZ ;  /* 0x0000000d150d7210 */ /* 0x000fc80007ffe0ff */
[----:B------:R-:W-:-:S05]  /*5690*/  LEA.HI.X R9, R20, UR13, R13, 0x1, P2 ;  /* 0x0000000d14097c11 */ /* 0x000fca00090f0c0d */
[----:B------:R2:W-:Y:S02]  /*56a0*/  STG.E desc[UR10][R8.64], R25 ;  /* 0x0000001908007986 */ /* 0x0005e4000c10190a */
.L_x_4166:
[----:B------:R-:W-:Y:S05]  /*56b0*/  BSYNC B0 ;  /* 0x0000000000007941 */ /* 0x000fea0003800000 */
.L_x_4165:
        /* <DEDUP_REMOVED lines=11> */
.L_x_4167:
        /* <DEDUP_REMOVED lines=8> */
[----:B0-----:R-:W-:Y:S01]  /*57f0*/  IMAD.WIDE.U32 R20, R4, UR12, R8 ;  /* 0x0000000c04147c25 */ /* 0x001fe2000f8e0008 */
[----:B------:R-:W-:Y:S02]  /*5800*/  ULDC.64 UR12, c[0x0][0x210] ;  /* 0x00008400000c7ab9 */ /* 0x000fe40000000a00 */
[----:B------:R-:W-:-:S02]  /*5810*/  LEA R8, P2, R20, UR12, 0x1 ;  /* 0x0000000c14087c11 */ /* 0x000fc4000f8408ff */
[----:B------:R-:W-:-:S04]  /*5820*/  IADD3 R11, R21, R11, RZ ;  /* 0x0000000b150b7210 */ /* 0x000fc80007ffe0ff */
[----:B------:R-:W-:-:S05]  /*5830*/  LEA.HI.X R9, R20, UR13, R11, 0x1, P2 ;  /* 0x0000000d14097c11 */ /* 0x000fca00090f0c0b */
[----:B------:R3:W-:Y:S02]  /*5840*/  STG.E desc[UR10][R8.64], R17 ;  /* 0x0000001108007986 */ /* 0x0007e4000c10190a */
.L_x_4169:
[----:B------:R-:W-:Y:S05]  /*5850*/  BSYNC B0 ;  /* 0x0000000000007941 */ /* 0x000fea0003800000 */
.L_x_4168:
        /* <DEDUP_REMOVED lines=11> */
.L_x_4170:
        /* <DEDUP_REMOVED lines=14> */
.L_x_4172:
[----:B------:R-:W-:Y:S05]  /*59f0*/  BSYNC B0 ;  /* 0x0000000000007941 */ /* 0x000fea0003800000 */
.L_x_4171:
        /* <DEDUP_REMOVED lines=11> */
.L_x_4173:
        /* <DEDUP_REMOVED lines=13> */
.L_x_4175:
[----:B------:R-:W-:Y:S05]  /*5b80*/  BSYNC B0 ;  /* 0x0000000000007941 */ /* 0x000fea0003800000 */
.L_x_4174:
        /* <DEDUP_REMOVED lines=10> */
.L_x_4177:
        /* <DEDUP_REMOVED lines=13> */
.L_x_5270:


//--------------------- .text._Z35group_norm_nhwc_fwd_one_pass_kernelI11Fp16IOBf16WLi512ELi64ELi512EEv26Group_norm_nhwc_fwd_params --------------------------
	.section	.text._Z35group_norm_nhwc_fwd_one_pass_kernelI11Fp16IOBf16WLi512ELi64ELi512EEv26Group_norm_nhwc_fwd_params,"ax",@progbits
	.align	128
        .global         _Z35group_norm_nhwc_fwd_one_pass_kernelI11Fp16IOBf16WLi512ELi64ELi512EEv26Group_norm_nhwc_fwd_params
        .type           _Z35group_norm_nhwc_fwd_one_pass_kernelI11Fp16IOBf16WLi512ELi64ELi512EEv26Group_norm_nhwc_fwd_params,@function
        .size           _Z35group_norm_nhwc_fwd_one_pass_kernelI11Fp16IOBf16WLi512ELi64ELi512EEv26Group_norm_nhwc_fwd_params,(.L_x_5271 - _Z35group_norm_nhwc_fwd_one_pass_kernelI11Fp16IOBf16WLi512ELi64ELi512EEv26Group_norm_nhwc_fwd_params)
        .other          _Z35group_norm_nhwc_fwd_one_pass_kernelI11Fp16IOBf16WLi512ELi64ELi512EEv26Group_norm_nhwc_fwd_params,@"STO_CUDA_ENTRY STV_DEFAULT"
_Z35group_norm_nhwc_fwd_one_pass_kernelI11Fp16IOBf16WLi512ELi64ELi512EEv26Group_norm_nhwc_fwd_params:
.text._Z35group_norm_nhwc_fwd_one_pass_kernelI11Fp16IOBf16WLi512ELi64ELi512EEv26Group_norm_nhwc_fwd_params:
        /* <DEDUP_REMOVED lines=90> */
[C---:B------:R-:W-:Y:S01]  /*05a0*/  IADD3 R112, R68.reuse, 0x60, RZ ;  /* 0x0000006044707810 */ /* 0x040fe20007ffe0ff */
        /* <DEDUP_REMOVED lines=17> */
[C---:B------:R-:W-:Y:S02]  /*06c0*/  IADD3 R14, R68.reuse, 0x1c0, RZ ;  /* 0x000001c0440e7810 */ /* 0x040fe40007ffe0ff */
[----:B------:R-:W-:Y:S02]  /*06d0*/  IADD3 R102, R68, 0x90, RZ ;  /* 0x0000009044667810 */ /* 0x000fe40007ffe0ff */
[----:B------:R-:W-:-:S02]  /*06e0*/  SHF.R.S32.HI R16, RZ, 0x1f, R14 ;  /* 0x0000001fff107819 */ /* 0x000fc4000001140e */
[----:B------:R-:W-:Y:S02]  /*06f0*/  SHF.R.S32.HI R125, RZ, 0x1f, R102 ;  /* 0x0000001fff7d7819 */ /* 0x000fe40000011466 */
[C---:B------:R-:W-:Y:S02]  /*0700*/  IADD3 R95, R68.reuse, 0xa0, RZ ;  /* 0x000000a0445f7810 */ /* 0x040fe40007ffe0ff */
[----:B------:R-:W-:Y:S02]  /*0710*/  IADD3 R94, R68, 0xb0, RZ ;  /* 0x000000b0445e7810 */ /* 0x000fe40007ffe0ff */
[----:B------:R-:W-:Y:S02]  /*0720*/  @P0 LOP3.LUT R19, R19, 0x8000, RZ, 0xfc, !PT ;  /* 0x0000800013130812 */ /* 0x000fe400078efcff */
[----:B------:R-:W-:Y:S02]  /*0730*/  ISETP.LT.U32.AND P0, PT, R13, UR4, PT ;  /* 0x000000040d007c0c */ /* 0x000fe4000bf01070 */
[----:B------:R-:W-:-:S02]  /*0740*/  LOP3.LUT R19, R19, 0xffffbfff, RZ, 0xc0, !PT ;  /* 0xffffbfff13137812 */ /* 0x000fc400078ec0ff */
[----:B------:R-:W-:Y:S02]  /*0750*/  ISETP.LT.AND.EX P0, PT, R15, UR5, !P4, P0 ;  /* 0x000000050f007c0c */ /* 0x000fe4000e701300 */
[C---:B------:R-:W-:Y:S02]  /*0760*/  IADD3 R15, R68.reuse, 0x1d0, RZ ;  /* 0x000001d0440f7810 */ /* 0x040fe40007ffe0ff */
[----:B------:R-:W-:Y:S02]  /*0770*/  SHF.R.S32.HI R124, RZ, 0x1f, R95 ;  /* 0x0000001fff7c7819 */ /* 0x000fe4000001145f */
[----:B------:R-:W-:Y:S02]  /*0780*/  SHF.R.S32.HI R17, RZ, 0x1f, R15 ;  /* 0x0000001fff117819 */ /* 0x000fe4000001140f */
[C---:B------:R-:W-:Y:S02]  /*0790*/  IADD3 R93, R68.reuse, 0xc0, RZ ;  /* 0x000000c0445d7810 */ /* 0x040fe40007ffe0ff */
[----:B------:R-:W-:-:S02]  /*07a0*/  IADD3 R91, R68, 0xd0, RZ ;  /* 0x000000d0445b7810 */ /* 0x000fc40007ffe0ff */
[----:B------:R-:W-:Y:S02]  /*07b0*/  IADD3 R90, R68, 0xe0, RZ ;  /* 0x000000e0445a7810 */ /* 0x000fe40007ffe0ff */
[----:B------:R-:W-:Y:S02]  /*07c0*/  @P0 LOP3.LUT R19, R19, 0x4000, RZ, 0xfc, !PT ;  /* 0x0000400013130812 */ /* 0x000fe400078efcff */
[----:B------:R-:W-:Y:S02]  /*07d0*/  ISETP.LT.U32.AND P0, PT, R14, UR4, PT ;  /* 0x000000040e007c0c */ /* 0x000fe4000bf01070 */
[----:B------:R-:W-:Y:S02]  /*07e0*/  LOP3.LUT R19, R19, 0xffffdfff, RZ, 0xc0, !PT ;  /* 0xffffdfff13137812 */ /* 0x000fe400078ec0ff */
[----:B------:R-:W-:Y:S02]  /*07f0*/  ISETP.LT.AND.EX P0, PT, R16, UR5, !P4, P0 ;  /* 0x0000000510007c0c */ /* 0x000fe4000e701300 */
[----:B------:R-:W-:-:S02]  /*0800*/  IADD3 R16, R68, 0x1e0, RZ ;  /* 0x000001e044107810 */ /* 0x000fc40007ffe0ff */
[----:B------:R-:W-:Y:S02]  /*0810*/  IADD3 R118, R68, 0xf0, RZ ;  /* 0x000000f044767810 */ /* 0x000fe40007ffe0ff */
[----:B------:R-:W-:Y:S02]  /*0820*/  SHF.R.S32.HI R123, RZ, 0x1f, R94 ;  /* 0x0000001fff7b7819 */ /* 0x000fe4000001145e */
        /* <DEDUP_REMOVED lines=53> */
[----:B------:R-:W-:Y:S01]  /*0b80*/  LOP3.LUT R19, R19, 0xffffffef, RZ, 0xc0, !PT ;  /* 0xffffffef13137812 */ /* 0x000fe200078ec0ff */
[----:B0-----:R-:W0:Y:S01]  /*0b90*/  LDC R17, c[0x0][0x10] ;  /* 0x00000400ff117b82 */ /* 0x001e220000000800 */
        /* <DEDUP_REMOVED lines=10> */
[----:B------:R-:W-:Y:S02]  /*0c40*/  ISETP.LT.U32.AND P2, PT, R91, UR4, PT ;  /* 0x000000045b007c0c */ /* 0x000fe4000bf41070 */
[----:B------:R-:W-:Y:S02]  /*0c50*/  LOP3.LUT R19, R19, 0xfffffffd, RZ, 0xc0, !PT ;  /* 0xfffffffd13137812 */ /* 0x000fe400078ec0ff */
[----:B------:R-:W-:-:S02]  /*0c60*/  ISETP.LT.AND.EX P0, PT, R123, UR5, !P4, P0 ;  /* 0x000000057b007c0c */ /* 0x000fc4000e701300 */
[----:B------:R-:W-:Y:S02]  /*0c70*/  @P1 LOP3.LUT R19, R19, 0x2, RZ, 0xfc, !PT ;  /* 0x0000000213131812 */ /* 0x000fe400078efcff */
[----:B------:R-:W-:Y:S02]  /*0c80*/  ISETP.LT.U32.AND P1, PT, R93, UR4, PT ;  /* 0x000000045d007c0c */ /* 0x000fe4000bf21070 */
[----:B------:R-:W-:Y:S02]  /*0c90*/  ISETP.LT.AND.EX P2, PT, R121, UR5, !P4, P2 ;  /* 0x0000000579007c0c */ /* 0x000fe4000e741320 */
[----:B------:R-:W-:Y:S02]  /*0ca0*/  ISETP.LT.AND.EX P1, PT, R122, UR5, !P4, P1 ;  /* 0x000000057a007c0c */ /* 0x000fe4000e721310 */
[----:B------:R-:W-:Y:S02]  /*0cb0*/  ISETP.LT.AND.EX P4, PT, R119, UR5, !P4, P5 ;  /* 0x0000000577007c0c */ /* 0x000fe4000e781350 */
[----:B------:R-:W-:-:S11]  /*0cc0*/  MOV R18, R0 ;  /* 0x0000000000127202 */ /* 0x000fd60000000f00 */
.L_x_4286:
[----:B--2---:R-:W2:Y:S01]  /*0cd0*/  LDL R28, [R1+0x20] ;  /* 0x00002000011c7983 */ /* 0x004ea20000100800 */
[----:B-1----:R-:W1:Y:S03]  /*0ce0*/  LDC R29, c[0x0][0x288] ;  /* 0x0000a200ff1d7b82 */ /* 0x002e660000000800 */
        /* <DEDUP_REMOVED lines=16> */
[----:B------:R-:W4:Y:S08]  /*0df0*/  @P3 LDC.64 R98, c[0x0][0x220] ;  /* 0x00008800ff623b82 */ /* 0x000f300000000a00 */
        /* <DEDUP_REMOVED lines=26> */
[----:B------:R-:W-:Y:S02]  /*0fa0*/  SHF.R.S32.HI R22, RZ, 0x1f, R61 ;  /* 0x0000001fff167819 */ /* 0x000fe4000001143d */
[----:B------:R-:W-:-:S03]  /*0fb0*/  IADD3 R23, -R61, RZ, RZ ;  /* 0x000000ff3d177210 */ /* 0x000fc60007ffe1ff */
[----:B------:R-:W-:Y:S02]  /*0fc0*/  IMAD R22, R22, UR4, RZ ;  /* 0x0000000416167c24 */ /* 0x000fe4000f8e02ff */
[----:B------:R-:W-:Y:S02]  /*0fd0*/  IMAD R74, R29, R23, R18 ;  /* 0x000000171d4a7224 */ /* 0x000fe400078e0212 */
[----:B------:R-:W-:Y:S01]  /*0fe0*/  IMAD R63, R61, UR5, R22 ;  /* 0x000000053d3f7c24 */ /* 0x000fe2000f8e0216 */
[----:B------:R-:W5:Y:S02]  /*0ff0*/  LDL R29, [R1+0xc] ;  /* 0x00000c00011d7983 */ /* 0x000f640000100800 */
[----:B------:R-:W-:-:S04]  /*1000*/  LEA R74, R74, R75, 0x6 ;  /* 0x0000004b4a4a7211 */ /* 0x000fc800078e30ff */
[----:B------:R-:W-:-:S03]  /*1010*/  SHF.R.S32.HI R75, RZ, 0x1f, R74 ;  /* 0x0000001fff4b7819 */ /* 0x000fc6000001144a */
[----:B------:R-:W-:Y:S01]  /*1020*/  IMAD.WIDE.U32 R60, R61, UR4, R74 ;  /* 0x000000043d3c7c25 */ /* 0x000fe2000f8e004a */
[----:B------:R-:W-:Y:S01]  /*1030*/  SHF.R.S32.HI R41, RZ, 0x1f, R15 ;  /* 0x0000001fff297819 */ /* 0x000fe2000001140f */
[----:B------:R-:W-:Y:S02]  /*1040*/  ULDC.64 UR4, c[0x0][0x278] ;  /* 0x00009e0000047ab9 */ /* 0x000fe40000000a00 */
[----:B--2---:R-:W-:Y:S02]  /*1050*/  @P4 IMAD R22, R28, R20, RZ ;  /* 0x000000141c164224 */ /* 0x004fe400078e02ff */
[----:B------:R-:W2:Y:S01]  /*1060*/  LDL R28, [R1+0x14] ;  /* 0x00001400011c7983 */ /* 0x000ea20000100800 */
[----:B------:R-:W-:Y:S01]  /*1070*/  IADD3 R63, R61, R63, RZ ;  /* 0x0000003f3d3f7210 */ /* 0x000fe20007ffe0ff */
        /* <DEDUP_REMOVED lines=15> */
[C---:B------:R-:W-:Y:S01]  /*1170*/  @P6 LEA R42, P5, R20.reuse, R42, 0x1 ;  /* 0x0000002a142a6211 */ /* 0x040fe200078a08ff */
[----:B------:R-:W3:Y:S03]  /*1180*/  LDL R27, [R1+0x4] ;  /* 0x00000400011b7983 */ /* 0x000ee60000100800 */
        /* <DEDUP_REMOVED lines=10> */
[----:B------:R-:W2:Y:S01]  /*1230*/  @P4 LDC.64 R20, c[0x0][0x270] ;  /* 0x00009c00ff144b82 */ /* 0x000ea20000000a00 */
[----:B------:R-:W-:Y:S02]  /*1240*/  @P4 MOV R23, R63 ;  /* 0x0000003f00174202 */ /* 0x000fe40000000f00 */
[----:B------:R-:W-:-:S13]  /*1250*/  LOP3.LUT P6, RZ, R19, 0x80, RZ, 0xc0, !PT ;  /* 0x0000008013ff7812 */ /* 0x000fda00078cc0ff */
[----:B------:R-:W1:Y:S01]  /*1260*/  @P6 LDC.64 R96, c[0x0][0x220] ;  /* 0x00008800ff606b82 */ /* 0x000e620000000a00 */
[----:B--2---:R-:W-:Y:S02]  /*1270*/  @P4 IMAD R22, R28, R20, RZ ;  /* 0x000000141c164224 */ /* 0x004fe400078e02ff */
[----:B------:R-:W2:Y:S02]  /*1280*/  LDL R28, [R1+0x8] ;  /* 0x00000800011c7983 */ /* 0x000ea40000100800 */
[----:B------:R-:W-:Y:S01]  /*1290*/  @P4 IMAD R21, R115, R21, R22 ;  /* 0x0000001573154224 */ /* 0x000fe200078e0216 */
[----:B------:R-:W-:-:S05]  /*12a0*/  @P4 MOV R22, R60 ;  /* 0x0000003c00164202 */ /* 0x000fca0000000f00 */
[----:B------:R-:W-:-:S05]  /*12b0*/  @P4 IMAD.WIDE.U32 R22, R115, R20, R22 ;  /* 0x0000001473164225 */ /* 0x000fca00078e0016 */
[----:B------:R-:W-:Y:S02]  /*12c0*/  @P4 IADD3 R20, R23, R21, RZ ;  /* 0x0000001517144210 */ /* 0x000fe40007ffe0ff */
[----:B0-----:R-:W-:-:S04]  /*12d0*/  @P4 LEA R48, P5, R22, R48, 0x1 ;  /* 0x0000003016304211 */ /* 0x001fc800078a08ff */
        /* <DEDUP_REMOVED lines=24> */
[----:B------:R-:W2:Y:S01]  /*1460*/  @P4 LDC.64 R20, c[0x0][0x270] ;  /* 0x00009c00ff144b82 */ /* 0x000ea20000000a00 */
[----:B------:R-:W-:Y:S02]  /*1470*/  @P4 MOV R23, R63 ;  /* 0x0000003f00174202 */ /* 0x000fe40000000f00 */
[----:B------:R-:W-:-:S13]  /*1480*/  LOP3.LUT P6, RZ, R19, 0x10, RZ, 0xc0, !PT ;  /* 0x0000001013ff7812 */ /* 0x000fda00078cc0ff */
[----:B------:R-:W0:Y:S01]  /*1490*/  @P6 LDC.64 R52, c[0x0][0x220] ;  /* 0x00008800ff346b82 */ /* 0x000e220000000a00 */
[----:B------:R-:W-:-:S13]  /*14a0*/  LOP3.LUT P3, RZ, R19, 0x8, RZ, 0xc0, !PT ;  /* 0x0000000813ff7812 */ /* 0x000fda000786c0ff */
[----:B------:R-:W1:Y:S01]  /*14b0*/  @P3 LDC.64 R86, c[0x0][0x220] ;  /* 0x00008800ff563b82 */ /* 0x000e620000000a00 */
[----:B--2---:R-:W-:-:S04]  /*14c0*/  @P4 IMAD R22, R28, R20, RZ ;  /* 0x000000141c164224 */ /* 0x004fc800078e02ff */
[----:B------:R-:W-:Y:S01]  /*14d0*/  @P4 IMAD R21, R112, R21, R22 ;  /* 0x0000001570154224 */ /* 0x000fe200078e0216 */
[----:B------:R-:W-:-:S05]  /*14e0*/  @P4 MOV R22, R60 ;  /* 0x0000003c00164202 */ /* 0x000fca0000000f00 */
[----:B------:R-:W-:-:S05]  /*14f0*/  @P4 IMAD.WIDE.U32 R22, R112, R20, R22 ;  /* 0x0000001470164225 */ /* 0x000fca00078e0016 */
[----:B------:R-:W-:Y:S02]  /*1500*/  @P4 IADD3 R20, R23, R21, RZ ;  /* 0x0000001517144210 */ /* 0x000fe40007ffe0ff */
[----:B-----5:R-:W-:-:S04]  /*1510*/  @P4 LEA R88, P5, R22, R88, 0x1 ;  /* 0x0000005816584211 */ /* 0x020fc800078a08ff */
        /* <DEDUP_REMOVED lines=24> */
[----:B------:R-:W2:Y:S01]  /*16a0*/  @P6 LDC.64 R84, c[0x0][0x220] ;  /* 0x00008800ff546b82 */ /* 0x000ea20000000a00 */
[----:B-1----:R-:W-:-:S04]  /*16b0*/  @P4 IMAD R22, R125, R20, RZ ;  /* 0x000000147d164224 */ /* 0x002fc800078e02ff */
[----:B------:R-:W-:Y:S01]  /*16c0*/  @P4 IMAD R21, R102, R21, R22 ;  /* 0x0000001566154224 */ /* 0x000fe200078e0216 */
[----:B------:R-:W-:-:S05]  /*16d0*/  @P4 MOV R22, R60 ;  /* 0x0000003c00164202 */ /* 0x000fca0000000f00 */
[----:B------:R-:W-:-:S05]  /*16e0*/  @P4 IMAD.WIDE.U32 R22, R102, R20, R22 ;  /* 0x0000001466164225 */ /* 0x000fca00078e0016 */
[----:B------:R-:W-:Y:S02]  /*16f0*/  @P4 IADD3 R20, R23, R21, RZ ;  /* 0x0000001517144210 */ /* 0x000fe40007ffe0ff */
[----:B0-----:R-:W-:-:S04]  /*1700*/  @P4 LEA R54, P5, R22, R54, 0x1 ;  /* 0x0000003616364211 */ /* 0x001fc800078a08ff */
        /* <DEDUP_REMOVED lines=8> */
[----:B--2---:R-:W-:-:S04]  /*1790*/  @P6 LEA R84, P5, R22, R84, 0x1 ;  /* 0x0000005416546211 */ /* 0x004fc800078a08ff */
        /* <DEDUP_REMOVED lines=255> */
[----:B0-----:R-:W-:-:S06]  /*2790*/  @P5 IMAD R92, R92, R72, RZ ;  /* 0x000000485c5c5224 */ /* 0x001fcc00078e02ff */
[----:B------:R-:W-:Y:S01]  /*27a0*/  @P4 LOP3.LUT R77, R77, 0x2, RZ, 0xfc, !PT ;  /* 0x000000024d4d4812 */ /* 0x000fe200078efcff */
[----:B------:R-:W-:Y:S01]  /*27b0*/  @P5 IMAD.WIDE.U32 R40, R68, R72, R40 ;  /* 0x0000004844285225 */ /* 0x000fe200078e0028 */
[----:B------:R-:W-:-:S03]  /*27c0*/  LOP3.LUT P4, RZ, R19, 0x200, RZ, 0xc0, !PT ;  /* 0x0000020013ff7812 */ /* 0x000fc6000788c0ff */
[----:B------:R-:W-:Y:S02]  /*27d0*/  @P5 IMAD R92, R68, R73, R92 ;  /* 0x00000049445c5224 */ /* 0x000fe400078e025c */
[----:B------:R-:W0:Y:S01]  /*27e0*/  @P5 LDC.64 R72, c[0x0][0x220] ;  /* 0x00008800ff485b82 */ /* 0x000e220000000a00 */
[----:B------:R-:W-:-:S07]  /*27f0*/  LOP3.LUT R77, R77, 0xfffffffb, RZ, 0xc0, !PT ;  /* 0xfffffffb4d4d7812 */ /* 0x000fce00078ec0ff */
        /* <DEDUP_REMOVED lines=10> */
[----:B0-----:R-:W-:-:S07]  /*28a0*/  MOV R72, RZ ;  /* 0x000000ff00487202 */ /* 0x001fce0000000f00 */
[----:B------:R-:W3:Y:S01]  /*28b0*/  @P4 LDG.E R72, desc[UR6][R100.64] ;  /* 0x0000000664484981 */ /* 0x000ee2000c1e1900 */
[----:B------:R-:W-:-:S13]  /*28c0*/  LOP3.LUT P4, RZ, R77, 0x8, RZ, 0xc0, !PT ;  /* 0x000000084dff7812 */ /* 0x000fda000788c0ff */
[----:B------:R0:W4:Y:S01]  /*28d0*/  @P4 LDG.E R41, desc[UR6][R42.64] ;  /* 0x000000062a294981 */ /* 0x000122000c1e1900 */
[----:B------:R-:W-:Y:S02]  /*28e0*/  LOP3.LUT P4, RZ, R77, 0x4, RZ, 0xc0, !PT ;  /* 0x000000044dff7812 */ /* 0x000fe4000788c0ff */
[----:B0-----:R-:W-:-:S11]  /*28f0*/  CS2R R42, SRZ ;  /* 0x00000000002a7805 */ /* 0x001fd6000001ff00 */
[----:B------:R-:W5:Y:S01]  /*2900*/  @P4 LDG.E R42, desc[UR6][R98.64] ;  /* 0x00000006622a4981 */ /* 0x000f62000c1e1900 */
[----:B------:R-:W-:Y:S02]  /*2910*/  LOP3.LUT P4, RZ, R77, 0x2, RZ, 0xc0, !PT ;  /* 0x000000024dff7812 */ /* 0x000fe4000788c0ff */
[C---:B------:R-:W-:Y:S02]  /*2920*/  LOP3.LUT P3, RZ, R19.reuse, 0x40, RZ, 0xc0, !PT ;  /* 0x0000004013ff7812 */ /* 0x040fe4000786c0ff */
[----:B------:R-:W-:-:S09]  /*2930*/  LOP3.LUT P1, RZ, R19, 0x10, RZ, 0xc0, !PT ;  /* 0x0000001013ff7812 */ /* 0x000fd2000782c0ff */
[----:B------:R0:W2:Y:S01]  /*2940*/  @P4 LDG.E R43, desc[UR6][R48.64] ;  /* 0x00000006302b4981 */ /* 0x0000a2000c1e1900 */
[C---:B------:R-:W-:Y:S02]  /*2950*/  LOP3.LUT P5, RZ, R19.reuse, 0x4, RZ, 0xc0, !PT ;  /* 0x0000000413ff7812 */ /* 0x040fe400078ac0ff */
[----:B0-----:R-:W-:Y:S02]  /*2960*/  CS2R R48, SRZ ;  /* 0x0000000000307805 */ /* 0x001fe4000001ff00 */
[----:B------:R-:W-:-:S04]  /*2970*/  LOP3.LUT P2, RZ, R19, 0x20, RZ, 0xc0, !PT ;  /* 0x0000002013ff7812 */ /* 0x000fc8000784c0ff */
[----:B------:R0:W2:Y:S02]  /*2980*/  @P3 LDG.E R49, desc[UR6][R50.64] ;  /* 0x0000000632313981 */ /* 0x0000a4000c1e1900 */
[----:B0-----:R-:W-:-:S06]  /*2990*/  CS2R R50, SRZ ;  /* 0x0000000000327805 */ /* 0x001fcc000001ff00 */
[----:B------:R0:W2:Y:S01]  /*29a0*/  @P1 LDG.E R51, desc[UR6][R52.64] ;  /* 0x0000000634331981 */ /* 0x0000a2000c1e1900 */
[----:B------:R-:W-:-:S03]  /*29b0*/  LOP3.LUT P0, RZ, R19, 0x8, RZ, 0xc0, !PT ;  /* 0x0000000813ff7812 */ /* 0x000fc6000780c0ff */
[----:B------:R1:W2:Y:S01]  /*29c0*/  @P2 LDG.E R50, desc[UR6][R88.64] ;  /* 0x0000000658322981 */ /* 0x0002a2000c1e1900 */
[----:B0-----:R-:W-:-:S06]  /*29d0*/  CS2R R52, SRZ ;  /* 0x0000000000347805 */ /* 0x001fcc000001ff00 */
[----:B------:R0:W2:Y:S01]  /*29e0*/  @P5 LDG.E R53, desc[UR6][R54.64] ;  /* 0x0000000636355981 */ /* 0x0000a2000c1e1900 */
[C---:B------:R-:W-:Y:S02]  /*29f0*/  LOP3.LUT P5, RZ, R19.reuse, 0x1000, RZ, 0xc0, !PT ;  /* 0x0000100013ff7812 */ /* 0x040fe400078ac0ff */
[C---:B------:R-:W-:Y:S01]  /*2a00*/  LOP3.LUT P6, RZ, R19.reuse, 0x2, RZ, 0xc0, !PT ;  /* 0x0000000213ff7812 */ /* 0x040fe200078cc0ff */
[----:B------:R0:W2:Y:S01]  /*2a10*/  @P0 LDG.E R52, desc[UR6][R86.64] ;  /* 0x0000000656340981 */ /* 0x0000a2000c1e1900 */
[----:B-1----:R-:W-:Y:S02]  /*2a20*/  P2R R88, PR, RZ, 0x20 ;  /* 0x00000020ff587803 */ /* 0x002fe40000000000 */
[----:B------:R-:W-:Y:S02]  /*2a30*/  LOP3.LUT P5, RZ, R19, 0x2000, RZ, 0xc0, !PT ;  /* 0x0000200013ff7812 */ /* 0x000fe400078ac0ff */
[----:B------:R-:W-:Y:S02]  /*2a40*/  LOP3.LUT P4, RZ, R77, 0x1, RZ, 0xc0, !PT ;  /* 0x000000014dff7812 */ /* 0x000fe4000788c0ff */
[----:B------:R-:W-:-:S02]  /*2a50*/  P2R R77, PR, RZ, 0x20 ;  /* 0x00000020ff4d7803 */ /* 0x000fc40000000000 */
[C---:B------:R-:W-:Y:S02]  /*2a60*/  LOP3.LUT P5, RZ, R19.reuse, 0x4000, RZ, 0xc0, !PT ;  /* 0x0000400013ff7812 */ /* 0x040fe400078ac0ff */
[----:B0-----:R-:W-:Y:S02]  /*2a70*/  CS2R R54, SRZ ;  /* 0x0000000000367805 */ /* 0x001fe4000001ff00 */
[----:B------:R-:W-:Y:S02]  /*2a80*/  P2R R86, PR, RZ, 0x20 ;  /* 0x00000020ff567803 */ /* 0x000fe40000000000 */
[C---:B------:R-:W-:Y:S02]  /*2a90*/  LOP3.LUT P5, RZ, R19.reuse, 0x8000, RZ, 0xc0, !PT ;  /* 0x0000800013ff7812 */ /* 0x040fe400078ac0ff */
[----:B------:R0:W2:Y:S01]  /*2aa0*/  @P6 LDG.E R54, desc[UR6][R84.64] ;  /* 0x0000000654366981 */ /* 0x0000a2000c1e1900 */
[C---:B------:R-:W-:Y:S02]  /*2ab0*/  LOP3.LUT P0, RZ, R19.reuse, 0x8000000, RZ, 0xc0, !PT ;  /* 0x0800000013ff7812 */ /* 0x040fe4000780c0ff */
[----:B------:R-:W-:Y:S01]  /*2ac0*/  LOP3.LUT P1, RZ, R19, 0x10000000, RZ, 0xc0, !PT ;  /* 0x1000000013ff7812 */ /* 0x000fe2000782c0ff */
[----:B------:R1:W2:Y:S01]  /*2ad0*/  @P4 LDG.E R48, desc[UR6][R96.64] ;  /* 0x0000000660304981 */ /* 0x0002a2000c1e1900 */
[----:B0-----:R-:W-:-:S02]  /*2ae0*/  P2R R85, PR, RZ, 0x20 ;  /* 0x00000020ff557803 */ /* 0x001fc40000000000 */
[----:B------:R-:W-:-:S07]  /*2af0*/  LOP3.LUT P5, RZ, R19, 0x10000, RZ, 0xc0, !PT ;  /* 0x0001000013ff7812 */ /* 0x000fce00078ac0ff */
[----:B------:R0:W2:Y:S01]  /*2b00*/  @P0 LDG.E R55, desc[UR6][R56.64] ;  /* 0x0000000638370981 */ /* 0x0000a2000c1e1900 */
        /* <DEDUP_REMOVED lines=12> */
[----:B-1----:R-:W-:Y:S02]  /*2bd0*/  P2R R96, PR, RZ, 0x20 ;  /* 0x00000020ff607803 */ /* 0x002fe40000000000 */
[C---:B------:R-:W-:Y:S02]  /*2be0*/  LOP3.LUT P5, RZ, R19.reuse, 0x800000, RZ, 0xc0, !PT ;  /* 0x0080000013ff7812 */ /* 0x040fe400078ac0ff */
[----:B0-----:R-:W-:Y:S02]  /*2bf0*/  CS2R R56, SRZ ;  /* 0x0000000000387805 */ /* 0x001fe4000001ff00 */
[C---:B------:R-:W-:Y:S02]  /*2c00*/  LOP3.LUT P4, RZ, R19.reuse, 0x80000000, RZ, 0xc0, !PT ;  /* 0x8000000013ff7812 */ /* 0x040fe4000788c0ff */
[----:B------:R-:W-:Y:S02]  /*2c10*/  P2R R97, PR, RZ, 0x20 ;  /* 0x00000020ff617803 */ /* 0x000fe40000000000 */
[----:B------:R-:W-:Y:S01]  /*2c20*/  LOP3.LUT P5, RZ, R19, 0x1000000, RZ, 0xc0, !PT ;  /* 0x0100000013ff7812 */ /* 0x000fe200078ac0ff */
[----:B------:R0:W2:Y:S03]  /*2c30*/  @P1 LDG.E R56, desc[UR6][R58.64] ;  /* 0x000000063a381981 */ /* 0x0000a6000c1e1900 */
[----:B------:R-:W-:-:S02]  /*2c40*/  P2R R98, PR, RZ, 0x20 ;  /* 0x00000020ff627803 */ /* 0x000fc40000000000 */
[----:B------:R-:W-:Y:S02]  /*2c50*/  LOP3.LUT P5, RZ, R19, 0x2000000, RZ, 0xc0, !PT ;  /* 0x0200000013ff7812 */ /* 0x000fe400078ac0ff */
[----:B0-----:R-:W-:-:S06]  /*2c60*/  CS2R R58, SRZ ;  /* 0x00000000003a7805 */ /* 0x001fcc000001ff00 */
[----:B------:R0:W2:Y:S02]  /*2c70*/  @P4 LDG.E R59, desc[UR6][R64.64] ;  /* 0x00000006403b4981 */ /* 0x0000a4000c1e1900 */
[----:B0-----:R-:W-:-:S06]  /*2c80*/  CS2R R64, SRZ ;  /* 0x0000000000407805 */ /* 0x001fcc000001ff00 */
[----:B------:R0:W2:Y:S01]  /*2c90*/  @P5 LDG.E R64, desc[UR6][R66.64] ;  /* 0x0000000642405981 */ /* 0x0000a2000c1e1900 */
[----:B------:R-:W-:-:S13]  /*2ca0*/  ISETP.NE.AND P5, PT, R98, RZ, PT ;  /* 0x000000ff6200720c */ /* 0x000fda0003fa5270 */
[----:B------:R1:W2:Y:S01]  /*2cb0*/  @P5 LDG.E R65, desc[UR6][R70.64] ;  /* 0x0000000646415981 */ /* 0x0002a2000c1e1900 */
[----:B------:R-:W-:Y:S02]  /*2cc0*/  ISETP.NE.AND P5, PT, R97, RZ, PT ;  /* 0x000000ff6100720c */ /* 0x000fe40003fa5270 */
[----:B0-----:R-:W-:-:S11]  /*2cd0*/  CS2R R66, SRZ ;  /* 0x0000000000427805 */ /* 0x001fd6000001ff00 */
[----:B------:R0:W2:Y:S01]  /*2ce0*/  @P5 LDG.E R66, desc[UR6][R78.64] ;  /* 0x000000064e425981 */ /* 0x0000a2000c1e1900 */
[----:B------:R-:W-:-:S13]  /*2cf0*/  ISETP.NE.AND P5, PT, R96, RZ, PT ;  /* 0x000000ff6000720c */ /* 0x000fda0003fa5270 */
[----:B------:R-:W2:Y:S01]  /*2d00*/  @P5 LDG.E R67, desc[UR6][R46.64] ;  /* 0x000000062e435981 */ /* 0x000ea2000c1e1900 */
[----:B------:R-:W-:Y:S02]  /*2d10*/  ISETP.NE.AND P5, PT, R68, RZ, PT ;  /* 0x000000ff4400720c */ /* 0x000fe40003fa5270 */
[----:B------:R-:W-:Y:S02]  /*2d20*/  MOV R68, RZ ;  /* 0x000000ff00447202 */ /* 0x000fe40000000f00 */
[----:B-1----:R-:W-:-:S09]  /*2d30*/  CS2R R70, SRZ ;  /* 0x0000000000467805 */ /* 0x002fd2000001ff00 */
[----:B------:R-:W2:Y:S01]  /*2d40*/  @P5 LDG.E R68, desc[UR6][R44.64] ;  /* 0x000000062c445981 */ /* 0x000ea2000c1e1900 */
[----:B------:R-:W-:Y:S02]  /*2d50*/  ISETP.NE.AND P5, PT, R92, RZ, PT ;  /* 0x000000ff5c00720c */ /* 0x000fe40003fa5270 */
[C---:B------:R-:W-:Y:S02]  /*2d60*/  LOP3.LUT P2, RZ, R19.reuse, 0x20000000, RZ, 0xc0, !PT ;  /* 0x2000000013ff7812 */ /* 0x040fe4000784c0ff */
[----:B------:R-:W-:-:S09]  /*2d70*/  LOP3.LUT P3, RZ, R19, 0x40000000, RZ, 0xc0, !PT ;  /* 0x4000000013ff7812 */ /* 0x000fd2000786c0ff */
[----:B------:R-:W2:Y:S01]  /*2d80*/  @P5 LDG.E R70, desc[UR6][R38.64] ;  /* 0x0000000626465981 */ /* 0x000ea2000c1e1900 */
[----:B------:R-:W-:-:S03]  /*2d90*/  ISETP.NE.AND P5, PT, R73, RZ, PT ;  /* 0x000000ff4900720c */ /* 0x000fc60003fa5270 */
[----:B------:R-:W2:Y:S01]  /*2da0*/  @P2 LDG.E R57, desc[UR6][R82.64] ;  /* 0x0000000652392981 */ /* 0x000ea2000c1e1900 */
[----:B------:R-:W-:-:S03]  /*2db0*/  MOV R73, RZ ;  /* 0x000000ff00497202 */ /* 0x000fc60000000f00 */
[----:B------:R-:W2:Y:S06]  /*2dc0*/  @P3 LDG.E R58, desc[UR6][R80.64] ;  /* 0x00000006503a3981 */ /* 0x000eac000c1e1900 */
[----:B------:R-:W2:Y:S01]  /*2dd0*/  @P5 LDG.E R71, desc[UR6][R34.64] ;  /* 0x0000000622475981 */ /* 0x000ea2000c1e1900 */
[----:B------:R-:W-:Y:S02]  /*2de0*/  ISETP.NE.AND P5, PT, R87, RZ, PT ;  /* 0x000000ff5700720c */ /* 0x000fe40003fa5270 */
[----:B0-----:R-:W-:-:S11]  /*2df0*/  MOV R78, RZ ;  /* 0x000000ff004e7202 */ /* 0x001fd60000000f00 */
[----:B------:R-:W2:Y:S01]  /*2e00*/  @P5 LDG.E R73, desc[UR6][R36.64] ;  /* 0x0000000624495981 */ /* 0x000ea2000c1e1900 */
[----:B------:R-:W-:-:S13]  /*2e10*/  ISETP.NE.AND P5, PT, R89, RZ, PT ;  /* 0x000000ff5900720c */ /* 0x000fda0003fa5270 */
[----:B------:R-:W2:Y:S01]  /*2e20*/  @P5 LDG.E R78, desc[UR6][R32.64] ;  /* 0x00000006204e5981 */ /* 0x000ea2000c1e1900 */
[----:B------:R-:W-:Y:S02]  /*2e30*/  ISETP.NE.AND P5, PT, R84, RZ, PT ;  /* 0x000000ff5400720c */ /* 0x000fe40003fa5270 */
[----:B------:R-:W-:-:S11]  /*2e40*/  MOV R84, RZ ;  /* 0x000000ff00547202 */ /* 0x000fd60000000f00 */
[----:B------:R3:W2:Y:S01]  /*2e50*/  @P5 LDG.E R84, desc[UR6][R30.64] ;  /* 0x000000061e545981 */ /* 0x0006a2000c1e1900 */
[----:B------:R-:W-:Y:S02]  /*2e60*/  ISETP.NE.AND P5, PT, R85, RZ, PT ;  /* 0x000000ff5500720c */ /* 0x000fe40003fa5270 */
[----:B------:R-:W-:-:S11]  /*2e70*/  MOV R85, RZ ;  /* 0x000000ff00557202 */ /* 0x000fd60000000f00 */
[----:B------:R0:W2:Y:S01]  /*2e80*/  @P5 LDG.E R85, desc[UR6][R28.64] ;  /* 0x000000061c555981 */ /* 0x0000a2000c1e1900 */
[----:B------:R-:W-:Y:S02]  /*2e90*/  ISETP.NE.AND P5, PT, R86, RZ, PT ;  /* 0x000000ff5600720c */ /* 0x000fe40003fa5270 */
[----:B------:R-:W-:-:S11]  /*2ea0*/  CS2R R86, SRZ ;  /* 0x0000000000567805 */ /* 0x000fd6000001ff00 */
[----:B------:R-:W2:Y:S01]  /*2eb0*/  @P5 LDG.E R86, desc[UR6][R24.64] ;  /* 0x0000000618565981 */ /* 0x000ea2000c1e1900 */
[----:B------:R-:W-:Y:S02]  /*2ec0*/  ISETP.NE.AND P5, PT, R77, RZ, PT ;  /* 0x000000ff4d00720c */ /* 0x000fe40003fa5270 */
[----:B------:R-:W-:-:S11]  /*2ed0*/  LOP3.LUT P6, RZ, R19, 0x800, RZ, 0xc0, !PT ;  /* 0x0000080013ff7812 */ /* 0x000fd600078cc0ff */
[----:B------:R-:W2:Y:S01]  /*2ee0*/  @P5 LDG.E R87, desc[UR6][R26.64] ;  /* 0x000000061a575981 */ /* 0x000ea2000c1e1900 */
[----:B------:R-:W-:Y:S02]  /*2ef0*/  ISETP.NE.AND P5, PT, R88, RZ, PT ;  /* 0x000000ff5800720c */ /* 0x000fe40003fa5270 */
[----:B------:R-:W-:-:S06]  /*2f00*/  CS2R R88, SRZ ;  /* 0x0000000000587805 */ /* 0x000fcc000001ff00 */
[----:B------:R5:W2:Y:S05]  /*2f10*/  @P6 LDG.E R89, desc[UR6][R20.64] ;  /* 0x0000000614596981 */ /* 0x000aaa000c1e1900 */
[----:B------:R1:W2:Y:S01]  /*2f20*/  @P5 LDG.E R88, desc[UR6][R22.64] ;  /* 0x0000000616585981 */ /* 0x0002a2000c1e1900 */
[--C-:B---3--:R-:W-:Y:S02]  /*2f30*/  HADD2.F32 R31, -RZ, R72.reuse.H1_H1 ;  /* 0x30000048ff1f7230 */ /* 0x108fe40000004100 */
[----:B------:R-:W-:Y:S02]  /*2f40*/  HADD2.F32 R30, -RZ, R72.H0_H0 ;  /* 0x20000048ff1e7230 */ /* 0x000fe40000004100 */
[----:B----4-:R-:W-:-:S02]  /*2f50*/  HADD2.F32 R33, -RZ, R41.H1_H1 ;  /* 0x30000029ff217230 */ /* 0x010fc40000004100 */
[----:B0-----:R-:W-:Y:S01]  /*2f60*/  FMUL.FTZ R29, R31, R31 ;  /* 0x0000001f1f1d7220 */ /* 0x001fe20000410000 */
[----:B------:R-:W-:Y:S02]  /*2f70*/  HADD2.F32 R28, -RZ, R41.H0_H0 ;  /* 0x20000029ff1c7230 */ /* 0x000fe40000004100 */
[C---:B------:R-:W-:Y:S01]  /*2f80*/  FADD.FTZ R31, R30.reuse, R31 ;  /* 0x0000001f1e1f7221 */ /* 0x040fe20000010000 */
[--C-:B-----5:R-:W-:Y:S02]  /*2f90*/  HADD2.F32 R21, -RZ, R42.reuse.H1_H1 ;  /* 0x3000002aff157230 */ /* 0x120fe40000004100 */
[----:B------:R-:W-:Y:S01]  /*2fa0*/  FMUL.FTZ R25, R33, R33 ;  /* 0x0000002121197220 */ /* 0x000fe20000410000 */
[----:B------:R-:W-:Y:S01]  /*2fb0*/  FFMA.FTZ R29, R30, R30, R29 ;  /* 0x0000001e1e1d7223 */ /* 0x000fe2000001001d */
[----:B------:R-:W-:Y:S02]  /*2fc0*/  HADD2.F32 R20, -RZ, R42.H0_H0 ;  /* 0x2000002aff147230 */ /* 0x000fe40000004100 */
[C---:B-1----:R-:W-:Y:S01]  /*2fd0*/  FADD.FTZ R22, R28.reuse, R33 ;  /* 0x000000211c167221 */ /* 0x042fe20000010000 */
[----:B------:R-:W-:Y:S01]  /*2fe0*/  FADD.FTZ R31, RZ, R31 ;  /* 0x0000001fff1f7221 */ /* 0x000fe20000010000 */
[----:B------:R-:W-:Y:S01]  /*2ff0*/  FFMA.FTZ R28, R28, R28, R25 ;  /* 0x0000001c1c1c7223 */ /* 0x000fe20000010019 */
[----:B------:R-:W-:Y:S01]  /*3000*/  FADD.FTZ R29, RZ, R29 ;  /* 0x0000001dff1d7221 */ /* 0x000fe20000010000 */
[----:B--2---:R-:W-:-:S02]  /*3010*/  HADD2.F32 R25, -RZ, R43.H1_H1 ;  /* 0x3000002bff197230 */ /* 0x004fc40000004100 */
[----:B------:R-:W-:Y:S01]  /*3020*/  FMUL.FTZ R23, R21, R21 ;  /* 0x0000001515177220 */ /* 0x000fe20000410000 */
[----:B------:R-:W-:Y:S02]  /*3030*/  HADD2.F32 R24, -RZ, R43.H0_H0 ;  /* 0x2000002bff187230 */ /* 0x000fe40000004100 */
[----:B------:R-:W-:Y:S01]  /*3040*/  FADD.FTZ R22, R31, R22 ;  /* 0x000000161f167221 */ /* 0x000fe20000010000 */
[C---:B------:R-:W-:Y:S01]  /*3050*/  FADD.FTZ R21, R20.reuse, R21 ;  /* 0x0000001514157221 */ /* 0x040fe20000010000 */
[----:B------:R-:W-:Y:S01]  /*3060*/  FADD.FTZ R28, R29, R28 ;  /* 0x0000001c1d1c7221 */ /* 0x000fe20000010000 */
[----:B------:R-:W-:Y:S01]  /*3070*/  FFMA.FTZ R23, R20, R20, R23 ;  /* 0x0000001414177223 */ /* 0x000fe20000010017 */
[----:B------:R-:W-:Y:S01]  /*3080*/  FADD.FTZ R20, R24, R25 ;  /* 0x0000001918147221 */ /* 0x000fe20000010000 */
[----:B------:R-:W-:Y:S01]  /*3090*/  FADD.FTZ R21, R22, R21 ;  /* 0x0000001516157221 */ /* 0x000fe20000010000 */
[----:B------:R-:W-:Y:S01]  /*30a0*/  FMUL.FTZ R27, R25, R25 ;  /* 0x00000019191b7220 */ /* 0x000fe20000410000 */
[----:B------:R-:W-:-:S02]  /*30b0*/  HADD2.F32 R29, -RZ, R48.H1_H1 ;  /* 0x30000030ff1d7230 */ /* 0x000fc40000004100 */
[----:B------:R-:W-:Y:S01]  /*30c0*/  FADD.FTZ R20, R21, R20 ;  /* 0x0000001415147221 */ /* 0x000fe20000010000 */
[----:B------:R-:W-:Y:S02]  /*30d0*/  HADD2.F32 R22, -RZ, R48.H0_H0 ;  /* 0x20000030ff167230 */ /* 0x000fe40000004100 */
        /* <DEDUP_REMOVED lines=44> */
[----:B------:R-:W-:Y:S01]  /*33a0*/  FADD.FTZ R21, R21, R22 ;  /* 0x0000001615157221 */ /* 0x000fe20000010000 */
[C---:B------:R-:W-:Y:S02]  /*33b0*/  FADD.FTZ R25, R23.reuse, R24 ;  /* 0x0000001817197221 */ /* 0x040fe40000010000 */
[----:B------:R-:W-:Y:S01]  /*33c0*/  FFMA.FTZ R26, R23, R23, R26 ;  /* 0x00000017171a7223 */ /* 0x000fe2000001001a */
[----:B------:R-:W-:Y:S01]  /*33d0*/  FADD.FTZ R20, R20, R27 ;  /* 0x0000001b14147221 */ /* 0x000fe20000010000 */
[----:B------:R-:W-:-:S02]  /*33e0*/  HADD2.F32 R23, -RZ, R55.H1_H1 ;  /* 0x30000037ff177230 */ /* 0x000fc40000004100 */
[----:B------:R-:W-:Y:S02]  /*33f0*/  HADD2.F32 R22, -RZ, R55.H0_H0 ;  /* 0x20000037ff167230 */ /* 0x000fe40000004100 */
[----:B------:R-:W-:Y:S01]  /*3400*/  FADD.FTZ R20, R20, R25 ;  /* 0x0000001914147221 */ /* 0x000fe20000010000 */
[--C-:B------:R-:W-:Y:S02]  /*3410*/  HADD2.F32 R27, -RZ, R56.reuse.H1_H1 ;  /* 0x30000038ff1b7230 */ /* 0x100fe40000004100 */
[----:B------:R-:W-:Y:S01]  /*3420*/  FMUL.FTZ R25, R23, R23 ;  /* 0x0000001717197220 */ /* 0x000fe20000410000 */
[C---:B------:R-:W-:Y:S01]  /*3430*/  FADD.FTZ R23, R22.reuse, R23 ;  /* 0x0000001716177221 */ /* 0x040fe20000010000 */
[----:B------:R-:W-:Y:S01]  /*3440*/  FADD.FTZ R21, R21, R26 ;  /* 0x0000001a15157221 */ /* 0x000fe20000010000 */
[----:B------:R-:W-:Y:S02]  /*3450*/  HADD2.F32 R24, -RZ, R56.H0_H0 ;  /* 0x20000038ff187230 */ /* 0x000fe40000004100 */
[----:B------:R-:W-:Y:S01]  /*3460*/  FFMA.FTZ R22, R22, R22, R25 ;  /* 0x0000001616167223 */ /* 0x000fe20000010019 */
[----:B------:R-:W-:Y:S01]  /*3470*/  FADD.FTZ R20, R20, R23 ;  /* 0x0000001714147221 */ /* 0x000fe20000010000 */
[----:B------:R-:W-:-:S02]  /*3480*/  FMUL.FTZ R23, R27, R27 ;  /* 0x0000001b1b177220 */ /* 0x000fc40000410000 */
[----:B------:R-:W-:Y:S01]  /*3490*/  FADD.FTZ R21, R21, R22 ;  /* 0x0000001615157221 */ /* 0x000fe20000010000 */
[C---:B------:R-:W-:Y:S01]  /*34a0*/  FADD.FTZ R27, R24.reuse, R27 ;  /* 0x0000001b181b7221 */ /* 0x040fe20000010000 */
[----:B------:R-:W-:-:S03]  /*34b0*/  FFMA.FTZ R24, R24, R24, R23 ;  /* 0x0000001818187223 */ /* 0x000fc60000010017 */
[----:B------:R-:W-:Y:S01]  /*34c0*/  FADD.FTZ R20, R20, R27 ;  /* 0x0000001b14147221 */ /* 0x000fe20000010000 */
[----:B------:R-:W-:Y:S01]  /*34d0*/  FADD.FTZ R21, R21, R24 ;  /* 0x0000001815157221 */ /* 0x000fe20000010000 */
[----:B------:R-:W-:Y:S02]  /*34e0*/  HADD2.F32 R27, -RZ, R59.H1_H1 ;  /* 0x3000003bff1b7230 */ /* 0x000fe40000004100 */
[--C-:B------:R-:W-:Y:S02]  /*34f0*/  HADD2.F32 R25, -RZ, R57.reuse.H1_H1 ;  /* 0x30000039ff197230 */ /* 0x100fe40000004100 */
[----:B------:R-:W-:Y:S02]  /*3500*/  HADD2.F32 R22, -RZ, R57.H0_H0 ;  /* 0x20000039ff167230 */ /* 0x000fe40000004100 */
[----:B------:R-:W-:Y:S02]  /*3510*/  HADD2.F32 R26, -RZ, R58.H1_H1 ;  /* 0x3000003aff1a7230 */ /* 0x000fe40000004100 */
[----:B------:R-:W-:Y:S01]  /*3520*/  FMUL.FTZ R23, R25, R25 ;  /* 0x0000001919177220 */ /* 0x000fe20000410000 */
[----:B------:R-:W-:-:S03]  /*3530*/  FADD.FTZ R25, R22, R25 ;  /* 0x0000001916197221 */ /* 0x000fc60000010000 */
[----:B------:R-:W-:Y:S01]  /*3540*/  FFMA.FTZ R22, R22, R22, R23 ;  /* 0x0000001616167223 */ /* 0x000fe20000010017 */
[----:B------:R-:W-:Y:S02]  /*3550*/  HADD2.F32 R23, -RZ, R58.H0_H0 ;  /* 0x2000003aff177230 */ /* 0x000fe40000004100 */
[----:B------:R-:W-:Y:S01]  /*3560*/  FMUL.FTZ R24, R26, R26 ;  /* 0x0000001a1a187220 */ /* 0x000fe20000410000 */
        /* <DEDUP_REMOVED lines=99> */
[----:B------:R-:W-:Y:S01]  /*3ba0*/  FFMA.FTZ R22, R22, R22, R23 ;  /* 0x0000001616167223 */ /* 0x000fe20000010017 */
[----:B------:R-:W-:Y:S01]  /*3bb0*/  FADD.FTZ R21, R21, R24 ;  /* 0x0000001815157221 */ /* 0x000fe20000010000 */
[----:B------:R-:W-:Y:S02]  /*3bc0*/  HADD2.F32 R23, -RZ, R88.H0_H0 ;  /* 0x20000058ff177230 */ /* 0x000fe40000004100 */
[----:B------:R-:W-:Y:S01]  /*3bd0*/  FMUL.FTZ R24, R26, R26 ;  /* 0x0000001a1a187220 */ /* 0x000fe20000410000 */
[----:B------:R-:W-:Y:S01]  /*3be0*/  FADD.FTZ R20, R20, R27 ;  /* 0x0000001b14147221 */ /* 0x000fe20000010000 */
[--C-:B------:R-:W-:Y:S02]  /*3bf0*/  HADD2.F32 R27, -RZ, R89.reuse.H1_H1 ;  /* 0x30000059ff1b7230 */ /* 0x100fe40000004100 */
[----:B------:R-:W-:Y:S01]  /*3c00*/  FADD.FTZ R21, R21, R22 ;  /* 0x0000001615157221 */ /* 0x000fe20000010000 */
[----:B------:R-:W-:Y:S01]  /*3c10*/  FFMA.FTZ R24, R23, R23, R24 ;  /* 0x0000001717187223 */ /* 0x000fe20000010018 */
[----:B------:R-:W-:Y:S01]  /*3c20*/  FADD.FTZ R20, R20, R25 ;  /* 0x0000001914147221 */ /* 0x000fe20000010000 */
[----:B------:R-:W-:-:S02]  /*3c30*/  HADD2.F32 R22, -RZ, R89.H0_H0 ;  /* 0x20000059ff167230 */ /* 0x000fc40000004100 */
[----:B------:R-:W-:Y:S01]  /*3c40*/  FADD.FTZ R25, R23, R26 ;  /* 0x0000001a17197221 */ /* 0x000fe20000010000 */
[----:B------:R-:W0:Y:S01]  /*3c50*/  S2R R28, SR_LANEID ;  /* 0x00000000001c7919 */ /* 0x000e220000000000 */
[----:B------:R-:W-:Y:S01]  /*3c60*/  FMUL.FTZ R23, R27, R27 ;  /* 0x0000001b1b177220 */ /* 0x000fe20000410000 */
[----:B------:R-:W-:Y:S01]  /*3c70*/  FADD.FTZ R21, R21, R24 ;  /* 0x0000001815157221 */ /* 0x000fe20000010000 */
[--C-:B------:R-:W-:Y:S02]  /*3c80*/  HADD2.F32 R24, -RZ, R40.reuse.H1_H1 ;  /* 0x30000028ff187230 */ /* 0x100fe40000004100 */
[C---:B------:R-:W-:Y:S01]  /*3c90*/  FADD.FTZ R27, R22.reuse, R27 ;  /* 0x0000001b161b7221 */ /* 0x040fe20000010000 */
[----:B------:R-:W-:Y:S01]  /*3ca0*/  FFMA.FTZ R22, R22, R22, R23 ;  /* 0x0000001616167223 */ /* 0x000fe20000010017 */
[----:B------:R-:W-:Y:S02]  /*3cb0*/  HADD2.F32 R23, -RZ, R40.H0_H0 ;  /* 0x20000028ff177230 */ /* 0x000fe40000004100 */
[----:B------:R-:W-:Y:S01]  /*3cc0*/  FADD.FTZ R20, R20, R25 ;  /* 0x0000001914147221 */ /* 0x000fe20000010000 */
[----:B------:R-:W-:Y:S01]  /*3cd0*/  FMUL.FTZ R26, R24, R24 ;  /* 0x00000018181a7220 */ /* 0x000fe20000410000 */
[----:B------:R-:W-:-:S02]  /*3ce0*/  FADD.FTZ R21, R21, R22 ;  /* 0x0000001615157221 */ /* 0x000fc40000010000 */
        /* <DEDUP_REMOVED lines=85> */
.L_x_4179:
[----:B------:R-:W-:Y:S05]  /*4240*/  BSYNC B0 ;  /* 0x0000000000007941 */ /* 0x000fea0003800000 */
.L_x_4178:
        /* <DEDUP_REMOVED lines=27> */
.L_x_4182:
[----:B0-----:R-:W2:Y:S04]  /*4400*/  LDG.E.STRONG.GPU R26, desc[UR6][R20.64] ;  /* 0x00000006141a7981 */ /* 0x001ea8000c1ef900 */
[----:B--2---:R-:W-:Y:S01]  /*4410*/  CCTL.IVALL ;  /* 0x00000000ff00798f */ /* 0x004fe20002000000 */
[----:B------:R-:W-:Y:S05]  /*4420*/  YIELD ;  /* 0x0000000000007946 */ /* 0x000fea0003800000 */
[----:B------:R-:W-:-:S13]  /*4430*/  ISETP.NE.AND P5, PT, R26, R31, PT ;  /* 0x0000001f1a00720c */ /* 0x000fda0003fa5270 */
[----:B------:R-:W-:Y:S05]  /*4440*/  @P5 BRA `(.L_x_4182) ;  /* 0xfffffffc00ec5947 */ /* 0x000fea000383ffff */
.L_x_4181:
        /* <DEDUP_REMOVED lines=23> */
.L_x_4186:
        /* <DEDUP_REMOVED lines=115> */
.L_x_4185:
        /* <DEDUP_REMOVED lines=63> */
.L_x_4187:
[----:B------:R-:W-:-:S04]  /*50e0*/  LOP3.LUT P5, RZ, R19, 0x1, RZ, 0xc0, !PT ;  /* 0x0000000113ff7812 */ /* 0x000fc800078ac0ff */
[----:B------:R-:W-:-:S13]  /*50f0*/  ISETP.NE.OR P5, PT, R21, RZ, P5 ;  /* 0x000000ff1500720c */ /* 0x000fda0002fa5670 */
[----:B------:R-:W-:Y:S05]  /*5100*/  @!P5 BRA `(.L_x_4183) ;  /* 0x00000000007cd947 */ /* 0x000fea0003800000 */
.L_x_4184:
        /* <DEDUP_REMOVED lines=31> */
.L_x_4183:
        /* <DEDUP_REMOVED lines=10> */
.L_x_4189:
[----:B------:R-:W-:Y:S05]  /*53a0*/  BSYNC B0 ;  /* 0x0000000000007941 */ /* 0x000fea0003800000 */
.L_x_4188:
        /* <DEDUP_REMOVED lines=17> */
.L_x_4180:
        /* <DEDUP_REMOVED lines=23> */
[----:B------:R0:W-:Y:S01]  /*5630*/  @!P5 STG.E.64 desc[UR6][R22.64], R24 ;  /* 0x000000181600d986 */ /* 0x0001e2000c101b06 */
[----:B------:R-:W-:Y:S01]  /*5640*/  BAR.SYNC.DEFER_BLOCKING 0x0 ;  /* 0x0000000000007b1d */ /* 0x000fe20000010000 */
[----:B0-----:R-:W-:-:S04]  /*5650*/  IADD3 R22, P5, R26, UR10, RZ ;  /* 0x0000000a1a167c10 */ /* 0x001fc8000ffbe0ff */
[----:B------:R-:W-:Y:S01]  /*5660*/  IADD3.X R23, R74, UR11, RZ, P5, !PT ;  /* 0x0000000b4a177c10 */ /* 0x000fe2000affe4ff */
[----:B------:R-:W2:Y:S04]  /*5670*/  LDG.E.U16 R39, desc[UR6][R20.64] ;  /* 0x0000000614277981 */ /* 0x000ea8000c1e1500 */
[----:B------:R-:W3:Y:S04]  /*5680*/  LDG.E.U16 R97, desc[UR6][R20.64+0x2] ;  /* 0x0000020614617981 */ /* 0x000ee8000c1e1500 */
[----:B------:R-:W4:Y:S04]  /*5690*/  LDG.E.U16 R46, desc[UR6][R22.64] ;  /* 0x00000006162e7981 */ /* 0x000f28000c1e1500 */
[----:B------:R-:W5:Y:S04]  /*56a0*/  LDG.E.U16 R98, desc[UR6][R22.64+0x2] ;  /* 0x0000020616627981 */ /* 0x000f68000c1e1500 */
[----:B------:R-:W0:Y:S02]  /*56b0*/  LDS.64 R24, [UR4+0x98] ;  /* 0x00009804ff187984 */ /* 0x000e240008000a00 */
[----:B0-----:R-:W-:-:S04]  /*56c0*/  FMUL.FTZ R44, R24, UR5 ;  /* 0x00000005182c7c20 */ /* 0x001fc80008410000 */
[----:B------:R-:W-:-:S04]  /*56d0*/  FMUL.FTZ R26, R44, R44 ;  /* 0x0000002c2c1a7220 */ /* 0x000fc80000410000 */
[----:B------:R-:W-:-:S05]  /*56e0*/  FFMA.FTZ R26, R25, UR5, -R26 ;  /* 0x00000005191a7c23 */ /* 0x000fca000801081a */
[----:B------:R-:W-:-:S13]  /*56f0*/  FSETP.GTU.FTZ.AND P5, PT, R26, RZ, PT ;  /* 0x000000ff1a00720b */ /* 0x000fda0003fbc000 */
[----:B------:R-:W0:Y:S01]  /*5700*/  @P5 LDC R27, c[0x0][0x238] ;  /* 0x00008e00ff1b5b82 */ /* 0x000e220000000800 */
[----:B------:R-:W-:Y:S01]  /*5710*/  ISETP.NE.AND P6, PT, RZ, UR9, PT ;  /* 0x00000009ff007c0c */ /* 0x000fe2000bfc5270 */
[----:B------:R-:W-:-:S05]  /*5720*/  HADD2.F32 R25, -RZ, R72.H0_H0 ;  /* 0x20000048ff197230 */ /* 0x000fca0000004100 */
[----:B------:R-:W-:Y:S01]  /*5730*/  FADD.FTZ R24, R25, -R44 ;  /* 0x8000002c19187221 */ /* 0x000fe20000010000 */
[----:B0-----:R-:W-:-:S04]  /*5740*/  @P5 FADD.FTZ R26, R26, R27 ;  /* 0x0000001b1a1a5221 */ /* 0x001fc80000010000 */
[----:B------:R-:W0:Y:S01]  /*5750*/  @P5 MUFU.RSQ R45, R26 ;  /* 0x0000001a002d5308 */ /* 0x000e220000001400 */
[----:B------:R-:W-:-:S05]  /*5760*/  HADD2.F32 R27, -RZ, R72.H1_H1 ;  /* 0x30000048ff1b7230 */ /* 0x000fca0000004100 */
[----:B------:R-:W-:Y:S01]  /*5770*/  FADD.FTZ R28, R27, -R44 ;  /* 0x8000002c1b1c7221 */ /* 0x000fe20000010000 */
[----:B------:R-:W-:Y:S02]  /*5780*/  HADD2.F32 R37, -RZ, R41.H0_H0 ;  /* 0x20000029ff257230 */ /* 0x000fe40000004100 */
[----:B------:R-:W-:Y:S02]  /*5790*/  HADD2.F32 R25, -RZ, R42.H0_H0 ;  /* 0x2000002aff197230 */ /* 0x000fe40000004100 */
[-C--:B0-----:R-:W-:Y:S01]  /*57a0*/  FMUL.FTZ R28, R28, R45.reuse ;  /* 0x0000002d1c1c7220 */ /* 0x081fe20000410000 */
[----:B------:R-:W-:Y:S01]  /*57b0*/  FMUL.FTZ R24, R24, R45 ;  /* 0x0000002d18187220 */ /* 0x000fe20000410000 */
[----:B--2---:R-:W-:Y:S02]  /*57c0*/  SHF.L.U32 R39, R39, 0x10, RZ ;  /* 0x0000001027277819 */ /* 0x004fe400000006ff */
[----:B---3--:R-:W-:Y:S02]  /*57d0*/  SHF.L.U32 R97, R97, 0x10, RZ ;  /* 0x0000001061617819 */ /* 0x008fe400000006ff */
[----:B----4-:R-:W-:-:S02]  /*57e0*/  SHF.L.U32 R46, R46, 0x10, RZ ;  /* 0x000000102e2e7819 */ /* 0x010fc400000006ff */
[----:B-----5:R-:W-:-:S03]  /*57f0*/  SHF.L.U32 R98, R98, 0x10, RZ ;  /* 0x0000001062627819 */ /* 0x020fc600000006ff */
        /* <DEDUP_REMOVED lines=13> */
.L_x_4190:
        /* <DEDUP_REMOVED lines=16> */
.L_x_4192:
[----:B------:R-:W-:Y:S05]  /*59d0*/  BSYNC B0 ;  /* 0x0000000000007941 */ /* 0x000fea0003800000 */
.L_x_4191:
        /* <DEDUP_REMOVED lines=38> */
[----:B0-----:R-:W-:Y:S02]  /*5c40*/  HADD2.F32 R23, -RZ, R59.H0_H0 ;  /* 0x2000003bff177230 */ /* 0x001fe40000004100 */
        /* <DEDUP_REMOVED lines=19> */
[-C--:B------:R-:W-:Y:S01]  /*5d80*/  FMUL.FTZ R96, R96, R45.reuse ;  /* 0x0000002d60607220 */ /* 0x080fe20000410000 */
[--C-:B------:R-:W-:Y:S01]  /*5d90*/  FADD.FTZ R28, R35, -R44.reuse ;  /* 0x8000002c231c7221 */ /* 0x100fe20000010000 */
[-C--:B------:R-:W-:Y:S01]  /*5da0*/  FMUL.FTZ R92, R92, R45.reuse ;  /* 0x0000002d5c5c7220 */ /* 0x080fe20000410000 */
        /* <DEDUP_REMOVED lines=29> */
[----:B------:R-:W-:-:S02]  /*5f80*/  HADD2.F32 R42, -RZ, R42.H1_H1 ;  /* 0x3000002aff2a7230 */ /* 0x000fc40000004100 */
[----:B------:R-:W-:Y:S01]  /*5f90*/  FMUL.FTZ R47, R26, R45 ;  /* 0x0000002d1a2f7220 */ /* 0x000fe20000410000 */
[----:B------:R-:W-:Y:S02]  /*5fa0*/  HADD2.F32 R43, -RZ, R43.H1_H1 ;  /* 0x3000002bff2b7230 */ /* 0x000fe40000004100 */
[C-C-:B------:R-:W-:Y:S01]  /*5fb0*/  FFMA.FTZ R96, R39.reuse, R96, R46.reuse ;  /* 0x0000006027607223 */ /* 0x140fe2000001002e */
[----:B------:R-:W-:Y:S02]  /*5fc0*/  HADD2.F32 R48, -RZ, R48.H1_H1 ;  /* 0x30000030ff307230 */ /* 0x000fe40000004100 */
[C-C-:B------:R-:W-:Y:S01]  /*5fd0*/  FFMA.FTZ R92, R39.reuse, R92, R46.reuse ;  /* 0x0000005c275c7223 */ /* 0x140fe2000001002e */
[----:B------:R-:W-:Y:S02]  /*5fe0*/  HADD2.F32 R49, -RZ, R49.H1_H1 ;  /* 0x30000031ff317230 */ /* 0x000fe40000004100 */
[----:B------:R-:W-:Y:S01]  /*5ff0*/  FFMA.FTZ R83, R39, R83, R46 ;  /* 0x0000005327537223 */ /* 0x000fe2000001002e */
[----:B------:R-:W-:-:S02]  /*6000*/  HADD2.F32 R50, -RZ, R50.H1_H1 ;  /* 0x30000032ff327230 */ /* 0x000fc40000004100 */
[C-C-:B------:R-:W-:Y:S01]  /*6010*/  FFMA.FTZ R82, R39.reuse, R82, R46.reuse ;  /* 0x0000005227527223 */ /* 0x140fe2000001002e */
        /* <DEDUP_REMOVED lines=52> */
[----:B------:R-:W-:Y:S01]  /*6360*/  FFMA.FTZ R39, R39, R47, R46 ;  /* 0x0000002f27277223 */ /* 0x000fe2000001002e */
        /* <DEDUP_REMOVED lines=104> */
.L_x_4193:
        /* <DEDUP_REMOVED lines=16> */
.L_x_4195:
[----:B------:R-:W-:Y:S05]  /*6af0*/  BSYNC B0 ;  /* 0x0000000000007941 */ /* 0x000fea0003800000 */
.L_x_4194:
[----:B0-----:R-:W0:Y:S01]  /*6b00*/  S2R R97, SR_TID.X ;  /* 0x0000000000617919 */ /* 0x001e220000002100 */
[----:B------:R-:W1:Y:S01]  /*6b10*/  LDC R64, c[0x0][0x294] ;  /* 0x0000a500ff407b82 */ /* 0x000e620000000800 */
[----:B0-----:R-:W-:-:S05]  /*6b20*/  SHF.R.U32.HI R68, RZ, 0x5, R97 ;  /* 0x00000005ff447819 */ /* 0x001fca0000011661 */
[----:B-1----:R-:W-:Y:S01]  /*6b30*/  IMAD R68, R64, UR8, R68 ;  /* 0x0000000840447c24 */ /* 0x002fe2000f8e0244 */
        /* <DEDUP_REMOVED lines=11> */
.L_x_4196:
        /* <DEDUP_REMOVED lines=16> */
.L_x_4198:
[----:B------:R-:W-:Y:S05]  /*6cf0*/  BSYNC B0 ;  /* 0x0000000000007941 */ /* 0x000fea0003800000 */
.L_x_4197:
        /* <DEDUP_REMOVED lines=12> */
.L_x_4199:
        /* <DEDUP_REMOVED lines=16> */
.L_x_4201:
[----:B------:R-:W-:Y:S05]  /*6ec0*/  BSYNC B0 ;  /* 0x0000000000007941 */ /* 0x000fea0003800000 */
.L_x_4200:
        /* <DEDUP_REMOVED lines=11> */
.L_x_4202:
[----:B------:R-:W-:Y:S01]  /*6f80*/  LOP3.LUT P5, RZ, R19, 0x80, RZ, 0xc0, !PT ;  /* 0x0000008013ff7812 */ /* 0x000fe200078ac0ff */
[----:B------:R-:W-:-:S12]  /*6f90*/  BSSY B0, `(.L_x_4203) ;  /* 0x000000f000007945 */ /* 0x000fd80003800000 */
[----:B------:R-:W-:Y:S05]  /*6fa0*/  @!P5 BRA `(.L_x_4204) ;  /* 0x000000000034d947 */ /* 0x000fea0003800000 */
[----:B------:R-:W0:Y:S01]  /*6fb0*/  LDL R64, [R1+0x10] ;  /* 0x0000100001407983 */ /* 0x000e220000100800 */
[----:B------:R-:W-:Y:S01]  /*6fc0*/  ULDC.64 UR4, c[0x0][0x270] ;  /* 0x00009c0000047ab9 */ /* 0x000fe20000000a00 */
[----:B------:R-:W-:Y:S02]  /*6fd0*/  MOV R65, R63 ;  /* 0x0000003f00417202 */ /* 0x000fe40000000f00 */
        /* <DEDUP_REMOVED lines=10> */
.L_x_4204:
[----:B------:R-:W-:Y:S05]  /*7080*/  BSYNC B0 ;  /* 0x0000000000007941 */ /* 0x000fea0003800000 */
.L_x_4203:
        /* <DEDUP_REMOVED lines=11> */
.L_x_4205:
[----:B------:R-:W-:Y:S01]  /*7140*/  LOP3.LUT P5, RZ, R19, 0x40, RZ, 0xc0, !PT ;  /* 0x0000004013ff7812 */ /* 0x000fe200078ac0ff */
[----:B------:R-:W-:-:S12]  /*7150*/  BSSY B0, `(.L_x_4206) ;  /* 0x000000f000007945 */ /* 0x000fd80003800000 */
[----:B------:R-:W-:Y:S05]  /*7160*/  @!P5 BRA `(.L_x_4207) ;  /* 0x000000000034d947 */ /* 0x000fea0003800000 */
[----:B------:R-:W0:Y:S01]  /*7170*/  LDL R64, [R1+0xc] ;  /* 0x00000c0001407983 */ /* 0x000e220000100800 */
[----:B------:R-:W-:Y:S01]  /*7180*/  ULDC.64 UR4, c[0x0][0x270] ;  /* 0x00009c0000047ab9 */ /* 0x000fe20000000a00 */
[----:B------:R-:W-:Y:S02]  /*7190*/  MOV R65, R63 ;  /* 0x0000003f00417202 */ /* 0x000fe40000000f00 */
[----:B------:R-:W-:Y:S01]  /*71a0*/  F2FP.F16.F32.PACK_AB R81, R86, R81 ;  /* 0x000000515651723e */ /* 0x000fe200000000ff */
[----:B01----:R-:W-:Y:S01]  /*71b0*/  IMAD R66, R64, UR4, RZ ;  /* 0x0000000440427c24 */ /* 0x003fe2000f8e02ff */
        /* <DEDUP_REMOVED lines=8> */
.L_x_4207:
[----:B------:R-:W-:Y:S05]  /*7240*/  BSYNC B0 ;  /* 0x0000000000007941 */ /* 0x000fea0003800000 */
.L_x_4206:
        /* <DEDUP_REMOVED lines=11> */
.L_x_4208:
[----:B------:R-:W-:Y:S01]  /*7300*/  LOP3.LUT P5, RZ, R19, 0x20, RZ, 0xc0, !PT ;  /* 0x0000002013ff7812 */ /* 0x000fe200078ac0ff */
[----:B------:R-:W-:-:S12]  /*7310*/  BSSY B0, `(.L_x_4209) ;  /* 0x000000f000007945 */ /* 0x000fd80003800000 */
[----:B------:R-:W-:Y:S05]  /*7320*/  @!P5 BRA `(.L_x_4210) ;  /* 0x000000000034d947 */ /* 0x000fea0003800000 */
[----:B------:R-:W0:Y:S01]  /*7330*/  LDL R64, [R1+0x8] ;  /* 0x0000080001407983 */ /* 0x000e220000100800 */
[----:B------:R-:W-:Y:S01]  /*7340*/  ULDC.64 UR4, c[0x0][0x270] ;  /* 0x00009c0000047ab9 */ /* 0x000fe20000000a00 */
[----:B------:R-:W-:Y:S02]  /*7350*/  MOV R65, R63 ;  /* 0x0000003f00417202 */ /* 0x000fe40000000f00 */
[----:B------:R-:W-:Y:S01]  /*7360*/  F2FP.F16.F32.PACK_AB R85, R85, R80 ;  /* 0x000000505555723e */ /* 0x000fe200000000ff */
        /* <DEDUP_REMOVED lines=9> */
.L_x_4210:
[----:B------:R-:W-:Y:S05]  /*7400*/  BSYNC B0 ;  /* 0x0000000000007941 */ /* 0x000fea0003800000 */
.L_x_4209:
        /* <DEDUP_REMOVED lines=11> */
.L_x_4211:
[----:B------:R-:W-:Y:S01]  /*74c0*/  LOP3.LUT P5, RZ, R19, 0x10, RZ, 0xc0, !PT ;  /* 0x0000001013ff7812 */ /* 0x000fe200078ac0ff */
[----:B------:R-:W-:-:S12]  /*74d0*/  BSSY B0, `(.L_x_4212) ;  /* 0x000000f000007945 */ /* 0x000fd80003800000 */
[----:B------:R-:W-:Y:S05]  /*74e0*/  @!P5 BRA `(.L_x_4213) ;  /* 0x000000000034d947 */ /* 0x000fea0003800000 */
[----:B------:R-:W0:Y:S01]  /*74f0*/  LDL R64, [R1+0x4] ;  /* 0x0000040001407983 */ /* 0x000e220000100800 */
[----:B------:R-:W-:Y:S01]  /*7500*/  ULDC.64 UR4, c[0x0][0x270] ;  /* 0x00009c0000047ab9 */ /* 0x000fe20000000a00 */
[----:B------:R-:W-:Y:S02]  /*7510*/  MOV R65, R63 ;  /* 0x0000003f00417202 */ /* 0x000fe40000000f00 */
[----:B------:R-:W-:Y:S01]  /*7520*/  F2FP.F16.F32.PACK_AB R79, R84, R79 ;  /* 0x0000004f544f723e */ /* 0x000fe200000000ff */
[----:B0123--:R-:W-:Y:S01]  /*7530*/  IMAD R67, R64, UR4, RZ ;  /* 0x0000000440437c24 */ /* 0x00ffe2000f8e02ff */
        /* <DEDUP_REMOVED lines=8> */
.L_x_4213:
[----:B------:R-:W-:Y:S05]  /*75c0*/  BSYNC B0 ;  /* 0x0000000000007941 */ /* 0x000fea0003800000 */
.L_x_4212:
        /* <DEDUP_REMOVED lines=11> */
.L_x_4214:
[----:B------:R-:W-:Y:S01]  /*7680*/  LOP3.LUT P5, RZ, R19, 0x8, RZ, 0xc0, !PT ;  /* 0x0000000813ff7812 */ /* 0x000fe200078ac0ff */
[----:B------:R-:W-:-:S12]  /*7690*/  BSSY B0, `(.L_x_4215) ;  /* 0x000000f000007945 */ /* 0x000fd80003800000 */
[----:B------:R-:W-:Y:S05]  /*76a0*/  @!P5 BRA `(.L_x_4216) ;  /* 0x000000000034d947 */ /* 0x000fea0003800000 */
[----:B------:R-:W0:Y:S01]  /*76b0*/  LDL R64, [R1] ;  /* 0x0000000001407983 */ /* 0x000e220000100800 */
[----:B------:R-:W-:Y:S01]  /*76c0*/  ULDC.64 UR4, c[0x0][0x270] ;  /* 0x00009c0000047ab9 */ /* 0x000fe20000000a00 */
[----:B------:R-:W-:Y:S02]  /*76d0*/  MOV R65, R63 ;  /* 0x0000003f00417202 */ /* 0x000fe40000000f00 */
[----:B------:R-:W-:Y:S01]  /*76e0*/  F2FP.F16.F32.PACK_AB R77, R78, R77 ;  /* 0x0000004d4e4d723e */ /* 0x000fe200000000ff */
[----:B01234-:R-:W-:Y:S01]  /*76f0*/  IMAD R66, R64, UR4, RZ ;  /* 0x0000000440427c24 */ /* 0x01ffe2000f8e02ff */
        /* <DEDUP_REMOVED lines=8> */
.L_x_4216:
[----:B------:R-:W-:Y:S05]  /*7780*/  BSYNC B0 ;  /* 0x0000000000007941 */ /* 0x000fea0003800000 */
.L_x_4215:
        /* <DEDUP_REMOVED lines=11> */
.L_x_4217:
[----:B------:R-:W-:Y:S01]  /*7840*/  LOP3.LUT P5, RZ, R19, 0x4, RZ, 0xc0, !PT ;  /* 0x0000000413ff7812 */ /* 0x000fe200078ac0ff */
[----:B------:R-:W-:-:S12]  /*7850*/  BSSY B0, `(.L_x_4218) ;  /* 0x000000e000007945 */ /* 0x000fd80003800000 */
[----:B------:R-:W-:Y:S05]  /*7860*/  @!P5 BRA `(.L_x_4219) ;  /* 0x000000000030d947 */ /* 0x000fea0003800000 */
[----:B------:R-:W-:Y:S01]  /*7870*/  ULDC.64 UR4, c[0x0][0x270] ;  /* 0x00009c0000047ab9 */ /* 0x000fe20000000a00 */
[----:B------:R-:W-:Y:S01]  /*7880*/  MOV R64, R60 ;  /* 0x0000003c00407202 */ /* 0x000fe20000000f00 */
[----:B01234-:R-:W-:Y:S01]  /*7890*/  IMAD R67, R125, UR4, RZ ;  /* 0x000000047d437c24 */ /* 0x01ffe2000f8e02ff */
        /* <DEDUP_REMOVED lines=9> */
.L_x_4219:
[----:B------:R-:W-:Y:S05]  /*7930*/  BSYNC B0 ;  /* 0x0000000000007941 */ /* 0x000fea0003800000 */
.L_x_4218:
        /* <DEDUP_REMOVED lines=11> */
.L_x_4220:
        /* <DEDUP_REMOVED lines=15> */
.L_x_4222:
[----:B------:R-:W-:Y:S05]  /*7ae0*/  BSYNC B0 ;  /* 0x0000000000007941 */ /* 0x000fea0003800000 */
.L_x_4221:
        /* <DEDUP_REMOVED lines=11> */
.L_x_4223:
[----:B------:R-:W-:Y:S04]  /*7ba0*/  BSSY B0, `(.L_x_4224) ;  /* 0x000000e000007945 */ /* 0x000fe80003800000 */
        /* <DEDUP_REMOVED lines=13> */
.L_x_4225:
[----:B------:R-:W-:Y:S05]  /*7c80*/  BSYNC B0 ;  /* 0x0000000000007941 */ /* 0x000fea0003800000 */
.L_x_4224:
        /* <DEDUP_REMOVED lines=11> */
.L_x_4226:
        /* <DEDUP_REMOVED lines=14> */
.L_x_4228:
[----:B------:R-:W-:Y:S05]  /*7e20*/  BSYNC B0 ;  /* 0x0000000000007941 */ /* 0x000fea0003800000 */
.L_x_4227:
[----:B------:R-:W-:Y:S05]  /*7e30*/  @!P6 BRA `(.L_x_4229) ;  /* 0x000000000028e947 */ /* 0x000fea0003800000 */
[----:B------:R-:W-:Y:S01]  /*7e40*/  FMUL.FTZ R20, R21, -1.4426950216293334961 ;  /* 0xbfb8aa3b15147820 */ /* 0x000fe20000410000 */
[----:B------:R-:W-:-:S05]  /*7e50*/  FMUL.FTZ R64, R41, -1.4426950216293334961 ;  /* 0xbfb8aa3b29407820 */ /* 0x000fca0000410000 */
[----:B------:R-:W5:Y:S08]  /*7e60*/  MUFU.EX2 R20, R20 ;  /* 0x0000001400147308 */ /* 0x000f700000000800 */
[----:B------:R-:W0:Y:S01]  /*7e70*/  MUFU.EX2 R64, R64 ;  /* 0x0000004000407308 */ /* 0x000e220000000800 */
[----:B-----5:R-:W-:-:S07]  /*7e80*/  FADD.FTZ R40, R20, 1 ;  /* 0x3f80000014287421 */ /* 0x020fce0000010000 */
[----:B------:R-:W5:Y:S01]  /*7e90*/  MUFU.RCP R40, R40 ;  /* 0x0000002800287308 */ /* 0x000f620000001000 */
[----:B0-----:R-:W-:-:S07]  /*7ea0*/  FADD.FTZ R65, R64, 1 ;  /* 0x3f80000040417421 */ /* 0x001fce0000010000 */
[----:B-1234-:R-:W0:Y:S01]  /*7eb0*/  MUFU.RCP R66, R65 ;  /* 0x0000004100427308 */ /* 0x01ee220000001000 */
[----:B-----5:R-:W-:Y:S01]  /*7ec0*/  FMUL.FTZ R21, R21, R40 ;  /* 0x0000002815157220 */ /* 0x020fe20000410000 */
[----:B0-----:R-:W-:-:S07]  /*7ed0*/  FMUL.FTZ R41, R41, R66 ;  /* 0x0000004229297220 */ /* 0x001fce0000410000 */
.L_x_4229:
[----:B------:R-:W-:Y:S04]  /*7ee0*/  BSSY B0, `(.L_x_4230) ;  /* 0x000000e000007945 */ /* 0x000fe80003800000 */
[----:B------:R-:W-:Y:S05]  /*7ef0*/  @!P2 BRA `(.L_x_4231) ;  /* 0x000000000030a947 */ /* 0x000fea0003800000 */
[----:B------:R-:W-:Y:S01]  /*7f00*/  ULDC.64 UR4, c[0x0][0x270] ;  /* 0x00009c0000047ab9 */ /* 0x000fe20000000a00 */
[----:B------:R-:W-:Y:S01]  /*7f10*/  MOV R64, R60 ;  /* 0x0000003c00407202 */ /* 0x000fe20000000f00 */
[----:B------:R-:W-:Y:S01]  /*7f20*/  IMAD R20, R121, UR4, RZ ;  /* 0x0000000479147c24 */ /* 0x000fe2000f8e02ff */
[----:B0-----:R-:W-:Y:S02]  /*7f30*/  MOV R65, R63 ;  /* 0x0000003f00417202 */ /* 0x001fe40000000f00 */
[----:B------:R-:W-:Y:S01]  /*7f40*/  F2FP.F16.F32.PACK_AB R21, R41, R21 ;  /* 0x000000152915723e */ /* 0x000fe200000000ff */
[C---:B-1234-:R-:W-:Y:S02]  /*7f50*/  IMAD R67, R91.reuse, UR5, R20 ;  /* 0x000000055b437c24 */ /* 0x05efe4000f8e0214 */
[----:B------:R-:W-:Y:S01]  /*7f60*/  IMAD.WIDE.U32 R64, R91, UR4, R64 ;  /* 0x000000045b407c25 */ /* 0x000fe2000f8e0040 */
[----:B------:R-:W-:-:S04]  /*7f70*/  ULDC.64 UR4, c[0x0][0x210] ;  /* 0x0000840000047ab9 */ /* 0x000fc80000000a00 */
[----:B------:R-:W-:Y:S02]  /*7f80*/  IADD3 R67, R65, R67, RZ ;  /* 0x0000004341437210 */ /* 0x000fe40007ffe0ff */
[----:B------:R-:W-:-:S04]  /*7f90*/  LEA R66, P5, R64, UR4, 0x1 ;  /* 0x0000000440427c11 */ /* 0x000fc8000f8a08ff */
[----:B------:R-:W-:-:S05]  /*7fa0*/  LEA.HI.X R67, R64, UR5, R67, 0x1, P5 ;  /* 0x0000000540437c11 */ /* 0x000fca000a8f0c43 */
[----:B------:R0:W-:Y:S04]  /*7fb0*/  STG.E desc[UR6][R66.64], R21 ;  /* 0x0000001542007986 */ /* 0x0001e8000c101906 */
.L_x_4231:
[----:B------:R-:W-:Y:S05]  /*7fc0*/  BSYNC B0 ;  /* 0x0000000000007941 */ /* 0x000fea0003800000 */
.L_x_4230:
        /* <DEDUP_REMOVED lines=11> */
.L_x_4232:
        /* <DEDUP_REMOVED lines=14> */
.L_x_4234:
[----:B------:R-:W-:Y:S05]  /*8160*/  BSYNC B0 ;  /* 0x0000000000007941 */ /* 0x000fea0003800000 */
.L_x_4233:
        /* <DEDUP_REMOVED lines=11> */
.L_x_4235:
        /* <DEDUP_REMOVED lines=14> */
.L_x_4237:
[----:B------:R-:W-:Y:S05]  /*8300*/  BSYNC B0 ;  /* 0x0000000000007941 */ /* 0x000fea0003800000 */
.L_x_4236:
        /* <DEDUP_REMOVED lines=11> */
.L_x_4238:
        /* <DEDUP_REMOVED lines=16> */
.L_x_4240:
[----:B------:R-:W-:Y:S05]  /*84c0*/  BSYNC B0 ;  /* 0x0000000000007941 */ /* 0x000fea0003800000 */
.L_x_4239:
        /* <DEDUP_REMOVED lines=11> */
.L_x_4241:
        /* <DEDUP_REMOVED lines=16> */
.L_x_4243:
[----:B------:R-:W-:Y:S05]  /*8680*/  BSYNC B0 ;  /* 0x0000000000007941 */ /* 0x000fea0003800000 */
.L_x_4242:
        /* <DEDUP_REMOVED lines=11> */
.L_x_4244:
        /* <DEDUP_REMOVED lines=16> */
.L_x_4246:
[----:B------:R-:W-:Y:S05]  /*8840*/  BSYNC B0 ;  /* 0x0000000000007941 */ /* 0x000fea0003800000 */
.L_x_4245:
        /* <DEDUP_REMOVED lines=11> */
.L_x_4247:
        /* <DEDUP_REMOVED lines=16> */
.L_x_4249:
[----:B------:R-:W-:Y:S05]  /*8a00*/  BSYNC B0 ;  /* 0x0000000000007941 */ /* 0x000fea0003800000 */
.L_x_4248:
        /* <DEDUP_REMOVED lines=11> */
.L_x_4250:
        /* <DEDUP_REMOVED lines=16> */
.L_x_4252:
[----:B------:R-:W-:Y:S05]  /*8bc0*/  BSYNC B0 ;  /* 0x0000000000007941 */ /* 0x000fea0003800000 */
.L_x_4251:
        /* <DEDUP_REMOVED lines=11> */
.L_x_4253:
        /* <DEDUP_REMOVED lines=16> */
.L_x_4255:
[----:B------:R-:W-:Y:S05]  /*8d80*/  BSYNC B0 ;  /* 0x0000000000007941 */ /* 0x000fea0003800000 */
.L_x_4254:
        /* <DEDUP_REMOVED lines=11> */
.L_x_4256:
        /* <DEDUP_REMOVED lines=16> */
.L_x_4258:
[----:B------:R-:W-:Y:S05]  /*8f40*/  BSYNC B0 ;  /* 0x0000000000007941 */ /* 0x000fea0003800000 */
.L_x_4257:
        /* <DEDUP_REMOVED lines=11> */
.L_x_4259:
        /* <DEDUP_REMOVED lines=16> */
.L_x_4261:
[----:B------:R-:W-:Y:S05]  /*9100*/  BSYNC B0 ;  /* 0x0000000000007941 */ /* 0x000fea0003800000 */
.L_x_4260:
        /* <DEDUP_REMOVED lines=11> */
.L_x_4262:
        /* <DEDUP_REMOVED lines=16> */
.L_x_4264:
[----:B------:R-:W-:Y:S05]  /*92c0*/  BSYNC B0 ;  /* 0x0000000000007941 */ /* 0x000fea0003800000 */
.L_x_4263:
        /* <DEDUP_REMOVED lines=11> */
.L_x_4265:
        /* <DEDUP_REMOVED lines=16> */
.L_x_4267:
[----:B------:R-:W-:Y:S05]  /*9480*/  BSYNC B0 ;  /* 0x0000000000007941 */ /* 0x000fea0003800000 */
.L_x_4266:
        /* <DEDUP_REMOVED lines=11> */
.L_x_4268:
        /* <DEDUP_REMOVED lines=16> */
.L_x_4270:
[----:B------:R-:W-:Y:S05]  /*9640*/  BSYNC B0 ;  /* 0x0000000000007941 */ /* 0x000fea0003800000 */
.L_x_4269:
        /* <DEDUP_REMOVED lines=11> */
.L_x_4271:
        /* <DEDUP_REMOVED lines=16> */
.L_x_4273:
[----:B------:R-:W-:Y:S05]  /*9800*/  BSYNC B0 ;  /* 0x0000000000007941 */ /* 0x000fea0003800000 */
.L_x_4272:
        /* <DEDUP_REMOVED lines=11> */
.L_x_4274:
        /* <DEDUP_REMOVED lines=16> */
.L_x_4276:
[----:B------:R-:W-:Y:S05]  /*99c0*/  BSYNC B0 ;  /* 0x0000000000007941 */ /* 0x000fea0003800000 */
.L_x_4275:
        /* <DEDUP_REMOVED lines=11> */
.L_x_4277:
        /* <DEDUP_REMOVED lines=16> */
.L_x_4279:
[----:B------:R-:W-:Y:S05]  /*9b80*/  BSYNC B0 ;  /* 0x0000000000007941 */ /* 0x000fea0003800000 */
.L_x_4278:
        /* <DEDUP_REMOVED lines=11> */
.L_x_4280:
        /* <DEDUP_REMOVED lines=16> */
.L_x_4282:
[----:B------:R-:W-:Y:S05]  /*9d40*/  BSYNC B0 ;  /* 0x0000000000007941 */ /* 0x000fea0003800000 */
.L_x_4281:
        /* <DEDUP_REMOVED lines=11> */
.L_x_4283:
        /* <DEDUP_REMOVED lines=18> */
.L_x_4285:
[----:B------:R-:W-:Y:S05]  /*9f20*/  BSYNC B0 ;  /* 0x0000000000007941 */ /* 0x000fea0003800000 */
.L_x_4284:
        /* <DEDUP_REMOVED lines=8> */
.L_x_4287:
        /* <DEDUP_REMOVED lines=13> */
.L_x_5271:


//--------------------- .text._Z35group_norm_nhwc_fwd_one_pass_kernelI11Fp16IOFp16WLi64ELi64ELi512EEv26Group_norm_nhwc_fwd_params --------------------------
	.section	.text._Z35group_norm_nhwc_fwd_one_pass_kernelI11Fp16IOFp16WLi64ELi64ELi512EEv26Group_norm_nhwc_fwd_params,"ax",@progbits
	.align	128
        .global         _Z35group_norm_nhwc_fwd_one_pass_kernelI11Fp16IOFp16WLi64ELi64ELi512EEv26Group_norm_nhwc_fwd_params
        .type           _Z35group_norm_nhwc_fwd_one_pass_kernelI11Fp16IOFp16WLi64ELi64ELi512EEv26Group_norm_nhwc_fwd_params,@function
        .size           _Z35group_norm_nhwc_fwd_one_pass_kernelI11Fp16IOFp16WLi64ELi64ELi512EEv26Group_norm_nhwc_fwd_params,(.L_x_5272 - _Z35group_norm_nhwc_fwd_one_pass_kernelI11Fp16IOFp16WLi64ELi64ELi512EEv26Group_norm_nhwc_fwd_params)
        .other          _Z35group_norm_nhwc_fwd_one_pass_kernelI11Fp16IOFp16WLi64ELi64ELi512EEv26Group_norm_nhwc_fwd_params,@"STO_CUDA_ENTRY STV_DEFAULT"
_Z35group_norm_nhwc_fwd_one_pass_kernelI11Fp16IOFp16WLi64ELi64ELi512EEv26Group_norm_nhwc_fwd_params:
.text._Z35group_norm_nhwc_fwd_one_pass_kernelI11Fp16IOFp16WLi64ELi64ELi512EEv26Group_norm_nhwc_fwd_params:
        /* <DEDUP_REMOVED lines=18> */
.L_x_4312:
        /* <DEDUP_REMOVED lines=216> */
.L_x_4289:
[----:B------:R-:W-:Y:S05]  /*0ea0*/  BSYNC B0 ;  /* 0x0000000000007941 */ /* 0x000fea0003800000 */
.L_x_4288:
        /* <DEDUP_REMOVED lines=25> */
.L_x_4292:
[----:B0-----:R-:W2:Y:S04]  /*1040*/  LDG.E.STRONG.GPU R6, desc[UR8][R4.64] ;  /* 0x0000000804067981 */ /* 0x001ea8000c1ef900 */
[----:B--2---:R-:W-:Y:S01]  /*1050*/  CCTL.IVALL ;  /* 0x00000000ff00798f */ /* 0x004fe20002000000 */
[----:B------:R-:W-:Y:S05]  /*1060*/  YIELD ;  /* 0x0000000000007946 */ /* 0x000fea0003800000 */
[----:B------:R-:W-:-:S13]  /*1070*/  ISETP.NE.AND P0, PT, R6, R13, PT ;  /* 0x0000000d0600720c */ /* 0x000fda0003f05270 */
[----:B------:R-:W-:Y:S05]  /*1080*/  @P0 BRA `(.L_x_4292) ;  /* 0xfffffffc00ec0947 */ /* 0x000fea000383ffff */
.L_x_4291:
        /* <DEDUP_REMOVED lines=17> */
.L_x_4296:
        /* <DEDUP_REMOVED lines=115> */
.L_x_4295:
        /* <DEDUP_REMOVED lines=61> */
.L_x_4297:
[----:B------:R-:W-:-:S13]  /*1ca0*/  ISETP.NE.OR P0, PT, R12, RZ, P0 ;  /* 0x000000ff0c00720c */ /* 0x000fda0000705670 */
[----:B------:R-:W-:Y:S05]  /*1cb0*/  @!P0 BRA `(.L_x_4293) ;  /* 0x00000000007c8947 */ /* 0x000fea0003800000 */
.L_x_4294:
        /* <DEDUP_REMOVED lines=31> */
.L_x_4293:
        /* <DEDUP_REMOVED lines=12> */
.L_x_4299:
[----:B------:R-:W-:Y:S05]  /*1f70*/  BSYNC B0 ;  /* 0x0000000000007941 */ /* 0x000fea0003800000 */
.L_x_4298:
        /* <DEDUP_REMOVED lines=16> */
.L_x_4290:
        /* <DEDUP_REMOVED lines=76> */
[----:B------:R-:W-:Y:S01]  /*2540*/  ISETP.LT.U32.AND P4, PT, R28, 0x200, !P4 ;  /* 0x000002001c00780c */ /* 0x000fe20006781070 */
[----:B--2---:R-:W-:Y:S02]  /*2550*/  HADD2.F32 R23, -RZ, R23.H0_H0 ;  /* 0x20000017ff177230 */ /* 0x004fe40000004100 */
[----:B---3--:R-:W-:Y:S02]  /*2560*/  HADD2.F32 R30, -RZ, R30.H0_H0 ;  /* 0x2000001eff1e7230 */ /* 0x008fe40000004100 */
[----:B----4-:R-:W-:-:S03]  /*2570*/  HADD2.F32 R4, -RZ, R4.H0_H0 ;  /* 0x20000004ff047230 */ /* 0x010fc60000004100 */
[C-C-:B------:R-:W-:Y:S01]  /*2580*/  FFMA.FTZ R8, R23.reuse, R11, R30.reuse ;  /* 0x0000000b17087223 */ /* 0x140fe2000001001e */
[C-C-:B------:R-:W-:Y:S01]  /*2590*/  FFMA.FTZ R9, R23.reuse, R33, R30.reuse ;  /* 0x0000002117097223 */ /* 0x140fe2000001001e */
[C-C-:B------:R-:W-:Y:S01]  /*25a0*/  FFMA.FTZ R10, R23.reuse, R37, R30.reuse ;  /* 0x00000025170a7223 */ /* 0x140fe2000001001e */
[----:B------:R-:W-:Y:S01]  /*25b0*/  FFMA.FTZ R11, R23, R35, R30 ;  /* 0x00000023170b7223 */ /* 0x000fe2000001001e */
[----:B------:R-:W-:Y:S01]  /*25c0*/  FMUL.FTZ R23, R29, R6 ;  /* 0x000000061d177220 */ /* 0x000fe20000410000 */
[----:B------:R-:W-:Y:S01]  /*25d0*/  SHF.R.S32.HI R6, RZ, 0x1f, R12 ;  /* 0x0000001fff067819 */ /* 0x000fe2000001140c */
[----:B------:R-:W-:-:S03]  /*25e0*/  HADD2.F32 R5, -RZ, R5.H0_H0 ;  /* 0x20000005ff057230 */ /* 0x000fc60000004100 */
        /* <DEDUP_REMOVED lines=20> */
.L_x_4300:
        /* <DEDUP_REMOVED lines=14> */
.L_x_4302:
[----:B------:R-:W-:Y:S05]  /*2810*/  BSYNC B0 ;  /* 0x0000000000007941 */ /* 0x000fea0003800000 */
.L_x_4301:
        /* <DEDUP_REMOVED lines=11> */
.L_x_4303:
        /* <DEDUP_REMOVED lines=14> */
.L_x_4305:
[----:B------:R-:W-:Y:S05]  /*29b0*/  BSYNC B0 ;  /* 0x0000000000007941 */ /* 0x000fea0003800000 */
.L_x_4304:
        /* <DEDUP_REMOVED lines=11> */
.L_x_4306:
        /* <DEDUP_REMOVED lines=14> */
.L_x_4308:
[----:B------:R-:W-:Y:S05]  /*2b50*/  BSYNC B0 ;  /* 0x0000000000007941 */ /* 0x000fea0003800000 */
.L_x_4307:
        /* <DEDUP_REMOVED lines=11> */
.L_x_4309:
        /* <DEDUP_REMOVED lines=13> */
.L_x_4311:
[----:B------:R-:W-:Y:S05]  /*2ce0*/  BSYNC B0 ;  /* 0x0000000000007941 */ /* 0x000fea0003800000 */
.L_x_4310:
        /* <DEDUP_REMOVED lines=8> */
.L_x_4313:
        /* <DEDUP_REMOVED lines=9> */
.L_x_5272:


//--------------------- .text._Z35group_norm_nhwc_fwd_one_pass_kernelI11Fp16IOFp16WLi128ELi64ELi512EEv26Group_norm_nhwc_fwd_params --------------------------
	.section	.text._Z35group_norm_nhwc_fwd_one_pass_kernelI11Fp16IOFp16WLi128ELi64ELi512EEv26Group_norm_nhwc_fwd_params,"ax",@progbits
	.align	128
        .global         _Z35group_norm_nhwc_fwd_one_pass_kernelI11Fp16IOFp16WLi128ELi64ELi512EEv26Group_norm_nhwc_fwd_params
        .type           _Z35group_norm_nhwc_fwd_one_pass_kernelI11Fp16IOFp16WLi128ELi64ELi512EEv26Group_norm_nhwc_fwd_params,@function
        .size           _Z35group_norm_nhwc_fwd_one_pass_kernelI11Fp16IOFp16WLi128ELi64ELi512EEv26Group_norm_nhwc_fwd_params,(.L_x_5273 - _Z35group_norm_nhwc_fwd_one_pass_kernelI11Fp16IOFp16WLi128ELi64ELi512EEv26Group_norm_nhwc_fwd_params)
        .other          _Z35group_norm_nhwc_fwd_one_pass_kernelI11Fp16IOFp16WLi128ELi64ELi512EEv26Group_norm_nhwc_fwd_params,@"STO_CUDA_ENTRY STV_DEFAULT"
_Z35group_norm_nhwc_fwd_one_pass_kernelI11Fp16IOFp16WLi128ELi64ELi512EEv26Group_norm_nhwc_fwd_params:
.text._Z35group_norm_nhwc_fwd_one_pass_kernelI11Fp16IOFp16WLi128ELi64ELi512EEv26Group_norm_nhwc_fwd_params:
        /* <DEDUP_REMOVED lines=37> */
.L_x_4350:
        /* <DEDUP_REMOVED lines=298> */
.L_x_4315:
[----:B------:R-:W-:Y:S05]  /*14f0*/  BSYNC B0 ;  /* 0x0000000000007941 */ /* 0x000fea0003800000 */
.L_x_4314:
        /* <DEDUP_REMOVED lines=31> */
.L_x_4318:
[----:B------:R-:W2:Y:S04]  /*16f0*/  LDG.E.STRONG.GPU R20, desc[UR8][R16.64] ;  /* 0x0000000810147981 */ /* 0x000ea8000c1ef900 */
[----:B--2---:R-:W-:Y:S01]  /*1700*/  CCTL.IVALL ;  /* 0x00000000ff00798f */ /* 0x004fe20002000000 */
[----:B------:R-:W-:Y:S05]  /*1710*/  YIELD ;  /* 0x0000000000007946 */ /* 0x000fea0003800000 */
[----:B------:R-:W-:-:S13]  /*1720*/  ISETP.NE.AND P0, PT, R20, R15, PT ;  /* 0x0000000f1400720c */ /* 0x000fda0003f05270 */
[----:B------:R-:W-:Y:S05]  /*1730*/  @P0 BRA `(.L_x_4318) ;  /* 0xfffffffc00ec0947 */ /* 0x000fea000383ffff */
.L_x_4317:
        /* <DEDUP_REMOVED lines=17> */
.L_x_4322:
        /* <DEDUP_REMOVED lines=115> */
.L_x_4321:
        /* <DEDUP_REMOVED lines=61> */
.L_x_4323:
[----:B------:R-:W-:-:S13]  /*2350*/  ISETP.NE.OR P0, PT, R15, RZ, P0 ;  /* 0x000000ff0f00720c */ /* 0x000fda0000705670 */
[----:B------:R-:W-:Y:S05]  /*2360*/  @!P0 BRA `(.L_x_4319) ;  /* 0x00000000007c8947 */ /* 0x000fea0003800000 */
.L_x_4320:
        /* <DEDUP_REMOVED lines=31> */
.L_x_4319:
        /* <DEDUP_REMOVED lines=11> */
.L_x_4325:
[----:B------:R-:W-:Y:S05]  /*2610*/  BSYNC B0 ;  /* 0x0000000000007941 */ /* 0x000fea0003800000 */
.L_x_4324:
        /* <DEDUP_REMOVED lines=16> */
.L_x_4316:
        /* <DEDUP_REMOVED lines=71> */
[----:B------:R-:W-:Y:S02]  /*2b90*/  HADD2.F32 R10, -RZ, R3.H1_H1 ;  /* 0x30000003ff0a7230 */ /* 0x000fe40000004100 */
[--C-:B------:R-:W-:Y:S01]  /*2ba0*/  FADD.FTZ R28, R28, -R26.reuse ;  /* 0x8000001a1c1c7221 */ /* 0x100fe20000010000 */
[----:B------:R-:W-:Y:S01]  /*2bb0*/  FMUL.FTZ R30, R30, UR6 ;  /* 0x000000061e1e7c20 */ /* 0x000fe20008410000 */
[--C-:B------:R-:W-:Y:S01]  /*2bc0*/  FADD.FTZ R22, R22, -R26.reuse ;  /* 0x8000001a16167221 */ /* 0x100fe20000010000 */
[--C-:B------:R-:W-:Y:S01]  /*2bd0*/  FADD.FTZ R23, R23, -R26.reuse ;  /* 0x8000001a17177221 */ /* 0x100fe20000010000 */
[--C-:B------:R-:W-:Y:S01]  /*2be0*/  FADD.FTZ R24, R24, -R26.reuse ;  /* 0x8000001a18187221 */ /* 0x100fe20000010000 */
[----:B------:R-:W-:Y:S01]  /*2bf0*/  FADD.FTZ R25, R25, -R26 ;  /* 0x8000001a19197221 */ /* 0x000fe20000010000 */
[----:B------:R-:W-:Y:S01]  /*2c00*/  FMUL.FTZ R28, R28, UR6 ;  /* 0x000000061c1c7c20 */ /* 0x000fe20008410000 */
[----:B--2---:R-:W-:-:S02]  /*2c10*/  HADD2.F32 R4, -RZ, R13.H0_H0 ;  /* 0x2000000dff047230 */ /* 0x004fc40000004100 */
[----:B------:R-:W-:Y:S01]  /*2c20*/  FADD.FTZ R13, R21, -R26 ;  /* 0x8000001a150d7221 */ /* 0x000fe20000010000 */
[----:B------:R-:W-:Y:S02]  /*2c30*/  HADD2.F32 R21, -RZ, R3.H0_H0 ;  /* 0x20000003ff157230 */ /* 0x000fe40000004100 */
[----:B---3--:R-:W-:-:S03]  /*2c40*/  HADD2.F32 R19, -RZ, R19.H0_H0 ;  /* 0x20000013ff137230 */ /* 0x008fc60000004100 */
        /* <DEDUP_REMOVED lines=12> */
[----:B------:R-:W-:Y:S01]  /*2d10*/  SHF.R.S32.HI R29, RZ, 0x1f, R36 ;  /* 0x0000001fff1d7819 */ /* 0x000fe20000011424 */
[----:B----4-:R-:W-:-:S02]  /*2d20*/  HADD2.F32 R3, -RZ, R18.H0_H0 ;  /* 0x20000012ff037230 */ /* 0x010fc40000004100 */
[----:B-----5:R-:W-:Y:S01]  /*2d30*/  HADD2.F32 R20, -RZ, R20.H0_H0 ;  /* 0x20000014ff147230 */ /* 0x020fe20000004100 */
[----:B------:R-:W-:Y:S01]  /*2d40*/  ISETP.GE.AND.EX P0, PT, R29, UR17, PT, P0 ;  /* 0x000000111d007c0c */ /* 0x000fe2000bf06300 */
[--C-:B------:R-:W-:Y:S01]  /*2d50*/  FADD.FTZ R21, R21, -R26.reuse ;  /* 0x8000001a15157221 */ /* 0x100fe20000010000 */
[----:B------:R-:W-:Y:S02]  /*2d60*/  FADD.FTZ R26, R10, -R26 ;  /* 0x8000001a0a1a7221 */ /* 0x000fe40000010000 */
[----:B------:R-:W-:Y:S01]  /*2d70*/  ISETP.LT.U32.AND P0, PT, R27, 0x200, !P0 ;  /* 0x000002001b00780c */ /* 0x000fe20004701070 */
[----:B------:R-:W-:Y:S01]  /*2d80*/  FFMA.FTZ R27, R3, R30, R20 ;  /* 0x0000001e031b7223 */ /* 0x000fe20000010014 */
[----:B------:R-:W-:Y:S11]  /*2d90*/  @!P6 BRA `(.L_x_4326) ;  /* 0x000000000028e947 */ /* 0x000ff60003800000 */
        /* <DEDUP_REMOVED lines=10> */
.L_x_4326:
        /* <DEDUP_REMOVED lines=15> */
.L_x_4328:
[----:B------:R-:W-:Y:S05]  /*2f30*/  BSYNC B0 ;  /* 0x0000000000007941 */ /* 0x000fea0003800000 */
.L_x_4327:
        /* <DEDUP_REMOVED lines=12> */
.L_x_4329:
        /* <DEDUP_REMOVED lines=14> */
.L_x_4331:
[----:B------:R-:W-:Y:S05]  /*30e0*/  BSYNC B0 ;  /* 0x0000000000007941 */ /* 0x000fea0003800000 */
.L_x_4330:
        /* <DEDUP_REMOVED lines=44> */
.L_x_4332:
        /* <DEDUP_REMOVED lines=16> */
.L_x_4334:
[----:B------:R-:W-:Y:S05]  /*34b0*/  BSYNC B0 ;  /* 0x0000000000007941 */ /* 0x000fea0003800000 */
.L_x_4333:
        /* <DEDUP_REMOVED lines=11> */
.L_x_4335:
        /* <DEDUP_REMOVED lines=15> */
.L_x_4337:
[----:B------:R-:W-:Y:S05]  /*3660*/  BSYNC B0 ;  /* 0x0000000000007941 */ /* 0x000fea0003800000 */
.L_x_4336:
        /* <DEDUP_REMOVED lines=11> */
.L_x_4338:
        /* <DEDUP_REMOVED lines=14> */
.L_x_4340:
[----:B------:R-:W-:Y:S05]  /*3800*/  BSYNC B0 ;  /* 0x0000000000007941 */ /* 0x000fea0003800000 */
.L_x_4339:
        /* <DEDUP_REMOVED lines=11> */
.L_x_4341:
        /* <DEDUP_REMOVED lines=14> */
.L_x_4343:
[----:B------:R-:W-:Y:S05]  /*39a0*/  BSYNC B0 ;  /* 0x0000000000007941 */ /* 0x000fea0003800000 */
.L_x_4342:
        /* <DEDUP_REMOVED lines=11> */
.L_x_4344:
        /* <DEDUP_REMOVED lines=14> */
.L_x_4346:
[----:B------:R-:W-:Y:S05]  /*3b40*/  BSYNC B0 ;  /* 0x0000000000007941 */ /* 0x000fea0003800000 */
.L_x_4345:
        /* <DEDUP_REMOVED lines=11> */
.L_x_4347:
        /* <DEDUP_REMOVED lines=13> */
.L_x_4349:
[----:B------:R-:W-:Y:S05]  /*3cd0*/  BSYNC B0 ;  /* 0x0000000000007941 */ /* 0x000fea0003800000 */
.L_x_4348:
[----:B------:R-:W-:Y:S02]  /*3ce0*/  UIADD3 UR13, UR11, UR13, URZ ;  /* 0x0000000d0b0d7290 */ /* 0x000fe4000fffe03f */
[----:B------:R-:W-:Y:S02]  /*3cf0*/  UIADD3 UR4, UR4, 0x1, URZ ;  /* 0x0000000104047890 */ /* 0x000fe4000fffe03f */
[----:B------:R-:W-:-:S06]  /*3d00*/  UISETP.GE.AND UP0, UPT, UR13, UR5, UPT ;  /* 0x000000050d00728c */ /* 0x000fcc000bf06270 */
[----:B------:R-:W-:-:S13]  /*3d10*/  PLOP3.LUT P0, PT, PT, PT, UP0, 0x80, 0x0 ;  /* 0x000000000000781c */ /* 0x000fda0003f0f008 */
[----:B------:R-:W-:Y:S05]  /*3d20*/  @!P0 BRA `(.L_x_4350) ;  /* 0xffffffc400488947 */ /* 0x000fea000383ffff */
[----:B------:R-:W-:Y:S05]  /*3d30*/  EXIT ;  /* 0x000000000000794d */ /* 0x000fea0003800000 */
.L_x_4351:
        /* <DEDUP_REMOVED lines=12> */
.L_x_5273:


//--------------------- .text._Z35group_norm_nhwc_fwd_one_pass_kernelI11Fp16IOFp16WLi256ELi64ELi512EEv26Group_norm_nhwc_fwd_params --------------------------
	.section	.text._Z35group_norm_nhwc_fwd_one_pass_kernelI11Fp16IOFp16WLi256ELi64ELi512EEv26Group_norm_nhwc_fwd_params,"ax",@progbits
	.align	128
        .global         _Z35group_norm_nhwc_fwd_one_pass_kernelI11Fp16IOFp16WLi256ELi64ELi512EEv26Group_norm_nhwc_fwd_params
        .type           _Z35group_norm_nhwc_fwd_one_pass_kernelI11Fp16IOFp16WLi256ELi64ELi512EEv26Group_norm_nhwc_fwd_params,@function
        .size           _Z35group_norm_nhwc_fwd_one_pass_kernelI11Fp16IOFp16WLi256ELi64ELi512EEv26Group_norm_nhwc_fwd_params,(.L_x_5274 - _Z35group_norm_nhwc_fwd_one_pass_kernelI11Fp16IOFp16WLi256ELi64ELi512EEv26Group_norm_nhwc_fwd_params)
        .other          _Z35group_norm_nhwc_fwd_one_pass_kernelI11Fp16IOFp16WLi256ELi64ELi512EEv26Group_norm_nhwc_fwd_params,@"STO_CUDA_ENTRY STV_DEFAULT"
_Z35group_norm_nhwc_fwd_one_pass_kernelI11Fp16IOFp16WLi256ELi64ELi512EEv26Group_norm_nhwc_fwd_params:
.text._Z35group_norm_nhwc_fwd_one_pass_kernelI11Fp16IOFp16WLi256ELi64ELi512EEv26Group_norm_nhwc_fwd_params:
        /* <DEDUP_REMOVED lines=11> */
.L_x_4413:
        /* <DEDUP_REMOVED lines=516> */
.L_x_4353:
[----:B------:R-:W-:Y:S05]  /*20f0*/  BSYNC B0 ;  /* 0x0000000000007941 */ /* 0x000fea0003800000 */
.L_x_4352:
        /* <DEDUP_REMOVED lines=30> */
.L_x_4356:
[----:B0-----:R-:W2:Y:S04]  /*22e0*/  LDG.E.STRONG.GPU R23, desc[UR10][R18.64] ;  /* 0x0000000a12177981 */ /* 0x001ea8000c1ef900 */
[----:B--2---:R-:W-:Y:S01]  /*22f0*/  CCTL.IVALL ;  /* 0x00000000ff00798f */ /* 0x004fe20002000000 */
[----:B------:R-:W-:Y:S05]  /*2300*/  YIELD ;  /* 0x0000000000007946 */ /* 0x000fea0003800000 */
[----:B------:R-:W-:-:S13]  /*2310*/  ISETP.NE.AND P6, PT, R23, R48, PT ;  /* 0x000000301700720c */ /* 0x000fda0003fc5270 */
[----:B------:R-:W-:Y:S05]  /*2320*/  @P6 BRA `(.L_x_4356) ;  /* 0xfffffffc00ec6947 */ /* 0x000fea000383ffff */
.L_x_4355:
        /* <DEDUP_REMOVED lines=20> */
.L_x_4360:
        /* <DEDUP_REMOVED lines=117> */
.L_x_4359:
        /* <DEDUP_REMOVED lines=62> */
.L_x_4361:
[----:B------:R-:W-:-:S06]  /*2fa0*/  UISETP.NE.OR UP0, UPT, UR7, URZ, UP0 ;  /* 0x0000003f0700728c */ /* 0x000fcc0008705670 */
[----:B------:R-:W-:-:S13]  /*2fb0*/  PLOP3.LUT P6, PT, PT, PT, UP0, 0x80, 0x0 ;  /* 0x000000000000781c */ /* 0x000fda0003fcf008 */
[----:B------:R-:W-:Y:S05]  /*2fc0*/  @!P6 BRA `(.L_x_4357) ;  /* 0x000000000088e947 */ /* 0x000fea0003800000 */
.L_x_4358:
[----:B------:R-:W0:Y:S01]  /*2fd0*/  S2UR UR8, SR_CTAID.X ;  /* 0x00000000000879c3 */ /* 0x000e220000002500 */
[----:B------:R-:W-:Y:S01]  /*2fe0*/  NOP ;  /* 0x0000000000007918 */ /* 0x000fe20000000000 */
.L_x_4362:
        /* <DEDUP_REMOVED lines=32> */
.L_x_4357:
        /* <DEDUP_REMOVED lines=10> */
.L_x_4364:
[----:B------:R-:W-:Y:S05]  /*3290*/  BSYNC B0 ;  /* 0x0000000000007941 */ /* 0x000fea0003800000 */
.L_x_4363:
        /* <DEDUP_REMOVED lines=17> */
.L_x_4354:
        /* <DEDUP_REMOVED lines=56> */
[----:B--2---:R-:W-:Y:S02]  /*3730*/  HADD2.F32 R22, -RZ, R22.H0_H0 ;  /* 0x20000016ff167230 */ /* 0x004fe40000004100 */
[----:B---3--:R-:W-:Y:S02]  /*3740*/  HADD2.F32 R21, -RZ, R21.H0_H0 ;  /* 0x20000015ff157230 */ /* 0x008fe40000004100 */
[----:B----4-:R-:W-:Y:S02]  /*3750*/  HADD2.F32 R19, -RZ, R37.H0_H0 ;  /* 0x20000025ff137230 */ /* 0x010fe40000004100 */
[----:B-----5:R-:W-:-:S03]  /*3760*/  HADD2.F32 R18, -RZ, R42.H0_H0 ;  /* 0x2000002aff127230 */ /* 0x020fc60000004100 */
[----:B------:R-:W-:Y:S01]  /*3770*/  FFMA.FTZ R44, R22, R10, R19 ;  /* 0x0000000a162c7223 */ /* 0x000fe20000010013 */
[--C-:B------:R-:W-:Y:S02]  /*3780*/  HADD2.F32 R42, -RZ, R11.reuse.H0_H0 ;  /* 0x2000000bff2a7230 */ /* 0x100fe40000004100 */
[----:B------:R-:W-:Y:S02]  /*3790*/  HADD2.F32 R37, -RZ, R11.H1_H1 ;  /* 0x3000000bff257230 */ /* 0x000fe40000004100 */
        /* <DEDUP_REMOVED lines=12> */
.L_x_4365:
        /* <DEDUP_REMOVED lines=15> */
.L_x_4367:
[----:B------:R-:W-:Y:S05]  /*3950*/  BSYNC B0 ;  /* 0x0000000000007941 */ /* 0x000fea0003800000 */
.L_x_4366:
        /* <DEDUP_REMOVED lines=23> */
.L_x_4368:
        /* <DEDUP_REMOVED lines=14> */
.L_x_4370:
[----:B------:R-:W-:Y:S05]  /*3bb0*/  BSYNC B0 ;  /* 0x0000000000007941 */ /* 0x000fea0003800000 */
.L_x_4369:
        /* <DEDUP_REMOVED lines=17> */
.L_x_4371:
        /* <DEDUP_REMOVED lines=14> */
.L_x_4373:
[----:B------:R-:W-:Y:S05]  /*3db0*/  BSYNC B0 ;  /* 0x0000000000007941 */ /* 0x000fea0003800000 */
.L_x_4372:
        /* <DEDUP_REMOVED lines=17> */
.L_x_4374:
        /* <DEDUP_REMOVED lines=17> */
.L_x_4376:
[----:B------:R-:W-:Y:S05]  /*3fe0*/  BSYNC B0 ;  /* 0x0000000000007941 */ /* 0x000fea0003800000 */
.L_x_4375:
        /* <DEDUP_REMOVED lines=23> */
.L_x_4377:
        /* <DEDUP_REMOVED lines=17> */
.L_x_4379:
[----:B------:R-:W-:Y:S05]  /*4270*/  BSYNC B0 ;  /* 0x0000000000007941 */ /* 0x000fea0003800000 */
.L_x_4378:
        /* <DEDUP_REMOVED lines=17> */
.L_x_4380:
        /* <DEDUP_REMOVED lines=17> */
.L_x_4382:
[----:B------:R-:W-:Y:S05]  /*44a0*/  BSYNC B0 ;  /* 0x0000000000007941 */ /* 0x000fea0003800000 */
.L_x_4381:
        /* <DEDUP_REMOVED lines=17> */
.L_x_4383:
        /* <DEDUP_REMOVED lines=17> */
.L_x_4385:
[----:B------:R-:W-:Y:S05]  /*46d0*/  BSYNC B0 ;  /* 0x0000000000007941 */ /* 0x000fea0003800000 */
.L_x_4384:
        /* <DEDUP_REMOVED lines=22> */
.L_x_4386:
        /* <DEDUP_REMOVED lines=17> */
.L_x_4388:
[----:B------:R-:W-:Y:S05]  /*4950*/  BSYNC B0 ;  /* 0x0000000000007941 */ /* 0x000fea0003800000 */
.L_x_4387:
        /* <DEDUP_REMOVED lines=18> */
.L_x_4389:
        /* <DEDUP_REMOVED lines=17> */
.L_x_4391:
[----:B------:R-:W-:Y:S05]  /*4b90*/  BSYNC B0 ;  /* 0x0000000000007941 */ /* 0x000fea0003800000 */
.L_x_4390:
        /* <DEDUP_REMOVED lines=21> */
.L_x_4392:
        /* <DEDUP_REMOVED lines=17> */
.L_x_4394:
[----:B------:R-:W-:Y:S05]  /*4e00*/  BSYNC B0 ;  /* 0x0000000000007941 */ /* 0x000fea0003800000 */
.L_x_4393:
        /* <DEDUP_REMOVED lines=71> */
.L_x_4395:
        /* <DEDUP_REMOVED lines=14> */
.L_x_4397:
[----:B------:R-:W-:Y:S05]  /*5360*/  BSYNC B0 ;  /* 0x0000000000007941 */ /* 0x000fea0003800000 */
.L_x_4396:
        /* <DEDUP_REMOVED lines=11> */
.L_x_4398:
        /* <DEDUP_REMOVED lines=15> */
.L_x_4400:
[----:B------:R-:W-:Y:S05]  /*5510*/  BSYNC B0 ;  /* 0x0000000000007941 */ /* 0x000fea0003800000 */
.L_x_4399:
        /* <DEDUP_REMOVED lines=11> */
.L_x_4401:
        /* <DEDUP_REMOVED lines=14> */
.L_x_4403:
[----:B------:R-:W-:Y:S05]  /*56b0*/  BSYNC B0 ;  /* 0x0000000000007941 */ /* 0x000fea0003800000 */
.L_x_4402:
        /* <DEDUP_REMOVED lines=11> */
.L_x_4404:
        /* <DEDUP_REMOVED lines=14> */
.L_x_4406:
[----:B------:R-:W-:Y:S05]  /*5850*/  BSYNC B0 ;  /* 0x0000000000007941 */ /* 0x000fea0003800000 */
.L_x_4405:
        /* <DEDUP_REMOVED lines=11> */
.L_x_4407:
        /* <DEDUP_REMOVED lines=14> */
.L_x_4409:
[----:B------:R-:W-:Y:S05]  /*59f0*/  BSYNC B0 ;  /* 0x0000000000007941 */ /* 0x000fea0003800000 */
.L_x_4408:
        /* <DEDUP_REMOVED lines=11> */
.L_x_4410:
        /* <DEDUP_REMOVED lines=13> */
.L_x_4412:
[----:B------:R-:W-:Y:S05]  /*5b80*/  BSYNC B0 ;  /* 0x0000000000007941 */ /* 0x000fea0003800000 */
.L_x_4411:
        /* <DEDUP_REMOVED lines=10> */
.L_x_4414:
        /* <DEDUP_REMOVED lines=13> */
.L_x_5274:


//--------------------- .text._Z35group_norm_nhwc_fwd_one_pass_kernelI11Fp16IOFp16WLi512ELi64ELi512EEv26Group_norm_nhwc_fwd_params --------------------------
	.section	.text._Z35group_norm_nhwc_fwd_one_pass_kernelI11Fp16IOFp16WLi512ELi64ELi512EEv26Group_norm_nhwc_fwd_params,"ax",@progbits
	.align	128
        .global         _Z35group_norm_nhwc_fwd_one_pass_kernelI11Fp16IOFp16WLi512ELi64ELi512EEv26Group_norm_nhwc_fwd_params
        .type           _Z35group_norm_nhwc_fwd_one_pass_kernelI11Fp16IOFp16WLi512ELi64ELi512EEv26Group_norm_nhwc_fwd_params,@function
        .size           _Z35group_norm_nhwc_fwd_one_pass_kernelI11Fp16IOFp16WLi512ELi64ELi512EEv26Group_norm_nhwc_fwd_params,(.L_x_5275 - _Z35group_norm_nhwc_fwd_one_pass_kernelI11Fp16IOFp16WLi512ELi64ELi512EEv26Group_norm_nhwc_fwd_params)
        .other          _Z35group_norm_nhwc_fwd_one_pass_kernelI11Fp16IOFp16WLi512ELi64ELi512EEv26Group_norm_nhwc_fwd_params,@"STO_CUDA_ENTRY STV_DEFAULT"
_Z35group_norm_nhwc_fwd_one_pass_kernelI11Fp16IOFp16WLi512ELi64ELi512EEv26Group_norm_nhwc_fwd_params:
.text._Z35group_norm_nhwc_fwd_one_pass_kernelI11Fp16IOFp16WLi512ELi64ELi512EEv26Group_norm_nhwc_fwd_params:
        /* <DEDUP_REMOVED lines=205> */
.L_x_4523:
        /* <DEDUP_REMOVED lines=855> */
.L_x_4416:
[----:B------:R-:W-:Y:S05]  /*4240*/  BSYNC B0 ;  /* 0x0000000000007941 */ /* 0x000fea0003800000 */
.L_x_4415:
        /* <DEDUP_REMOVED lines=27> */
.L_x_4419:
[----:B0-----:R-:W2:Y:S04]  /*4400*/  LDG.E.STRONG.GPU R26, desc[UR6][R20.64] ;  /* 0x00000006141a7981 */ /* 0x001ea8000c1ef900 */
[----:B--2---:R-:W-:Y:S01]  /*4410*/  CCTL.IVALL ;  /* 0x00000000ff00798f */ /* 0x004fe20002000000 */
[----:B------:R-:W-:Y:S05]  /*4420*/  YIELD ;  /* 0x0000000000007946 */ /* 0x000fea0003800000 */
[----:B------:R-:W-:-:S13]  /*4430*/  ISETP.NE.AND P5, PT, R26, R31, PT ;  /* 0x0000001f1a00720c */ /* 0x000fda0003fa5270 */
[----:B------:R-:W-:Y:S05]  /*4440*/  @P5 BRA `(.L_x_4419) ;  /* 0xfffffffc00ec5947 */ /* 0x000fea000383ffff */
.L_x_4418:
        /* <DEDUP_REMOVED lines=23> */
.L_x_4423:
        /* <DEDUP_REMOVED lines=115> */
.L_x_4422:
        /* <DEDUP_REMOVED lines=63> */
.L_x_4424:
[----:B------:R-:W-:-:S04]  /*50e0*/  LOP3.LUT P5, RZ, R19, 0x1, RZ, 0xc0, !PT ;  /* 0x0000000113ff7812 */ /* 0x000fc800078ac0ff */
[----:B------:R-:W-:-:S13]  /*50f0*/  ISETP.NE.OR P5, PT, R21, RZ, P5 ;  /* 0x000000ff1500720c */ /* 0x000fda0002fa5670 */
[----:B------:R-:W-:Y:S05]  /*5100*/  @!P5 BRA `(.L_x_4420) ;  /* 0x00000000007cd947 */ /* 0x000fea0003800000 */
.L_x_4421:
        /* <DEDUP_REMOVED lines=31> */
.L_x_4420:
        /* <DEDUP_REMOVED lines=10> */
.L_x_4426:
[----:B------:R-:W-:Y:S05]  /*53a0*/  BSYNC B0 ;  /* 0x0000000000007941 */ /* 0x000fea0003800000 */
.L_x_4425:
        /* <DEDUP_REMOVED lines=17> */
.L_x_4417:
        /* <DEDUP_REMOVED lines=48> */
[----:B--2---:R-:W-:Y:S02]  /*57c0*/  HADD2.F32 R39, -RZ, R39.H0_H0 ;  /* 0x20000027ff277230 */ /* 0x004fe40000004100 */
[----:B---3--:R-:W-:Y:S02]  /*57d0*/  HADD2.F32 R97, -RZ, R97.H0_H0 ;  /* 0x20000061ff617230 */ /* 0x008fe40000004100 */
[----:B----4-:R-:W-:-:S02]  /*57e0*/  HADD2.F32 R46, -RZ, R46.H0_H0 ;  /* 0x2000002eff2e7230 */ /* 0x010fc40000004100 */
        /* <DEDUP_REMOVED lines=14> */
.L_x_4427:
        /* <DEDUP_REMOVED lines=16> */
.L_x_4429:
[----:B------:R-:W-:Y:S05]  /*59d0*/  BSYNC B0 ;  /* 0x0000000000007941 */ /* 0x000fea0003800000 */
.L_x_4428:
        /* <DEDUP_REMOVED lines=257> */
.L_x_4430:
        /* <DEDUP_REMOVED lines=16> */
.L_x_4432:
[----:B------:R-:W-:Y:S05]  /*6af0*/  BSYNC B0 ;  /* 0x0000000000007941 */ /* 0x000fea0003800000 */
.L_x_4431:
        /* <DEDUP_REMOVED lines=15> */
.L_x_4433:
        /* <DEDUP_REMOVED lines=16> */
.L_x_4435:
[----:B------:R-:W-:Y:S05]  /*6cf0*/  BSYNC B0 ;  /* 0x0000000000007941 */ /* 0x000fea0003800000 */
.L_x_4434:
        /* <DEDUP_REMOVED lines=12> */
.L_x_4436:
        /* <DEDUP_REMOVED lines=16> */
.L_x_4438:
[----:B------:R-:W-:Y:S05]  /*6ec0*/  BSYNC B0 ;  /* 0x0000000000007941 */ /* 0x000fea0003800000 */
.L_x_4437:
        /* <DEDUP_REMOVED lines=11> */
.L_x_4439:
        /* <DEDUP_REMOVED lines=16> */
.L_x_4441:
[----:B------:R-:W-:Y:S05]  /*7080*/  BSYNC B0 ;  /* 0x0000000000007941 */ /* 0x000fea0003800000 */
.L_x_4440:
        /* <DEDUP_REMOVED lines=11> */
.L_x_4442:
        /* <DEDUP_REMOVED lines=16> */
.L_x_4444:
[----:B------:R-:W-:Y:S05]  /*7240*/  BSYNC B0 ;  /* 0x0000000000007941 */ /* 0x000fea0003800000 */
.L_x_4443:
        /* <DEDUP_REMOVED lines=11> */
.L_x_4445:
        /* <DEDUP_REMOVED lines=16> */
.L_x_4447:
[----:B------:R-:W-:Y:S05]  /*7400*/  BSYNC B0 ;  /* 0x0000000000007941 */ /* 0x000fea0003800000 */
.L_x_4446:
        /* <DEDUP_REMOVED lines=11> */
.L_x_4448:
        /* <DEDUP_REMOVED lines=16> */
.L_x_4450:
[----:B------:R-:W-:Y:S05]  /*75c0*/  BSYNC B0 ;  /* 0x0000000000007941 */ /* 0x000fea0003800000 */
.L_x_4449:
        /* <DEDUP_REMOVED lines=11> */
.L_x_4451:
        /* <DEDUP_REMOVED lines=16> */
.L_x_4453:
[----:B------:R-:W-:Y:S05]  /*7780*/  BSYNC B0 ;  /* 0x0000000000007941 */ /* 0x000fea0003800000 */
.L_x_4452:
        /* <DEDUP_REMOVED lines=11> */
.L_x_4454:
        /* <DEDUP_REMOVED lines=15> */
.L_x_4456:
[----:B------:R-:W-:Y:S05]  /*7930*/  BSYNC B0 ;  /* 0x0000000000007941 */ /* 0x000fea0003800000 */
.L_x_4455:
        /* <DEDUP_REMOVED lines=11> */
.L_x_4457:
        /* <DEDUP_REMOVED lines=15> */
.L_x_4459:
[----:B------:R-:W-:Y:S05]  /*7ae0*/  BSYNC B0 ;  /* 0x0000000000007941 */ /* 0x000fea0003800000 */
.L_x_4458:
        /* <DEDUP_REMOVED lines=11> */
.L_x_4460:
        /* <DEDUP_REMOVED lines=14> */
.L_x_4462:
[----:B------:R-:W-:Y:S05]  /*7c80*/  BSYNC B0 ;  /* 0x0000000000007941 */ /* 0x000fea0003800000 */
.L_x_4461:
        /* <DEDUP_REMOVED lines=11> */
.L_x_4463:
        /* <DEDUP_REMOVED lines=14> */
.L_x_4465:
[----:B------:R-:W-:Y:S05]  /*7e20*/  BSYNC B0 ;  /* 0x0000000000007941 */ /* 0x000fea0003800000 */
.L_x_4464:
        /* <DEDUP_REMOVED lines=11> */
.L_x_4466:
        /* <DEDUP_REMOVED lines=14> */
.L_x_4468:
[----:B------:R-:W-:Y:S05]  /*7fc0*/  BSYNC B0 ;  /* 0x0000000000007941 */ /* 0x000fea0003800000 */
.L_x_4467:
        /* <DEDUP_REMOVED lines=11> */
.L_x_4469:
        /* <DEDUP_REMOVED lines=14> */
.L_x_4471:
[----:B------:R-:W-:Y:S05]  /*8160*/  BSYNC B0 ;  /* 0x0000000000007941 */ /* 0x000fea0003800000 */
.L_x_4470:
        /* <DEDUP_REMOVED lines=11> */
.L_x_4472:
        /* <DEDUP_REMOVED lines=14> */
.L_x_4474:
[----:B------:R-:W-:Y:S05]  /*8300*/  BSYNC B0 ;  /* 0x0000000000007941 */ /* 0x000fea0003800000 */
.L_x_4473:
        /* <DEDUP_REMOVED lines=11> */
.L_x_4475:
        /* <DEDUP_REMOVED lines=16> */
.L_x_4477:
[----:B------:R-:W-:Y:S05]  /*84c0*/  BSYNC B0 ;  /* 0x0000000000007941 */ /* 0x000fea0003800000 */
.L_x_4476:
        /* <DEDUP_REMOVED lines=11> */
.L_x_4478:
        /* <DEDUP_REMOVED lines=16> */
.L_x_4480:
[----:B------:R-:W-:Y:S05]  /*8680*/  BSYNC B0 ;  /* 0x0000000000007941 */ /* 0x000fea0003800000 */
.L_x_4479:
        /* <DEDUP_REMOVED lines=11> */
.L_x_4481:
        /* <DEDUP_REMOVED lines=16> */
.L_x_4483:
[----:B------:R-:W-:Y:S05]  /*8840*/  BSYNC B0 ;  /* 0x0000000000007941 */ /* 0x000fea0003800000 */
.L_x_4482:
        /* <DEDUP_REMOVED lines=11> */
.L_x_4484:
        /* <DEDUP_REMOVED lines=16> */
.L_x_4486:
[----:B------:R-:W-:Y:S05]  /*8a00*/  BSYNC B0 ;  /* 0x0000000000007941 */ /* 0x000fea0003800000 */
.L_x_4485:
        /* <DEDUP_REMOVED lines=11> */
.L_x_4487:
        /* <DEDUP_REMOVED lines=16> */
.L_x_4489:
[----:B------:R-:W-:Y:S05]  /*8bc0*/  BSYNC B0 ;  /* 0x0000000000007941 */ /* 0x000fea0003800000 */
.L_x_4488:
        /* <DEDUP_REMOVED lines=11> */
.L_x_4490:
        /* <DEDUP_REMOVED lines=16> */
.L_x_4492:
[----:B------:R-:W-:Y:S05]  /*8d80*/  BSYNC B0 ;  /* 0x0000000000007941 */ /* 0x000fea0003800000 */
.L_x_4491:
        /* <DEDUP_REMOVED lines=11> */
.L_x_4493:
        /* <DEDUP_REMOVED lines=16> */
.L_x_4495:
[----:B------:R-:W-:Y:S05]  /*8f40*/  BSYNC B0 ;  /* 0x0000000000007941 */ /* 0x000fea0003800000 */
.L_x_4494:
        /* <DEDUP_REMOVED lines=11> */
.L_x_4496:
        /* <DEDUP_REMOVED lines=16> */
.L_x_4498:
[----:B------:R-:W-:Y:S05]  /*9100*/  BSYNC B0 ;  /* 0x0000000000007941 */ /* 0x000fea0003800000 */
.L_x_4497:
        /* <DEDUP_REMOVED lines=11> */
.L_x_4499:
        /* <DEDUP_REMOVED lines=16> */
.L_x_4501:
[----:B------:R-:W-:Y:S05]  /*92c0*/  BSYNC B0 ;  /* 0x0000000000007941 */ /* 0x000fea0003800000 */
.L_x_4500:
        /* <DEDUP_REMOVED lines=11> */
.L_x_4502:
        /* <DEDUP_REMOVED lines=16> */
.L_x_4504:
[----:B------:R-:W-:Y:S05]  /*9480*/  BSYNC B0 ;  /* 0x0000000000007941 */ /* 0x000fea0003800000 */
.L_x_4503:
        /* <DEDUP_REMOVED lines=11> */
.L_x_4505:
        /* <DEDUP_REMOVED lines=16> */
.L_x_4507:
[----:B------:R-:W-:Y:S05]  /*9640*/  BSYNC B0 ;  /* 0x0000000000007941 */ /* 0x000fea0003800000 */
.L_x_4506:
        /* <DEDUP_REMOVED lines=11> */
.L_x_4508:
        /* <DEDUP_REMOVED lines=16> */
.L_x_4510:
[----:B------:R-:W-:Y:S05]  /*9800*/  BSYNC B0 ;  /* 0x0000000000007941 */ /* 0x000fea0003800000 */
.L_x_4509:
        /* <DEDUP_REMOVED lines=11> */
.L_x_4511:
        /* <DEDUP_REMOVED lines=16> */
.L_x_4513:
[----:B------:R-:W-:Y:S05]  /*99c0*/  BSYNC B0 ;  /* 0x0000000000007941 */ /* 0x000fea0003800000 */
.L_x_4512:
        /* <DEDUP_REMOVED lines=11> */
.L_x_4514:
        /* <DEDUP_REMOVED lines=16> */
.L_x_4516:
[----:B------:R-:W-:Y:S05]  /*9b80*/  BSYNC B0 ;  /* 0x0000000000007941 */ /* 0x000fea0003800000 */
.L_x_4515:
        /* <DEDUP_REMOVED lines=11> */
.L_x_4517:
        /* <DEDUP_REMOVED lines=16> */
.L_x_4519:
[----:B------:R-:W-:Y:S05]  /*9d40*/  BSYNC B0 ;  /* 0x0000000000007941 */ /* 0x000fea0003800000 */
.L_x_4518:
        /* <DEDUP_REMOVED lines=11> */
.L_x_4520:
        /* <DEDUP_REMOVED lines=18> */
.L_x_4522:
[----:B------:R-:W-:Y:S05]  /*9f20*/  BSYNC B0 ;  /* 0x0000000000007941 */ /* 0x000fea0003800000 */
.L_x_4521:
        /* <DEDUP_REMOVED lines=8> */
.L_x_4524:
        /* <DEDUP_REMOVED lines=13> */
.L_x_5275:


//--------------------- .text._Z35group_norm_nhwc_fwd_one_pass_kernelI11Fp32IOFp32WLi64ELi64ELi512EEv26Group_norm_nhwc_fwd_params --------------------------
	.section	.text._Z35group_norm_nhwc_fwd_one_pass_kernelI11Fp32IOFp32WLi64ELi64ELi512EEv26Group_norm_nhwc_fwd_params,"ax",@progbits
	.align	128
        .global         _Z35group_norm_nhwc_fwd_one_pass_kernelI11Fp32IOFp32WLi64ELi64ELi512EEv26Group_norm_nhwc_fwd_params
        .type           _Z35group_norm_nhwc_fwd_one_pass_kernelI11Fp32IOFp32WLi64ELi64ELi512EEv26Group_norm_nhwc_fwd_params,@function
        .size           _Z35group_norm_nhwc_fwd_one_pass_kernelI11Fp32IOFp32WLi64ELi64ELi512EEv26Group_norm_nhwc_fwd_params,(.L_x_5276 - _Z35group_norm_nhwc_fwd_one_pass_kernelI11Fp32IOFp32WLi64ELi64ELi512EEv26Group_norm_nhwc_fwd_params)
        .other          _Z35group_norm_nhwc_fwd_one_pass_kernelI11Fp32IOFp32WLi64ELi64ELi512EEv26Group_norm_nhwc_fwd_params,@"STO_CUDA_ENTRY STV_DEFAULT"
_Z35group_norm_nhwc_fwd_one_pass_kernelI11Fp32IOFp32WLi64ELi64ELi512EEv26Group_norm_nhwc_fwd_params:
.text._Z35group_norm_nhwc_fwd_one_pass_kernelI11Fp32IOFp32WLi64ELi64ELi512EEv26Group_norm_nhwc_fwd_params:
        /* <DEDUP_REMOVED lines=8> */
[----:B------:R-:W-:Y:S01]  /*0080*/  HFMA2.MMA R22, -RZ, RZ, 0, 0 ;  /* 0x00000000ff167435 */ /* 0x000fe200000001ff */
[----:B------:R-:W-:-:S10]  /*0090*/  ULDC.64 UR8, c[0x0][0x208] ;  /* 0x0000820000087ab9 */ /* 0x000fd40000000a00 */
.L_x_4546:
[----:B------:R-:W1:Y:S01]  /*00a0*/  LDC R8, c[0x0][0x288] ;  /* 0x0000a200ff087b82 */ /* 0x000e620000000800 */
[----:B0-----:R-:W-:Y:S01]  /*00b0*/  SHF.R.U32.HI R13, RZ, 0x5, R0 ;  /* 0x00000005ff0d7819 */ /* 0x001fe20000011600 */
[----:B------:R-:W-:Y:S01]  /*00c0*/  ULDC.64 UR10, c[0x0][0x278] ;  /* 0x00009e00000a7ab9 */ /* 0x000fe20000000a00 */
[----:B------:R-:W-:-:S05]  /*00d0*/  ULDC.64 UR6, c[0x0][0x280] ;  /* 0x0000a00000067ab9 */ /* 0x000fca0000000a00 */
[----:B------:R-:W0:Y:S01]  /*00e0*/  S2UR UR5, SR_CTAID.X ;  /* 0x00000000000579c3 */ /* 0x000e220000002500 */
[----:B-12---:R-:W-:-:S04]  /*00f0*/  IABS R5, R8 ;  /* 0x0000000800057213 */ /* 0x006fc80000000000 */
        /* <DEDUP_REMOVED lines=14> */
[----:B0-----:R-:W-:Y:S01]  /*01e0*/  IMAD R13, R2, UR5, R13 ;  /* 0x00000005020d7c24 */ /* 0x001fe2000f8e020d */
[----:B------:R-:W-:-:S04]  /*01f0*/  SHF.L.U32 R2, R0, 0x1, RZ ;  /* 0x0000000100027819 */ /* 0x000fc800000006ff */
[----:B------:R-:W-:Y:S02]  /*0200*/  SHF.R.S32.HI R15, RZ, 0x1f, R13 ;  /* 0x0000001fff0f7819 */ /* 0x000fe4000001140d */
[----:B------:R-:W-:-:S05]  /*0210*/  IADD3 R16, R13, 0x20, RZ ;  /* 0x000000200d107810 */ /* 0x000fca0007ffe0ff */
[-C--:B------:R-:W-:Y:S02]  /*0220*/  @!P1 IADD3 R4, R4, -R5.reuse, RZ ;  /* 0x8000000504049210 */ /* 0x080fe40007ffe0ff */
[----:B------:R-:W-:Y:S02]  /*0230*/  @!P1 IADD3 R3, R3, 0x1, RZ ;  /* 0x0000000103039810 */ /* 0x000fe40007ffe0ff */
[----:B------:R-:W-:Y:S02]  /*0240*/  ISETP.GE.U32.AND P0, PT, R4, R5, PT ;  /* 0x000000050400720c */ /* 0x000fe40003f06070 */
[----:B------:R-:W-:Y:S02]  /*0250*/  LOP3.LUT R4, R23, R8, RZ, 0x3c, !PT ;  /* 0x0000000817047212 */ /* 0x000fe400078e3cff */
[----:B------:R-:W-:Y:S02]  /*0260*/  ISETP.NE.AND P1, PT, R8, RZ, PT ;  /* 0x000000ff0800720c */ /* 0x000fe40003f25270 */
[----:B------:R-:W-:-:S02]  /*0270*/  ISETP.GE.AND P2, PT, R4, RZ, PT ;  /* 0x000000ff0400720c */ /* 0x000fc40003f46270 */
[----:B------:R-:W-:Y:S02]  /*0280*/  IADD3 R4, R13, 0x10, RZ ;  /* 0x000000100d047810 */ /* 0x000fe40007ffe0ff */
[----:B------:R-:W-:Y:S02]  /*0290*/  SHF.R.S32.HI R5, RZ, 0x1f, R16 ;  /* 0x0000001fff057819 */ /* 0x000fe40000011410 */
[----:B------:R-:W-:Y:S02]  /*02a0*/  SHF.R.S32.HI R17, RZ, 0x1f, R4 ;  /* 0x0000001fff117819 */ /* 0x000fe40000011404 */
[----:B------:R-:W-:Y:S02]  /*02b0*/  @P0 IADD3 R3, R3, 0x1, RZ ;  /* 0x0000000103030810 */ /* 0x000fe40007ffe0ff */
[----:B------:R-:W-:Y:S02]  /*02c0*/  ISETP.GE.U32.AND P0, PT, R13, UR10, PT ;  /* 0x0000000a0d007c0c */ /* 0x000fe4000bf06070 */
[----:B------:R-:W-:-:S02]  /*02d0*/  LOP3.LUT R29, R2, 0x3e, RZ, 0xc0, !PT ;  /* 0x0000003e021d7812 */ /* 0x000fc400078ec0ff */
[----:B------:R-:W-:Y:S02]  /*02e0*/  ISETP.GE.AND.EX P0, PT, R15, UR11, PT, P0 ;  /* 0x0000000b0f007c0c */ /* 0x000fe4000bf06300 */
[----:B------:R-:W-:Y:S02]  /*02f0*/  @!P2 IADD3 R3, -R3, RZ, RZ ;  /* 0x000000ff0303a210 */ /* 0x000fe40007ffe1ff */
[----:B------:R-:W-:Y:S02]  /*0300*/  ISETP.GT.U32.OR P0, PT, R0, 0x1ff, P0 ;  /* 0x000001ff0000780c */ /* 0x000fe40000704470 */
[----:B------:R-:W-:Y:S02]  /*0310*/  @!P1 LOP3.LUT R3, RZ, R8, RZ, 0x33, !PT ;  /* 0x00000008ff039212 */ /* 0x000fe400078e33ff */
[----:B------:R-:W-:Y:S02]  /*0320*/  ISETP.GE.U32.AND P1, PT, R4, UR10, PT ;  /* 0x0000000a04007c0c */ /* 0x000fe4000bf26070 */
[----:B------:R-:W-:-:S02]  /*0330*/  IADD3 R28, -R3, RZ, RZ ;  /* 0x000000ff031c7210 */ /* 0x000fc40007ffe1ff */
[----:B------:R-:W-:Y:S02]  /*0340*/  ISETP.GE.AND.EX P1, PT, R17, UR11, PT, P1 ;  /* 0x0000000b11007c0c */ /* 0x000fe4000bf26310 */
[----:B------:R-:W-:Y:S01]  /*0350*/  ISETP.GE.U32.AND P2, PT, R16, UR10, PT ;  /* 0x0000000a10007c0c */ /* 0x000fe2000bf46070 */
[----:B------:R-:W-:Y:S01]  /*0360*/  IMAD R28, R8, R28, R23 ;  /* 0x0000001c081c7224 */ /* 0x000fe200078e0217 */
[C---:B------:R-:W-:Y:S01]  /*0370*/  ISETP.GT.U32.OR P1, PT, R0.reuse, 0x1ff, P1 ;  /* 0x000001ff0000780c */ /* 0x040fe20000f24470 */
[----:B------:R-:W0:Y:S01]  /*0380*/  @!P0 LDC.64 R10, c[0x0][0x270] ;  /* 0x00009c00ff0a8b82 */ /* 0x000e220000000a00 */
[----:B------:R-:W-:Y:S02]  /*0390*/  ISETP.GE.AND.EX P2, PT, R5, UR11, PT, P2 ;  /* 0x0000000b05007c0c */ /* 0x000fe4000bf46320 */
[----:B------:R-:W-:Y:S02]  /*03a0*/  SHF.R.S32.HI R2, RZ, 0x1f, R3 ;  /* 0x0000001fff027819 */ /* 0x000fe40000011403 */
[----:B------:R-:W-:-:S02]  /*03b0*/  ISETP.GT.U32.OR P2, PT, R0, 0x1ff, P2 ;  /* 0x000001ff0000780c */ /* 0x000fc40001744470 */
[----:B------:R-:W-:Y:S01]  /*03c0*/  LEA R28, R28, R29, 0x6 ;  /* 0x0000001d1c1c7211 */ /* 0x000fe200078e30ff */
[----:B------:R-:W1:Y:S01]  /*03d0*/  @!P0 LDC.64 R8, c[0x0][0x220] ;  /* 0x00008800ff088b82 */ /* 0x000e620000000a00 */
[----:B------:R-:W-:Y:S01]  /*03e0*/  IMAD R6, R2, UR6, RZ ;  /* 0x0000000602067c24 */ /* 0x000fe2000f8e02ff */
[----:B------:R-:W-:Y:S02]  /*03f0*/  IADD3 R2, R13, 0x30, RZ ;  /* 0x000000300d027810 */ /* 0x000fe40007ffe0ff */
[----:B------:R-:W-:Y:S01]  /*0400*/  SHF.R.S32.HI R29, RZ, 0x1f, R28 ;  /* 0x0000001fff1d7819 */ /* 0x000fe2000001141c */
[C---:B------:R-:W-:Y:S01]  /*0410*/  IMAD R27, R3.reuse, UR7, R6 ;  /* 0x00000007031b7c24 */ /* 0x040fe2000f8e0206 */
[----:B------:R-:W-:Y:S02]  /*0420*/  ISETP.GE.U32.AND P3, PT, R2, UR10, PT ;  /* 0x0000000a02007c0c */ /* 0x000fe4000bf66070 */
[----:B------:R-:W2:Y:S01]  /*0430*/  @!P1 LDC.64 R6, c[0x0][0x270] ;  /* 0x00009c00ff069b82 */ /* 0x000ea20000000a00 */
[----:B------:R-:W-:Y:S01]  /*0440*/  IMAD.WIDE.U32 R24, R3, UR6, R28 ;  /* 0x0000000603187c25 */ /* 0x000fe2000f8e001c */
[----:B------:R-:W-:-:S04]  /*0450*/  SHF.R.S32.HI R3, RZ, 0x1f, R2 ;  /* 0x0000001fff037819 */ /* 0x000fc80000011402 */
[----:B------:R-:W-:Y:S01]  /*0460*/  IADD3 R27, R25, R27, RZ ;  /* 0x0000001b191b7210 */ /* 0x000fe20007ffe0ff */
[----:B0-----:R-:W-:Y:S01]  /*0470*/  @!P0 IMAD R12, R15, R10, RZ ;  /* 0x0000000a0f0c8224 */ /* 0x001fe200078e02ff */
[-C--:B------:R-:W-:Y:S01]  /*0480*/  @!P0 MOV R26, R24.reuse ;  /* 0x00000018001a8202 */ /* 0x080fe20000000f00 */
[----:B------:R-:W0:Y:S01]  /*0490*/  @!P2 LDC.64 R14, c[0x0][0x270] ;  /* 0x00009c00ff0eab82 */ /* 0x000e220000000a00 */
[----:B------:R-:W-:Y:S01]  /*04a0*/  ISETP.GE.AND.EX P3, PT, R3, UR11, PT, P3 ;  /* 0x0000000b03007c0c */ /* 0x000fe2000bf66330 */
[C---:B------:R-:W-:Y:S01]  /*04b0*/  @!P0 IMAD R11, R13.reuse, R11, R12 ;  /* 0x0000000b0d0b8224 */ /* 0x040fe200078e020c */
[----:B------:R-:W-:Y:S01]  /*04c0*/  @!P1 MOV R20, R24 ;  /* 0x0000001800149202 */ /* 0x000fe20000000f00 */
[----:B------:R-:W-:Y:S01]  /*04d0*/  @!P0 IMAD.WIDE.U32 R12, R13, R10, R26 ;  /* 0x0000000a0d0c8225 */ /* 0x000fe200078e001a */
[----:B------:R-:W-:Y:S02]  /*04e0*/  ISETP.GT.U32.OR P3, PT, R0, 0x1ff, P3 ;  /* 0x000001ff0000780c */ /* 0x000fe40001f64470 */
[----:B------:R-:W-:-:S02]  /*04f0*/  @!P1 MOV R21, R27 ;  /* 0x0000001b00159202 */ /* 0x000fc40000000f00 */
[----:B------:R-:W-:Y:S02]  /*0500*/  @!P0 IADD3 R13, R13, R11, RZ ;  /* 0x0000000b0d0d8210 */ /* 0x000fe40007ffe0ff */
[C---:B-1----:R-:W-:Y:S01]  /*0510*/  @!P0 LEA R18, P4, R12.reuse, R8, 0x2 ;  /* 0x000000080c128211 */ /* 0x042fe200078810ff */
[----:B------:R-:W1:Y:S01]  /*0520*/  @!P1 LDC.64 R10, c[0x0][0x220] ;  /* 0x00008800ff0a9b82 */ /* 0x000e620000000a00 */
[----:B--2---:R-:W-:Y:S02]  /*0530*/  @!P1 IMAD R17, R17, R6, RZ ;  /* 0x0000000611119224 */ /* 0x004fe400078e02ff */
[----:B------:R-:W-:Y:S02]  /*0540*/  @!P0 LEA.HI.X R19, R12, R9, R13, 0x2, P4 ;  /* 0x000000090c138211 */ /* 0x000fe400020f140d */
[----:B------:R-:W-:-:S03]  /*0550*/  @!P1 IMAD R17, R4, R7, R17 ;  /* 0x0000000704119224 */ /* 0x000fc600078e0211 */
[----:B------:R-:W2:Y:S01]  /*0560*/  @!P2 LDC.64 R12, c[0x0][0x220] ;  /* 0x00008800ff0cab82 */ /* 0x000ea20000000a00 */
[----:B0-----:R-:W-:Y:S02]  /*0570*/  @!P2 IMAD R7, R5, R14, RZ ;  /* 0x0000000e0507a224 */ /* 0x001fe400078e02ff */
[----:B------:R-:W-:Y:S01]  /*0580*/  @!P1 IMAD.WIDE.U32 R4, R4, R6, R20 ;  /* 0x0000000604049225 */ /* 0x000fe200078e0014 */
[----:B------:R-:W-:-:S04]  /*0590*/  @!P2 MOV R20, R24 ;  /* 0x000000180014a202 */ /* 0x000fc80000000f00 */
[----:B------:R-:W0:Y:S01]  /*05a0*/  @!P3 LDC.64 R8, c[0x0][0x270] ;  /* 0x00009c00ff08bb82 */ /* 0x000e220000000a00 */
[----:B------:R-:W-:Y:S01]  /*05b0*/  @!P2 MOV R21, R27 ;  /* 0x0000001b0015a202 */ /* 0x000fe20000000f00 */
[C---:B------:R-:W-:Y:S01]  /*05c0*/  @!P2 IMAD R15, R16.reuse, R15, R7 ;  /* 0x0000000f100fa224 */ /* 0x040fe200078e0207 */
[----:B------:R-:W-:Y:S02]  /*05d0*/  @!P1 IADD3 R17, R5, R17, RZ ;  /* 0x0000001105119210 */ /* 0x000fe40007ffe0ff */
[----:B------:R-:W-:Y:S01]  /*05e0*/  @!P3 MOV R5, R27 ;  /* 0x0000001b0005b202 */ /* 0x000fe20000000f00 */
[----:B------:R-:W-:Y:S02]  /*05f0*/  @!P2 IMAD.WIDE.U32 R20, R16, R14, R20 ;  /* 0x0000000e1014a225 */ /* 0x000fe400078e0014 */
[----:B------:R-:W3:Y:S01]  /*0600*/  @!P3 LDC.64 R6, c[0x0][0x220] ;  /* 0x00008800ff06bb82 */ /* 0x000ee20000000a00 */
[----:B-1----:R-:W-:Y:S02]  /*0610*/  @!P1 LEA R10, P4, R4, R10, 0x2 ;  /* 0x0000000a040a9211 */ /* 0x002fe400078810ff */
[----:B------:R-:W-:-:S02]  /*0620*/  @!P2 IADD3 R14, R21, R15, RZ ;  /* 0x0000000f150ea210 */ /* 0x000fc40007ffe0ff */
[----:B------:R-:W-:Y:S02]  /*0630*/  @!P1 LEA.HI.X R11, R4, R11, R17, 0x2, P4 ;  /* 0x0000000b040b9211 */ /* 0x000fe400020f1411 */
[----:B------:R-:W-:Y:S02]  /*0640*/  @!P3 MOV R4, R24 ;  /* 0x000000180004b202 */ /* 0x000fe40000000f00 */
[----:B--2---:R-:W-:-:S04]  /*0650*/  @!P2 LEA R12, P5, R20, R12, 0x2 ;  /* 0x0000000c140ca211 */ /* 0x004fc800078a10ff */
[----:B------:R-:W-:Y:S02]  /*0660*/  @!P2 LEA.HI.X R13, R20, R13, R14, 0x2, P5 ;  /* 0x0000000d140da211 */ /* 0x000fe400028f140e */
[----:B------:R-:W-:Y:S01]  /*0670*/  CS2R R20, SRZ ;  /* 0x0000000000147805 */ /* 0x000fe2000001ff00 */
[-C--:B0-----:R-:W-:Y:S02]  /*0680*/  @!P3 IMAD R3, R3, R8.reuse, RZ ;  /* 0x000000080303b224 */ /* 0x081fe400078e02ff */
[----:B------:R-:W-:-:S03]  /*0690*/  @!P3 IMAD.WIDE.U32 R14, R2, R8, R4 ;  /* 0x00000008020eb225 */ /* 0x000fc600078e0004 */
[----:B------:R-:W2:Y:S01]  /*06a0*/  @!P0 LDG.E.64 R20, desc[UR8][R18.64] ;  /* 0x0000000812148981 */ /* 0x000ea2000c1e1b00 */
[----:B------:R-:W-:Y:S01]  /*06b0*/  @!P3 IMAD R9, R2, R9, R3 ;  /* 0x000000090209b224 */ /* 0x000fe200078e0203 */
[----:B------:R-:W-:Y:S02]  /*06c0*/  MOV R3, RZ ;  /* 0x000000ff00037202 */ /* 0x000fe40000000f00 */
[----:B------:R-:W-:Y:S02]  /*06d0*/  MOV R2, RZ ;  /* 0x000000ff00027202 */ /* 0x000fe40000000f00 */
[----:B------:R-:W-:Y:S02]  /*06e0*/  CS2R R4, SRZ ;  /* 0x0000000000047805 */ /* 0x000fe4000001ff00 */
[----:B------:R-:W-:Y:S02]  /*06f0*/  @!P3 IADD3 R9, R15, R9, RZ ;  /* 0x000000090f09b210 */ /* 0x000fe40007ffe0ff */
[C---:B---3--:R-:W-:Y:S01]  /*0700*/  @!P3 LEA R8, P0, R14.reuse, R6, 0x2 ;  /* 0x000000060e08b211 */ /* 0x048fe200078010ff */
[----:B------:R-:W3:Y:S03]  /*0710*/  @!P1 LDG.E.64 R2, desc[UR8][R10.64] ;  /* 0x000000080a029981 */ /* 0x000ee6000c1e1b00 */
[----:B------:R-:W-:-:S02]  /*0720*/  @!P3 LEA.HI.X R9, R14, R7, R9, 0x2, P0 ;  /* 0x000000070e09b211 */ /* 0x000fc400000f1409 */
[----:B------:R-:W-:Y:S01]  /*0730*/  CS2R R6, SRZ ;  /* 0x0000000000067805 */ /* 0x000fe2000001ff00 */
[----:B------:R0:W4:Y:S05]  /*0740*/  @!P2 LDG.E.64 R4, desc[UR8][R12.64] ;  /* 0x000000080c04a981 */ /* 0x00012a000c1e1b00 */
[----:B------:R1:W5:Y:S01]  /*0750*/  @!P3 LDG.E.64 R6, desc[UR8][R8.64] ;  /* 0x000000080806b981 */ /* 0x000362000c1e1b00 */
[----:B------:R-:W0:Y:S02]  /*0760*/  S2R R14, SR_LANEID ;  /* 0x00000000000e7919 */ /* 0x000e240000000000 */
[C---:B0-----:R-:W-:Y:S01]  /*0770*/  ISETP.GT.AND P0, PT, R14.reuse, 0x1e, PT ;  /* 0x0000001e0e00780c */ /* 0x041fe20003f04270 */
[----:B------:R-:W0:Y:S01]  /*0780*/  S2UR UR7, SR_CgaCtaId ;  /* 0x00000000000779c3 */ /* 0x000e220000008800 */
[----:B------:R-:W-:Y:S01]  /*0790*/  UMOV UR6, 0x400 ;  /* 0x0000040000067882 */ /* 0x000fe20000000000 */
[----:B------:R-:W-:-:S02]  /*07a0*/  ISETP.NE.AND P1, PT, R14, RZ, PT ;  /* 0x000000ff0e00720c */ /* 0x000fc40003f25270 */
[----:B------:R-:W-:Y:S01]  /*07b0*/  ISETP.NE.AND P2, PT, R0, RZ, PT ;  /* 0x000000ff0000720c */ /* 0x000fe20003f45270 */
[----:B------:R-:W-:Y:S01]  /*07c0*/  BSSY B0, `(.L_x_4525) ;  /* 0x000005e000007945 */ /* 0x000fe20003800000 */
[----:B0-----:R-:W-:Y:S01]  /*07d0*/  ULEA UR6, UR7, UR6, 0x18 ;  /* 0x0000000607067291 */ /* 0x001fe2000f8ec03f */
[----:B--2---:R-:W-:Y:S01]  /*07e0*/  FMUL.FTZ R17, R21, R21 ;  /* 0x0000001515117220 */ /* 0x004fe20000410000 */
[----:B------:R-:W-:-:S03]  /*07f0*/  FADD.FTZ R15, R20, R21 ;  /* 0x00000015140f7221 */ /* 0x000fc60000010000 */
[----:B------:R-:W-:Y:S01]  /*0800*/  FFMA.FTZ R17, R20, R20, R17 ;  /* 0x0000001414117223 */ /* 0x000fe20000010011 */
[----:B------:R-:W-:Y:S01]  /*0810*/  FADD.FTZ R15, RZ, R15 ;  /* 0x0000000fff0f7221 */ /* 0x000fe20000010000 */
[----:B---3--:R-:W-:Y:S01]  /*0820*/  FMUL.FTZ R19, R3, R3 ;  /* 0x0000000303137220 */ /* 0x008fe20000410000 */
[C---:B------:R-:W-:Y:S01]  /*0830*/  FADD.FTZ R10, R2.reuse, R3 ;  /* 0x00000003020a7221 */ /* 0x040fe20000010000 */
[----:B------:R-:W-:Y:S02]  /*0840*/  FADD.FTZ R17, RZ, R17 ;  /* 0x00000011ff117221 */ /* 0x000fe40000010000 */
[----:B------:R-:W-:Y:S01]  /*0850*/  FFMA.FTZ R12, R2, R2, R19 ;  /* 0x00000002020c7223 */ /* 0x000fe20000010013 */
[----:B----4-:R-:W-:Y:S01]  /*0860*/  FMUL.FTZ R11, R5, R5 ;  /* 0x00000005050b7220 */ /* 0x010fe20000410000 */
[----:B------:R-:W-:Y:S01]  /*0870*/  FADD.FTZ R10, R15, R10 ;  /* 0x0000000a0f0a7221 */ /* 0x000fe20000010000 */
[C---:B-1----:R-:W-:Y:S01]  /*0880*/  FADD.FTZ R9, R4.reuse, R5 ;  /* 0x0000000504097221 */ /* 0x042fe20000010000 */
[----:B------:R-:W-:Y:S01]  /*0890*/  FADD.FTZ R12, R17, R12 ;  /* 0x0000000c110c7221 */ /* 0x000fe20000010000 */
[----:B------:R-:W-:Y:S01]  /*08a0*/  FFMA.FTZ R11, R4, R4, R11 ;  /* 0x00000004040b7223 */ /* 0x000fe2000001000b */
[----:B-----5:R-:W-:Y:S01]  /*08b0*/  FMUL.FTZ R13, R7, R7 ;  /* 0x00000007070d7220 */ /* 0x020fe20000410000 */
        /* <DEDUP_REMOVED lines=41> */
[----:B0-----:R-:W0:Y:S04]  /*0b50*/  LDS.128 R12, [UR6+0x20] ;  /* 0x00002006ff0c7984 */ /* 0x001e280008000c00 */
[----:B------:R-:W2:Y:S01]  /*0b60*/  LDS.128 R16, [UR6+0x30] ;  /* 0x00003006ff107984 */ /* 0x000ea20008000c00 */
[----:B-1----:R-:W-:Y:S01]  /*0b70*/  FADD.FTZ R10, R8, R10 ;  /* 0x0000000a080a7221 */ /* 0x002fe20000010000 */
[----:B------:R-:W-:-:S03]  /*0b80*/  FADD.FTZ R8, R9, R11 ;  /* 0x0000000b09087221 */ /* 0x000fc60000010000 */
[----:B0-----:R-:W-:Y:S01]  /*0b90*/  FADD.FTZ R9, R10, R12 ;  /* 0x0000000c0a097221 */ /* 0x001fe20000010000 */
[----:B------:R-:W-:-:S03]  /*0ba0*/  FADD.FTZ R12, R8, R13 ;  /* 0x0000000d080c7221 */ /* 0x000fc60000010000 */
[----:B------:R-:W-:Y:S01]  /*0bb0*/  FADD.FTZ R13, R9, R14 ;  /* 0x0000000e090d7221 */ /* 0x000fe20000010000 */
[----:B------:R-:W-:Y:S01]  /*0bc0*/  FADD.FTZ R12, R12, R15 ;  /* 0x0000000f0c0c7221 */ /* 0x000fe20000010000 */
[----:B------:R-:W0:Y:S02]  /*0bd0*/  LDS.128 R8, [UR6+0x40] ;  /* 0x00004006ff087984 */ /* 0x000e240008000c00 */
[----:B--2---:R-:W-:Y:S01]  /*0be0*/  FADD.FTZ R13, R13, R16 ;  /* 0x000000100d0d7221 */ /* 0x004fe20000010000 */
[----:B------:R-:W-:-:S03]  /*0bf0*/  FADD.FTZ R12, R12, R17 ;  /* 0x000000110c0c7221 */ /* 0x000fc60000010000 */
[----:B------:R-:W-:Y:S01]  /*0c00*/  FADD.FTZ R13, R13, R18 ;  /* 0x000000120d0d7221 */ /* 0x000fe20000010000 */
[----:B------:R-:W-:Y:S02]  /*0c10*/  FADD.FTZ R12, R12, R19 ;  /* 0x000000130c0c7221 */ /* 0x000fe40000010000 */
[----:B------:R-:W1:Y:S01]  /*0c20*/  LDS.128 R16, [UR6+0x50] ;  /* 0x00005006ff107984 */ /* 0x000e620008000c00 */
[----:B0-----:R-:W-:Y:S01]  /*0c30*/  FADD.FTZ R13, R13, R8 ;  /* 0x000000080d0d7221 */ /* 0x001fe20000010000 */
[----:B------:R-:W-:-:S03]  /*0c40*/  FADD.FTZ R8, R12, R9 ;  /* 0x000000090c087221 */ /* 0x000fc60000010000 */
[----:B------:R-:W-:Y:S01]  /*0c50*/  FADD.FTZ R9, R13, R10 ;  /* 0x0000000a0d097221 */ /* 0x000fe20000010000 */
[----:B------:R-:W-:Y:S01]  /*0c60*/  FADD.FTZ R8, R8, R11 ;  /* 0x0000000b08087221 */ /* 0x000fe20000010000 */
[----:B------:R-:W0:Y:S02]  /*0c70*/  LDS.128 R12, [UR6+0x60] ;  /* 0x00006006ff0c7984 */ /* 0x000e240008000c00 */
        /* <DEDUP_REMOVED lines=18> */
.L_x_4526:
[----:B------:R-:W-:Y:S05]  /*0da0*/  BSYNC B0 ;  /* 0x0000000000007941 */ /* 0x000fea0003800000 */
.L_x_4525:
[----:B------:R-:W1:Y:S02]  /*0db0*/  LDC R10, c[0x0][0xc] ;  /* 0x00000300ff0a7b82 */ /* 0x000e640000000800 */
[----:B-1----:R-:W-:-:S13]  /*0dc0*/  ISETP.GE.U32.AND P0, PT, R10, 0x2, PT ;  /* 0x000000020a00780c */ /* 0x002fda0003f06070 */
[----:B------:R-:W-:Y:S05]  /*0dd0*/  @!P0 BRA `(.L_x_4527) ;  /* 0x00000008007c8947 */ /* 0x000fea0003800000 */
[----:B------:R-:W-:Y:S05]  /*0de0*/  @P2 BRA `(.L_x_4528) ;  /* 0x0000000000742947 */ /* 0x000fea0003800000 */
[----:B------:R-:W1:Y:S01]  /*0df0*/  LDC R11, c[0x0][0x10] ;  /* 0x00000400ff0b7b82 */ /* 0x000e620000000800 */
[----:B------:R-:W2:Y:S01]  /*0e00*/  S2R R16, SR_CTAID.Y ;  /* 0x0000000000107919 */ /* 0x000ea20000002600 */
[C---:B------:R-:W-:Y:S02]  /*0e10*/  LOP3.LUT R18, R22.reuse, 0x1, RZ, 0xc0, !PT ;  /* 0x0000000116127812 */ /* 0x040fe400078ec0ff */
[----:B------:R-:W-:-:S04]  /*0e20*/  LOP3.LUT P0, RZ, R22, 0x2, RZ, 0xc0, !PT ;  /* 0x0000000216ff7812 */ /* 0x000fc8000780c0ff */
[----:B------:R-:W3:Y:S08]  /*0e30*/  LDC.64 R14, c[0x0][0x248] ;  /* 0x00009200ff0e7b82 */ /* 0x000ef00000000a00 */
[----:B0-----:R-:W0:Y:S01]  /*0e40*/  LDC.64 R12, c[0x0][0x240] ;  /* 0x00009000ff0c7b82 */ /* 0x001e220000000a00 */
[----:B-1----:R-:W-:-:S04]  /*0e50*/  IMAD R17, R18, R11, RZ ;  /* 0x0000000b12117224 */ /* 0x002fc800078e02ff */
[----:B------:R-:W-:-:S05]  /*0e60*/  IMAD R18, R17, R10, RZ ;  /* 0x0000000a11127224 */ /* 0x000fca00078e02ff */
[----:B------:R-:W-:Y:S01]  /*0e70*/  SHF.L.U32 R19, R18, 0x1, RZ ;  /* 0x0000000112137819 */ /* 0x000fe200000006ff */
[----:B--2---:R-:W-:Y:S01]  /*0e80*/  IMAD R11, R11, UR5, R16 ;  /* 0x000000050b0b7c24 */ /* 0x004fe2000f8e0210 */
[----:B------:R-:W-:Y:S02]  /*0e90*/  IADD3 R17, R17, R16, RZ ;  /* 0x0000001011117210 */ /* 0x000fe40007ffe0ff */
[----:B------:R-:W-:Y:S01]  /*0ea0*/  MOV R16, 0xffffffff ;  /* 0xffffffff00107802 */ /* 0x000fe20000000f00 */
[----:B---3--:R-:W-:-:S04]  /*0eb0*/  IMAD.WIDE R14, R19, 0x4, R14 ;  /* 0x00000004130e7825 */ /* 0x008fc800078e020e */
[----:B0-----:R-:W-:-:S04]  /*0ec0*/  IMAD.WIDE.U32 R12, R17, 0x4, R12 ;  /* 0x00000004110c7825 */ /* 0x001fc800078e000c */
[----:B------:R-:W-:Y:S01]  /*0ed0*/  IMAD.WIDE.U32 R14, R11, 0x8, R14 ;  /* 0x000000080b0e7825 */ /* 0x000fe200078e000e */
[----:B------:R-:W-:Y:S02]  /*0ee0*/  SEL R11, R16, 0x1, P0 ;  /* 0x00000001100b7807 */ /* 0x000fe40000000000 */
[----:B------:R-:W-:Y:S02]  /*0ef0*/  SEL R16, R10, RZ, !P0 ;  /* 0x000000ff0a107207 */ /* 0x000fe40004000000 */
[----:B------:R1:W-:Y:S02]  /*0f00*/  STG.E.64 desc[UR8][R14.64], R8 ;  /* 0x000000080e007986 */ /* 0x0003e4000c101b08 */
[----:B------:R-:W-:Y:S01]  /*0f10*/  ISETP.NE.AND P0, PT, R16, -0x1, PT ;  /* 0xffffffff1000780c */ /* 0x000fe20003f05270 */
[----:B------:R-:W-:Y:S06]  /*0f20*/  MEMBAR.ALL.GPU ;  /* 0x0000000000007992 */ /* 0x000fec000000a000 */
[----:B------:R-:W-:-:S00]  /*0f30*/  ERRBAR ;  /* 0x00000000000079ab */ /* 0x000fc00000000000 */
[----:B------:R-:W-:Y:S06]  /*0f40*/  CGAERRBAR ;  /* 0x00000000000075ab */ /* 0x000fec0000000000 */
[----:B------:R1:W-:Y:S01]  /*0f50*/  REDG.E.ADD.S32.STRONG.GPU desc[UR8][R12.64], R11 ;  /* 0x0000000b0c00798e */ /* 0x0003e2000c10e388 */
[----:B------:R-:W-:Y:S05]  /*0f60*/  @!P0 BRA `(.L_x_4528) ;  /* 0x0000000000148947 */ /* 0x000fea0003800000 */
.L_x_4529:
[----:B-1----:R-:W2:Y:S04]  /*0f70*/  LDG.E.STRONG.GPU R11, desc[UR8][R12.64] ;  /* 0x000000080c0b7981 */ /* 0x002ea8000c1ef900 */
[----:B--2---:R-:W-:Y:S01]  /*0f80*/  CCTL.IVALL ;  /* 0x00000000ff00798f */ /* 0x004fe20002000000 */
[----:B------:R-:W-:Y:S05]  /*0f90*/  YIELD ;  /* 0x0000000000007946 */ /* 0x000fea0003800000 */
[----:B------:R-:W-:-:S13]  /*0fa0*/  ISETP.NE.AND P0, PT, R11, R16, PT ;  /* 0x000000100b00720c */ /* 0x000fda0003f05270 */
[----:B------:R-:W-:Y:S05]  /*0fb0*/  @P0 BRA `(.L_x_4529) ;  /* 0xfffffffc00ec0947 */ /* 0x000fea000383ffff */
.L_x_4528:
[----:B------:R-:W-:Y:S01]  /*0fc0*/  ISETP.NE.AND P0, PT, R10, RZ, PT ;  /* 0x000000ff0a00720c */ /* 0x000fe20003f05270 */
[----:B------:R-:W-:Y:S05]  /*0fd0*/  WARPSYNC.ALL ;  /* 0x0000000000007948 */ /* 0x000fea0003800000 */
[----:B------:R-:W-:Y:S07]  /*0fe0*/  BAR.SYNC.DEFER_BLOCKING 0x0 ;  /* 0x0000000000007b1d */ /* 0x000fee0000010000 */
[----:B------:R-:W-:Y:S05]  /*0ff0*/  @!P0 BRA `(.L_x_4527) ;  /* 0x0000000400f48947 */ /* 0x000fea0003800000 */
[C---:B-1----:R-:W-:Y:S01]  /*1000*/  IADD3 R11, R10.reuse, -0x1, RZ ;  /* 0xffffffff0a0b7810 */ /* 0x042fe20007ffe0ff */
[----:B------:R-:W-:Y:S01]  /*1010*/  HFMA2.MMA R16, -RZ, RZ, 0, 0 ;  /* 0x00000000ff107435 */ /* 0x000fe200000001ff */
[----:B------:R-:W-:Y:S02]  /*1020*/  LOP3.LUT P0, RZ, R10, 0x3, RZ, 0xc0, !PT ;  /* 0x000000030aff7812 */ /* 0x000fe4000780c0ff */
[----:B------:R-:W-:-:S13]  /*1030*/  ISETP.GE.U32.AND P1, PT, R11, 0x3, PT ;  /* 0x000000030b00780c */ /* 0x000fda0003f26070 */
[----:B------:R-:W-:Y:S05]  /*1040*/  @!P1 BRA `(.L_x_4530) ;  /* 0x0000000400109947 */ /* 0x000fea0003800000 */
[----:B------:R-:W1:Y:S01]  /*1050*/  S2UR UR6, SR_CTAID.X ;  /* 0x00000000000679c3 */ /* 0x000e620000002500 */
[----:B------:R-:W-:Y:S02]  /*1060*/  LOP3.LUT R11, R10, 0x3, RZ, 0xc0, !PT ;  /* 0x000000030a0b7812 */ /* 0x000fe400078ec0ff */
[----:B------:R-:W-:Y:S02]  /*1070*/  MOV R16, RZ ;  /* 0x000000ff00107202 */ /* 0x000fe40000000f00 */
[----:B------:R-:W-:-:S07]  /*1080*/  IADD3 R11, -R11, R10, RZ ;  /* 0x0000000a0b0b7210 */ /* 0x000fce0007ffe1ff */
.L_x_4531:
[C---:B------:R-:W-:Y:S01]  /*1090*/  ISETP.EQ.OR P3, PT, R16.reuse, UR5, P2 ;  /* 0x0000000510007c0c */ /* 0x040fe20009762670 */
[----:B-1----:R-:W-:Y:S01]  /*10a0*/  UMOV UR5, UR6 ;  /* 0x0000000600057c82 */ /* 0x002fe20008000000 */
[----:B------:R-:W-:-:S04]  /*10b0*/  IADD3 R14, R16, 0x1, RZ ;  /* 0x00000001100e7810 */ /* 0x000fc80007ffe0ff */
[----:B------:R-:W-:-:S07]  /*10c0*/  ISETP.EQ.OR P4, PT, R14, UR5, P2 ;  /* 0x000000050e007c0c */ /* 0x000fce0009782670 */
[----:B------:R-:W1:Y:S01]  /*10d0*/  @!P3 S2R R15, SR_CTAID.Y ;  /* 0x00000000000fb919 */ /* 0x000e620000002600 */
[----:B------:R-:W2:Y:S01]  /*10e0*/  @!P3 LDC R17, c[0x0][0x10] ;  /* 0x00000400ff11bb82 */ /* 0x000ea20000000800 */
[----:B------:R-:W-:-:S07]  /*10f0*/  @!P3 LOP3.LUT R18, R22, 0x1, RZ, 0xc0, !PT ;  /* 0x000000011612b812 */ /* 0x000fce00078ec0ff */
[----:B0-----:R-:W0:Y:S01]  /*1100*/  @!P3 LDC.64 R12, c[0x0][0x248] ;  /* 0x00009200ff0cbb82 */ /* 0x001e220000000a00 */
[----:B--2---:R-:W-:-:S04]  /*1110*/  @!P3 IMAD R19, R18, R17, RZ ;  /* 0x000000111213b224 */ /* 0x004fc800078e02ff */
[----:B------:R-:W-:Y:S02]  /*1120*/  @!P3 IMAD R18, R19, R10, RZ ;  /* 0x0000000a1312b224 */ /* 0x000fe400078e02ff */
[----:B-1----:R-:W-:Y:S02]  /*1130*/  @!P3 IMAD R15, R17, R16, R15 ;  /* 0x00000010110fb224 */ /* 0x002fe400078e020f */
[----:B------:R-:W1:Y:S01]  /*1140*/  @!P4 S2R R17, SR_CTAID.Y ;  /* 0x000000000011c919 */ /* 0x000e620000002600 */
[----:B------:R-:W-:Y:S02]  /*1150*/  @!P3 SHF.L.U32 R19, R18, 0x1, RZ ;  /* 0x000000011213b819 */ /* 0x000fe400000006ff */
[----:B------:R-:W-:-:S03]  /*1160*/  @!P4 LOP3.LUT R18, R22, 0x1, RZ, 0xc0, !PT ;  /* 0x000000011612c812 */ /* 0x000fc600078ec0ff */
[----:B0-----:R-:W-:Y:S02]  /*1170*/  @!P3 IMAD.WIDE R12, R19, 0x4, R12 ;  /* 0x00000004130cb825 */ /* 0x001fe400078e020c */
[----:B------:R-:W1:Y:S02]  /*1180*/  @!P4 LDC R19, c[0x0][0x10] ;  /* 0x00000400ff13cb82 */ /* 0x000e640000000800 */
[----:B------:R-:W-:-:S06]  /*1190*/  @!P3 IMAD.WIDE.U32 R12, R15, 0x8, R12 ;  /* 0x000000080f0cb825 */ /* 0x000fcc00078e000c */
[----:B------:R-:W2:Y:S01]  /*11a0*/  @!P3 LDG.E.64 R12, desc[UR8][R12.64] ;  /* 0x000000080c0cb981 */ /* 0x000ea2000c1e1b00 */
[-C--:B-1----:R-:W-:Y:S02]  /*11b0*/  @!P4 IMAD R17, R14, R19.reuse, R17 ;  /* 0x000000130e11c224 */ /* 0x082fe400078e0211 */
[----:B------:R-:W0:Y:S01]  /*11c0*/  @!P4 LDC.64 R14, c[0x0][0x248] ;  /* 0x00009200ff0ecb82 */ /* 0x000e220000000a00 */
[----:B------:R-:W-:-:S04]  /*11d0*/  @!P4 IMAD R19, R18, R19, RZ ;  /* 0x000000131213c224 */ /* 0x000fc800078e02ff */
[----:B------:R-:W-:-:S05]  /*11e0*/  @!P4 IMAD R19, R19, R10, RZ ;  /* 0x0000000a1313c224 */ /* 0x000fca00078e02ff */
[----:B------:R-:W-:-:S05]  /*11f0*/  @!P4 SHF.L.U32 R19, R19, 0x1, RZ ;  /* 0x000000011313c819 */ /* 0x000fca00000006ff */
[----:B0-----:R-:W-:-:S04]  /*1200*/  @!P4 IMAD.WIDE R14, R19, 0x4, R14 ;  /* 0x00000004130ec825 */ /* 0x001fc800078e020e */
[----:B------:R-:W-:-:S06]  /*1210*/  @!P4 IMAD.WIDE.U32 R14, R17, 0x8, R14 ;  /* 0x00000008110ec825 */ /* 0x000fcc00078e000e */
[----:B------:R-:W3:Y:S01]  /*1220*/  @!P4 LDG.E.64 R14, desc[UR8][R14.64] ;  /* 0x000000080e0ec981 */ /* 0x000ee2000c1e1b00 */
[----:B------:R-:W-:-:S04]  /*1230*/  IADD3 R17, R16, 0x2, RZ ;  /* 0x0000000210117810 */ /* 0x000fc80007ffe0ff */
[----:B------:R-:W-:-:S13]  /*1240*/  ISETP.EQ.OR P1, PT, R17, UR5, P2 ;  /* 0x0000000511007c0c */ /* 0x000fda0009722670 */
[----:B------:R-:W0:Y:S01]  /*1250*/  @!P1 S2R R19, SR_CTAID.Y ;  /* 0x0000000000139919 */ /* 0x000e220000002600 */
[----:B------:R-:W0:Y:S02]  /*1260*/  @!P1 LDC R18, c[0x0][0x10] ;  /* 0x00000400ff129b82 */ /* 0x000e240000000800 */
[----:B0-----:R-:W-:Y:S02]  /*1270*/  @!P1 IMAD R17, R17, R18, R19 ;  /* 0x0000001211119224 */ /* 0x001fe400078e0213 */
[----:B--2---:R-:W-:Y:S01]  /*1280*/  @!P3 FADD.FTZ R8, R8, R12 ;  /* 0x0000000c0808b221 */ /* 0x004fe20000010000 */
[----:B------:R-:W-:Y:S01]  /*1290*/  @!P3 FADD.FTZ R9, R9, R13 ;  /* 0x0000000d0909b221 */ /* 0x000fe20000010000 */
[----:B------:R-:W-:-:S05]  /*12a0*/  @!P1 LOP3.LUT R13, R22, 0x1, RZ, 0xc0, !PT ;  /* 0x00000001160d9812 */ /* 0x000fca00078ec0ff */
[----:B------:R-:W-:Y:S02]  /*12b0*/  @!P1 IMAD R19, R13, R18, RZ ;  /* 0x000000120d139224 */ /* 0x000fe400078e02ff */
[----:B------:R-:W0:Y:S02]  /*12c0*/  @!P1 LDC.64 R12, c[0x0][0x248] ;  /* 0x00009200ff0c9b82 */ /* 0x000e240000000a00 */
[----:B------:R-:W-:Y:S02]  /*12d0*/  @!P1 IMAD R19, R19, R10, RZ ;  /* 0x0000000a13139224 */ /* 0x000fe400078e02ff */
[----:B---3--:R-:W-:Y:S01]  /*12e0*/  @!P4 FADD.FTZ R8, R8, R14 ;  /* 0x0000000e0808c221 */ /* 0x008fe20000010000 */
[----:B------:R-:W-:-:S04]  /*12f0*/  IADD3 R14, R16, 0x3, RZ ;  /* 0x00000003100e7810 */ /* 0x000fc80007ffe0ff */
[----:B------:R-:W-:Y:S01]  /*1300*/  ISETP.EQ.OR P3, PT, R14, UR5, P2 ;  /* 0x000000050e007c0c */ /* 0x000fe20009762670 */
[----:B------:R-:W-:-:S12]  /*1310*/  @!P4 FADD.FTZ R9, R9, R15 ;  /* 0x0000000f0909c221 */ /* 0x000fd80000010000 */
[----:B------:R-:W1:Y:S01]  /*1320*/  @!P3 S2R R15, SR_CTAID.Y ;  /* 0x00000000000fb919 */ /* 0x000e620000002600 */
[----:B------:R-:W1:Y:S01]  /*1330*/  @!P3 LDC R18, c[0x0][0x10] ;  /* 0x00000400ff12bb82 */ /* 0x000e620000000800 */
[----:B------:R-:W-:-:S05]  /*1340*/  @!P1 SHF.L.U32 R19, R19, 0x1, RZ ;  /* 0x0000000113139819 */ /* 0x000fca00000006ff */
[----:B0-----:R-:W-:-:S04]  /*1350*/  @!P1 IMAD.WIDE R12, R19, 0x4, R12 ;  /* 0x00000004130c9825 */ /* 0x001fc800078e020c */
[----:B------:R-:W-:Y:S01]  /*1360*/  @!P1 IMAD.WIDE.U32 R12, R17, 0x8, R12 ;  /* 0x00000008110c9825 */ /* 0x000fe200078e000c */
[----:B------:R-:W-:-:S05]  /*1370*/  @!P3 LOP3.LUT R19, R22, 0x1, RZ, 0xc0, !PT ;  /* 0x000000011613b812 */ /* 0x000fca00078ec0ff */
        /* <DEDUP_REMOVED lines=9> */
[----:B------:R-:W-:-:S04]  /*1410*/  IADD3 R11, R11, -0x4, RZ ;  /* 0xfffffffc0b0b7810 */ /* 0x000fc80007ffe0ff */
[----:B------:R-:W-:Y:S02]  /*1420*/  ISETP.NE.AND P4, PT, R11, RZ, PT ;  /* 0x000000ff0b00720c */ /* 0x000fe40003f85270 */
[----:B------:R-:W-:Y:S01]  /*1430*/  IADD3 R16, R16, 0x4, RZ ;  /* 0x0000000410107810 */ /* 0x000fe20007ffe0ff */
[----:B--2---:R-:W-:Y:S01]  /*1440*/  @!P1 FADD.FTZ R8, R8, R12 ;  /* 0x0000000c08089221 */ /* 0x004fe20000010000 */
[----:B------:R-:W-:-:S03]  /*1450*/  @!P1 FADD.FTZ R9, R9, R13 ;  /* 0x0000000d09099221 */ /* 0x000fc60000010000 */
[----:B---3--:R-:W-:Y:S01]  /*1460*/  @!P3 FADD.FTZ R8, R8, R14 ;  /* 0x0000000e0808b221 */ /* 0x008fe20000010000 */
[----:B------:R-:W-:-:S05]  /*1470*/  @!P3 FADD.FTZ R9, R9, R15 ;  /* 0x0000000f0909b221 */ /* 0x000fca0000010000 */
[----:B------:R-:W-:Y:S05]  /*1480*/  @P4 BRA `(.L_x_4531) ;  /* 0xfffffffc00004947 */ /* 0x000fea000383ffff */
.L_x_4530:
[----:B------:R-:W-:Y:S05]  /*1490*/  @!P0 BRA `(.L_x_4527) ;  /* 0x0000000000cc8947 */ /* 0x000fea0003800000 */
[----:B------:R-:W-:Y:S01]  /*14a0*/  ISETP.EQ.OR P0, PT, R16, UR5, P2 ;  /* 0x0000000510007c0c */ /* 0x000fe20009702670 */
[----:B------:R-:W-:Y:S01]  /*14b0*/  BSSY B0, `(.L_x_4532) ;  /* 0x0000011000007945 */ /* 0x000fe20003800000 */
[----:B------:R-:W-:-:S04]  /*14c0*/  LOP3.LUT R11, R10, 0x3, RZ, 0xc0, !PT ;  /* 0x000000030a0b7812 */ /* 0x000fc800078ec0ff */
[----:B------:R-:W-:-:S07]  /*14d0*/  ISETP.NE.AND P1, PT, R11, 0x1, PT ;  /* 0x000000010b00780c */ /* 0x000fce0003f25270 */
[----:B------:R-:W-:Y:S06]  /*14e0*/  @P0 BRA `(.L_x_4533) ;  /* 0x0000000000340947 */ /* 0x000fec0003800000 */
[----:B------:R-:W1:Y:S01]  /*14f0*/  S2R R15, SR_CTAID.Y ;  /* 0x00000000000f7919 */ /* 0x000e620000002600 */
[----:B0-----:R-:W0:Y:S01]  /*1500*/  LDC.64 R12, c[0x0][0x248] ;  /* 0x00009200ff0c7b82 */ /* 0x001e220000000a00 */
[----:B------:R-:W-:Y:S01]  /*1510*/  LOP3.LUT R17, R22, 0x1, RZ, 0xc0, !PT ;  /* 0x0000000116117812 */ /* 0x000fe200078ec0ff */
[----:B------:R-:W-:-:S04]  /*1520*/  ULDC UR6, c[0x0][0x10] ;  /* 0x0000040000067ab9 */ /* 0x000fc80000000800 */
[----:B------:R-:W-:-:S04]  /*1530*/  IMAD R17, R17, UR6, RZ ;  /* 0x0000000611117c24 */ /* 0x000fc8000f8e02ff */
[----:B------:R-:W-:-:S05]  /*1540*/  IMAD R17, R17, R10, RZ ;  /* 0x0000000a11117224 */ /* 0x000fca00078e02ff */
[----:B------:R-:W-:-:S05]  /*1550*/  SHF.L.U32 R17, R17, 0x1, RZ ;  /* 0x0000000111117819 */ /* 0x000fca00000006ff */
[----:B0-----:R-:W-:-:S04]  /*1560*/  IMAD.WIDE R12, R17, 0x4, R12 ;  /* 0x00000004110c7825 */ /* 0x001fc800078e020c */
[----:B-1----:R-:W-:-:S04]  /*1570*/  IMAD R15, R16, UR6, R15 ;  /* 0x00000006100f7c24 */ /* 0x002fc8000f8e020f */
[----:B------:R-:W-:-:S06]  /*1580*/  IMAD.WIDE.U32 R12, R15, 0x8, R12 ;  /* 0x000000080f0c7825 */ /* 0x000fcc00078e000c */
[----:B------:R-:W2:Y:S02]  /*1590*/  LDG.E.64 R12, desc[UR8][R12.64] ;  /* 0x000000080c0c7981 */ /* 0x000ea4000c1e1b00 */
[----:B--2---:R-:W-:Y:S01]  /*15a0*/  FADD.FTZ R8, R8, R12 ;  /* 0x0000000c08087221 */ /* 0x004fe20000010000 */
[----:B------:R-:W-:-:S07]  /*15b0*/  FADD.FTZ R9, R9, R13 ;  /* 0x0000000d09097221 */ /* 0x000fce0000010000 */
.L_x_4533:
[----:B------:R-:W-:Y:S05]  /*15c0*/  BSYNC B0 ;  /* 0x0000000000007941 */ /* 0x000fea0003800000 */
.L_x_4532:
[----:B------:R-:W-:Y:S05]  /*15d0*/  @!P1 BRA `(.L_x_4527) ;  /* 0x00000000007c9947 */ /* 0x000fea0003800000 */
[C---:B------:R-:W-:Y:S02]  /*15e0*/  IADD3 R14, R16.reuse, 0x1, RZ ;  /* 0x00000001100e7810 */ /* 0x040fe40007ffe0ff */
[----:B------:R-:W-:Y:S02]  /*15f0*/  IADD3 R15, R16, 0x2, RZ ;  /* 0x00000002100f7810 */ /* 0x000fe40007ffe0ff */
[----:B------:R-:W-:Y:S02]  /*1600*/  ISETP.EQ.OR P1, PT, R14, UR5, P2 ;  /* 0x000000050e007c0c */ /* 0x000fe40009722670 */
[----:B------:R-:W-:-:S04]  /*1610*/  ISETP.EQ.OR P0, PT, R15, UR5, P2 ;  /* 0x000000050f007c0c */ /* 0x000fc80009702670 */
[----:B------:R-:W-:-:S07]  /*1620*/  ISETP.EQ.OR P0, PT, R11, 0x2, P0 ;  /* 0x000000020b00780c */ /* 0x000fce0000702670 */
[----:B------:R-:W1:Y:S01]  /*1630*/  @!P1 S2R R19, SR_CTAID.Y ;  /* 0x0000000000139919 */ /* 0x000e620000002600 */
[----:B------:R-:W1:Y:S01]  /*1640*/  @!P1 LDC R17, c[0x0][0x10] ;  /* 0x00000400ff119b82 */ /* 0x000e620000000800 */
[----:B------:R-:W-:-:S07]  /*1650*/  @!P1 LOP3.LUT R18, R22, 0x1, RZ, 0xc0, !PT ;  /* 0x0000000116129812 */ /* 0x000fce00078ec0ff */
[----:B------:R-:W2:Y:S08]  /*1660*/  @!P0 LDC R16, c[0x0][0x10] ;  /* 0x00000400ff108b82 */ /* 0x000eb00000000800 */
[----:B0-----:R-:W0:Y:S01]  /*1670*/  @!P1 LDC.64 R12, c[0x0][0x248] ;  /* 0x00009200ff0c9b82 */ /* 0x001e220000000a00 */
[-C--:B-1----:R-:W-:Y:S01]  /*1680*/  @!P1 IMAD R11, R14, R17.reuse, R19 ;  /* 0x000000110e0b9224 */ /* 0x082fe200078e0213 */
[----:B------:R-:W-:Y:S01]  /*1690*/  @!P0 LOP3.LUT R19, R22, 0x1, RZ, 0xc0, !PT ;  /* 0x0000000116138812 */ /* 0x000fe200078ec0ff */
[----:B------:R-:W-:Y:S01]  /*16a0*/  @!P1 IMAD R17, R18, R17, RZ ;  /* 0x0000001112119224 */ /* 0x000fe200078e02ff */
[----:B------:R-:W1:Y:S03]  /*16b0*/  @!P0 S2R R14, SR_CTAID.Y ;  /* 0x00000000000e8919 */ /* 0x000e660000002600 */
[----:B------:R-:W-:-:S02]  /*16c0*/  @!P1 IMAD R17, R17, R10, RZ ;  /* 0x0000000a11119224 */ /* 0x000fc400078e02ff */
[----:B--2---:R-:W-:-:S03]  /*16d0*/  @!P0 IMAD R19, R19, R16, RZ ;  /* 0x0000001013138224 */ /* 0x004fc600078e02ff */
[----:B------:R-:W-:Y:S01]  /*16e0*/  @!P1 SHF.L.U32 R17, R17, 0x1, RZ ;  /* 0x0000000111119819 */ /* 0x000fe200000006ff */
[----:B------:R-:W-:-:S04]  /*16f0*/  @!P0 IMAD R10, R19, R10, RZ ;  /* 0x0000000a130a8224 */ /* 0x000fc800078e02ff */
[----:B0-----:R-:W-:Y:S01]  /*1700*/  @!P1 IMAD.WIDE R18, R17, 0x4, R12 ;  /* 0x0000000411129825 */ /* 0x001fe200078e020c */
[----:B------:R-:W-:Y:S01]  /*1710*/  @!P0 SHF.L.U32 R17, R10, 0x1, RZ ;  /* 0x000000010a118819 */ /* 0x000fe200000006ff */
[----:B------:R-:W0:Y:S02]  /*1720*/  @!P0 LDC.64 R12, c[0x0][0x248] ;  /* 0x00009200ff0c8b82 */ /* 0x000e240000000a00 */
[----:B------:R-:W-:-:S06]  /*1730*/  @!P1 IMAD.WIDE.U32 R18, R11, 0x8, R18 ;  /* 0x000000080b129825 */ /* 0x000fcc00078e0012 */
[----:B------:R-:W2:Y:S01]  /*1740*/  @!P1 LDG.E.64 R18, desc[UR8][R18.64] ;  /* 0x0000000812129981 */ /* 0x000ea2000c1e1b00 */
[----:B-1----:R-:W-:Y:S02]  /*1750*/  @!P0 IMAD R15, R15, R16, R14 ;  /* 0x000000100f0f8224 */ /* 0x002fe400078e020e */
[----:B0-----:R-:W-:-:S04]  /*1760*/  @!P0 IMAD.WIDE R12, R17, 0x4, R12 ;  /* 0x00000004110c8825 */ /* 0x001fc800078e020c */
[----:B------:R-:W-:-:S06]  /*1770*/  @!P0 IMAD.WIDE.U32 R12, R15, 0x8, R12 ;  /* 0x000000080f0c8825 */ /* 0x000fcc00078e000c */
[----:B------:R-:W3:Y:S01]  /*1780*/  @!P0 LDG.E.64 R12, desc[UR8][R12.64] ;  /* 0x000000080c0c8981 */ /* 0x000ee2000c1e1b00 */
[----:B--2---:R-:W-:Y:S01]  /*1790*/  @!P1 FADD.FTZ R8, R8, R18 ;  /* 0x0000001208089221 */ /* 0x004fe20000010000 */
[----:B------:R-:W-:-:S03]  /*17a0*/  @!P1 FADD.FTZ R9, R9, R19 ;  /* 0x0000001309099221 */ /* 0x000fc60000010000 */
[----:B---3--:R-:W-:Y:S01]  /*17b0*/  @!P0 FADD.FTZ R8, R8, R12 ;  /* 0x0000000c08088221 */ /* 0x008fe20000010000 */
[----:B------:R-:W-:-:S07]  /*17c0*/  @!P0 FADD.FTZ R9, R9, R13 ;  /* 0x0000000d09098221 */ /* 0x000fce0000010000 */
.L_x_4527:
[----:B------:R-:W-:Y:S01]  /*17d0*/  ULDC.64 UR6, c[0x0][0x218] ;  /* 0x0000860000067ab9 */ /* 0x000fe20000000a00 */
[----:B------:R-:W-:Y:S01]  /*17e0*/  LOP3.LUT P0, RZ, R0, UR5, RZ, 0xfc, !PT ;  /* 0x0000000500ff7c12 */ /* 0x000fe2000f80fcff */
[----:B------:R-:W-:Y:S01]  /*17f0*/  ULDC UR10, c[0x0][0x2a4] ;  /* 0x0000a900000a7ab9 */ /* 0x000fe20000000800 */
[----:B------:R-:W-:Y:S01]  /*1800*/  ISETP.EQ.U32.AND P1, PT, RZ, UR6, PT ;  /* 0x00000006ff007c0c */ /* 0x000fe2000bf22070 */
[----:B------:R-:W-:Y:S01]  /*1810*/  UMOV UR6, 0x400 ;  /* 0x0000040000067882 */ /* 0x000fe20000000000 */
[----:B01----:R-:W-:Y:S01]  /*1820*/  SHF.R.S32.HI R13, RZ, 0x1f, R28 ;  /* 0x0000001fff0d7819 */ /* 0x003fe2000001141c */
[----:B------:R-:W-:Y:S01]  /*1830*/  ULDC.64 UR12, c[0x0][0x228] ;  /* 0x00008a00000c7ab9 */ /* 0x000fe20000000a00 */
[----:B------:R-:W-:Y:S01]  /*1840*/  ISETP.EQ.OR.EX P0, PT, RZ, UR7, P0, P1 ;  /* 0x00000007ff007c0c */ /* 0x000fe20008702710 */
[----:B------:R-:W0:Y:S01]  /*1850*/  S2UR UR7, SR_CgaCtaId ;  /* 0x00000000000779c3 */ /* 0x000e220000008800 */
[C---:B------:R-:W-:Y:S01]  /*1860*/  SHF.L.U32 R12, R28.reuse, 0x2, RZ ;  /* 0x000000021c0c7819 */ /* 0x040fe200000006ff */
[----:B------:R-:W-:Y:S01]  /*1870*/  ULDC.64 UR14, c[0x0][0x230] ;  /* 0x00008c00000e7ab9 */ /* 0x000fe20000000a00 */
[----:B------:R-:W-:-:S02]  /*1880*/  SHF.L.U64.HI R13, R28, 0x2, R13 ;  /* 0x000000021c0d7819 */ /* 0x000fc4000001020d */
[C---:B------:R-:W-:Y:S02]  /*1890*/  IADD3 R14, P1, R12.reuse, UR12, RZ ;  /* 0x0000000c0c0e7c10 */ /* 0x040fe4000ff3e0ff */
[----:B------:R-:W-:Y:S02]  /*18a0*/  IADD3 R12, P3, R12, UR14, RZ ;  /* 0x0000000e0c0c7c10 */ /* 0x000fe4000ff7e0ff */
[C---:B------:R-:W-:Y:S02]  /*18b0*/  IADD3.X R15, R13.reuse, UR13, RZ, P1, !PT ;  /* 0x0000000d0d0f7c10 */ /* 0x040fe40008ffe4ff */
[----:B------:R-:W-:Y:S01]  /*18c0*/  IADD3.X R13, R13, UR15, RZ, P3, !PT ;  /* 0x0000000f0d0d7c10 */ /* 0x000fe20009ffe4ff */
[----:B------:R-:W1:Y:S01]  /*18d0*/  @!P0 LDC.64 R10, c[0x0][0x218] ;  /* 0x00008600ff0a8b82 */ /* 0x000e620000000a00 */
[----:B------:R-:W-:Y:S01]  /*18e0*/  @!P0 FMUL.FTZ R17, R9, UR10 ;  /* 0x0000000a09118c20 */ /* 0x000fe20008410000 */
[----:B------:R-:W-:Y:S01]  /*18f0*/  @!P0 FMUL.FTZ R16, R8, UR10 ;  /* 0x0000000a08108c20 */ /* 0x000fe20008410000 */
[----:B0-----:R-:W-:-:S09]  /*1900*/  ULEA UR6, UR7, UR6, 0x18 ;  /* 0x0000000607067291 */ /* 0x001fd2000f8ec03f */
[----:B------:R0:W-:Y:S01]  /*1910*/  @!P2 STS.64 [UR6+0x98], R8 ;  /* 0x00009808ff00a988 */ /* 0x0001e20008000a06 */
[----:B-1----:R-:W-:-:S05]  /*1920*/  @!P0 IMAD.WIDE R28, R23, 0x8, R10 ;  /* 0x00000008171c8825 */ /* 0x002fca00078e020a */
[----:B------:R-:W-:Y:S01]  /*1930*/  @!P0 STG.E.64 desc[UR8][R28.64], R16 ;  /* 0x000000101c008986 */ /* 0x000fe2000c101b08 */
[----:B0-----:R-:W-:Y:S01]  /*1940*/  HFMA2.MMA R8, -RZ, RZ, 1.875, 0 ;  /* 0x3f800000ff087435 */ /* 0x001fe200000001ff */
[----:B------:R-:W0:Y:S08]  /*1950*/  LDC R9, c[0x0][0x294] ;  /* 0x0000a500ff097b82 */ /* 0x000e300000000800 */
[----:B------:R-:W-:Y:S06]  /*1960*/  BAR.SYNC.DEFER_BLOCKING 0x0 ;  /* 0x0000000000007b1d */ /* 0x000fec0000010000 */
[----:B------:R1:W2:Y:S04]  /*1970*/  LDG.E.64 R10, desc[UR8][R14.64] ;  /* 0x000000080e0a7981 */ /* 0x0002a8000c1e1b00 */
[----:B------:R-:W2:Y:S04]  /*1980*/  LDG.E.64 R12, desc[UR8][R12.64] ;  /* 0x000000080c0c7981 */ /* 0x000ea8000c1e1b00 */
[----:B------:R-:W3:Y:S01]  /*1990*/  LDS.64 R18, [UR6+0x98] ;  /* 0x00009806ff127984 */ /* 0x000ee20008000a00 */
[----:B------:R-:W-:Y:S01]  /*19a0*/  ULDC.64 UR6, c[0x0][0x278] ;  /* 0x00009e0000067ab9 */ /* 0x000fe20000000a00 */
[----:B---3--:R-:W-:-:S04]  /*19b0*/  FMUL.FTZ R18, R18, UR10 ;  /* 0x0000000a12127c20 */ /* 0x008fc80008410000 */
[C---:B-1----:R-:W-:Y:S01]  /*19c0*/  FMUL.FTZ R14, R18.reuse, R18 ;  /* 0x00000012120e7220 */ /* 0x042fe20000410000 */
[C---:B------:R-:W-:Y:S01]  /*19d0*/  FADD.FTZ R15, -R18.reuse, R3 ;  /* 0x00000003120f7221 */ /* 0x040fe20000010100 */
[C---:B------:R-:W-:Y:S01]  /*19e0*/  FADD.FTZ R17, -R18.reuse, R20 ;  /* 0x0000001412117221 */ /* 0x040fe20000010100 */
[C---:B------:R-:W-:Y:S01]  /*19f0*/  FADD.FTZ R3, -R18.reuse, R4 ;  /* 0x0000000412037221 */ /* 0x040fe20000010100 */
[----:B------:R-:W-:Y:S01]  /*1a00*/  FFMA.FTZ R19, R19, UR10, -R14 ;  /* 0x0000000a13137c23 */ /* 0x000fe2000801080e */
[C---:B------:R-:W-:Y:S01]  /*1a10*/  FADD.FTZ R29, -R18.reuse, R6 ;  /* 0x00000006121d7221 */ /* 0x040fe20000010100 */
[C---:B------:R-:W-:Y:S01]  /*1a20*/  FADD.FTZ R5, -R18.reuse, R5 ;  /* 0x0000000512057221 */ /* 0x040fe20000010100 */
[C---:B------:R-:W-:Y:S01]  /*1a30*/  FADD.FTZ R21, -R18.reuse, R21 ;  /* 0x0000001512157221 */ /* 0x040fe20000010100 */
[----:B------:R-:W-:Y:S01]  /*1a40*/  FADD.FTZ R7, -R18, R7 ;  /* 0x0000000712077221 */ /* 0x000fe20000010100 */
[----:B------:R-:W-:-:S13]  /*1a50*/  FSETP.GTU.FTZ.AND P0, PT, R19, RZ, PT ;  /* 0x000000ff1300720b */ /* 0x000fda0003f1c000 */
[----:B------:R-:W1:Y:S02]  /*1a60*/  @P0 LDC R14, c[0x0][0x238] ;  /* 0x00008e00ff0e0b82 */ /* 0x000e640000000800 */
[----:B-1----:R-:W-:Y:S01]  /*1a70*/  @P0 FADD.FTZ R16, R19, R14 ;  /* 0x0000000e13100221 */ /* 0x002fe20000010000 */
[----:B------:R-:W-:Y:S01]  /*1a80*/  FADD.FTZ R19, -R18, R2 ;  /* 0x0000000212137221 */ /* 0x000fe20000010100 */
[----:B------:R-:W-:Y:S02]  /*1a90*/  SHF.R.U32.HI R2, RZ, 0x5, R0 ;  /* 0x00000005ff027819 */ /* 0x000fe40000011600 */
[----:B------:R-:W1:Y:S03]  /*1aa0*/  @P0 MUFU.RSQ R8, R16 ;  /* 0x0000001000080308 */ /* 0x000e660000001400 */
[----:B0-----:R-:W-:Y:S01]  /*1ab0*/  IMAD R2, R9, UR5, R2 ;  /* 0x0000000509027c24 */ /* 0x001fe2000f8e0202 */
[----:B------:R-:W-:-:S02]  /*1ac0*/  ULDC.U8 UR5, c[0x0][0x28c] ;  /* 0x0000a30000057ab9 */ /* 0x000fc40000000000 */
[----:B------:R-:W-:Y:S02]  /*1ad0*/  ISETP.NE.AND P4, PT, RZ, UR5, PT ;  /* 0x00000005ff007c0c */ /* 0x000fe4000bf85270 */
[C---:B------:R-:W-:Y:S02]  /*1ae0*/  IADD3 R9, R2.reuse, 0x20, RZ ;  /* 0x0000002002097810 */ /* 0x040fe40007ffe0ff */
[----:B------:R-:W-:Y:S02]  /*1af0*/  ISETP.GE.U32.AND P3, PT, R2, UR6, PT ;  /* 0x0000000602007c0c */ /* 0x000fe4000bf66070 */
[----:B------:R-:W-:Y:S01]  /*1b00*/  ISETP.GE.U32.AND P0, PT, R9, UR6, PT ;  /* 0x0000000609007c0c */ /* 0x000fe2000bf06070 */
[-C--:B-1----:R-:W-:Y:S01]  /*1b10*/  FMUL.FTZ R17, R17, R8.reuse ;  /* 0x0000000811117220 */ /* 0x082fe20000410000 */
[-C--:B------:R-:W-:Y:S01]  /*1b20*/  FMUL.FTZ R19, R19, R8.reuse ;  /* 0x0000000813137220 */ /* 0x080fe20000410000 */
[-C--:B------:R-:W-:Y:S01]  /*1b30*/  FMUL.FTZ R3, R3, R8.reuse ;  /* 0x0000000803037220 */ /* 0x080fe20000410000 */
[-C--:B------:R-:W-:Y:S01]  /*1b40*/  FMUL.FTZ R29, R29, R8.reuse ;  /* 0x000000081d1d7220 */ /* 0x080fe20000410000 */
[-C--:B------:R-:W-:Y:S01]  /*1b50*/  FMUL.FTZ R28, R15, R8.reuse ;  /* 0x000000080f1c7220 */ /* 0x080fe20000410000 */
[-C--:B------:R-:W-:Y:S01]  /*1b60*/  FMUL.FTZ R15, R5, R8.reuse ;  /* 0x00000008050f7220 */ /* 0x080fe20000410000 */
[C-C-:B--2---:R-:W-:Y:S01]  /*1b70*/  FFMA.FTZ R16, R10.reuse, R17, R12.reuse ;  /* 0x000000110a107223 */ /* 0x144fe2000001000c */
[C-C-:B------:R-:W-:Y:S01]  /*1b80*/  FFMA.FTZ R4, R10.reuse, R19, R12.reuse ;  /* 0x000000130a047223 */ /* 0x140fe2000001000c */
[C-C-:B------:R-:W-:Y:S01]  /*1b90*/  FFMA.FTZ R6, R10.reuse, R3, R12.reuse ;  /* 0x000000030a067223 */ /* 0x140fe2000001000c */
[----:B------:R-:W-:Y:S01]  /*1ba0*/  FFMA.FTZ R14, R10, R29, R12 ;  /* 0x0000001d0a0e7223 */ /* 0x000fe2000001000c */
[C---:B------:R-:W-:Y:S01]  /*1bb0*/  IADD3 R3, R2.reuse, 0x10, RZ ;  /* 0x0000001002037810 */ /* 0x040fe20007ffe0ff */
[-C--:B------:R-:W-:Y:S01]  /*1bc0*/  FMUL.FTZ R17, R7, R8.reuse ;  /* 0x0000000807117220 */ /* 0x080fe20000410000 */
[----:B------:R-:W-:Y:S01]  /*1bd0*/  IADD3 R10, R2, 0x30, RZ ;  /* 0x00000030020a7810 */ /* 0x000fe20007ffe0ff */
[----:B------:R-:W-:Y:S01]  /*1be0*/  FMUL.FTZ R8, R21, R8 ;  /* 0x0000000815087220 */ /* 0x000fe20000410000 */
[----:B------:R-:W-:Y:S01]  /*1bf0*/  SHF.R.S32.HI R12, RZ, 0x1f, R2 ;  /* 0x0000001fff0c7819 */ /* 0x000fe20000011402 */
[--C-:B------:R-:W-:Y:S01]  /*1c00*/  FFMA.FTZ R7, R11, R15, R13.reuse ;  /* 0x0000000f0b077223 */ /* 0x100fe2000001000d */
[----:B------:R-:W-:Y:S01]  /*1c10*/  ISETP.GE.U32.AND P2, PT, R3, UR6, PT ;  /* 0x0000000603007c0c */ /* 0x000fe2000bf46070 */
[C-C-:B------:R-:W-:Y:S01]  /*1c20*/  FFMA.FTZ R15, R11.reuse, R17, R13.reuse ;  /* 0x000000110b0f7223 */ /* 0x140fe2000001000d */
[----:B------:R-:W-:Y:S01]  /*1c30*/  ISETP.GE.U32.AND P1, PT, R10, UR6, PT ;  /* 0x000000060a007c0c */ /* 0x000fe2000bf26070 */
[C---:B------:R-:W-:Y:S01]  /*1c40*/  FFMA.FTZ R5, R11.reuse, R28, R13 ;  /* 0x0000001c0b057223 */ /* 0x040fe2000001000d */
[----:B------:R-:W-:Y:S01]  /*1c50*/  SHF.R.S32.HI R18, RZ, 0x1f, R3 ;  /* 0x0000001fff127819 */ /* 0x000fe20000011403 */
[----:B------:R-:W-:Y:S01]  /*1c60*/  FFMA.FTZ R17, R11, R8, R13 ;  /* 0x000000080b117223 */ /* 0x000fe2000001000d */
[----:B------:R-:W-:-:S02]  /*1c70*/  SHF.R.S32.HI R19, RZ, 0x1f, R9 ;  /* 0x0000001fff137819 */ /* 0x000fc40000011409 */
[----:B------:R-:W-:Y:S02]  /*1c80*/  SHF.R.S32.HI R20, RZ, 0x1f, R10 ;  /* 0x0000001fff147819 */ /* 0x000fe4000001140a */
[----:B------:R-:W-:Y:S02]  /*1c90*/  ISETP.GE.AND.EX P3, PT, R12, UR7, PT, P3 ;  /* 0x000000070c007c0c */ /* 0x000fe4000bf66330 */
[----:B------:R-:W-:Y:S02]  /*1ca0*/  ISETP.GE.AND.EX P2, PT, R18, UR7, PT, P2 ;  /* 0x0000000712007c0c */ /* 0x000fe4000bf46320 */
[----:B------:R-:W-:Y:S02]  /*1cb0*/  ISETP.GE.AND.EX P0, PT, R19, UR7, PT, P0 ;  /* 0x0000000713007c0c */ /* 0x000fe4000bf06300 */
[----:B------:R-:W-:Y:S02]  /*1cc0*/  ISETP.GE.AND.EX P1, PT, R20, UR7, PT, P1 ;  /* 0x0000000714007c0c */ /* 0x000fe4000bf26310 */
[----:B------:R-:W-:-:S02]  /*1cd0*/  ISETP.GT.U32.OR P3, PT, R0, 0x1ff, P3 ;  /* 0x000001ff0000780c */ /* 0x000fc40001f64470 */
[C---:B------:R-:W-:Y:S02]  /*1ce0*/  ISETP.GT.U32.OR P2, PT, R0.reuse, 0x1ff, P2 ;  /* 0x000001ff0000780c */ /* 0x040fe40001744470 */
[C---:B------:R-:W-:Y:S02]  /*1cf0*/  ISETP.GT.U32.OR P0, PT, R0.reuse, 0x1ff, P0 ;  /* 0x000001ff0000780c */ /* 0x040fe40000704470 */
[----:B------:R-:W-:Y:S01]  /*1d00*/  ISETP.GT.U32.OR P1, PT, R0, 0x1ff, P1 ;  /* 0x000001ff0000780c */ /* 0x000fe20000f24470 */
        /* <DEDUP_REMOVED lines=11> */
.L_x_4534:
[----:B------:R-:W-:Y:S04]  /*1dc0*/  BSSY B0, `(.L_x_4535) ;  /* 0x000000d000007945 */ /* 0x000fe80003800000 */
[----:B------:R-:W-:Y:S05]  /*1dd0*/  @P3 BRA `(.L_x_4536) ;  /* 0x00000000002c3947 */ /* 0x000fea0003800000 */
[----:B------:R-:W-:Y:S01]  /*1de0*/  ULDC.64 UR6, c[0x0][0x270] ;  /* 0x00009c0000067ab9 */ /* 0x000fe20000000a00 */
[----:B------:R-:W-:Y:S01]  /*1df0*/  MOV R13, R27 ;  /* 0x0000001b000d7202 */ /* 0x000fe20000000f00 */
        /* <DEDUP_REMOVED lines=8> */
[----:B------:R0:W-:Y:S02]  /*1e80*/  STG.E.64 desc[UR8][R28.64], R16 ;  /* 0x000000101c007986 */ /* 0x0001e4000c101b08 */
.L_x_4536:
[----:B------:R-:W-:Y:S05]  /*1e90*/  BSYNC B0 ;  /* 0x0000000000007941 */ /* 0x000fea0003800000 */
.L_x_4535:
        /* <DEDUP_REMOVED lines=9> */
[----:B-1----:R-:W-:Y:S01]  /*1f30*/  FMUL.FTZ R4, R4, R11 ;  /* 0x0000000b04047220 */ /* 0x002fe20000410000 */
[----:B0-----:R-:W-:-:S07]  /*1f40*/  FMUL.FTZ R5, R5, R16 ;  /* 0x0000001005057220 */ /* 0x001fce0000410000 */
.L_x_4537:
[----:B------:R-:W-:Y:S04]  /*1f50*/  BSSY B0, `(.L_x_4538) ;  /* 0x000000d000007945 */ /* 0x000fe80003800000 */
[----:B------:R-:W-:Y:S05]  /*1f60*/  @P2 BRA `(.L_x_4539) ;  /* 0x00000000002c2947 */ /* 0x000fea0003800000 */
[----:B------:R-:W-:Y:S01]  /*1f70*/  ULDC.64 UR6, c[0x0][0x270] ;  /* 0x00009c0000067ab9 */ /* 0x000fe20000000a00 */
[----:B------:R-:W-:Y:S01]  /*1f80*/  MOV R12, R24 ;  /* 0x00000018000c7202 */ /* 0x000fe20000000f00 */
[----:B------:R-:W-:Y:S01]  /*1f90*/  IMAD R18, R18, UR6, RZ ;  /* 0x0000000612127c24 */ /* 0x000fe2000f8e02ff */
[----:B------:R-:W-:-:S03]  /*1fa0*/  MOV R13, R27 ;  /* 0x0000001b000d7202 */ /* 0x000fc60000000f00 */
[----:B------:R-:W-:-:S04]  /*1fb0*/  IMAD.WIDE.U32 R12, R3, UR6, R12 ;  /* 0x00000006030c7c25 */ /* 0x000fc8000f8e000c */
[----:B------:R-:W-:Y:S01]  /*1fc0*/  IMAD R3, R3, UR7, R18 ;  /* 0x0000000703037c24 */ /* 0x000fe2000f8e0212 */
[----:B------:R-:W-:Y:S02]  /*1fd0*/  ULDC.64 UR6, c[0x0][0x210] ;  /* 0x0000840000067ab9 */ /* 0x000fe40000000a00 */
[----:B------:R-:W-:Y:S02]  /*1fe0*/  LEA R2, P2, R12, UR6, 0x2 ;  /* 0x000000060c027c11 */ /* 0x000fe4000f8410ff */
[----:B------:R-:W-:-:S04]  /*1ff0*/  IADD3 R3, R13, R3, RZ ;  /* 0x000000030d037210 */ /* 0x000fc80007ffe0ff */
[----:B------:R-:W-:-:S05]  /*2000*/  LEA.HI.X R3, R12, UR7, R3, 0x2, P2 ;  /* 0x000000070c037c11 */ /* 0x000fca00090f1403 */
[----:B------:R1:W-:Y:S02]  /*2010*/  STG.E.64 desc[UR8][R2.64], R4 ;  /* 0x0000000402007986 */ /* 0x0003e4000c101b08 */
.L_x_4539:
[----:B------:R-:W-:Y:S05]  /*2020*/  BSYNC B0 ;  /* 0x0000000000007941 */ /* 0x000fea0003800000 */
.L_x_4538:
[----:B------:R-:W-:Y:S05]  /*2030*/  @!P4 BRA `(.L_x_4540) ;  /* 0x000000000028c947 */ /* 0x000fea0003800000 */
[----:B-1----:R-:W-:Y:S01]  /*2040*/  FMUL.FTZ R2, R6, -1.4426950216293334961 ;  /* 0xbfb8aa3b06027820 */ /* 0x002fe20000410000 */
        /* <DEDUP_REMOVED lines=9> */
.L_x_4540:
[----:B------:R-:W-:Y:S04]  /*20e0*/  BSSY B0, `(.L_x_4541) ;  /* 0x000000d000007945 */ /* 0x000fe80003800000 */
[----:B------:R-:W-:Y:S05]  /*20f0*/  @P0 BRA `(.L_x_4542) ;  /* 0x00000000002c0947 */ /* 0x000fea0003800000 */
[----:B------:R-:W-:Y:S01]  /*2100*/  ULDC.64 UR6, c[0x0][0x270] ;  /* 0x00009c0000067ab9 */ /* 0x000fe20000000a00 */
[----:B-1----:R-:W-:Y:S01]  /*2110*/  MOV R2, R24 ;  /* 0x0000001800027202 */ /* 0x002fe20000000f00 */
        /* <DEDUP_REMOVED lines=9> */
.L_x_4542:
[----:B------:R-:W-:Y:S05]  /*21b0*/  BSYNC B0 ;  /* 0x0000000000007941 */ /* 0x000fea0003800000 */
.L_x_4541:
[----:B------:R-:W-:Y:S05]  /*21c0*/  @!P4 BRA `(.L_x_4543) ;  /* 0x000000000028c947 */ /* 0x000fea0003800000 */
[----:B-1----:R-:W-:Y:S01]  /*21d0*/  FMUL.FTZ R2, R14, -1.4426950216293334961 ;  /* 0xbfb8aa3b0e027820 */ /* 0x002fe20000410000 */
[----:B--2---:R-:W-:-:S05]  /*21e0*/  FMUL.FTZ R4, R15, -1.4426950216293334961 ;  /* 0xbfb8aa3b0f047820 */ /* 0x004fca0000410000 */
        /* <DEDUP_REMOVED lines=8> */
.L_x_4543:
[----:B------:R-:W-:Y:S04]  /*2270*/  BSSY B0, `(.L_x_4544) ;  /* 0x000000c000007945 */ /* 0x000fe80003800000 */
[----:B------:R-:W-:Y:S05]  /*2280*/  @P1 BRA `(.L_x_4545) ;  /* 0x0000000000281947 */ /* 0x000fea0003800000 */
[----:B------:R-:W-:Y:S01]  /*2290*/  ULDC.64 UR6, c[0x0][0x270] ;  /* 0x00009c0000067ab9 */ /* 0x000fe20000000a00 */
[----:B------:R-:W-:Y:S01]  /*22a0*/  MOV R25, R27 ;  /* 0x0000001b00197202 */ /* 0x000fe20000000f00 */
[----:B-1----:R-:W-:Y:S02]  /*22b0*/  IMAD R3, R20, UR6, RZ ;  /* 0x0000000614037c24 */ /* 0x002fe4000f8e02ff */
[----:B------:R-:W-:-:S04]  /*22c0*/  IMAD.WIDE.U32 R24, R10, UR6, R24 ;  /* 0x000000060a187c25 */ /* 0x000fc8000f8e0018 */
[----:B------:R-:W-:Y:S01]  /*22d0*/  IMAD R3, R10, UR7, R3 ;  /* 0x000000070a037c24 */ /* 0x000fe2000f8e0203 */
[----:B------:R-:W-:Y:S02]  /*22e0*/  ULDC.64 UR6, c[0x0][0x210] ;  /* 0x0000840000067ab9 */ /* 0x000fe40000000a00 */
[----:B------:R-:W-:Y:S02]  /*22f0*/  LEA R2, P0, R24, UR6, 0x2 ;  /* 0x0000000618027c11 */ /* 0x000fe4000f8010ff */
[----:B------:R-:W-:-:S04]  /*2300*/  IADD3 R3, R25, R3, RZ ;  /* 0x0000000319037210 */ /* 0x000fc80007ffe0ff */
[----:B------:R-:W-:-:S05]  /*2310*/  LEA.HI.X R3, R24, UR7, R3, 0x2, P0 ;  /* 0x0000000718037c11 */ /* 0x000fca00080f1403 */
[----:B------:R3:W-:Y:S02]  /*2320*/  STG.E.64 desc[UR8][R2.64], R14 ;  /* 0x0000000e02007986 */ /* 0x0007e4000c101b08 */
.L_x_4545:
[----:B------:R-:W-:Y:S05]  /*2330*/  BSYNC B0 ;  /* 0x0000000000007941 */ /* 0x000fea0003800000 */
.L_x_4544:
[----:B-1-3--:R-:W1:Y:S01]  /*2340*/  LDC R2, c[0x0][0x10] ;  /* 0x00000400ff027b82 */ /* 0x00ae620000000800 */
[----:B------:R-:W-:Y:S02]  /*2350*/  IADD3 R22, R22, 0x1, RZ ;  /* 0x0000000116167810 */ /* 0x000fe40007ffe0ff */
[----:B-1----:R-:W-:-:S04]  /*2360*/  IADD3 R23, R2, R23, RZ ;  /* 0x0000001702177210 */ /* 0x002fc80007ffe0ff */
[----:B------:R-:W-:-:S13]  /*2370*/  ISETP.GE.AND P0, PT, R23, UR4, PT ;  /* 0x0000000417007c0c */ /* 0x000fda000bf06270 */
[----:B------:R-:W-:Y:S05]  /*2380*/  @!P0 BRA `(.L_x_4546) ;  /* 0xffffffdc00448947 */ /* 0x000fea000383ffff */
[----:B------:R-:W-:Y:S05]  /*2390*/  EXIT ;  /* 0x000000000000794d */ /* 0x000fea0003800000 */
.L_x_4547:
        /* <DEDUP_REMOVED lines=14> */
.L_x_5276:


//--------------------- .text._Z35group_norm_nhwc_fwd_one_pass_kernelI11Fp32IOFp32WLi128ELi64ELi512EEv26Group_norm_nhwc_fwd_params --------------------------
	.section	.text._Z35group_norm_nhwc_fwd_one_pass_kernelI11Fp32IOFp32WLi128ELi64ELi512EEv26Group_norm_nhwc_fwd_params,"ax",@progbits
	.align	128
        .global         _Z35group_norm_nhwc_fwd_one_pass_kernelI11Fp32IOFp32WLi128ELi64ELi512EEv26Group_norm_nhwc_fwd_params
        .type           _Z35group_norm_nhwc_fwd_one_pass_kernelI11Fp32IOFp32WLi128ELi64ELi512EEv26Group_norm_nhwc_fwd_params,@function
        .size           _Z35group_norm_nhwc_fwd_one_pass_kernelI11Fp32IOFp32WLi128ELi64ELi512EEv26Group_norm_nhwc_fwd_params,(.L_x_5277 - _Z35group_norm_nhwc_fwd_one_pass_kernelI11Fp32IOFp32WLi128ELi64ELi512EEv26Group_norm_nhwc_fwd_params)
        .other          _Z35group_norm_nhwc_fwd_one_pass_kernelI11Fp32IOFp32WLi128ELi64ELi512EEv26Group_norm_nhwc_fwd_params,@"STO_CUDA_ENTRY STV_DEFAULT"
_Z35group_norm_nhwc_fwd_one_pass_kernelI11Fp32IOFp32WLi128ELi64ELi512EEv26Group_norm_nhwc_fwd_params:
.text._Z35group_norm_nhwc_fwd_one_pass_kernelI11Fp32IOFp32WLi128ELi64ELi512EEv26Group_norm_nhwc_fwd_params:
        /* <DEDUP_REMOVED lines=32> */
[C---:B------:R-:W-:Y:S02]  /*0200*/  IADD3 R2, R51.reuse, 0x70, RZ ;  /* 0x0000007033027810 */ /* 0x040fe40007ffe0ff */
[----:B------:R-:W-:Y:S02]  /*0210*/  ISETP.LT.U32.AND P4, PT, R51, UR8, PT ;  /* 0x0000000833007c0c */ /* 0x000fe4000bf81070 */
[----:B------:R-:W-:Y:S02]  /*0220*/  SHF.R.S32.HI R45, RZ, 0x1f, R51 ;  /* 0x0000001fff2d7819 */ /* 0x000fe40000011433 */
[----:B------:R-:W-:Y:S02]  /*0230*/  ISETP.LT.U32.AND P3, PT, R50, UR8, PT ;  /* 0x0000000832007c0c */ /* 0x000fe4000bf61070 */
[----:B------:R-:W-:-:S02]  /*0240*/  ISETP.LT.U32.AND P2, PT, R49, UR8, PT ;  /* 0x0000000831007c0c */ /* 0x000fc4000bf41070 */
[----:B------:R-:W-:Y:S02]  /*0250*/  SHF.R.S32.HI R43, RZ, 0x1f, R50 ;  /* 0x0000001fff2b7819 */ /* 0x000fe40000011432 */
[----:B------:R-:W-:Y:S02]  /*0260*/  SHF.R.S32.HI R41, RZ, 0x1f, R49 ;  /* 0x0000001fff297819 */ /* 0x000fe40000011431 */
[----:B------:R-:W-:Y:S02]  /*0270*/  ISETP.LT.U32.AND P0, PT, R48, UR8, PT ;  /* 0x0000000830007c0c */ /* 0x000fe4000bf01070 */
[----:B------:R-:W-:Y:S02]  /*0280*/  SHF.R.S32.HI R39, RZ, 0x1f, R48 ;  /* 0x0000001fff277819 */ /* 0x000fe40000011430 */
[----:B------:R-:W-:Y:S02]  /*0290*/  LEA R0, R0, UR5, 0x3 ;  /* 0x0000000500007c11 */ /* 0x000fe4000f8e18ff */
[----:B------:R-:W-:-:S02]  /*02a0*/  SHF.R.S32.HI R9, RZ, 0x1f, R46 ;  /* 0x0000001fff097819 */ /* 0x000fc4000001142e */
[----:B------:R-:W-:Y:S02]  /*02b0*/  SHF.R.S32.HI R7, RZ, 0x1f, R44 ;  /* 0x0000001fff077819 */ /* 0x000fe4000001142c */
[----:B------:R-:W-:Y:S02]  /*02c0*/  SHF.R.S32.HI R5, RZ, 0x1f, R42 ;  /* 0x0000001fff057819 */ /* 0x000fe4000001142a */
[----:B------:R-:W-:Y:S02]  /*02d0*/  SHF.R.S32.HI R3, RZ, 0x1f, R2 ;  /* 0x0000001fff037819 */ /* 0x000fe40000011402 */
[----:B------:R-:W-:Y:S02]  /*02e0*/  ISETP.LT.AND.EX P4, PT, R45, UR9, !P1, P4 ;  /* 0x000000092d007c0c */ /* 0x000fe4000cf81340 */
[----:B------:R-:W-:Y:S02]  /*02f0*/  ISETP.LT.AND.EX P3, PT, R43, UR9, !P1, P3 ;  /* 0x000000092b007c0c */ /* 0x000fe4000cf61330 */
[----:B------:R-:W-:-:S02]  /*0300*/  ISETP.LT.AND.EX P2, PT, R41, UR9, !P1, P2 ;  /* 0x0000000929007c0c */ /* 0x000fc4000cf41320 */
[----:B------:R-:W-:Y:S01]  /*0310*/  ISETP.LT.AND.EX P1, PT, R39, UR9, !P1, P0 ;  /* 0x0000000927007c0c */ /* 0x000fe2000cf21300 */
[----:B--2-4-:R-:W-:-:S12]  /*0320*/  ULDC.64 UR8, c[0x0][0x208] ;  /* 0x0000820000087ab9 */ /* 0x014fd80000000a00 */
.L_x_4584:
[----:B0-----:R-:W0:Y:S01]  /*0330*/  LDC R17, c[0x0][0x288] ;  /* 0x0000a200ff117b82 */ /* 0x001e220000000800 */
[----:B------:R-:W-:Y:S01]  /*0340*/  ULDC.64 UR14, c[0x0][0x278] ;  /* 0x00009e00000e7ab9 */ /* 0x000fe20000000a00 */
[----:B------:R-:W-:-:S06]  /*0350*/  ULDC.64 UR12, c[0x0][0x280] ;  /* 0x0000a000000c7ab9 */ /* 0x000fcc0000000a00 */
[----:B-1----:R-:W1:Y:S08]  /*0360*/  @P4 LDC.64 R20, c[0x0][0x270] ;  /* 0x00009c00ff144b82 */ /* 0x002e700000000a00 */
[----:B------:R-:W2:Y:S01]  /*0370*/  @P1 LDC.64 R18, c[0x0][0x270] ;  /* 0x00009c00ff121b82 */ /* 0x000ea20000000a00 */
[----:B0-----:R-:W-:-:S04]  /*0380*/  IABS R13, R17 ;  /* 0x00000011000d7213 */ /* 0x001fc80000000000 */
[----:B------:R-:W0:Y:S01]  /*0390*/  I2F.RP R12, R13 ;  /* 0x0000000d000c7306 */ /* 0x000e220000209400 */
[----:B-1----:R-:W-:-:S04]  /*03a0*/  @P4 IMAD R22, R45, R20, RZ ;  /* 0x000000142d164224 */ /* 0x002fc800078e02ff */
[----:B------:R-:W-:-:S03]  /*03b0*/  @P4 IMAD R27, R51, R21, R22 ;  /* 0x00000015331b4224 */ /* 0x000fc600078e0216 */
[----:B0-----:R-:W0:Y:S02]  /*03c0*/  MUFU.RCP R12, R12 ;  /* 0x0000000c000c7308 */ /* 0x001e240000001000 */
[----:B0-----:R-:W-:-:S06]  /*03d0*/  IADD3 R10, R12, 0xffffffe, RZ ;  /* 0x0ffffffe0c0a7810 */ /* 0x001fcc0007ffe0ff */
[----:B------:R0:W1:Y:S02]  /*03e0*/  F2I.FTZ.U32.TRUNC.NTZ R11, R10 ;  /* 0x0000000a000b7305 */ /* 0x000064000021f000 */
[----:B0-----:R-:W-:Y:S02]  /*03f0*/  MOV R10, RZ ;  /* 0x000000ff000a7202 */ /* 0x001fe40000000f00 */
[----:B-1----:R-:W-:-:S05]  /*0400*/  IADD3 R14, RZ, -R11, RZ ;  /* 0x8000000bff0e7210 */ /* 0x002fca0007ffe0ff */
        /* <DEDUP_REMOVED lines=10> */
[----:B------:R-:W0:Y:S03]  /*04b0*/  @P4 LDC.64 R14, c[0x0][0x220] ;  /* 0x00008800ff0e4b82 */ /* 0x000e260000000a00 */
        /* <DEDUP_REMOVED lines=11> */
[----:B------:R-:W-:Y:S02]  /*0570*/  SHF.R.S32.HI R12, RZ, 0x1f, R53 ;  /* 0x0000001fff0c7819 */ /* 0x000fe40000011435 */
[----:B------:R-:W-:Y:S01]  /*0580*/  ISETP.GE.AND.EX P6, PT, R9, UR15, PT, P6 ;  /* 0x0000000f09007c0c */ /* 0x000fe2000bfc6360 */
[----:B------:R-:W-:Y:S01]  /*0590*/  IMAD R56, R17, R11, R4 ;  /* 0x0000000b11387224 */ /* 0x000fe200078e0204 */
[----:B------:R-:W-:Y:S01]  /*05a0*/  ISETP.GE.U32.AND P5, PT, R44, UR14, PT ;  /* 0x0000000e2c007c0c */ /* 0x000fe2000bfa6070 */
[----:B------:R-:W1:Y:S01]  /*05b0*/  @P3 LDC.64 R10, c[0x0][0x270] ;  /* 0x00009c00ff0a3b82 */ /* 0x000e620000000a00 */
[----:B------:R-:W-:Y:S01]  /*05c0*/  IMAD R16, R12, UR12, RZ ;  /* 0x0000000c0c107c24 */ /* 0x000fe2000f8e02ff */
[----:B------:R-:W-:-:S02]  /*05d0*/  ISETP.LT.U32.AND P6, PT, R38, 0x200, !P6 ;  /* 0x000002002600780c */ /* 0x000fc400077c1070 */
[----:B------:R-:W-:Y:S01]  /*05e0*/  LEA R56, R56, R57, 0x6 ;  /* 0x0000003938387211 */ /* 0x000fe200078e30ff */
[----:B------:R-:W-:Y:S01]  /*05f0*/  IMAD R55, R53, UR13, R16 ;  /* 0x0000000d35377c24 */ /* 0x000fe2000f8e0210 */
[----:B------:R-:W-:Y:S02]  /*0600*/  ISETP.GE.AND.EX P5, PT, R7, UR15, PT, P5 ;  /* 0x0000000f07007c0c */ /* 0x000fe4000bfa6350 */
[--C-:B------:R-:W-:Y:S01]  /*0610*/  SHF.R.S32.HI R57, RZ, 0x1f, R56.reuse ;  /* 0x0000001fff397819 */ /* 0x100fe20000011438 */
[----:B------:R-:W3:Y:S01]  /*0620*/  @P2 LDC.64 R12, c[0x0][0x270] ;  /* 0x00009c00ff0c2b82 */ /* 0x000ee20000000a00 */
[----:B------:R-:W-:Y:S01]  /*0630*/  ISETP.LT.U32.AND P5, PT, R38, 0x200, !P5 ;  /* 0x000002002600780c */ /* 0x000fe20006fa1070 */
[----:B------:R-:W-:-:S06]  /*0640*/  IMAD.WIDE.U32 R52, R53, UR12, R56 ;  /* 0x0000000c35347c25 */ /* 0x000fcc000f8e0038 */
[----:B------:R-:W4:Y:S01]  /*0650*/  @P3 LDC.64 R16, c[0x0][0x220] ;  /* 0x00008800ff103b82 */ /* 0x000f220000000a00 */
[----:B------:R-:W-:Y:S02]  /*0660*/  IADD3 R55, R53, R55, RZ ;  /* 0x0000003735377210 */ /* 0x000fe40007ffe0ff */
[-C--:B------:R-:W-:Y:S02]  /*0670*/  @P4 MOV R54, R52.reuse ;  /* 0x0000003400364202 */ /* 0x080fe40000000f00 */
[----:B------:R-:W-:Y:S01]  /*0680*/  @P3 MOV R28, R52 ;  /* 0x00000034001c3202 */ /* 0x000fe20000000f00 */
[----:B-1----:R-:W-:Y:S02]  /*0690*/  @P3 IMAD R24, R43, R10, RZ ;  /* 0x0000000a2b183224 */ /* 0x002fe400078e02ff */
[----:B------:R-:W1:Y:S01]  /*06a0*/  @P6 LDC.64 R22, c[0x0][0x270] ;  /* 0x00009c00ff166b82 */ /* 0x000e620000000a00 */
[----:B------:R-:W-:Y:S01]  /*06b0*/  @P4 IMAD.WIDE.U32 R30, R51, R20, R54 ;  /* 0x00000014331e4225 */ /* 0x000fe200078e0036 */
[----:B------:R-:W-:-:S03]  /*06c0*/  @P3 MOV R29, R55 ;  /* 0x00000037001d3202 */ /* 0x000fc60000000f00 */
[C---:B------:R-:W-:Y:S01]  /*06d0*/  @P3 IMAD R33, R50.reuse, R11, R24 ;  /* 0x0000000b32213224 */ /* 0x040fe200078e0218 */
[----:B------:R-:W-:Y:S01]  /*06e0*/  @P4 IADD3 R11, R31, R27, RZ ;  /* 0x0000001b1f0b4210 */ /* 0x000fe20007ffe0ff */
[----:B------:R-:W-:Y:S01]  /*06f0*/  @P3 IMAD.WIDE.U32 R28, R50, R10, R28 ;  /* 0x0000000a321c3225 */ /* 0x000fe200078e001c */
[----:B------:R-:W5:Y:S01]  /*0700*/  @P2 LDC.64 R20, c[0x0][0x220] ;  /* 0x00008800ff142b82 */ /* 0x000f620000000a00 */
[C---:B0-----:R-:W-:Y:S02]  /*0710*/  @P4 LEA R26, P0, R30.reuse, R14, 0x2 ;  /* 0x0000000e1e1a4211 */ /* 0x041fe400078010ff */
[----:B---3--:R-:W-:Y:S01]  /*0720*/  @P2 IMAD R32, R41, R12, RZ ;  /* 0x0000000c29202224 */ /* 0x008fe200078e02ff */
[----:B------:R-:W-:Y:S02]  /*0730*/  @P2 MOV R14, R52 ;  /* 0x00000034000e2202 */ /* 0x000fe40000000f00 */
[----:B------:R-:W-:Y:S01]  /*0740*/  @P4 LEA.HI.X R27, R30, R15, R11, 0x2, P0 ;  /* 0x0000000f1e1b4211 */ /* 0x000fe200000f140b */
[----:B------:R-:W-:Y:S01]  /*0750*/  @P2 IMAD R31, R49, R13, R32 ;  /* 0x0000000d311f2224 */ /* 0x000fe200078e0220 */
[----:B------:R-:W-:Y:S01]  /*0760*/  @P2 MOV R15, R55 ;  /* 0x00000037000f2202 */ /* 0x000fe20000000f00 */
[----:B------:R-:W0:Y:S01]  /*0770*/  @P1 LDC.64 R24, c[0x0][0x220] ;  /* 0x00008800ff181b82 */ /* 0x000e220000000a00 */
[----:B------:R-:W-:-:S02]  /*0780*/  @P3 IADD3 R13, R29, R33, RZ ;  /* 0x000000211d0d3210 */ /* 0x000fc40007ffe0ff */
[----:B----4-:R-:W-:Y:S01]  /*0790*/  @P3 LEA R36, P0, R28, R16, 0x2 ;  /* 0x000000101c243211 */ /* 0x010fe200078010ff */
[----:B------:R-:W-:-:S03]  /*07a0*/  @P2 IMAD.WIDE.U32 R14, R49, R12, R14 ;  /* 0x0000000c310e2225 */ /* 0x000fc600078e000e */
[----:B------:R-:W-:Y:S01]  /*07b0*/  @P3 LEA.HI.X R37, R28, R17, R13, 0x2, P0 ;  /* 0x000000111c253211 */ /* 0x000fe200000f140d */
[----:B------:R-:W3:Y:S01]  /*07c0*/  @P6 LDC.64 R10, c[0x0][0x220] ;  /* 0x00008800ff0a6b82 */ /* 0x000ee20000000a00 */
[----:B--2---:R-:W-:Y:S01]  /*07d0*/  @P1 IMAD R16, R39, R18, RZ ;  /* 0x0000001227101224 */ /* 0x004fe200078e02ff */
[----:B------:R-:W-:Y:S02]  /*07e0*/  @P2 IADD3 R15, R15, R31, RZ ;  /* 0x0000001f0f0f2210 */ /* 0x000fe40007ffe0ff */
[----:B------:R-:W-:Y:S01]  /*07f0*/  @P1 MOV R17, R55 ;  /* 0x0000003700111202 */ /* 0x000fe20000000f00 */
[----:B------:R-:W-:Y:S01]  /*0800*/  @P1 IMAD R29, R48, R19, R16 ;  /* 0x00000013301d1224 */ /* 0x000fe200078e0210 */
[----:B------:R-:W-:Y:S02]  /*0810*/  @P1 MOV R16, R52 ;  /* 0x0000003400101202 */ /* 0x000fe40000000f00 */
[----:B------:R-:W2:Y:S01]  /*0820*/  @P5 LDC.64 R12, c[0x0][0x270] ;  /* 0x00009c00ff0c5b82 */ /* 0x000ea20000000a00 */
[----:B-----5:R-:W-:Y:S01]  /*0830*/  @P2 LEA R34, P0, R14, R20, 0x2 ;  /* 0x000000140e222211 */ /* 0x020fe200078010ff */
[----:B-1----:R-:W-:-:S02]  /*0840*/  @P6 IMAD R20, R9, R22, RZ ;  /* 0x0000001609146224 */ /* 0x002fc400078e02ff */
[----:B------:R-:W-:Y:S01]  /*0850*/  @P1 IMAD.WIDE.U32 R18, R48, R18, R16 ;  /* 0x0000001230121225 */ /* 0x000fe200078e0010 */
[----:B------:R-:W-:Y:S02]  /*0860*/  @P2 LEA.HI.X R35, R14, R21, R15, 0x2, P0 ;  /* 0x000000150e232211 */ /* 0x000fe400000f140f */
[----:B------:R-:W-:Y:S01]  /*0870*/  @P6 MOV R14, R52 ;  /* 0x00000034000e6202 */ /* 0x000fe20000000f00 */
[----:B------:R-:W-:Y:S01]  /*0880*/  @P6 IMAD R17, R46, R23, R20 ;  /* 0x000000172e116224 */ /* 0x000fe200078e0214 */
[----:B------:R-:W-:Y:S02]  /*0890*/  @P6 MOV R15, R55 ;  /* 0x00000037000f6202 */ /* 0x000fe40000000f00 */
[----:B------:R-:W-:Y:S02]  /*08a0*/  @P1 IADD3 R16, R19, R29, RZ ;  /* 0x0000001d13101210 */ /* 0x000fe40007ffe0ff */
[----:B0-----:R-:W-:Y:S01]  /*08b0*/  @P1 LEA R24, P0, R18, R24, 0x2 ;  /* 0x0000001812181211 */ /* 0x001fe200078010ff */
[----:B------:R-:W-:Y:S01]  /*08c0*/  @P6 IMAD.WIDE.U32 R22, R46, R22, R14 ;  /* 0x000000162e166225 */ /* 0x000fe200078e000e */
[----:B------:R-:W-:Y:S01]  /*08d0*/  @P5 MOV R19, R55 ;  /* 0x0000003700135202 */ /* 0x000fe20000000f00 */
[----:B------:R-:W0:Y:S01]  /*08e0*/  @P5 LDC.64 R14, c[0x0][0x220] ;  /* 0x00008800ff0e5b82 */ /* 0x000e220000000a00 */
[----:B------:R-:W-:-:S02]  /*08f0*/  @P1 LEA.HI.X R25, R18, R25, R16, 0x2, P0 ;  /* 0x0000001912191211 */ /* 0x000fc400000f1410 */
[C---:B---3--:R-:W-:Y:S02]  /*0900*/  @P6 LEA R16, P0, R22.reuse, R10, 0x2 ;  /* 0x0000000a16106211 */ /* 0x048fe400078010ff */
[----:B------:R-:W-:Y:S02]  /*0910*/  @P6 IADD3 R17, R23, R17, RZ ;  /* 0x0000001117116210 */ /* 0x000fe40007ffe0ff */
[----:B------:R-:W-:Y:S01]  /*0920*/  @P5 MOV R18, R52 ;  /* 0x0000003400125202 */ /* 0x000fe20000000f00 */
[-C--:B--2---:R-:W-:Y:S01]  /*0930*/  @P5 IMAD R10, R7, R12.reuse, RZ ;  /* 0x0000000c070a5224 */ /* 0x084fe200078e02ff */
[----:B------:R-:W-:Y:S02]  /*0940*/  @P6 LEA.HI.X R17, R22, R11, R17, 0x2, P0 ;  /* 0x0000000b16116211 */ /* 0x000fe400000f1411 */
[----:B------:R-:W-:Y:S01]  /*0950*/  MOV R11, RZ ;  /* 0x000000ff000b7202 */ /* 0x000fe20000000f00 */
[C---:B------:R-:W-:Y:S01]  /*0960*/  @P5 IMAD R13, R44.reuse, R13, R10 ;  /* 0x0000000d2c0d5224 */ /* 0x040fe200078e020a */
[----:B------:R-:W-:Y:S01]  /*0970*/  MOV R10, RZ ;  /* 0x000000ff000a7202 */ /* 0x000fe20000000f00 */
[----:B------:R-:W-:Y:S01]  /*0980*/  @P5 IMAD.WIDE.U32 R18, R44, R12, R18 ;  /* 0x0000000c2c125225 */ /* 0x000fe200078e0012 */
[----:B------:R-:W-:-:S04]  /*0990*/  ISETP.GE.U32.AND P0, PT, R42, UR14, PT ;  /* 0x0000000e2a007c0c */ /* 0x000fc8000bf06070 */
[----:B------:R1:W2:Y:S01]  /*09a0*/  @P6 LDG.E.64 R10, desc[UR8][R16.64] ;  /* 0x00000008100a6981 */ /* 0x0002a2000c1e1b00 */
[----:B------:R-:W-:Y:S02]  /*09b0*/  @P5 IADD3 R12, R19, R13, RZ ;  /* 0x0000000d130c5210 */ /* 0x000fe40007ffe0ff */
[----:B------:R-:W-:Y:S02]  /*09c0*/  ISETP.GE.AND.EX P0, PT, R5, UR15, PT, P0 ;  /* 0x0000000f05007c0c */ /* 0x000fe4000bf06300 */
[----:B0-----:R-:W-:Y:S02]  /*09d0*/  @P5 LEA R58, P6, R18, R14, 0x2 ;  /* 0x0000000e123a5211 */ /* 0x001fe400078c10ff */
[----:B------:R-:W-:Y:S02]  /*09e0*/  ISETP.LT.U32.AND P0, PT, R38, 0x200, !P0 ;  /* 0x000002002600780c */ /* 0x000fe40004701070 */
[----:B------:R-:W-:Y:S02]  /*09f0*/  @P5 LEA.HI.X R59, R18, R15, R12, 0x2, P6 ;  /* 0x0000000f123b5211 */ /* 0x000fe400030f140c */
[----:B------:R-:W-:-:S04]  /*0a00*/  ISETP.GE.U32.AND P6, PT, R2, UR14, PT ;  /* 0x0000000e02007c0c */ /* 0x000fc8000bfc6070 */
[----:B------:R-:W-:-:S04]  /*0a10*/  ISETP.GE.AND.EX P6, PT, R3, UR15, PT, P6 ;  /* 0x0000000f03007c0c */ /* 0x000fc8000bfc6360 */
[----:B------:R-:W-:Y:S01]  /*0a20*/  ISETP.LT.U32.AND P6, PT, R38, 0x200, !P6 ;  /* 0x000002002600780c */ /* 0x000fe200077c1070 */
[----:B------:R-:W0:Y:S01]  /*0a30*/  @P0 LDC.64 R22, c[0x0][0x270] ;  /* 0x00009c00ff160b82 */ /* 0x000e220000000a00 */
[----:B------:R-:W-:Y:S02]  /*0a40*/  CS2R R12, SRZ ;  /* 0x00000000000c7805 */ /* 0x000fe4000001ff00 */
[----:B------:R-:W-:Y:S02]  /*0a50*/  CS2R R14, SRZ ;  /* 0x00000000000e7805 */ /* 0x000fe4000001ff00 */
[----:B------:R-:W-:Y:S02]  /*0a60*/  CS2R R28, SRZ ;  /* 0x00000000001c7805 */ /* 0x000fe4000001ff00 */
[----:B------:R3:W4:Y:S01]  /*0a70*/  @P4 LDG.E.64 R12, desc[UR8][R26.64] ;  /* 0x000000081a0c4981 */ /* 0x000722000c1e1b00 */
[----:B------:R-:W5:Y:S03]  /*0a80*/  @P0 LDC.64 R20, c[0x0][0x220] ;  /* 0x00008800ff140b82 */ /* 0x000f660000000a00 */
[----:B------:R-:W2:Y:S01]  /*0a90*/  @P3 LDG.E.64 R14, desc[UR8][R36.64] ;  /* 0x00000008240e3981 */ /* 0x000ea2000c1e1b00 */
[----:B------:R-:W-:-:S03]  /*0aa0*/  CS2R R30, SRZ ;  /* 0x00000000001e7805 */ /* 0x000fc6000001ff00 */
[----:B------:R-:W2:Y:S01]  /*0ab0*/  @P2 LDG.E.64 R28, desc[UR8][R34.64] ;  /* 0x00000008221c2981 */ /* 0x000ea2000c1e1b00 */
[----:B------:R-:W5:Y:S08]  /*0ac0*/  @P6 LDC.64 R18, c[0x0][0x270] ;  /* 0x00009c00ff126b82 */ /* 0x000f700000000a00 */
[----:B-1----:R-:W1:Y:S01]  /*0ad0*/  @P6 LDC.64 R16, c[0x0][0x220] ;  /* 0x00008800ff106b82 */ /* 0x002e620000000a00 */
[----:B0-----:R-:W-:Y:S01]  /*0ae0*/  @P0 IMAD R61, R5, R22, RZ ;  /* 0x00000016053d0224 */ /* 0x001fe200078e02ff */
[----:B---3--:R-:W-:-:S02]  /*0af0*/  @P0 MOV R26, R52 ;  /* 0x00000034001a0202 */ /* 0x008fc40000000f00 */
[----:B------:R-:W-:Y:S02]  /*0b00*/  CS2R R32, SRZ ;  /* 0x0000000000207805 */ /* 0x000fe4000001ff00 */
[----:B------:R-:W-:Y:S01]  /*0b10*/  @P0 MOV R27, R55 ;  /* 0x00000037001b0202 */ /* 0x000fe20000000f00 */
[C---:B------:R-:W-:Y:S01]  /*0b20*/  @P0 IMAD R61, R42.reuse, R23, R61 ;  /* 0x000000172a3d0224 */ /* 0x040fe200078e023d */
[----:B------:R0:W3:Y:S01]  /*0b30*/  @P1 LDG.E.64 R30, desc[UR8][R24.64] ;  /* 0x00000008181e1981 */ /* 0x0000e2000c1e1b00 */
[----:B------:R-:W-:-:S03]  /*0b40*/  @P0 IMAD.WIDE.U32 R22, R42, R22, R26 ;  /* 0x000000162a160225 */ /* 0x000fc600078e001a */
[----:B------:R-:W3:Y:S01]  /*0b50*/  @P5 LDG.E.64 R32, desc[UR8][R58.64] ;  /* 0x000000083a205981 */ /* 0x000ee2000c1e1b00 */
[----:B-----5:R-:W-:Y:S01]  /*0b60*/  @P6 IMAD R60, R3, R18, RZ ;  /* 0x00000012033c6224 */ /* 0x020fe200078e02ff */
[----:B0-----:R-:W-:Y:S02]  /*0b70*/  @P6 MOV R24, R52 ;  /* 0x0000003400186202 */ /* 0x001fe40000000f00 */
[----:B------:R-:W-:Y:S01]  /*0b80*/  @P6 MOV R25, R55 ;  /* 0x0000003700196202 */ /* 0x000fe20000000f00 */
[----:B------:R-:W-:Y:S01]  /*0b90*/  @P6 IMAD R27, R2, R19, R60 ;  /* 0x00000013021b6224 */ /* 0x000fe200078e023c */
[----:B------:R-:W-:Y:S02]  /*0ba0*/  @P0 IADD3 R61, R23, R61, RZ ;  /* 0x0000003d173d0210 */ /* 0x000fe40007ffe0ff */
[----:B------:R-:W-:Y:S01]  /*0bb0*/  @P0 LEA R20, P5, R22, R20, 0x2 ;  /* 0x0000001416140211 */ /* 0x000fe200078a10ff */
[----:B------:R-:W-:Y:S01]  /*0bc0*/  @P6 IMAD.WIDE.U32 R18, R2, R18, R24 ;  /* 0x0000001202126225 */ /* 0x000fe200078e0018 */
[----:B------:R-:W-:-:S02]  /*0bd0*/  CS2R R34, SRZ ;  /* 0x0000000000227805 */ /* 0x000fc4000001ff00 */
[----:B------:R-:W-:Y:S02]  /*0be0*/  @P0 LEA.HI.X R21, R22, R21, R61, 0x2, P5 ;  /* 0x0000001516150211 */ /* 0x000fe400028f143d */
[----:B------:R-:W-:Y:S02]  /*0bf0*/  @P6 IADD3 R27, R19, R27, RZ ;  /* 0x0000001b131b6210 */ /* 0x000fe40007ffe0ff */
[C---:B-1----:R-:W-:Y:S02]  /*0c00*/  @P6 LEA R16, P5, R18.reuse, R16, 0x2 ;  /* 0x0000001012106211 */ /* 0x042fe400078a10ff */
[----:B------:R-:W-:Y:S01]  /*0c10*/  CS2R R36, SRZ ;  /* 0x0000000000247805 */ /* 0x000fe2000001ff00 */
[----:B------:R-:W5:Y:S01]  /*0c20*/  @P0 LDG.E.64 R34, desc[UR8][R20.64] ;  /* 0x0000000814220981 */ /* 0x000f62000c1e1b00 */
[----:B------:R-:W-:-:S05]  /*0c30*/  @P6 LEA.HI.X R17, R18, R17, R27, 0x2, P5 ;  /* 0x0000001112116211 */ /* 0x000fca00028f141b */
[----:B------:R0:W5:Y:S01]  /*0c40*/  @P6 LDG.E.64 R36, desc[UR8][R16.64] ;  /* 0x0000000810246981 */ /* 0x000162000c1e1b00 */
[C---:B------:R-:W-:Y:S02]  /*0c50*/  ISETP.GT.AND P0, PT, R8.reuse, 0x1e, PT ;  /* 0x0000001e0800780c */ /* 0x040fe40003f04270 */
[----:B------:R-:W-:Y:S02]  /*0c60*/  ISETP.NE.AND P6, PT, R8, RZ, PT ;  /* 0x000000ff0800720c */ /* 0x000fe40003fc5270 */
[----:B------:R-:W-:Y:S01]  /*0c70*/  ISETP.NE.AND P5, PT, R38, RZ, PT ;  /* 0x000000ff2600720c */ /* 0x000fe20003fa5270 */
[----:B------:R-:W-:Y:S01]  /*0c80*/  BSSY B0, `(.L_x_4548) ;  /* 0x000006e000007945 */ /* 0x000fe20003800000 */
[----:B----4-:R-:W-:Y:S01]  /*0c90*/  FADD.FTZ R18, R12, R13 ;  /* 0x0000000d0c127221 */ /* 0x010fe20000010000 */
[----:B------:R-:W-:Y:S01]  /*0ca0*/  FMUL.FTZ R19, R13, R13 ;  /* 0x0000000d0d137220 */ /* 0x000fe20000410000 */
[----:B--2---:R-:W-:Y:S02]  /*0cb0*/  FADD.FTZ R23, R14, R15 ;  /* 0x0000000f0e177221 */ /* 0x004fe40000010000 */
[----:B------:R-:W-:Y:S01]  /*0cc0*/  FADD.FTZ R18, RZ, R18 ;  /* 0x00000012ff127221 */ /* 0x000fe20000010000 */
[----:B------:R-:W-:Y:S01]  /*0cd0*/  FMUL.FTZ R25, R15, R15 ;  /* 0x0000000f0f197220 */ /* 0x000fe20000410000 */
[----:B------:R-:W-:Y:S01]  /*0ce0*/  FFMA.FTZ R19, R12, R12, R19 ;  /* 0x0000000c0c137223 */ /* 0x000fe20000010013 */
[----:B0-----:R-:W-:Y:S01]  /*0cf0*/  FADD.FTZ R17, R28, R29 ;  /* 0x0000001d1c117221 */ /* 0x001fe20000010000 */
[----:B------:R-:W-:Y:S01]  /*0d00*/  FADD.FTZ R18, R18, R23 ;  /* 0x0000001712127221 */ /* 0x000fe20000010000 */
[----:B------:R-:W-:Y:S01]  /*0d10*/  FMUL.FTZ R21, R29, R29 ;  /* 0x0000001d1d157220 */ /* 0x000fe20000410000 */
[----:B------:R-:W-:Y:S01]  /*0d20*/  FFMA.FTZ R22, R14, R14, R25 ;  /* 0x0000000e0e167223 */ /* 0x000fe20000010019 */
[----:B------:R-:W-:Y:S01]  /*0d30*/  FADD.FTZ R19, RZ, R19 ;  /* 0x00000013ff137221 */ /* 0x000fe20000010000 */
[----:B------:R-:W-:Y:S01]  /*0d40*/  FADD.FTZ R17, R18, R17 ;  /* 0x0000001112117221 */ /* 0x000fe20000010000 */
[----:B------:R-:W-:-:S02]  /*0d50*/  FFMA.FTZ R16, R28, R28, R21 ;  /* 0x0000001c1c107223 */ /* 0x000fc40000010015 */
[----:B------:R-:W-:Y:S01]  /*0d60*/  FADD.FTZ R19, R19, R22 ;  /* 0x0000001613137221 */ /* 0x000fe20000010000 */
[----:B---3--:R-:W-:Y:S01]  /*0d70*/  FADD.FTZ R18, R30, R31 ;  /* 0x0000001f1e127221 */ /* 0x008fe20000010000 */
[----:B------:R-:W-:Y:S02]  /*0d80*/  FMUL.FTZ R21, R31, R31 ;  /* 0x0000001f1f157220 */ /* 0x000fe40000410000 */
[----:B------:R-:W-:Y:S01]  /*0d90*/  FADD.FTZ R16, R19, R16 ;  /* 0x0000001013107221 */ /* 0x000fe20000010000 */
[----:B------:R-:W-:Y:S01]  /*0da0*/  FADD.FTZ R17, R17, R18 ;  /* 0x0000001211117221 */ /* 0x000fe20000010000 */
[----:B------:R-:W-:Y:S01]  /*0db0*/  FADD.FTZ R18, R10, R11 ;  /* 0x0000000b0a127221 */ /* 0x000fe20000010000 */
[----:B------:R-:W-:Y:S01]  /*0dc0*/  FFMA.FTZ R21, R30, R30, R21 ;  /* 0x0000001e1e157223 */ /* 0x000fe20000010015 */
[----:B------:R-:W-:Y:S02]  /*0dd0*/  FMUL.FTZ R19, R11, R11 ;  /* 0x0000000b0b137220 */ /* 0x000fe40000410000 */
[----:B------:R-:W-:Y:S01]  /*0de0*/  FADD.FTZ R17, R17, R18 ;  /* 0x0000001211117221 */ /* 0x000fe20000010000 */
[----:B------:R-:W-:Y:S01]  /*0df0*/  FADD.FTZ R16, R16, R21 ;  /* 0x0000001510107221 */ /* 0x000fe20000010000 */
[----:B------:R-:W-:Y:S01]  /*0e00*/  FADD.FTZ R18, R32, R33 ;  /* 0x0000002120127221 */ /* 0x000fe20000010000 */
[----:B------:R-:W-:Y:S01]  /*0e10*/  FFMA.FTZ R19, R10, R10, R19 ;  /* 0x0000000a0a137223 */ /* 0x000fe20000010013 */
[----:B------:R-:W-:-:S02]  /*0e20*/  FMUL.FTZ R21, R33, R33 ;  /* 0x0000002121157220 */ /* 0x000fc40000410000 */
[----:B------:R-:W-:Y:S01]  /*0e30*/  FADD.FTZ R17, R17, R18 ;  /* 0x0000001211117221 */ /* 0x000fe20000010000 */
[----:B------:R-:W-:Y:S01]  /*0e40*/  FADD.FTZ R16, R16, R19 ;  /* 0x0000001310107221 */ /* 0x000fe20000010000 */
[----:B------:R-:W-:-:S04]  /*0e50*/  FFMA.FTZ R21, R32, R32, R21 ;  /* 0x0000002020157223 */ /* 0x000fc80000010015 */
[----:B------:R-:W-:Y:S01]  /*0e60*/  FADD.FTZ R16, R16, R21 ;  /* 0x0000001510107221 */ /* 0x000fe20000010000 */
[----:B-----5:R-:W-:Y:S01]  /*0e70*/  FADD.FTZ R18, R34, R35 ;  /* 0x0000002322127221 */ /* 0x020fe20000010000 */
[----:B------:R-:W-:-:S03]  /*0e80*/  FMUL.FTZ R19, R35, R35 ;  /* 0x0000002323137220 */ /* 0x000fc60000410000 */
[----:B------:R-:W-:Y:S01]  /*0e90*/  FADD.FTZ R17, R17, R18 ;  /* 0x0000001211117221 */ /* 0x000fe20000010000 */
[----:B------:R-:W-:Y:S01]  /*0ea0*/  FFMA.FTZ R19, R34, R34, R19 ;  /* 0x0000002222137223 */ /* 0x000fe20000010013 */
[----:B------:R-:W-:Y:S01]  /*0eb0*/  FMUL.FTZ R21, R37, R37 ;  /* 0x0000002525157220 */ /* 0x000fe20000410000 */
[----:B------:R-:W-:Y:S02]  /*0ec0*/  FADD.FTZ R18, R36, R37 ;  /* 0x0000002524127221 */ /* 0x000fe40000010000 */
[----:B------:R-:W-:Y:S01]  /*0ed0*/  FADD.FTZ R16, R16, R19 ;  /* 0x0000001310107221 */ /* 0x000fe20000010000 */
[----:B------:R-:W-:Y:S01]  /*0ee0*/  FFMA.FTZ R21, R36, R36, R21 ;  /* 0x0000002424157223 */ /* 0x000fe20000010015 */
[----:B------:R-:W-:-:S03]  /*0ef0*/  FADD.FTZ R18, R17, R18 ;  /* 0x0000001211127221 */ /* 0x000fc60000010000 */
[----:B------:R-:W-:Y:S02]  /*0f00*/  FADD.FTZ R17, R16, R21 ;  /* 0x0000001510117221 */ /* 0x000fe40000010000 */
        /* <DEDUP_REMOVED lines=45> */
[----:B------:R-:W-:Y:S02]  /*11e0*/  FADD.FTZ R58, R58, R27 ;  /* 0x0000001b3a3a7221 */ /* 0x000fe40000010000 */
[----:B------:R-:W2:Y:S01]  /*11f0*/  LDS.128 R24, [UR5+0x60] ;  /* 0x00006005ff187984 */ /* 0x000ea20008000c00 */
        /* <DEDUP_REMOVED lines=22> */
.L_x_4549:
[----:B------:R-:W-:Y:S05]  /*1360*/  BSYNC B0 ;  /* 0x0000000000007941 */ /* 0x000fea0003800000 */
.L_x_4548:
[----:B------:R-:W1:Y:S02]  /*1370*/  LDC R22, c[0x0][0xc] ;  /* 0x00000300ff167b82 */ /* 0x000e640000000800 */
        /* <DEDUP_REMOVED lines=27> */
.L_x_4552:
[----:B-1----:R-:W2:Y:S04]  /*1530*/  LDG.E.STRONG.GPU R20, desc[UR8][R18.64] ;  /* 0x0000000812147981 */ /* 0x002ea8000c1ef900 */
[----:B--2---:R-:W-:Y:S01]  /*1540*/  CCTL.IVALL ;  /* 0x00000000ff00798f */ /* 0x004fe20002000000 */
[----:B------:R-:W-:Y:S05]  /*1550*/  YIELD ;  /* 0x0000000000007946 */ /* 0x000fea0003800000 */
[----:B------:R-:W-:-:S13]  /*1560*/  ISETP.NE.AND P0, PT, R20, R25, PT ;  /* 0x000000191400720c */ /* 0x000fda0003f05270 */
[----:B------:R-:W-:Y:S05]  /*1570*/  @P0 BRA `(.L_x_4552) ;  /* 0xfffffffc00ec0947 */ /* 0x000fea000383ffff */
.L_x_4551:
        /* <DEDUP_REMOVED lines=17> */
.L_x_4556:
        /* <DEDUP_REMOVED lines=115> */
.L_x_4555:
        /* <DEDUP_REMOVED lines=61> */
.L_x_4557:
[----:B------:R-:W-:-:S13]  /*2190*/  ISETP.NE.OR P0, PT, R23, RZ, P0 ;  /* 0x000000ff1700720c */ /* 0x000fda0000705670 */
[----:B------:R-:W-:Y:S05]  /*21a0*/  @!P0 BRA `(.L_x_4553) ;  /* 0x00000000007c8947 */ /* 0x000fea0003800000 */
.L_x_4554:
        /* <DEDUP_REMOVED lines=31> */
.L_x_4553:
        /* <DEDUP_REMOVED lines=11> */
.L_x_4559:
[----:B------:R-:W-:Y:S05]  /*2450*/  BSYNC B0 ;  /* 0x0000000000007941 */ /* 0x000fea0003800000 */
.L_x_4558:
        /* <DEDUP_REMOVED lines=16> */
.L_x_4550:
        /* <DEDUP_REMOVED lines=21> */
[----:B------:R-:W-:Y:S01]  /*26b0*/  @!P0 STG.E.64 desc[UR8][R56.64], R24 ;  /* 0x0000001838008986 */ /* 0x000fe2000c101b08 */
[----:B------:R-:W-:Y:S06]  /*26c0*/  BAR.SYNC.DEFER_BLOCKING 0x0 ;  /* 0x0000000000007b1d */ /* 0x000fec0000010000 */
[----:B------:R1:W2:Y:S04]  /*26d0*/  LDG.E.64 R18, desc[UR8][R26.64] ;  /* 0x000000081a127981 */ /* 0x0002a8000c1e1b00 */
[----:B------:R-:W2:Y:S01]  /*26e0*/  LDG.E.64 R20, desc[UR8][R20.64] ;  /* 0x0000000814147981 */ /* 0x000ea2000c1e1b00 */
[----:B0-----:R-:W-:Y:S01]  /*26f0*/  HFMA2.MMA R16, -RZ, RZ, 1.875, 0 ;  /* 0x3f800000ff107435 */ /* 0x001fe200000001ff */
[----:B------:R-:W-:-:S02]  /*2700*/  ISETP.NE.AND P6, PT, RZ, UR10, PT ;  /* 0x0000000aff007c0c */ /* 0x000fc4000bfc5270 */
[----:B------:R-:W0:Y:S02]  /*2710*/  LDS.64 R22, [UR5+0x98] ;  /* 0x00009805ff167984 */ /* 0x000e240008000a00 */
[----:B0-----:R-:W-:-:S04]  /*2720*/  FMUL.FTZ R22, R22, UR6 ;  /* 0x0000000616167c20 */ /* 0x001fc80008410000 */
[C---:B------:R-:W-:Y:S01]  /*2730*/  FMUL.FTZ R58, R22.reuse, R22 ;  /* 0x00000016163a7220 */ /* 0x040fe20000410000 */
[C---:B------:R-:W-:Y:S01]  /*2740*/  FADD.FTZ R17, -R22.reuse, R12 ;  /* 0x0000000c16117221 */ /* 0x040fe20000010100 */
[C---:B------:R-:W-:Y:S01]  /*2750*/  FADD.FTZ R25, -R22.reuse, R13 ;  /* 0x0000000d16197221 */ /* 0x040fe20000010100 */
[C---:B-1----:R-:W-:Y:S01]  /*2760*/  FADD.FTZ R27, -R22.reuse, R14 ;  /* 0x0000000e161b7221 */ /* 0x042fe20000010100 */
[----:B------:R-:W-:Y:S01]  /*2770*/  FFMA.FTZ R23, R23, UR6, -R58 ;  /* 0x0000000617177c23 */ /* 0x000fe2000801083a */
[----:B------:R-:W-:-:S04]  /*2780*/  FADD.FTZ R15, -R22, R15 ;  /* 0x0000000f160f7221 */ /* 0x000fc80000010100 */
[----:B------:R-:W-:-:S13]  /*2790*/  FSETP.GTU.FTZ.AND P0, PT, R23, RZ, PT ;  /* 0x000000ff1700720b */ /* 0x000fda0003f1c000 */
[----:B------:R-:W0:Y:S02]  /*27a0*/  @P0 LDC R58, c[0x0][0x238] ;  /* 0x00008e00ff3a0b82 */ /* 0x000e240000000800 */
[----:B0-----:R-:W-:-:S04]  /*27b0*/  @P0 FADD.FTZ R23, R23, R58 ;  /* 0x0000003a17170221 */ /* 0x001fc80000010000 */
[----:B------:R-:W0:Y:S02]  /*27c0*/  @P0 MUFU.RSQ R16, R23 ;  /* 0x0000001700100308 */ /* 0x000e240000001400 */
[-C--:B0-----:R-:W-:Y:S01]  /*27d0*/  FMUL.FTZ R13, R17, R16.reuse ;  /* 0x00000010110d7220 */ /* 0x081fe20000410000 */
[-C--:B------:R-:W-:Y:S01]  /*27e0*/  FMUL.FTZ R14, R25, R16.reuse ;  /* 0x00000010190e7220 */ /* 0x080fe20000410000 */
[-C--:B------:R-:W-:Y:S01]  /*27f0*/  FMUL.FTZ R17, R27, R16.reuse ;  /* 0x000000101b117220 */ /* 0x080fe20000410000 */
[----:B------:R-:W-:Y:S01]  /*2800*/  FMUL.FTZ R26, R15, R16 ;  /* 0x000000100f1a7220 */ /* 0x000fe20000410000 */
        /* <DEDUP_REMOVED lines=13> */
.L_x_4560:
        /* <DEDUP_REMOVED lines=13> */
.L_x_4562:
[----:B------:R-:W-:Y:S05]  /*29b0*/  BSYNC B0 ;  /* 0x0000000000007941 */ /* 0x000fea0003800000 */
.L_x_4561:
[----:B------:R-:W-:Y:S01]  /*29c0*/  ULDC.64 UR14, c[0x0][0x278] ;  /* 0x00009e00000e7ab9 */ /* 0x000fe20000000a00 */
[----:B------:R-:W-:Y:S01]  /*29d0*/  FADD.FTZ R23, -R22, R28 ;  /* 0x0000001c16177221 */ /* 0x000fe20000010100 */
        /* <DEDUP_REMOVED lines=13> */
.L_x_4563:
        /* <DEDUP_REMOVED lines=13> */
.L_x_4565:
[----:B------:R-:W-:Y:S05]  /*2b80*/  BSYNC B0 ;  /* 0x0000000000007941 */ /* 0x000fea0003800000 */
.L_x_4564:
[C---:B------:R-:W-:Y:S01]  /*2b90*/  FADD.FTZ R29, -R22.reuse, R29 ;  /* 0x0000001d161d7221 */ /* 0x040fe20000010100 */
[C---:B------:R-:W-:Y:S01]  /*2ba0*/  FADD.FTZ R17, -R22.reuse, R30 ;  /* 0x0000001e16117221 */ /* 0x040fe20000010100 */
[----:B------:R-:W-:Y:S01]  /*2bb0*/  FADD.FTZ R31, -R22, R31 ;  /* 0x0000001f161f7221 */ /* 0x000fe20000010100 */
[-C--:B------:R-:W-:Y:S01]  /*2bc0*/  FMUL.FTZ R23, R23, R16.reuse ;  /* 0x0000001017177220 */ /* 0x080fe20000410000 */
[-C--:B------:R-:W-:Y:S01]  /*2bd0*/  FMUL.FTZ R14, R29, R16.reuse ;  /* 0x000000101d0e7220 */ /* 0x080fe20000410000 */
[----:B------:R-:W-:Y:S01]  /*2be0*/  ISETP.GE.U32.AND P0, PT, R46, UR14, PT ;  /* 0x0000000e2e007c0c */ /* 0x000fe2000bf06070 */
[-C--:B------:R-:W-:Y:S01]  /*2bf0*/  FMUL.FTZ R17, R17, R16.reuse ;  /* 0x0000001011117220 */ /* 0x080fe20000410000 */
[----:B------:R-:W-:Y:S01]  /*2c00*/  FMUL.FTZ R26, R31, R16 ;  /* 0x000000101f1a7220 */ /* 0x000fe20000410000 */
[----:B0-----:R-:W-:Y:S01]  /*2c10*/  FFMA.FTZ R12, R18, R23, R20 ;  /* 0x00000017120c7223 */ /* 0x001fe20000010014 */
        /* <DEDUP_REMOVED lines=12> */
.L_x_4566:
        /* <DEDUP_REMOVED lines=13> */
.L_x_4568:
[----:B------:R-:W-:Y:S05]  /*2db0*/  BSYNC B0 ;  /* 0x0000000000007941 */ /* 0x000fea0003800000 */
.L_x_4567:
        /* <DEDUP_REMOVED lines=13> */
.L_x_4569:
        /* <DEDUP_REMOVED lines=13> */
.L_x_4571:
[----:B------:R-:W-:Y:S05]  /*2f60*/  BSYNC B0 ;  /* 0x0000000000007941 */ /* 0x000fea0003800000 */
.L_x_4570:
[C---:B0-----:R-:W-:Y:S01]  /*2f70*/  FADD.FTZ R13, -R22.reuse, R10 ;  /* 0x0000000a160d7221 */ /* 0x041fe20000010100 */
[----:B------:R-:W-:Y:S01]  /*2f80*/  FADD.FTZ R11, -R22, R11 ;  /* 0x0000000b160b7221 */ /* 0x000fe20000010100 */
[----:B------:R-:W-:Y:S01]  /*2f90*/  ISETP.GE.U32.AND P5, PT, R44, UR14, PT ;  /* 0x0000000e2c007c0c */ /* 0x000fe2000bfa6070 */
[----:B------:R-:W-:Y:S01]  /*2fa0*/  FADD.FTZ R17, -R22, R32 ;  /* 0x0000002016117221 */ /* 0x000fe20000010100 */
[----:B------:R-:W-:Y:S01]  /*2fb0*/  ISETP.GE.AND.EX P0, PT, R9, UR15, PT, P0 ;  /* 0x0000000f09007c0c */ /* 0x000fe2000bf06300 */
[-C--:B------:R-:W-:Y:S01]  /*2fc0*/  FMUL.FTZ R13, R13, R16.reuse ;  /* 0x000000100d0d7220 */ /* 0x080fe20000410000 */
[----:B------:R-:W-:Y:S01]  /*2fd0*/  FMUL.FTZ R12, R11, R16 ;  /* 0x000000100b0c7220 */ /* 0x000fe20000410000 */
[----:B------:R-:W-:Y:S02]  /*2fe0*/  ISETP.GE.AND.EX P5, PT, R7, UR15, PT, P5 ;  /* 0x0000000f07007c0c */ /* 0x000fe4000bfa6350 */
[----:B------:R-:W-:Y:S01]  /*2ff0*/  ISETP.LT.U32.AND P0, PT, R38, 0x200, !P0 ;  /* 0x000002002600780c */ /* 0x000fe20004701070 */
[----:B------:R-:W-:Y:S01]  /*3000*/  FFMA.FTZ R10, R18, R13, R20 ;  /* 0x0000000d120a7223 */ /* 0x000fe20000010014 */
        /* <DEDUP_REMOVED lines=12> */
.L_x_4572:
        /* <DEDUP_REMOVED lines=13> */
.L_x_4574:
[----:B------:R-:W-:Y:S05]  /*31a0*/  BSYNC B0 ;  /* 0x0000000000007941 */ /* 0x000fea0003800000 */
.L_x_4573:
[----:B------:R-:W-:Y:S01]  /*31b0*/  FADD.FTZ R33, -R22, R33 ;  /* 0x0000002116217221 */ /* 0x000fe20000010100 */
[-C--:B------:R-:W-:Y:S01]  /*31c0*/  FMUL.FTZ R17, R17, R16.reuse ;  /* 0x0000001011117220 */ /* 0x080fe20000410000 */
[----:B------:R-:W-:Y:S02]  /*31d0*/  ISETP.GE.U32.AND P0, PT, R42, UR14, PT ;  /* 0x0000000e2a007c0c */ /* 0x000fe4000bf06070 */
[----:B------:R-:W-:Y:S01]  /*31e0*/  FMUL.FTZ R12, R33, R16 ;  /* 0x00000010210c7220 */ /* 0x000fe20000410000 */
[----:B------:R-:W-:Y:S01]  /*31f0*/  ISETP.LT.U32.AND P5, PT, R38, 0x200, !P5 ;  /* 0x000002002600780c */ /* 0x000fe20006fa1070 */
[----:B0-----:R-:W-:Y:S02]  /*3200*/  FFMA.FTZ R10, R18, R17, R20 ;  /* 0x00000011120a7223 */ /* 0x001fe40000010014 */
        /* <DEDUP_REMOVED lines=12> */
.L_x_4575:
        /* <DEDUP_REMOVED lines=13> */
.L_x_4577:
[----:B------:R-:W-:Y:S05]  /*33a0*/  BSYNC B0 ;  /* 0x0000000000007941 */ /* 0x000fea0003800000 */
.L_x_4576:
[C---:B0-----:R-:W-:Y:S01]  /*33b0*/  FADD.FTZ R11, -R22.reuse, R34 ;  /* 0x00000022160b7221 */ /* 0x041fe20000010100 */
[C---:B------:R-:W-:Y:S01]  /*33c0*/  FADD.FTZ R13, -R22.reuse, R36 ;  /* 0x00000024160d7221 */ /* 0x040fe20000010100 */
[----:B------:R-:W-:Y:S01]  /*33d0*/  FADD.FTZ R37, -R22, R37 ;  /* 0x0000002516257221 */ /* 0x000fe20000010100 */
[----:B------:R-:W-:Y:S01]  /*33e0*/  ISETP.GE.U32.AND P5, PT, R2, UR14, PT ;  /* 0x0000000e02007c0c */ /* 0x000fe2000bfa6070 */
[----:B------:R-:W-:Y:S01]  /*33f0*/  FADD.FTZ R35, -R22, R35 ;  /* 0x0000002316237221 */ /* 0x000fe20000010100 */
[-C--:B------:R-:W-:Y:S01]  /*3400*/  FMUL.FTZ R11, R11, R16.reuse ;  /* 0x000000100b0b7220 */ /* 0x080fe20000410000 */
[-C--:B------:R-:W-:Y:S01]  /*3410*/  FMUL.FTZ R13, R13, R16.reuse ;  /* 0x000000100d0d7220 */ /* 0x080fe20000410000 */
[-C--:B------:R-:W-:Y:S01]  /*3420*/  FMUL.FTZ R14, R37, R16.reuse ;  /* 0x00000010250e7220 */ /* 0x080fe20000410000 */
[----:B------:R-:W-:Y:S01]  /*3430*/  ISETP.GE.AND.EX P0, PT, R5, UR15, PT, P0 ;  /* 0x0000000f05007c0c */ /* 0x000fe2000bf06300 */
[----:B------:R-:W-:Y:S01]  /*3440*/  FMUL.FTZ R16, R35, R16 ;  /* 0x0000001023107220 */ /* 0x000fe20000410000 */
[----:B------:R-:W-:Y:S01]  /*3450*/  ISETP.GE.AND.EX P5, PT, R3, UR15, PT, P5 ;  /* 0x0000000f03007c0c */ /* 0x000fe2000bfa6350 */
[C-C-:B------:R-:W-:Y:S01]  /*3460*/  FFMA.FTZ R12, R18.reuse, R11, R20.reuse ;  /* 0x0000000b120c7223 */ /* 0x140fe20000010014 */
[----:B------:R-:W-:Y:S01]  /*3470*/  FFMA.FTZ R10, R18, R13, R20 ;  /* 0x0000000d120a7223 */ /* 0x000fe20000010014 */
[C---:B------:R-:W-:Y:S01]  /*3480*/  ISETP.LT.U32.AND P0, PT, R38.reuse, 0x200, !P0 ;  /* 0x000002002600780c */ /* 0x040fe20004701070 */
[C-C-:B------:R-:W-:Y:S01]  /*3490*/  FFMA.FTZ R11, R19.reuse, R14, R21.reuse ;  /* 0x0000000e130b7223 */ /* 0x140fe20000010015 */
        /* <DEDUP_REMOVED lines=13> */
.L_x_4578:
        /* <DEDUP_REMOVED lines=13> */
.L_x_4580:
[----:B------:R-:W-:Y:S05]  /*3640*/  BSYNC B0 ;  /* 0x0000000000007941 */ /* 0x000fea0003800000 */
.L_x_4579:
        /* <DEDUP_REMOVED lines=11> */
.L_x_4581:
[----:B------:R-:W-:Y:S04]  /*3700*/  BSSY B0, `(.L_x_4582) ;  /* 0x000000c000007945 */ /* 0x000fe80003800000 */
[----:B------:R-:W-:Y:S05]  /*3710*/  @!P5 BRA `(.L_x_4583) ;  /* 0x000000000028d947 */ /* 0x000fea0003800000 */
[----:B------:R-:W-:Y:S01]  /*3720*/  ULDC.64 UR12, c[0x0][0x270] ;  /* 0x00009c00000c7ab9 */ /* 0x000fe20000000a00 */
[----:B------:R-:W-:Y:S01]  /*3730*/  MOV R53, R55 ;  /* 0x0000003700357202 */ /* 0x000fe20000000f00 */
[----:B0-----:R-:W-:Y:S02]  /*3740*/  IMAD R13, R3, UR12, RZ ;  /* 0x0000000c030d7c24 */ /* 0x001fe4000f8e02ff */
[----:B------:R-:W-:-:S04]  /*3750*/  IMAD.WIDE.U32 R52, R2, UR12, R52 ;  /* 0x0000000c02347c25 */ /* 0x000fc8000f8e0034 */
[----:B------:R-:W-:Y:S01]  /*3760*/  IMAD R13, R2, UR13, R13 ;  /* 0x0000000d020d7c24 */ /* 0x000fe2000f8e020d */
[----:B------:R-:W-:Y:S02]  /*3770*/  ULDC.64 UR12, c[0x0][0x210] ;  /* 0x00008400000c7ab9 */ /* 0x000fe40000000a00 */
[----:B------:R-:W-:Y:S02]  /*3780*/  LEA R12, P0, R52, UR12, 0x2 ;  /* 0x0000000c340c7c11 */ /* 0x000fe4000f8010ff */
[----:B------:R-:W-:-:S04]  /*3790*/  IADD3 R13, R53, R13, RZ ;  /* 0x0000000d350d7210 */ /* 0x000fc80007ffe0ff */
[----:B------:R-:W-:-:S05]  /*37a0*/  LEA.HI.X R13, R52, UR13, R13, 0x2, P0 ;  /* 0x0000000d340d7c11 */ /* 0x000fca00080f140d */
[----:B------:R1:W-:Y:S02]  /*37b0*/  STG.E.64 desc[UR8][R12.64], R10 ;  /* 0x0000000a0c007986 */ /* 0x0003e4000c101b08 */
.L_x_4583:
[----:B------:R-:W-:Y:S05]  /*37c0*/  BSYNC B0 ;  /* 0x0000000000007941 */ /* 0x000fea0003800000 */
.L_x_4582:
[----:B------:R-:W-:Y:S02]  /*37d0*/  IADD3 R4, R47, R4, RZ ;  /* 0x000000042f047210 */ /* 0x000fe40007ffe0ff */
[----:B------:R-:W-:Y:S02]  /*37e0*/  IADD3 R6, R6, 0x1, RZ ;  /* 0x0000000106067810 */ /* 0x000fe40007ffe0ff */
[----:B------:R-:W-:-:S13]  /*37f0*/  ISETP.GE.AND P0, PT, R4, UR4, PT ;  /* 0x0000000404007c0c */ /* 0x000fda000bf06270 */
[----:B------:R-:W-:Y:S05]  /*3800*/  @!P0 BRA `(.L_x_4584) ;  /* 0xffffffc800c88947 */ /* 0x000fea000383ffff */
[----:B------:R-:W-:Y:S05]  /*3810*/  EXIT ;  /* 0x000000000000794d */ /* 0x000fea0003800000 */
.L_x_4585:
        /* <DEDUP_REMOVED lines=14> */
.L_x_5277:


//--------------------- .text._Z35group_norm_nhwc_fwd_one_pass_kernelI11Fp32IOFp32WLi256ELi64ELi512EEv26Group_norm_nhwc_fwd_params --------------------------
	.section	.text._Z35group_norm_nhwc_fwd_one_pass_kernelI11Fp32IOFp32WLi256ELi64ELi512EEv26Group_norm_nhwc_fwd_params,"ax",@progbits
	.align	128
        .global         _Z35group_norm_nhwc_fwd_one_pass_kernelI11Fp32IOFp32WLi256ELi64ELi512EEv26Group_norm_nhwc_fwd_params
        .type           _Z35group_norm_nhwc_fwd_one_pass_kernelI11Fp32IOFp32WLi256ELi64ELi512EEv26Group_norm_nhwc_fwd_params,@function
        .size           _Z35group_norm_nhwc_fwd_one_pass_kernelI11Fp32IOFp32WLi256ELi64ELi512EEv26Group_norm_nhwc_fwd_params,(.L_x_5278 - _Z35group_norm_nhwc_fwd_one_pass_kernelI11Fp32IOFp32WLi256ELi64ELi512EEv26Group_norm_nhwc_fwd_params)
        .other          _Z35group_norm_nhwc_fwd_one_pass_kernelI11Fp32IOFp32WLi256ELi64ELi512EEv26Group_norm_nhwc_fwd_params,@"STO_CUDA_ENTRY STV_DEFAULT"
_Z35group_norm_nhwc_fwd_one_pass_kernelI11Fp32IOFp32WLi256ELi64ELi512EEv26Group_norm_nhwc_fwd_params:
.text._Z35group_norm_nhwc_fwd_one_pass_kernelI11Fp32IOFp32WLi256ELi64ELi512EEv26Group_norm_nhwc_fwd_params:
        /* <DEDUP_REMOVED lines=10> */
[----:B------:R-:W-:Y:S01]  /*00a0*/  HFMA2.MMA R94, -RZ, RZ, 0, 0 ;  /* 0x00000000ff5e7435 */ /* 0x000fe200000001ff */
[----:B------:R-:W2:Y:S01]  /*00b0*/  S2R R92, SR_LANEID ;  /* 0x00000000005c7919 */ /* 0x000ea20000000000 */
[----:B------:R-:W-:Y:S01]  /*00c0*/  ULDC.U8 UR10, c[0x0][0x28c] ;  /* 0x0000a300000a7ab9 */ /* 0x000fe20000000000 */
[----:B------:R-:W-:Y:S01]  /*00d0*/  ULDC.64 UR8, c[0x0][0x208] ;  /* 0x0000820000087ab9 */ /* 0x000fe20000000a00 */
[----:B-1----:R-:W-:Y:S01]  /*00e0*/  ULEA UR5, UR6, UR5, 0x18 ;  /* 0x0000000506057291 */ /* 0x002fe2000f8ec03f */
[----:B0-----:R-:W-:-:S04]  /*00f0*/  SHF.R.S32.HI R3, RZ, 0x1f, R80 ;  /* 0x0000001fff037819 */ /* 0x001fc80000011450 */
[----:B------:R-:W-:-:S04]  /*0100*/  LEA.HI R3, R3, R80, RZ, 0x5 ;  /* 0x0000005003037211 */ /* 0x000fc800078f28ff */
[----:B------:R-:W-:-:S04]  /*0110*/  SHF.R.S32.HI R3, RZ, 0x5, R3 ;  /* 0x00000005ff037819 */ /* 0x000fc80000011403 */
[----:B--2---:R-:W-:-:S07]  /*0120*/  LEA R83, R3, UR5, 0x3 ;  /* 0x0000000503537c11 */ /* 0x004fce000f8e18ff */
.L_x_4643:
[----:B--2---:R-:W0:Y:S01]  /*0130*/  LDC R15, c[0x0][0x288] ;  /* 0x0000a200ff0f7b82 */ /* 0x004e220000000800 */
[----:B------:R-:W-:Y:S01]  /*0140*/  SHF.R.U32.HI R84, RZ, 0x5, R80 ;  /* 0x00000005ff547819 */ /* 0x000fe20000011650 */
[----:B------:R-:W-:Y:S01]  /*0150*/  ULDC.64 UR12, c[0x0][0x278] ;  /* 0x00009e00000c7ab9 */ /* 0x000fe20000000a00 */
[----:B------:R-:W-:Y:S01]  /*0160*/  ISETP.GT.U32.AND P6, PT, R80, 0x1ff, PT ;  /* 0x000001ff5000780c */ /* 0x000fe20003fc4070 */
[----:B------:R-:W-:Y:S01]  /*0170*/  ULDC.64 UR6, c[0x0][0x280] ;  /* 0x0000a00000067ab9 */ /* 0x000fe20000000a00 */
[----:B------:R-:W-:-:S03]  /*0180*/  LOP3.LUT R90, R90, 0xfffffffe, RZ, 0xc0, !PT ;  /* 0xfffffffe5a5a7812 */ /* 0x000fc600078ec0ff */
[----:B-1----:R-:W1:Y:S01]  /*0190*/  S2UR UR5, SR_CTAID.X ;  /* 0x00000000000579c3 */ /* 0x002e620000002500 */
[----:B0--34-:R-:W-:-:S04]  /*01a0*/  IABS R5, R15 ;  /* 0x0000000f00057213 */ /* 0x019fc80000000000 */
[----:B------:R-:W0:Y:S08]  /*01b0*/  I2F.RP R0, R5 ;  /* 0x0000000500007306 */ /* 0x000e300000209400 */
[----:B0-----:R-:W0:Y:S02]  /*01c0*/  MUFU.RCP R0, R0 ;  /* 0x0000000000007308 */ /* 0x001e240000001000 */
[----:B0-----:R-:W-:-:S06]  /*01d0*/  IADD3 R2, R0, 0xffffffe, RZ ;  /* 0x0ffffffe00027810 */ /* 0x001fcc0007ffe0ff */
[----:B------:R0:W2:Y:S02]  /*01e0*/  F2I.FTZ.U32.TRUNC.NTZ R3, R2 ;  /* 0x0000000200037305 */ /* 0x0000a4000021f000 */
[----:B0-----:R-:W-:Y:S02]  /*01f0*/  MOV R2, RZ ;  /* 0x000000ff00027202 */ /* 0x001fe40000000f00 */
[----:B--2---:R-:W-:-:S05]  /*0200*/  IADD3 R4, RZ, -R3, RZ ;  /* 0x80000003ff047210 */ /* 0x004fca0007ffe0ff */
[----:B------:R-:W-:Y:S01]  /*0210*/  IMAD R7, R4, R5, RZ ;  /* 0x0000000504077224 */ /* 0x000fe200078e02ff */
[----:B------:R-:W-:-:S03]  /*0220*/  IABS R4, R82 ;  /* 0x0000005200047213 */ /* 0x000fc60000000000 */
[----:B------:R-:W-:Y:S02]  /*0230*/  IMAD.HI.U32 R3, R3, R7, R2 ;  /* 0x0000000703037227 */ /* 0x000fe400078e0002 */
[----:B------:R-:W1:Y:S04]  /*0240*/  LDC R7, c[0x0][0x294] ;  /* 0x0000a500ff077b82 */ /* 0x000e680000000800 */
[----:B------:R-:W-:-:S05]  /*0250*/  IMAD.HI.U32 R3, R3, R4, RZ ;  /* 0x0000000403037227 */ /* 0x000fca00078e00ff */
[----:B------:R-:W-:-:S05]  /*0260*/  IADD3 R0, -R3, RZ, RZ ;  /* 0x000000ff03007210 */ /* 0x000fca0007ffe1ff */
[----:B------:R-:W-:-:S05]  /*0270*/  IMAD R0, R5, R0, R4 ;  /* 0x0000000005007224 */ /* 0x000fca00078e0204 */
[----:B------:R-:W-:Y:S01]  /*0280*/  ISETP.GT.U32.AND P1, PT, R5, R0, PT ;  /* 0x000000000500720c */ /* 0x000fe20003f24070 */
[----:B-1----:R-:W-:-:S05]  /*0290*/  IMAD R84, R7, UR5, R84 ;  /* 0x0000000507547c24 */ /* 0x002fca000f8e0254 */
[----:B------:R-:W-:Y:S02]  /*02a0*/  IADD3 R9, R84, 0xe0, RZ ;  /* 0x000000e054097810 */ /* 0x000fe40007ffe0ff */
[----:B------:R-:W-:-:S05]  /*02b0*/  SHF.R.S32.HI R85, RZ, 0x1f, R84 ;  /* 0x0000001fff557819 */ /* 0x000fca0000011454 */
[-C--:B------:R-:W-:Y:S02]  /*02c0*/  @!P1 IADD3 R0, R0, -R5.reuse, RZ ;  /* 0x8000000500009210 */ /* 0x080fe40007ffe0ff */
[----:B------:R-:W-:Y:S02]  /*02d0*/  @!P1 IADD3 R3, R3, 0x1, RZ ;  /* 0x0000000103039810 */ /* 0x000fe40007ffe0ff */
[----:B------:R-:W-:Y:S02]  /*02e0*/  ISETP.GE.U32.AND P0, PT, R0, R5, PT ;  /* 0x000000050000720c */ /* 0x000fe40003f06070 */
[----:B------:R-:W-:Y:S02]  /*02f0*/  IADD3 R5, R84, 0xd0, RZ ;  /* 0x000000d054057810 */ /* 0x000fe40007ffe0ff */
[----:B------:R-:W-:Y:S02]  /*0300*/  LOP3.LUT R0, R82, R15, RZ, 0x3c, !PT ;  /* 0x0000000f52007212 */ /* 0x000fe400078e3cff */
[----:B------:R-:W-:-:S02]  /*0310*/  SHF.R.S32.HI R7, RZ, 0x1f, R5 ;  /* 0x0000001fff077819 */ /* 0x000fc40000011405 */
[----:B------:R-:W-:Y:S02]  /*0320*/  ISETP.GE.AND P2, PT, R0, RZ, PT ;  /* 0x000000ff0000720c */ /* 0x000fe40003f46270 */
[----:B------:R-:W-:Y:S02]  /*0330*/  ISETP.NE.AND P1, PT, R15, RZ, PT ;  /* 0x000000ff0f00720c */ /* 0x000fe40003f25270 */
[----:B------:R-:W-:Y:S02]  /*0340*/  ISETP.GE.U32.AND P5, PT, R9, UR12, PT ;  /* 0x0000000c09007c0c */ /* 0x000fe4000bfa6070 */
[----:B------:R-:W-:Y:S02]  /*0350*/  @P0 IADD3 R3, R3, 0x1, RZ ;  /* 0x0000000103030810 */ /* 0x000fe40007ffe0ff */
[----:B------:R-:W-:Y:S02]  /*0360*/  ISETP.GE.U32.AND P0, PT, R5, UR12, PT ;  /* 0x0000000c05007c0c */ /* 0x000fe4000bf06070 */
[----:B------:R-:W-:-:S02]  /*0370*/  SHF.R.S32.HI R11, RZ, 0x1f, R9 ;  /* 0x0000001fff0b7819 */ /* 0x000fc40000011409 */
[----:B------:R-:W-:Y:S02]  /*0380*/  ISETP.GE.AND.EX P0, PT, R7, UR13, PT, P0 ;  /* 0x0000000d07007c0c */ /* 0x000fe4000bf06300 */
[----:B------:R-:W-:Y:S02]  /*0390*/  @!P2 IADD3 R3, -R3, RZ, RZ ;  /* 0x000000ff0303a210 */ /* 0x000fe40007ffe1ff */
[----:B------:R-:W-:Y:S02]  /*03a0*/  ISETP.GT.U32.OR P3, PT, R80, 0x1ff, P0 ;  /* 0x000001ff5000780c */ /* 0x000fe40000764470 */
[C---:B------:R-:W-:Y:S02]  /*03b0*/  ISETP.GE.U32.AND P0, PT, R84.reuse, UR12, PT ;  /* 0x0000000c54007c0c */ /* 0x040fe4000bf06070 */
[----:B------:R-:W-:Y:S02]  /*03c0*/  IADD3 R86, R84, 0x10, RZ ;  /* 0x0000001054567810 */ /* 0x000fe40007ffe0ff */
[----:B------:R-:W-:-:S02]  /*03d0*/  ISETP.GE.OR.EX P2, PT, R85, UR13, P6, P0 ;  /* 0x0000000d55007c0c */ /* 0x000fc4000b746700 */
[----:B------:R-:W-:Y:S02]  /*03e0*/  ISETP.GE.AND.EX P5, PT, R11, UR13, PT, P5 ;  /* 0x0000000d0b007c0c */ /* 0x000fe4000bfa6350 */
[----:B------:R-:W-:Y:S02]  /*03f0*/  ISETP.GE.U32.AND P0, PT, R86, UR12, PT ;  /* 0x0000000c56007c0c */ /* 0x000fe4000bf06070 */
[----:B------:R-:W-:Y:S01]  /*0400*/  SHF.R.S32.HI R89, RZ, 0x1f, R86 ;  /* 0x0000001fff597819 */ /* 0x000fe20000011456 */
[----:B------:R-:W0:Y:S01]  /*0410*/  @!P3 LDC.64 R16, c[0x0][0x270] ;  /* 0x00009c00ff10bb82 */ /* 0x000e220000000a00 */
[----:B------:R-:W-:Y:S02]  /*0420*/  @P3 LOP3.LUT R90, R90, 0x1, RZ, 0xfc, !PT ;  /* 0x000000015a5a3812 */ /* 0x000fe400078efcff */
[----:B------:R-:W-:Y:S02]  /*0430*/  @!P1 LOP3.LUT R3, RZ, R15, RZ, 0x33, !PT ;  /* 0x0000000fff039212 */ /* 0x000fe400078e33ff */
[----:B------:R-:W-:-:S02]  /*0440*/  ISETP.GT.U32.OR P5, PT, R80, 0x1ff, P5 ;  /* 0x000001ff5000780c */ /* 0x000fc40002fa4470 */
[----:B------:R-:W-:Y:S01]  /*0450*/  ISETP.GE.OR.EX P4, PT, R89, UR13, P6, P0 ;  /* 0x0000000d59007c0c */ /* 0x000fe2000b786700 */
[----:B------:R-:W1:Y:S01]  /*0460*/  @!P3 LDC.64 R42, c[0x0][0x220] ;  /* 0x00008800ff2abb82 */ /* 0x000e620000000a00 */
[----:B------:R-:W-:Y:S02]  /*0470*/  LOP3.LUT R90, R90, 0xfffffffb, RZ, 0xc0, !PT ;  /* 0xfffffffb5a5a7812 */ /* 0x000fe400078ec0ff */
[----:B------:R-:W-:Y:S02]  /*0480*/  IADD3 R13, -R3, RZ, RZ ;  /* 0x000000ff030d7210 */ /* 0x000fe40007ffe1ff */
[----:B------:R-:W-:Y:S02]  /*0490*/  SHF.L.U32 R0, R80, 0x1, RZ ;  /* 0x0000000150007819 */ /* 0x000fe400000006ff */
[----:B------:R-:W-:Y:S01]  /*04a0*/  @P2 LOP3.LUT R90, R90, 0x4, RZ, 0xfc, !PT ;  /* 0x000000045a5a2812 */ /* 0x000fe200078efcff */
[----:B------:R-:W-:Y:S01]  /*04b0*/  IMAD R30, R15, R13, R82 ;  /* 0x0000000d0f1e7224 */ /* 0x000fe200078e0252 */
[----:B------:R-:W-:Y:S01]  /*04c0*/  IADD3 R87, R84, 0x20, RZ ;  /* 0x0000002054577810 */ /* 0x000fe20007ffe0ff */
[----:B------:R-:W2:Y:S01]  /*04d0*/  @!P5 LDC.64 R18, c[0x0][0x270] ;  /* 0x00009c00ff12db82 */ /* 0x000ea20000000a00 */
[----:B------:R-:W-:-:S02]  /*04e0*/  LOP3.LUT R31, R0, 0x3e, RZ, 0xc0, !PT ;  /* 0x0000003e001f7812 */ /* 0x000fc400078ec0ff */
[----:B------:R-:W-:Y:S02]  /*04f0*/  LOP3.LUT R90, R90, 0xfffffff7, RZ, 0xc0, !PT ;  /* 0xfffffff75a5a7812 */ /* 0x000fe400078ec0ff */
[----:B------:R-:W-:Y:S02]  /*0500*/  ISETP.GE.U32.AND P1, PT, R87, UR12, PT ;  /* 0x0000000c57007c0c */ /* 0x000fe4000bf26070 */
[----:B------:R-:W-:Y:S01]  /*0510*/  SHF.R.S32.HI R91, RZ, 0x1f, R87 ;  /* 0x0000001fff5b7819 */ /* 0x000fe20000011457 */
[----:B------:R-:W3:Y:S01]  /*0520*/  @!P2 LDC.64 R14, c[0x0][0x270] ;  /* 0x00009c00ff0eab82 */ /* 0x000ee20000000a00 */
[----:B------:R-:W-:Y:S02]  /*0530*/  LEA R30, R30, R31, 0x6 ;  /* 0x0000001f1e1e7211 */ /* 0x000fe400078e30ff */
[----:B------:R-:W-:Y:S02]  /*0540*/  SHF.R.S32.HI R0, RZ, 0x1f, R3 ;  /* 0x0000001fff007819 */ /* 0x000fe40000011403 */
[----:B------:R-:W-:-:S02]  /*0550*/  @P4 LOP3.LUT R90, R90, 0x8, RZ, 0xfc, !PT ;  /* 0x000000085a5a4812 */ /* 0x000fc400078efcff */
[----:B------:R-:W-:Y:S01]  /*0560*/  ISETP.GE.OR.EX P3, PT, R91, UR13, P6, P1 ;  /* 0x0000000d5b007c0c */ /* 0x000fe2000b766710 */
[----:B------:R-:W-:Y:S01]  /*0570*/  IMAD R0, R0, UR6, RZ ;  /* 0x0000000600007c24 */ /* 0x000fe2000f8e02ff */
[----:B------:R-:W-:Y:S01]  /*0580*/  SHF.R.S32.HI R31, RZ, 0x1f, R30 ;  /* 0x0000001fff1f7819 */ /* 0x000fe2000001141e */
[----:B------:R-:W4:Y:S01]  /*0590*/  @!P5 LDC.64 R44, c[0x0][0x220] ;  /* 0x00008800ff2cdb82 */ /* 0x000f220000000a00 */
[----:B------:R-:W-:Y:S01]  /*05a0*/  LOP3.LUT P1, RZ, R90, 0x1, RZ, 0xc0, !PT ;  /* 0x000000015aff7812 */ /* 0x000fe2000782c0ff */
[C---:B------:R-:W-:Y:S01]  /*05b0*/  IMAD R13, R3.reuse, UR7, R0 ;  /* 0x00000007030d7c24 */ /* 0x040fe2000f8e0200 */
[----:B------:R-:W-:Y:S01]  /*05c0*/  IADD3 R88, R84, 0x30, RZ ;  /* 0x0000003054587810 */ /* 0x000fe20007ffe0ff */
[----:B------:R-:W-:Y:S01]  /*05d0*/  IMAD.WIDE.U32 R28, R3, UR6, R30 ;  /* 0x00000006031c7c25 */ /* 0x000fe2000f8e001e */
[----:B------:R-:W-:Y:S02]  /*05e0*/  LOP3.LUT R90, R90, 0xffffffef, RZ, 0xc0, !PT ;  /* 0xffffffef5a5a7812 */ /* 0x000fe400078ec0ff */
[----:B------:R-:W-:Y:S01]  /*05f0*/  SHF.R.S32.HI R93, RZ, 0x1f, R88 ;  /* 0x0000001fff5d7819 */ /* 0x000fe20000011458 */
[----:B------:R-:W5:Y:S01]  /*0600*/  @!P2 LDC.64 R26, c[0x0][0x220] ;  /* 0x00008800ff1aab82 */ /* 0x000f620000000a00 */
[----:B------:R-:W-:Y:S01]  /*0610*/  IADD3 R3, R29, R13, RZ ;  /* 0x0000000d1d037210 */ /* 0x000fe20007ffe0ff */
[----:B--2---:R-:W-:Y:S01]  /*0620*/  @!P5 IMAD R6, R11, R18, RZ ;  /* 0x000000120b06d224 */ /* 0x004fe200078e02ff */
[----:B------:R-:W-:-:S02]  /*0630*/  @P3 LOP3.LUT R90, R90, 0x10, RZ, 0xfc, !PT ;  /* 0x000000105a5a3812 */ /* 0x000fc400078efcff */
[----:B------:R-:W-:Y:S01]  /*0640*/  IADD3 R78, R84, 0x40, RZ ;  /* 0x00000040544e7810 */ /* 0x000fe20007ffe0ff */
[----:B0-----:R-:W-:Y:S01]  /*0650*/  @!P1 IMAD R0, R7, R16, RZ ;  /* 0x0000001007009224 */ /* 0x001fe200078e02ff */
[-C--:B------:R-:W-:Y:S01]  /*0660*/  @!P1 MOV R2, R28.reuse ;  /* 0x0000001c00029202 */ /* 0x080fe20000000f00 */
[----:B------:R-:W0:Y:S01]  /*0670*/  @!P4 LDC.64 R12, c[0x0][0x270] ;  /* 0x00009c00ff0ccb82 */ /* 0x000e220000000a00 */
[----:B------:R-:W-:Y:S01]  /*0680*/  @!P5 IMAD R11, R9, R19, R6 ;  /* 0x00000013090bd224 */ /* 0x000fe200078e0206 */
[----:B------:R-:W-:Y:S01]  /*0690*/  @!P5 MOV R6, R28 ;  /* 0x0000001c0006d202 */ /* 0x000fe20000000f00 */
[C---:B------:R-:W-:Y:S01]  /*06a0*/  @!P1 IMAD R7, R5.reuse, R17, R0 ;  /* 0x0000001105079224 */ /* 0x040fe200078e0200 */
[----:B------:R-:W-:Y:S01]  /*06b0*/  LOP3.LUT R90, R90, 0xffffffdf, RZ, 0xc0, !PT ;  /* 0xffffffdf5a5a7812 */ /* 0x000fe200078ec0ff */
[----:B------:R-:W-:Y:S01]  /*06c0*/  @!P1 IMAD.WIDE.U32 R4, R5, R16, R2 ;  /* 0x0000001005049225 */ /* 0x000fe200078e0002 */
[----:B------:R-:W-:Y:S02]  /*06d0*/  SHF.R.S32.HI R81, RZ, 0x1f, R78 ;  /* 0x0000001fff517819 */ /* 0x000fe4000001144e */
[----:B------:R-:W2:Y:S01]  /*06e0*/  @!P3 LDC.64 R16, c[0x0][0x270] ;  /* 0x00009c00ff10bb82 */ /* 0x000ea20000000a00 */
[----:B------:R-:W-:-:S02]  /*06f0*/  IADD3 R76, R84, 0x50, RZ ;  /* 0x00000050544c7810 */ /* 0x000fc40007ffe0ff */
[----:B------:R-:W-:Y:S02]  /*0700*/  @!P1 IADD3 R0, R5, R7, RZ ;  /* 0x0000000705009210 */ /* 0x000fe40007ffe0ff */
[C---:B-1----:R-:W-:Y:S02]  /*0710*/  @!P1 LEA R42, P0, R4.reuse, R42, 0x2 ;  /* 0x0000002a042a9211 */ /* 0x042fe400078010ff */
[----:B------:R-:W-:Y:S01]  /*0720*/  @!P5 MOV R7, R3 ;  /* 0x000000030007d202 */ /* 0x000fe20000000f00 */
[----:B------:R-:W1:Y:S01]  /*0730*/  @!P4 LDC.64 R50, c[0x0][0x220] ;  /* 0x00008800ff32cb82 */ /* 0x000e620000000a00 */
[----:B------:R-:W-:Y:S01]  /*0740*/  @!P1 LEA.HI.X R43, R4, R43, R0, 0x2, P0 ;  /* 0x0000002b042b9211 */ /* 0x000fe200000f1400 */
[----:B---3--:R-:W-:Y:S01]  /*0750*/  @!P2 IMAD R0, R85, R14, RZ ;  /* 0x0000000e5500a224 */ /* 0x008fe200078e02ff */
[----:B------:R-:W-:Y:S01]  /*0760*/  @!P2 MOV R4, R28 ;  /* 0x0000001c0004a202 */ /* 0x000fe20000000f00 */
[----:B------:R-:W-:Y:S01]  /*0770*/  @!P5 IMAD.WIDE.U32 R6, R9, R18, R6 ;  /* 0x000000120906d225 */ /* 0x000fe200078e0006 */
[----:B------:R-:W-:-:S02]  /*0780*/  @!P2 MOV R5, R3 ;  /* 0x000000030005a202 */ /* 0x000fc40000000f00 */
[----:B------:R-:W-:Y:S01]  /*0790*/  SHF.R.S32.HI R79, RZ, 0x1f, R76 ;  /* 0x0000001fff4f7819 */ /* 0x000fe2000001144c */
[----:B------:R-:W3:Y:S01]  /*07a0*/  @!P3 LDC.64 R24, c[0x0][0x220] ;  /* 0x00008800ff18bb82 */ /* 0x000ee20000000a00 */
[C---:B------:R-:W-:Y:S01]  /*07b0*/  @!P2 IMAD R9, R84.reuse, R15, R0 ;  /* 0x0000000f5409a224 */ /* 0x040fe200078e0200 */
[----:B------:R-:W-:Y:S01]  /*07c0*/  @!P5 IADD3 R0, R7, R11, RZ ;  /* 0x0000000b0700d210 */ /* 0x000fe20007ffe0ff */
[----:B------:R-:W-:Y:S01]  /*07d0*/  @!P2 IMAD.WIDE.U32 R4, R84, R14, R4 ;  /* 0x0000000e5404a225 */ /* 0x000fe200078e0004 */
[----:B----4-:R-:W-:Y:S02]  /*07e0*/  @!P5 LEA R44, P0, R6, R44, 0x2 ;  /* 0x0000002c062cd211 */ /* 0x010fe400078010ff */
[----:B------:R-:W-:Y:S01]  /*07f0*/  IADD3 R74, R84, 0x60, RZ ;  /* 0x00000060544a7810 */ /* 0x000fe20007ffe0ff */
[----:B0-----:R-:W-:Y:S01]  /*0800*/  @!P4 IMAD R7, R89, R12, RZ ;  /* 0x0000000c5907c224 */ /* 0x001fe200078e02ff */
[----:B------:R-:W-:Y:S01]  /*0810*/  @!P5 LEA.HI.X R45, R6, R45, R0, 0x2, P0 ;  /* 0x0000002d062dd211 */ /* 0x000fe200000f1400 */
[----:B--2---:R-:W-:Y:S01]  /*0820*/  @!P3 IMAD R8, R91, R16, RZ ;  /* 0x000000105b08b224 */ /* 0x004fe200078e02ff */
[----:B------:R-:W-:Y:S01]  /*0830*/  @!P2 IADD3 R0, R5, R9, RZ ;  /* 0x000000090500a210 */ /* 0x000fe20007ffe0ff */
[----:B------:R-:W-:Y:S01]  /*0840*/  @!P4 IMAD R11, R86, R13, R7 ;  /* 0x0000000d560bc224 */ /* 0x000fe200078e0207 */
[----:B-----5:R-:W-:Y:S01]  /*0850*/  @!P2 LEA R26, P0, R4, R26, 0x2 ;  /* 0x0000001a041aa211 */ /* 0x020fe200078010ff */
[----:B------:R-:W-:Y:S01]  /*0860*/  @!P3 IMAD R9, R87, R17, R8 ;  /* 0x000000115709b224 */ /* 0x000fe200078e0208 */
[----:B------:R-:W-:-:S02]  /*0870*/  @!P4 MOV R6, R28 ;  /* 0x0000001c0006c202 */ /* 0x000fc40000000f00 */
[----:B------:R-:W-:Y:S02]  /*0880*/  @!P4 MOV R7, R3 ;  /* 0x000000030007c202 */ /* 0x000fe40000000f00 */
[----:B------:R-:W-:Y:S02]  /*0890*/  @!P2 LEA.HI.X R27, R4, R27, R0, 0x2, P0 ;  /* 0x0000001b041ba211 */ /* 0x000fe400000f1400 */
[----:B------:R-:W-:Y:S01]  /*08a0*/  @!P3 MOV R4, R28 ;  /* 0x0000001c0004b202 */ /* 0x000fe20000000f00 */
[----:B------:R-:W-:Y:S01]  /*08b0*/  @!P4 IMAD.WIDE.U32 R6, R86, R12, R6 ;  /* 0x0000000c5606c225 */ /* 0x000fe200078e0006 */
[----:B------:R-:W-:Y:S02]  /*08c0*/  @!P3 MOV R5, R3 ;  /* 0x000000030005b202 */ /* 0x000fe40000000f00 */
[----:B------:R-:W-:Y:S02]  /*08d0*/  SHF.R.S32.HI R77, RZ, 0x1f, R74 ;  /* 0x0000001fff4d7819 */ /* 0x000fe4000001144a */
[----:B------:R-:W-:Y:S01]  /*08e0*/  @!P4 IADD3 R0, R7, R11, RZ ;  /* 0x0000000b0700c210 */ /* 0x000fe20007ffe0ff */
[----:B------:R-:W-:Y:S01]  /*08f0*/  @!P3 IMAD.WIDE.U32 R4, R87, R16, R4 ;  /* 0x000000105704b225 */ /* 0x000fe200078e0004 */
[----:B-1----:R-:W-:-:S02]  /*0900*/  @!P4 LEA R50, P0, R6, R50, 0x2 ;  /* 0x000000320632c211 */ /* 0x002fc400078010ff */
[----:B------:R-:W-:Y:S02]  /*0910*/  IADD3 R72, R84, 0x70, RZ ;  /* 0x0000007054487810 */ /* 0x000fe40007ffe0ff */
[----:B------:R-:W-:Y:S02]  /*0920*/  @!P4 LEA.HI.X R51, R6, R51, R0, 0x2, P0 ;  /* 0x000000330633c211 */ /* 0x000fe400000f1400 */
[----:B------:R-:W-:Y:S02]  /*0930*/  @!P3 IADD3 R0, R5, R9, RZ ;  /* 0x000000090500b210 */ /* 0x000fe40007ffe0ff */
[C---:B---3--:R-:W-:Y:S02]  /*0940*/  @!P3 LEA R24, P0, R4.reuse, R24, 0x2 ;  /* 0x000000180418b211 */ /* 0x048fe400078010ff */
[----:B------:R-:W-:Y:S02]  /*0950*/  SHF.R.S32.HI R75, RZ, 0x1f, R72 ;  /* 0x0000001fff4b7819 */ /* 0x000fe40000011448 */
[----:B------:R-:W-:-:S02]  /*0960*/  @!P3 LEA.HI.X R25, R4, R25, R0, 0x2, P0 ;  /* 0x000000190419b211 */ /* 0x000fc400000f1400 */
[----:B------:R-:W-:Y:S02]  /*0970*/  ISETP.GE.U32.AND P0, PT, R88, UR12, PT ;  /* 0x0000000c58007c0c */ /* 0x000fe4000bf06070 */
[----:B------:R-:W-:Y:S02]  /*0980*/  IADD3 R70, R84, 0x80, RZ ;  /* 0x0000008054467810 */ /* 0x000fe40007ffe0ff */
[----:B------:R-:W-:Y:S02]  /*0990*/  ISETP.GE.OR.EX P1, PT, R93, UR13, P6, P0 ;  /* 0x0000000d5d007c0c */ /* 0x000fe4000b726700 */
[----:B------:R-:W-:Y:S02]  /*09a0*/  SHF.R.S32.HI R73, RZ, 0x1f, R70 ;  /* 0x0000001fff497819 */ /* 0x000fe40000011446 */
[----:B------:R-:W-:Y:S02]  /*09b0*/  ISETP.GE.U32.AND P4, PT, R70, UR12, PT ;  /* 0x0000000c46007c0c */ /* 0x000fe4000bf86070 */
[----:B------:R-:W-:-:S02]  /*09c0*/  IADD3 R68, R84, 0x90, RZ ;  /* 0x0000009054447810 */ /* 0x000fc40007ffe0ff */
[----:B------:R-:W-:Y:S02]  /*09d0*/  ISETP.GE.OR.EX P4, PT, R73, UR13, P6, P4 ;  /* 0x0000000d49007c0c */ /* 0x000fe4000b786740 */
[----:B------:R-:W-:Y:S02]  /*09e0*/  SHF.R.S32.HI R71, RZ, 0x1f, R68 ;  /* 0x0000001fff477819 */ /* 0x000fe40000011444 */
[----:B------:R-:W-:Y:S01]  /*09f0*/  ISETP.GE.U32.AND P3, PT, R68, UR12, PT ;  /* 0x0000000c44007c0c */ /* 0x000fe2000bf66070 */
[----:B------:R-:W0:Y:S01]  /*0a00*/  @!P1 LDC.64 R6, c[0x0][0x270] ;  /* 0x00009c00ff069b82 */ /* 0x000e220000000a00 */
[----:B------:R-:W-:Y:S02]  /*0a10*/  @!P1 MOV R4, R28 ;  /* 0x0000001c00049202 */ /* 0x000fe40000000f00 */
[----:B------:R-:W-:Y:S02]  /*0a20*/  @!P1 MOV R5, R3 ;  /* 0x0000000300059202 */ /* 0x000fe40000000f00 */
[----:B------:R-:W-:-:S02]  /*0a30*/  @P1 LOP3.LUT R90, R90, 0x20, RZ, 0xfc, !PT ;  /* 0x000000205a5a1812 */ /* 0x000fc400078efcff */
[----:B------:R-:W-:Y:S01]  /*0a40*/  ISETP.GE.OR.EX P3, PT, R71, UR13, P6, P3 ;  /* 0x0000000d47007c0c */ /* 0x000fe2000b766730 */
[----:B------:R-:W1:Y:S01]  /*0a50*/  @!P1 LDC.64 R22, c[0x0][0x220] ;  /* 0x00008800ff169b82 */ /* 0x000e620000000a00 */
[----:B------:R-:W-:Y:S02]  /*0a60*/  LOP3.LUT R90, R90, 0xffffffbf, RZ, 0xc0, !PT ;  /* 0xffffffbf5a5a7812 */ /* 0x000fe400078ec0ff */
[C---:B------:R-:W-:Y:S02]  /*0a70*/  IADD3 R66, R84.reuse, 0xa0, RZ ;  /* 0x000000a054427810 */ /* 0x040fe40007ffe0ff */
[----:B------:R-:W-:Y:S02]  /*0a80*/  IADD3 R64, R84, 0xb0, RZ ;  /* 0x000000b054407810 */ /* 0x000fe40007ffe0ff */
[----:B------:R-:W-:Y:S01]  /*0a90*/  SHF.R.S32.HI R69, RZ, 0x1f, R66 ;  /* 0x0000001fff457819 */ /* 0x000fe20000011442 */
[----:B------:R-:W2:Y:S01]  /*0aa0*/  @!P4 LDC.64 R12, c[0x0][0x220] ;  /* 0x00008800ff0ccb82 */ /* 0x000ea20000000a00 */
[----:B------:R-:W-:-:S02]  /*0ab0*/  ISETP.GE.U32.AND P2, PT, R66, UR12, PT ;  /* 0x0000000c42007c0c */ /* 0x000fc4000bf46070 */
[----:B------:R-:W-:Y:S02]  /*0ac0*/  SHF.R.S32.HI R67, RZ, 0x1f, R64 ;  /* 0x0000001fff437819 */ /* 0x000fe40000011440 */
[----:B------:R-:W-:Y:S02]  /*0ad0*/  ISETP.GE.OR.EX P2, PT, R69, UR13, P6, P2 ;  /* 0x0000000d45007c0c */ /* 0x000fe4000b746720 */
[----:B------:R-:W-:Y:S01]  /*0ae0*/  IADD3 R39, R84, 0xf0, RZ ;  /* 0x000000f054277810 */ /* 0x000fe20007ffe0ff */
[-C--:B0-----:R-:W-:Y:S01]  /*0af0*/  @!P1 IMAD R0, R93, R6.reuse, RZ ;  /* 0x000000065d009224 */ /* 0x081fe200078e02ff */
[----:B------:R-:W0:Y:S01]  /*0b00*/  @!P3 LDC.64 R8, c[0x0][0x220] ;  /* 0x00008800ff08bb82 */ /* 0x000e220000000a00 */
[C---:B------:R-:W-:Y:S01]  /*0b10*/  @!P1 IMAD.WIDE.U32 R4, R88.reuse, R6, R4 ;  /* 0x0000000658049225 */ /* 0x040fe200078e0004 */
[----:B------:R-:W-:Y:S02]  /*0b20*/  SHF.R.S32.HI R37, RZ, 0x1f, R39 ;  /* 0x0000001fff257819 */ /* 0x000fe40000011427 */
[----:B------:R-:W-:Y:S01]  /*0b30*/  P2R R52, PR, RZ, 0x10 ;  /* 0x00000010ff347803 */ /* 0x000fe20000000000 */
[----:B------:R-:W-:Y:S01]  /*0b40*/  @!P1 IMAD R7, R88, R7, R0 ;  /* 0x0000000758079224 */ /* 0x000fe200078e0200 */
[----:B------:R-:W-:-:S02]  /*0b50*/  P2R R38, PR, RZ, 0x20 ;  /* 0x00000020ff267803 */ /* 0x000fc40000000000 */
[----:B-1----:R-:W-:Y:S01]  /*0b60*/  @!P1 LEA R22, P0, R4, R22, 0x2 ;  /* 0x0000001604169211 */ /* 0x002fe200078010ff */
[----:B------:R-:W1:Y:S01]  /*0b70*/  @!P2 LDC.64 R10, c[0x0][0x220] ;  /* 0x00008800ff0aab82 */ /* 0x000e620000000a00 */
[----:B------:R-:W-:-:S04]  /*0b80*/  @!P1 IADD3 R0, R5, R7, RZ ;  /* 0x0000000705009210 */ /* 0x000fc80007ffe0ff */
[----:B------:R-:W-:Y:S02]  /*0b90*/  @!P1 LEA.HI.X R23, R4, R23, R0, 0x2, P0 ;  /* 0x0000001704179211 */ /* 0x000fe400000f1400 */
[----:B------:R-:W-:-:S04]  /*0ba0*/  ISETP.GE.U32.AND P0, PT, R78, UR12, PT ;  /* 0x0000000c4e007c0c */ /* 0x000fc8000bf06070 */
[----:B------:R-:W-:-:S13]  /*0bb0*/  ISETP.GE.OR.EX P1, PT, R81, UR13, P6, P0 ;  /* 0x0000000d51007c0c */ /* 0x000fda000b726700 */
[----:B------:R-:W3:Y:S01]  /*0bc0*/  @!P1 LDC.64 R6, c[0x0][0x270] ;  /* 0x00009c00ff069b82 */ /* 0x000ee20000000a00 */
[----:B------:R-:W-:Y:S02]  /*0bd0*/  @!P1 MOV R4, R28 ;  /* 0x0000001c00049202 */ /* 0x000fe40000000f00 */
[----:B------:R-:W-:Y:S02]  /*0be0*/  @!P1 MOV R5, R3 ;  /* 0x0000000300059202 */ /* 0x000fe40000000f00 */
[----:B------:R-:W-:-:S03]  /*0bf0*/  @P1 LOP3.LUT R90, R90, 0x40, RZ, 0xfc, !PT ;  /* 0x000000405a5a1812 */ /* 0x000fc600078efcff */
[----:B------:R-:W4:Y:S01]  /*0c00*/  @!P1 LDC.64 R20, c[0x0][0x220] ;  /* 0x00008800ff149b82 */ /* 0x000f220000000a00 */
[----:B------:R-:W-:Y:S01]  /*0c10*/  LOP3.LUT R90, R90, 0xffffff7f, RZ, 0xc0, !PT ;  /* 0xffffff7f5a5a7812 */ /* 0x000fe200078ec0ff */
[-C--:B---3--:R-:W-:Y:S02]  /*0c20*/  @!P1 IMAD R0, R81, R6.reuse, RZ ;  /* 0x0000000651009224 */ /* 0x088fe400078e02ff */
[----:B------:R-:W-:-:S04]  /*0c30*/  @!P1 IMAD.WIDE.U32 R4, R78, R6, R4 ;  /* 0x000000064e049225 */ /* 0x000fc800078e0004 */
[----:B------:R-:W-:Y:S01]  /*0c40*/  @!P1 IMAD R7, R78, R7, R0 ;  /* 0x000000074e079224 */ /* 0x000fe200078e0200 */
[----:B----4-:R-:W-:-:S04]  /*0c50*/  @!P1 LEA R20, P0, R4, R20, 0x2 ;  /* 0x0000001404149211 */ /* 0x010fc800078010ff */
        /* <DEDUP_REMOVED lines=37> */
[----:B------:R-:W-:-:S04]  /*0eb0*/  LOP3.LUT P5, RZ, R90, 0x1, RZ, 0xc0, !PT ;  /* 0x000000015aff7812 */ /* 0x000fc800078ac0ff */
[----:B------:R-:W-:Y:S01]  /*0ec0*/  P2R R40, PR, RZ, 0x20 ;  /* 0x00000020ff287803 */ /* 0x000fe20000000000 */
[-C--:B---3--:R-:W-:Y:S02]  /*0ed0*/  @!P1 IMAD R0, R75, R6.reuse, RZ ;  /* 0x000000064b009224 */ /* 0x088fe400078e02ff */
[----:B------:R-:W-:-:S04]  /*0ee0*/  @!P1 IMAD.WIDE.U32 R4, R72, R6, R4 ;  /* 0x0000000648049225 */ /* 0x000fc800078e0004 */
[----:B------:R-:W-:Y:S01]  /*0ef0*/  @!P1 IMAD R7, R72, R7, R0 ;  /* 0x0000000748079224 */ /* 0x000fe200078e0200 */
[----:B----4-:R-:W-:-:S04]  /*0f00*/  @!P1 LEA R14, P0, R4, R14, 0x2 ;  /* 0x0000000e040e9211 */ /* 0x010fc800078010ff */
[----:B------:R-:W-:Y:S02]  /*0f10*/  @!P1 IADD3 R0, R5, R7, RZ ;  /* 0x0000000705009210 */ /* 0x000fe40007ffe0ff */
[----:B------:R-:W3:Y:S01]  /*0f20*/  @!P4 LDC.64 R6, c[0x0][0x270] ;  /* 0x00009c00ff06cb82 */ /* 0x000ee20000000a00 */
[----:B------:R-:W-:Y:S02]  /*0f30*/  @!P4 MOV R5, R3 ;  /* 0x000000030005c202 */ /* 0x000fe40000000f00 */
[----:B------:R-:W-:Y:S02]  /*0f40*/  @!P1 LEA.HI.X R15, R4, R15, R0, 0x2, P0 ;  /* 0x0000000f040f9211 */ /* 0x000fe400000f1400 */
[----:B------:R-:W-:Y:S02]  /*0f50*/  @!P4 MOV R4, R28 ;  /* 0x0000001c0004c202 */ /* 0x000fe40000000f00 */
[----:B------:R-:W-:-:S04]  /*0f60*/  ISETP.GE.U32.AND P1, PT, R64, UR12, PT ;  /* 0x0000000c40007c0c */ /* 0x000fc8000bf26070 */
[----:B------:R-:W-:Y:S01]  /*0f70*/  ISETP.GE.OR.EX P1, PT, R67, UR13, P6, P1 ;  /* 0x0000000d43007c0c */ /* 0x000fe2000b726710 */
[----:B---3--:R-:W-:-:S12]  /*0f80*/  @!P4 IMAD R0, R73, R6, RZ ;  /* 0x000000064900c224 */ /* 0x008fd800078e02ff */
[----:B------:R-:W3:Y:S01]  /*0f90*/  @!P1 LDC.64 R32, c[0x0][0x270] ;  /* 0x00009c00ff209b82 */ /* 0x000ee20000000a00 */
[----:B------:R-:W-:-:S04]  /*0fa0*/  @!P4 IMAD.WIDE.U32 R4, R70, R6, R4 ;  /* 0x000000064604c225 */ /* 0x000fc800078e0004 */
[----:B------:R-:W-:Y:S01]  /*0fb0*/  @!P4 IMAD R7, R70, R7, R0 ;  /* 0x000000074607c224 */ /* 0x000fe200078e0200 */
[----:B--2---:R-:W-:-:S04]  /*0fc0*/  @!P4 LEA R12, P0, R4, R12, 0x2 ;  /* 0x0000000c040cc211 */ /* 0x004fc800078010ff */
[----:B------:R-:W-:Y:S02]  /*0fd0*/  @!P4 IADD3 R0, R5, R7, RZ ;  /* 0x000000070500c210 */ /* 0x000fe40007ffe0ff */
[----:B------:R-:W2:Y:S01]  /*0fe0*/  @!P3 LDC.64 R6, c[0x0][0x270] ;  /* 0x00009c00ff06bb82 */ /* 0x000ea20000000a00 */
[----:B------:R-:W-:Y:S02]  /*0ff0*/  @!P3 MOV R5, R3 ;  /* 0x000000030005b202 */ /* 0x000fe40000000f00 */
[----:B------:R-:W-:Y:S02]  /*1000*/  @!P4 LEA.HI.X R13, R4, R13, R0, 0x2, P0 ;  /* 0x0000000d040dc211 */ /* 0x000fe400000f1400 */
[----:B------:R-:W-:Y:S02]  /*1010*/  @!P3 MOV R4, R28 ;  /* 0x0000001c0004b202 */ /* 0x000fe40000000f00 */
[----:B------:R-:W-:-:S04]  /*1020*/  LOP3.LUT P4, RZ, R90, 0x80, RZ, 0xc0, !PT ;  /* 0x000000805aff7812 */ /* 0x000fc8000788c0ff */
[----:B------:R-:W-:Y:S02]  /*1030*/  P2R R48, PR, RZ, 0x10 ;  /* 0x00000010ff307803 */ /* 0x000fe40000000000 */
[----:B------:R-:W-:-:S04]  /*1040*/  LOP3.LUT P4, RZ, R90, 0x40, RZ, 0xc0, !PT ;  /* 0x000000405aff7812 */ /* 0x000fc8000788c0ff */
[----:B------:R-:W-:Y:S02]  /*1050*/  P2R R49, PR, RZ, 0x10 ;  /* 0x00000010ff317803 */ /* 0x000fe40000000000 */
[----:B------:R-:W-:-:S04]  /*1060*/  LOP3.LUT P4, RZ, R90, 0x20, RZ, 0xc0, !PT ;  /* 0x000000205aff7812 */ /* 0x000fc8000788c0ff */
[----:B------:R-:W-:Y:S01]  /*1070*/  P2R R53, PR, RZ, 0x10 ;  /* 0x00000010ff357803 */ /* 0x000fe20000000000 */
[-C--:B--2---:R-:W-:Y:S01]  /*1080*/  @!P3 IMAD R0, R71, R6.reuse, RZ ;  /* 0x000000064700b224 */ /* 0x084fe200078e02ff */
[----:B------:R-:W-:Y:S01]  /*1090*/  LOP3.LUT P4, RZ, R90, 0x10, RZ, 0xc0, !PT ;  /* 0x000000105aff7812 */ /* 0x000fe2000788c0ff */
[----:B------:R-:W-:-:S03]  /*10a0*/  @!P3 IMAD.WIDE.U32 R4, R68, R6, R4 ;  /* 0x000000064404b225 */ /* 0x000fc600078e0004 */
[----:B------:R-:W-:Y:S01]  /*10b0*/  P2R R54, PR, RZ, 0x10 ;  /* 0x00000010ff367803 */ /* 0x000fe20000000000 */
[----:B------:R-:W-:Y:S01]  /*10c0*/  @!P3 IMAD R7, R68, R7, R0 ;  /* 0x000000074407b224 */ /* 0x000fe200078e0200 */
[----:B0-----:R-:W-:Y:S02]  /*10d0*/  @!P3 LEA R8, P0, R4, R8, 0x2 ;  /* 0x000000080408b211 */ /* 0x001fe400078010ff */
[----:B------:R-:W-:Y:S02]  /*10e0*/  LOP3.LUT P4, RZ, R90, 0x8, RZ, 0xc0, !PT ;  /* 0x000000085aff7812 */ /* 0x000fe4000788c0ff */
[----:B------:R-:W-:Y:S02]  /*10f0*/  @!P3 IADD3 R0, R5, R7, RZ ;  /* 0x000000070500b210 */ /* 0x000fe40007ffe0ff */
[----:B------:R-:W0:Y:S01]  /*1100*/  @!P2 LDC.64 R6, c[0x0][0x270] ;  /* 0x00009c00ff06ab82 */ /* 0x000e220000000a00 */
[----:B------:R-:W-:Y:S02]  /*1110*/  @!P2 MOV R5, R3 ;  /* 0x000000030005a202 */ /* 0x000fe40000000f00 */
[----:B------:R-:W-:-:S02]  /*1120*/  @!P3 LEA.HI.X R9, R4, R9, R0, 0x2, P0 ;  /* 0x000000090409b211 */ /* 0x000fc400000f1400 */
[----:B------:R-:W-:Y:S02]  /*1130*/  @!P2 MOV R4, R28 ;  /* 0x0000001c0004a202 */ /* 0x000fe40000000f00 */
[----:B------:R-:W-:Y:S02]  /*1140*/  P2R R55, PR, RZ, 0x10 ;  /* 0x00000010ff377803 */ /* 0x000fe40000000000 */
[----:B------:R-:W-:Y:S01]  /*1150*/  LOP3.LUT P4, RZ, R90, 0x4, RZ, 0xc0, !PT ;  /* 0x000000045aff7812 */ /* 0x000fe2000788c0ff */
[-C--:B0-----:R-:W-:Y:S02]  /*1160*/  @!P2 IMAD R0, R69, R6.reuse, RZ ;  /* 0x000000064500a224 */ /* 0x081fe400078e02ff */
[----:B------:R-:W-:-:S04]  /*1170*/  @!P2 IMAD.WIDE.U32 R4, R66, R6, R4 ;  /* 0x000000064204a225 */ /* 0x000fc800078e0004 */
[----:B------:R-:W-:Y:S01]  /*1180*/  @!P2 IMAD R7, R66, R7, R0 ;  /* 0x000000074207a224 */ /* 0x000fe200078e0200 */
[----:B-1----:R-:W-:-:S04]  /*1190*/  @!P2 LEA R10, P0, R4, R10, 0x2 ;  /* 0x0000000a040aa211 */ /* 0x002fc800078010ff */
[----:B------:R-:W-:Y:S02]  /*11a0*/  @!P2 IADD3 R0, R5, R7, RZ ;  /* 0x000000070500a210 */ /* 0x000fe40007ffe0ff */
[----:B------:R-:W0:Y:S01]  /*11b0*/  @!P1 LDC.64 R6, c[0x0][0x220] ;  /* 0x00008800ff069b82 */ /* 0x000e220000000a00 */
[----:B------:R-:W-:Y:S02]  /*11c0*/  @!P1 MOV R5, R3 ;  /* 0x0000000300059202 */ /* 0x000fe40000000f00 */
[----:B------:R-:W-:Y:S01]  /*11d0*/  @!P2 LEA.HI.X R11, R4, R11, R0, 0x2, P0 ;  /* 0x0000000b040ba211 */ /* 0x000fe200000f1400 */
[----:B---3--:R-:W-:Y:S01]  /*11e0*/  @!P1 IMAD R4, R67, R32, RZ ;  /* 0x0000002043049224 */ /* 0x008fe200078e02ff */
[----:B------:R-:W-:-:S03]  /*11f0*/  IADD3 R0, R84, 0xc0, RZ ;  /* 0x000000c054007810 */ /* 0x000fc60007ffe0ff */
[----:B------:R-:W-:Y:S01]  /*1200*/  @!P1 IMAD R33, R64, R33, R4 ;  /* 0x0000002140219224 */ /* 0x000fe200078e0204 */
[----:B------:R-:W-:Y:S02]  /*1210*/  SHF.R.S32.HI R65, RZ, 0x1f, R0 ;  /* 0x0000001fff417819 */ /* 0x000fe40000011400 */
[----:B------:R-:W-:Y:S02]  /*1220*/  ISETP.GE.U32.AND P0, PT, R0, UR12, PT ;  /* 0x0000000c00007c0c */ /* 0x000fe4000bf06070 */
[----:B------:R-:W-:Y:S02]  /*1230*/  @!P1 MOV R4, R28 ;  /* 0x0000001c00049202 */ /* 0x000fe40000000f00 */
[----:B------:R-:W-:-:S03]  /*1240*/  ISETP.GE.OR.EX P0, PT, R65, UR13, P6, P0 ;  /* 0x0000000d41007c0c */ /* 0x000fc6000b706700 */
[----:B------:R-:W-:-:S05]  /*1250*/  @!P1 IMAD.WIDE.U32 R4, R64, R32, R4 ;  /* 0x0000002040049225 */ /* 0x000fca00078e0004 */
[----:B------:R-:W-:Y:S02]  /*1260*/  @!P1 IADD3 R5, R5, R33, RZ ;  /* 0x0000002105059210 */ /* 0x000fe40007ffe0ff */
[----:B0-----:R-:W-:-:S03]  /*1270*/  @!P1 LEA R6, P6, R4, R6, 0x2 ;  /* 0x0000000604069211 */ /* 0x001fc600078c10ff */
[----:B------:R-:W0:Y:S01]  /*1280*/  @!P0 LDC.64 R34, c[0x0][0x270] ;  /* 0x00009c00ff228b82 */ /* 0x000e220000000a00 */
[----:B------:R-:W-:Y:S02]  /*1290*/  @!P1 LEA.HI.X R7, R4, R7, R5, 0x2, P6 ;  /* 0x0000000704079211 */ /* 0x000fe400030f1405 */
[----:B------:R-:W-:-:S05]  /*12a0*/  @!P0 MOV R33, R3 ;  /* 0x0000000300218202 */ /* 0x000fca0000000f00 */
[----:B------:R-:W1:Y:S01]  /*12b0*/  @!P0 LDC.64 R4, c[0x0][0x220] ;  /* 0x00008800ff048b82 */ /* 0x000e620000000a00 */
[----:B0-----:R-:W-:-:S04]  /*12c0*/  @!P0 IMAD R32, R65, R34, RZ ;  /* 0x0000002241208224 */ /* 0x001fc800078e02ff */
[----:B------:R-:W-:Y:S01]  /*12d0*/  @!P0 IMAD R35, R0, R35, R32 ;  /* 0x0000002300238224 */ /* 0x000fe200078e0220 */
[----:B------:R-:W-:-:S05]  /*12e0*/  @!P0 MOV R32, R28 ;  /* 0x0000001c00208202 */ /* 0x000fca0000000f00 */
[----:B------:R-:W-:-:S05]  /*12f0*/  @!P0 IMAD.WIDE.U32 R32, R0, R34, R32 ;  /* 0x0000002200208225 */ /* 0x000fca00078e0020 */
[----:B------:R-:W-:Y:S02]  /*1300*/  @!P0 IADD3 R33, R33, R35, RZ ;  /* 0x0000002321218210 */ /* 0x000fe40007ffe0ff */
[----:B-1----:R-:W-:-:S04]  /*1310*/  @!P0 LEA R4, P6, R32, R4, 0x2 ;  /* 0x0000000420048211 */ /* 0x002fc800078c10ff */
[----:B------:R-:W-:Y:S02]  /*1320*/  @!P0 LEA.HI.X R5, R32, R5, R33, 0x2, P6 ;  /* 0x0000000520058211 */ /* 0x000fe400030f1421 */
[----:B------:R-:W-:-:S04]  /*1330*/  ISETP.GE.U32.AND P6, PT, R39, UR12, PT ;  /* 0x0000000c27007c0c */ /* 0x000fc8000bfc6070 */
[----:B------:R-:W-:-:S04]  /*1340*/  ISETP.GE.AND.EX P6, PT, R37, UR13, PT, P6 ;  /* 0x0000000d25007c0c */ /* 0x000fc8000bfc6360 */
[----:B------:R-:W-:-:S13]  /*1350*/  ISETP.GT.U32.OR P6, PT, R80, 0x1ff, P6 ;  /* 0x000001ff5000780c */ /* 0x000fda00037c4470 */
        /* <DEDUP_REMOVED lines=8> */
[----:B-1----:R-:W-:-:S04]  /*13e0*/  @!P6 LEA R46, P5, R36, R32, 0x2 ;  /* 0x00000020242ee211 */ /* 0x002fc800078a10ff */
[----:B------:R-:W-:Y:S02]  /*13f0*/  @!P6 LEA.HI.X R47, R36, R33, R34, 0x2, P5 ;  /* 0x00000021242fe211 */ /* 0x000fe400028f1422 */
[----:B------:R-:W-:Y:S02]  /*1400*/  CS2R R32, SRZ ;  /* 0x0000000000207805 */ /* 0x000fe4000001ff00 */
[----:B------:R-:W-:-:S13]  /*1410*/  ISETP.NE.AND P5, PT, R40, RZ, PT ;  /* 0x000000ff2800720c */ /* 0x000fda0003fa5270 */
[----:B------:R0:W2:Y:S01]  /*1420*/  @!P5 LDG.E.64 R32, desc[UR8][R42.64] ;  /* 0x000000082a20d981 */ /* 0x0000a2000c1e1b00 */
[----:B------:R-:W-:Y:S02]  /*1430*/  ISETP.NE.AND P5, PT, R38, RZ, PT ;  /* 0x000000ff2600720c */ /* 0x000fe40003fa5270 */
[----:B------:R-:W-:Y:S02]  /*1440*/  CS2R R38, SRZ ;  /* 0x0000000000267805 */ /* 0x000fe4000001ff00 */
[----:B------:R-:W-:-:S04]  /*1450*/  CS2R R34, SRZ ;  /* 0x0000000000227805 */ /* 0x000fc8000001ff00 */
[----:B------:R-:W3:Y:S01]  /*1460*/  @!P4 LDG.E.64 R38, desc[UR8][R26.64] ;  /* 0x000000081a26c981 */ /* 0x000ee2000c1e1b00 */
[----:B------:R-:W-:Y:S02]  /*1470*/  ISETP.NE.AND P4, PT, R55, RZ, PT ;  /* 0x000000ff3700720c */ /* 0x000fe40003f85270 */
[----:B------:R-:W-:Y:S02]  /*1480*/  CS2R R40, SRZ ;  /* 0x0000000000287805 */ /* 0x000fe4000001ff00 */
[----:B0-----:R-:W-:Y:S01]  /*1490*/  CS2R R42, SRZ ;  /* 0x00000000002a7805 */ /* 0x001fe2000001ff00 */
[----:B------:R0:W4:Y:S01]  /*14a0*/  @!P5 LDG.E.64 R34, desc[UR8][R44.64] ;  /* 0x000000082c22d981 */ /* 0x000122000c1e1b00 */
[----:B------:R-:W-:Y:S02]  /*14b0*/  CS2R R36, SRZ ;  /* 0x0000000000247805 */ /* 0x000fe4000001ff00 */
[----:B------:R-:W-:-:S04]  /*14c0*/  LOP3.LUT P5, RZ, R90, 0x2, RZ, 0xc0, !PT ;  /* 0x000000025aff7812 */ /* 0x000fc800078ac0ff */
[----:B------:R1:W5:Y:S01]  /*14d0*/  @!P6 LDG.E.64 R36, desc[UR8][R46.64] ;  /* 0x000000082e24e981 */ /* 0x000362000c1e1b00 */
[----:B------:R-:W-:-:S03]  /*14e0*/  LOP3.LUT P6, RZ, R90, 0x100, RZ, 0xc0, !PT ;  /* 0x000001005aff7812 */ /* 0x000fc600078cc0ff */
[----:B------:R1:W2:Y:S01]  /*14f0*/  @!P4 LDG.E.64 R40, desc[UR8][R50.64] ;  /* 0x000000083228c981 */ /* 0x0002a2000c1e1b00 */
[----:B------:R-:W-:Y:S02]  /*1500*/  ISETP.NE.AND P4, PT, R54, RZ, PT ;  /* 0x000000ff3600720c */ /* 0x000fe40003f85270 */
[----:B0-----:R-:W-:-:S11]  /*1510*/  CS2R R44, SRZ ;  /* 0x00000000002c7805 */ /* 0x001fd6000001ff00 */
[----:B------:R-:W4:Y:S01]  /*1520*/  @!P4 LDG.E.64 R42, desc[UR8][R24.64] ;  /* 0x00000008182ac981 */ /* 0x000f22000c1e1b00 */
[----:B------:R-:W-:Y:S02]  /*1530*/  ISETP.NE.AND P4, PT, R53, RZ, PT ;  /* 0x000000ff3500720c */ /* 0x000fe40003f85270 */
[----:B-1----:R-:W-:-:S11]  /*1540*/  CS2R R46, SRZ ;  /* 0x00000000002e7805 */ /* 0x002fd6000001ff00 */
[----:B------:R-:W5:Y:S01]  /*1550*/  @!P4 LDG.E.64 R44, desc[UR8][R22.64] ;  /* 0x00000008162cc981 */ /* 0x000f62000c1e1b00 */
[----:B------:R-:W-:-:S13]  /*1560*/  ISETP.NE.AND P4, PT, R49, RZ, PT ;  /* 0x000000ff3100720c */ /* 0x000fda0003f85270 */
[----:B------:R-:W5:Y:S01]  /*1570*/  @!P4 LDG.E.64 R46, desc[UR8][R20.64] ;  /* 0x00000008142ec981 */ /* 0x000f62000c1e1b00 */
[----:B------:R-:W-:Y:S02]  /*1580*/  ISETP.NE.AND P4, PT, R48, RZ, PT ;  /* 0x000000ff3000720c */ /* 0x000fe40003f85270 */
[----:B------:R-:W-:Y:S02]  /*1590*/  CS2R R48, SRZ ;  /* 0x0000000000307805 */ /* 0x000fe4000001ff00 */
[----:B------:R-:W-:Y:S02]  /*15a0*/  CS2R R50, SRZ ;  /* 0x0000000000327805 */ /* 0x000fe4000001ff00 */
[----:B------:R-:W-:-:S04]  /*15b0*/  CS2R R54, SRZ ;  /* 0x0000000000367805 */ /* 0x000fc8000001ff00 */
[----:B------:R-:W5:Y:S04]  /*15c0*/  @!P6 LDG.E.64 R50, desc[UR8][R16.64] ;  /* 0x000000081032e981 */ /* 0x000f68000c1e1b00 */
[----:B------:R-:W5:Y:S01]  /*15d0*/  @!P4 LDG.E.64 R48, desc[UR8][R18.64] ;  /* 0x000000081230c981 */ /* 0x000f62000c1e1b00 */
[----:B------:R-:W-:Y:S02]  /*15e0*/  ISETP.NE.AND P4, PT, R52, RZ, PT ;  /* 0x000000ff3400720c */ /* 0x000fe40003f85270 */
[----:B------:R-:W-:Y:S02]  /*15f0*/  CS2R R52, SRZ ;  /* 0x0000000000347805 */ /* 0x000fe4000001ff00 */
[----:B------:R-:W-:-:S04]  /*1600*/  CS2R R56, SRZ ;  /* 0x0000000000387805 */ /* 0x000fc8000001ff00 */
[----:B------:R-:W5:Y:S01]  /*1610*/  @!P5 LDG.E.64 R52, desc[UR8][R14.64] ;  /* 0x000000080e34d981 */ /* 0x000f62000c1e1b00 */
[----:B------:R-:W-:-:S03]  /*1620*/  CS2R R58, SRZ ;  /* 0x00000000003a7805 */ /* 0x000fc6000001ff00 */
[----:B------:R-:W5:Y:S04]  /*1630*/  @!P3 LDG.E.64 R56, desc[UR8][R8.64] ;  /* 0x000000080838b981 */ /* 0x000f68000c1e1b00 */
[----:B------:R3:W5:Y:S01]  /*1640*/  @!P4 LDG.E.64 R54, desc[UR8][R12.64] ;  /* 0x000000080c36c981 */ /* 0x000762000c1e1b00 */
[----:B------:R-:W-:-:S03]  /*1650*/  CS2R R60, SRZ ;  /* 0x00000000003c7805 */ /* 0x000fc6000001ff00 */
[----:B------:R-:W5:Y:S01]  /*1660*/  @!P2 LDG.E.64 R58, desc[UR8][R10.64] ;  /* 0x000000080a3aa981 */ /* 0x000f62000c1e1b00 */
[----:B------:R-:W-:-:S03]  /*1670*/  CS2R R62, SRZ ;  /* 0x00000000003e7805 */ /* 0x000fc6000001ff00 */
[----:B------:R-:W5:Y:S04]  /*1680*/  @!P1 LDG.E.64 R60, desc[UR8][R6.64] ;  /* 0x00000008063c9981 */ /* 0x000f68000c1e1b00 */
[----:B------:R4:W5:Y:S01]  /*1690*/  @!P0 LDG.E.64 R62, desc[UR8][R4.64] ;  /* 0x00000008043e8981 */ /* 0x000962000c1e1b00 */
[----:B------:R-:W-:Y:S01]  /*16a0*/  ISETP.GT.AND P5, PT, R92, 0x1e, PT ;  /* 0x0000001e5c00780c */ /* 0x000fe20003fa4270 */
[----:B---3--:R-:W-:Y:S01]  /*16b0*/  FADD.FTZ R12, R38, R39 ;  /* 0x00000027260c7221 */ /* 0x008fe20000010000 */
[----:B------:R-:W-:-:S03]  /*16c0*/  FMUL.FTZ R13, R39, R39 ;  /* 0x00000027270d7220 */ /* 0x000fc60000410000 */
[----:B------:R-:W-:Y:S01]  /*16d0*/  FADD.FTZ R12, RZ, R12 ;  /* 0x0000000cff0c7221 */ /* 0x000fe20000010000 */
[----:B------:R-:W-:-:S04]  /*16e0*/  FFMA.FTZ R13, R38, R38, R13 ;  /* 0x00000026260d7223 */ /* 0x000fc8000001000d */
[----:B------:R-:W-:Y:S01]  /*16f0*/  FADD.FTZ R13, RZ, R13 ;  /* 0x0000000dff0d7221 */ /* 0x000fe20000010000 */
[----:B--2---:R-:W-:Y:S01]  /*1700*/  FADD.FTZ R9, R40, R41 ;  /* 0x0000002928097221 */ /* 0x004fe20000010000 */
[----:B------:R-:W-:-:S03]  /*1710*/  FMUL.FTZ R15, R41, R41 ;  /* 0x00000029290f7220 */ /* 0x000fc60000410000 */
[----:B------:R-:W-:Y:S01]  /*1720*/  FADD.FTZ R9, R12, R9 ;  /* 0x000000090c097221 */ /* 0x000fe20000010000 */
[----:B------:R-:W-:Y:S01]  /*1730*/  FFMA.FTZ R8, R40, R40, R15 ;  /* 0x0000002828087223 */ /* 0x000fe2000001000f */
[C---:B----4-:R-:W-:Y:S01]  /*1740*/  FADD.FTZ R4, R42.reuse, R43 ;  /* 0x0000002b2a047221 */ /* 0x050fe20000010000 */
[----:B------:R-:W-:Y:S02]  /*1750*/  FMUL.FTZ R7, R43, R43 ;  /* 0x0000002b2b077220 */ /* 0x000fe40000410000 */
[----:B------:R-:W-:Y:S01]  /*1760*/  FADD.FTZ R8, R13, R8 ;  /* 0x000000080d087221 */ /* 0x000fe20000010000 */
[----:B------:R-:W-:Y:S01]  /*1770*/  FADD.FTZ R4, R9, R4 ;  /* 0x0000000409047221 */ /* 0x000fe20000010000 */
[----:B------:R-:W-:Y:S01]  /*1780*/  FFMA.FTZ R7, R42, R42, R7 ;  /* 0x0000002a2a077223 */ /* 0x000fe20000010007 */
[----:B-----5:R-:W-:Y:S01]  /*1790*/  FADD.FTZ R5, R44, R45 ;  /* 0x0000002d2c057221 */ /* 0x020fe20000010000 */
[----:B------:R-:W-:Y:S02]  /*17a0*/  FMUL.FTZ R11, R45, R45 ;  /* 0x0000002d2d0b7220 */ /* 0x000fe40000410000 */
[----:B------:R-:W-:Y:S01]  /*17b0*/  FADD.FTZ R7, R8, R7 ;  /* 0x0000000708077221 */ /* 0x000fe20000010000 */
[----:B------:R-:W-:Y:S01]  /*17c0*/  FADD.FTZ R4, R4, R5 ;  /* 0x0000000504047221 */ /* 0x000fe20000010000 */
[----:B------:R-:W-:-:S04]  /*17d0*/  FFMA.FTZ R6, R44, R44, R11 ;  /* 0x0000002c2c067223 */ /* 0x000fc8000001000b */
[----:B------:R-:W-:Y:S01]  /*17e0*/  FADD.FTZ R6, R7, R6 ;  /* 0x0000000607067221 */ /* 0x000fe20000010000 */
[----:B------:R-:W-:Y:S01]  /*17f0*/  FADD.FTZ R5, R46, R47 ;  /* 0x0000002f2e057221 */ /* 0x000fe20000010000 */
[----:B------:R-:W-:-:S03]  /*1800*/  FMUL.FTZ R9, R47, R47 ;  /* 0x0000002f2f097220 */ /* 0x000fc60000410000 */
[----:B------:R-:W-:Y:S01]  /*1810*/  FADD.FTZ R4, R4, R5 ;  /* 0x0000000504047221 */ /* 0x000fe20000010000 */
[----:B------:R-:W-:-:S04]  /*1820*/  FFMA.FTZ R9, R46, R46, R9 ;  /* 0x0000002e2e097223 */ /* 0x000fc80000010009 */
[----:B------:R-:W-:Y:S01]  /*1830*/  FADD.FTZ R6, R6, R9 ;  /* 0x0000000906067221 */ /* 0x000fe20000010000 */
[----:B------:R-:W-:Y:S01]  /*1840*/  FADD.FTZ R5, R48, R49 ;  /* 0x0000003130057221 */ /* 0x000fe20000010000 */
[----:B------:R-:W-:Y:S01]  /*1850*/  FMUL.FTZ R7, R49, R49 ;  /* 0x0000003131077220 */ /* 0x000fe20000410000 */
[----:B------:R-:W-:Y:S02]  /*1860*/  FMUL.FTZ R9, R51, R51 ;  /* 0x0000003333097220 */ /* 0x000fe40000410000 */
[----:B------:R-:W-:Y:S01]  /*1870*/  FADD.FTZ R4, R4, R5 ;  /* 0x0000000504047221 */ /* 0x000fe20000010000 */
[----:B------:R-:W-:Y:S01]  /*1880*/  FFMA.FTZ R7, R48, R48, R7 ;  /* 0x0000003030077223 */ /* 0x000fe20000010007 */
[C---:B------:R-:W-:Y:S01]  /*1890*/  FADD.FTZ R5, R50.reuse, R51 ;  /* 0x0000003332057221 */ /* 0x040fe20000010000 */
[----:B------:R-:W-:Y:S02]  /*18a0*/  FFMA.FTZ R9, R50, R50, R9 ;  /* 0x0000003232097223 */ /* 0x000fe40000010009 */
[----:B------:R-:W-:Y:S01]  /*18b0*/  FADD.FTZ R6, R6, R7 ;  /* 0x0000000706067221 */ /* 0x000fe20000010000 */
[----:B------:R-:W-:Y:S01]  /*18c0*/  FADD.FTZ R4, R4, R5 ;  /* 0x0000000504047221 */ /* 0x000fe20000010000 */
[----:B------:R-:W-:Y:S01]  /*18d0*/  FMUL.FTZ R7, R53, R53 ;  /* 0x0000003535077220 */ /* 0x000fe20000410000 */
[----:B------:R-:W-:Y:S01]  /*18e0*/  FADD.FTZ R5, R52, R53 ;  /* 0x0000003534057221 */ /* 0x000fe20000010000 */
[----:B------:R-:W-:-:S02]  /*18f0*/  FADD.FTZ R6, R6, R9 ;  /* 0x0000000906067221 */ /* 0x000fc40000010000 */
[----:B------:R-:W-:Y:S01]  /*1900*/  FFMA.FTZ R7, R52, R52, R7 ;  /* 0x0000003434077223 */ /* 0x000fe20000010007 */
[----:B------:R-:W-:Y:S01]  /*1910*/  FADD.FTZ R4, R4, R5 ;  /* 0x0000000504047221 */ /* 0x000fe20000010000 */
[----:B------:R-:W-:Y:S01]  /*1920*/  FMUL.FTZ R9, R55, R55 ;  /* 0x0000003737097220 */ /* 0x000fe20000410000 */
[----:B------:R-:W-:Y:S01]  /*1930*/  FADD.FTZ R5, R54, R55 ;  /* 0x0000003736057221 */ /* 0x000fe20000010000 */
[----:B------:R-:W-:Y:S01]  /*1940*/  FADD.FTZ R6, R6, R7 ;  /* 0x0000000706067221 */ /* 0x000fe20000010000 */
[----:B------:R-:W-:Y:S01]  /*1950*/  FMUL.FTZ R7, R57, R57 ;  /* 0x0000003939077220 */ /* 0x000fe20000410000 */
[----:B------:R-:W-:Y:S01]  /*1960*/  FFMA.FTZ R9, R54, R54, R9 ;  /* 0x0000003636097223 */ /* 0x000fe20000010009 */
[----:B------:R-:W-:Y:S01]  /*1970*/  FADD.FTZ R4, R4, R5 ;  /* 0x0000000504047221 */ /* 0x000fe20000010000 */
[C---:B------:R-:W-:Y:S01]  /*1980*/  FADD.FTZ R5, R56.reuse, R57 ;  /* 0x0000003938057221 */ /* 0x040fe20000010000 */
[----:B------:R-:W-:Y:S01]  /*1990*/  FFMA.FTZ R7, R56, R56, R7 ;  /* 0x0000003838077223 */ /* 0x000fe20000010007 */
[----:B------:R-:W-:Y:S01]  /*19a0*/  FADD.FTZ R6, R6, R9 ;  /* 0x0000000906067221 */ /* 0x000fe20000010000 */
[----:B------:R-:W-:Y:S01]  /*19b0*/  FMUL.FTZ R9, R59, R59 ;  /* 0x0000003b3b097220 */ /* 0x000fe20000410000 */
[----:B------:R-:W-:Y:S01]  /*19c0*/  FADD.FTZ R4, R4, R5 ;  /* 0x0000000504047221 */ /* 0x000fe20000010000 */
[----:B------:R-:W-:Y:S01]  /*19d0*/  FADD.FTZ R5, R58, R59 ;  /* 0x0000003b3a057221 */ /* 0x000fe20000010000 */
[----:B------:R-:W-:Y:S01]  /*19e0*/  FADD.FTZ R6, R6, R7 ;  /* 0x0000000706067221 */ /* 0x000fe20000010000 */
[----:B------:R-:W-:Y:S01]  /*19f0*/  FFMA.FTZ R9, R58, R58, R9 ;  /* 0x0000003a3a097223 */ /* 0x000fe20000010009 */
        /* <DEDUP_REMOVED lines=49> */
[----:B------:R-:W2:-:S12]  /*1d10*/  LDC R95, c[0x0][0xc] ;  /* 0x00000300ff5f7b82 */ /* 0x000e980000000800 */
[----:B0-----:R-:W-:Y:S01]  /*1d20*/  @!P5 FADD.FTZ R4, R4, R5 ;  /* 0x000000050404d221 */ /* 0x001fe20000010000 */
[----:B-1----:R-:W-:Y:S01]  /*1d30*/  @!P5 FADD.FTZ R6, R6, R7 ;  /* 0x000000070606d221 */ /* 0x002fe20000010000 */
[----:B------:R-:W-:-:S03]  /*1d40*/  ISETP.NE.AND P5, PT, R92, RZ, PT ;  /* 0x000000ff5c00720c */ /* 0x000fc60003fa5270 */
[----:B------:R-:W-:Y:S02]  /*1d50*/  MOV R24, R4 ;  /* 0x0000000400187202 */ /* 0x000fe40000000f00 */
[----:B------:R-:W-:-:S08]  /*1d60*/  MOV R25, R6 ;  /* 0x0000000600197202 */ /* 0x000fd00000000f00 */
[----:B------:R0:W-:Y:S01]  /*1d70*/  @!P5 STS.64 [R83+0x10], R24 ;  /* 0x000010185300d388 */ /* 0x0001e20000000a00 */
[----:B------:R-:W-:Y:S01]  /*1d80*/  BAR.SYNC.DEFER_BLOCKING 0x0 ;  /* 0x0000000000007b1d */ /* 0x000fe20000010000 */
[----:B------:R-:W-:-:S05]  /*1d90*/  ISETP.NE.AND P5, PT, R80, RZ, PT ;  /* 0x000000ff5000720c */ /* 0x000fca0003fa5270 */
[----:B------:R-:W-:Y:S08]  /*1da0*/  BSSY B0, `(.L_x_4586) ;  /* 0x000002b000007945 */ /* 0x000ff00003800000 */
[----:B0-2---:R-:W-:Y:S05]  /*1db0*/  @P5 BRA `(.L_x_4587) ;  /* 0x0000000000a45947 */ /* 0x005fea0003800000 */
[----:B------:R-:W0:Y:S01]  /*1dc0*/  S2UR UR7, SR_CgaCtaId ;  /* 0x00000000000779c3 */ /* 0x000e220000008800 */
[----:B------:R-:W-:Y:S02]  /*1dd0*/  UMOV UR6, 0x400 ;  /* 0x0000040000067882 */ /* 0x000fe40000000000 */
[----:B0-----:R-:W-:-:S09]  /*1de0*/  ULEA UR6, UR7, UR6, 0x18 ;  /* 0x0000000607067291 */ /* 0x001fd2000f8ec03f */
[----:B------:R-:W0:Y:S04]  /*1df0*/  LDS.64 R26, [UR6+0x18] ;  /* 0x00001806ff1a7984 */ /* 0x000e280008000a00 */
[----:B------:R-:W1:Y:S04]  /*1e00*/  LDS.128 R20, [UR6+0x20] ;  /* 0x00002006ff147984 */ /* 0x000e680008000c00 */
[----:B------:R-:W2:Y:S04]  /*1e10*/  LDS.128 R4, [UR6+0x30] ;  /* 0x00003006ff047984 */ /* 0x000ea80008000c00 */
[----:B------:R-:W3:Y:S04]  /*1e20*/  LDS.128 R8, [UR6+0x40] ;  /* 0x00004006ff087984 */ /* 0x000ee80008000c00 */
[----:B------:R-:W4:Y:S04]  /*1e30*/  LDS.128 R12, [UR6+0x50] ;  /* 0x00005006ff0c7984 */ /* 0x000f280008000c00 */
[----:B------:R-:W5:Y:S01]  /*1e40*/  LDS.128 R16, [UR6+0x60] ;  /* 0x00006006ff107984 */ /* 0x000f620008000c00 */
        /* <DEDUP_REMOVED lines=32> */
.L_x_4587:
[----:B------:R-:W-:Y:S05]  /*2050*/  BSYNC B0 ;  /* 0x0000000000007941 */ /* 0x000fea0003800000 */
.L_x_4586:
[----:B------:R-:W-:-:S13]  /*2060*/  ISETP.GE.U32.AND P6, PT, R95, 0x2, PT ;  /* 0x000000025f00780c */ /* 0x000fda0003fc6070 */
[----:B------:R-:W-:Y:S05]  /*2070*/  @!P6 BRA `(.L_x_4588) ;  /* 0x000000080078e947 */ /* 0x000fea0003800000 */
[----:B------:R-:W-:Y:S05]  /*2080*/  @P5 BRA `(.L_x_4589) ;  /* 0x0000000000745947 */ /* 0x000fea0003800000 */
[----:B------:R-:W0:Y:S01]  /*2090*/  LDC R11, c[0x0][0x10] ;  /* 0x00000400ff0b7b82 */ /* 0x000e220000000800 */
[----:B------:R-:W1:Y:S01]  /*20a0*/  S2R R10, SR_CTAID.Y ;  /* 0x00000000000a7919 */ /* 0x000e620000002600 */
[C---:B------:R-:W-:Y:S02]  /*20b0*/  LOP3.LUT R8, R94.reuse, 0x1, RZ, 0xc0, !PT ;  /* 0x000000015e087812 */ /* 0x040fe400078ec0ff */
[----:B------:R-:W-:Y:S02]  /*20c0*/  LOP3.LUT P6, RZ, R94, 0x2, RZ, 0xc0, !PT ;  /* 0x000000025eff7812 */ /* 0x000fe400078cc0ff */
[----:B------:R-:W-:Y:S02]  /*20d0*/  MOV R13, 0xffffffff ;  /* 0xffffffff000d7802 */ /* 0x000fe40000000f00 */
[----:B------:R-:W2:Y:S01]  /*20e0*/  LDC.64 R6, c[0x0][0x248] ;  /* 0x00009200ff067b82 */ /* 0x000ea20000000a00 */
[----:B------:R-:W-:Y:S02]  /*20f0*/  SEL R15, R95, RZ, !P6 ;  /* 0x000000ff5f0f7207 */ /* 0x000fe40007000000 */
[----:B------:R-:W-:-:S05]  /*2100*/  SEL R13, R13, 0x1, P6 ;  /* 0x000000010d0d7807 */ /* 0x000fca0003000000 */
[----:B------:R-:W3:Y:S01]  /*2110*/  LDC.64 R4, c[0x0][0x240] ;  /* 0x00009000ff047b82 */ /* 0x000ee20000000a00 */
[----:B0-----:R-:W-:-:S04]  /*2120*/  IMAD R8, R8, R11, RZ ;  /* 0x0000000b08087224 */ /* 0x001fc800078e02ff */
[----:B------:R-:W-:-:S05]  /*2130*/  IMAD R9, R8, R95, RZ ;  /* 0x0000005f08097224 */ /* 0x000fca00078e02ff */
[----:B------:R-:W-:Y:S01]  /*2140*/  SHF.L.U32 R9, R9, 0x1, RZ ;  /* 0x0000000109097819 */ /* 0x000fe200000006ff */
[----:B-1----:R-:W-:Y:S01]  /*2150*/  IMAD R11, R11, UR5, R10 ;  /* 0x000000050b0b7c24 */ /* 0x002fe2000f8e020a */
[----:B------:R-:W-:-:S03]  /*2160*/  ISETP.NE.AND P6, PT, R15, -0x1, PT ;  /* 0xffffffff0f00780c */ /* 0x000fc60003fc5270 */
[----:B--2---:R-:W-:Y:S01]  /*2170*/  IMAD.WIDE R6, R9, 0x4, R6 ;  /* 0x0000000409067825 */ /* 0x004fe200078e0206 */
[----:B------:R-:W-:-:S03]  /*2180*/  IADD3 R9, R8, R10, RZ ;  /* 0x0000000a08097210 */ /* 0x000fc60007ffe0ff */
[----:B------:R-:W-:-:S04]  /*2190*/  IMAD.WIDE.U32 R6, R11, 0x8, R6 ;  /* 0x000000080b067825 */ /* 0x000fc800078e0006 */
[----:B---3--:R-:W-:Y:S01]  /*21a0*/  IMAD.WIDE.U32 R4, R9, 0x4, R4 ;  /* 0x0000000409047825 */ /* 0x008fe200078e0004 */
[----:B------:R0:W-:Y:S01]  /*21b0*/  STG.E.64 desc[UR8][R6.64], R24 ;  /* 0x0000001806007986 */ /* 0x0001e2000c101b08 */
[----:B------:R-:W-:Y:S06]  /*21c0*/  MEMBAR.ALL.GPU ;  /* 0x0000000000007992 */ /* 0x000fec000000a000 */
[----:B------:R-:W-:-:S00]  /*21d0*/  ERRBAR ;  /* 0x00000000000079ab */ /* 0x000fc00000000000 */
[----:B------:R-:W-:Y:S06]  /*21e0*/  CGAERRBAR ;  /* 0x00000000000075ab */ /* 0x000fec0000000000 */
[----:B------:R0:W-:Y:S01]  /*21f0*/  REDG.E.ADD.S32.STRONG.GPU desc[UR8][R4.64], R13 ;  /* 0x0000000d0400798e */ /* 0x0001e2000c10e388 */
[----:B------:R-:W-:Y:S05]  /*2200*/  @!P6 BRA `(.L_x_4589) ;  /* 0x000000000014e947 */ /* 0x000fea0003800000 */
.L_x_4590:
[----:B0-----:R-:W2:Y:S04]  /*2210*/  LDG.E.STRONG.GPU R6, desc[UR8][R4.64] ;  /* 0x0000000804067981 */ /* 0x001ea8000c1ef900 */
[----:B--2---:R-:W-:Y:S01]  /*2220*/  CCTL.IVALL ;  /* 0x00000000ff00798f */ /* 0x004fe20002000000 */
[----:B------:R-:W-:Y:S05]  /*2230*/  YIELD ;  /* 0x0000000000007946 */ /* 0x000fea0003800000 */
[----:B------:R-:W-:-:S13]  /*2240*/  ISETP.NE.AND P6, PT, R6, R15, PT ;  /* 0x0000000f0600720c */ /* 0x000fda0003fc5270 */
[----:B------:R-:W-:Y:S05]  /*2250*/  @P6 BRA `(.L_x_4590) ;  /* 0xfffffffc00ec6947 */ /* 0x000fea000383ffff */
.L_x_4589:
        /* <DEDUP_REMOVED lines=8> */
[----:B------:R-:W0:Y:S01]  /*22e0*/  S2UR UR6, SR_CTAID.X ;  /* 0x00000000000679c3 */ /* 0x000e220000002500 */
[----:B------:R-:W-:Y:S02]  /*22f0*/  LOP3.LUT R6, R95, 0x3, RZ, 0xc0, !PT ;  /* 0x000000035f067812 */ /* 0x000fe400078ec0ff */
[----:B------:R-:W-:Y:S02]  /*2300*/  MOV R4, RZ ;  /* 0x000000ff00047202 */ /* 0x000fe40000000f00 */
[----:B------:R-:W-:-:S07]  /*2310*/  IADD3 R5, -R6, R95, RZ ;  /* 0x0000005f06057210 */ /* 0x000fce0007ffe1ff */
.L_x_4592:
[----:B------:R-:W-:-:S13]  /*2320*/  ISETP.EQ.OR P6, PT, R4, UR5, P5 ;  /* 0x0000000504007c0c */ /* 0x000fda000afc2670 */
[----:B------:R-:W1:Y:S01]  /*2330*/  @!P6 LDC R11, c[0x0][0x10] ;  /* 0x00000400ff0beb82 */ /* 0x000e620000000800 */
[----:B------:R-:W2:Y:S01]  /*2340*/  @!P6 S2R R10, SR_CTAID.Y ;  /* 0x00000000000ae919 */ /* 0x000ea20000002600 */
[----:B------:R-:W-:-:S06]  /*2350*/  @!P6 LOP3.LUT R8, R94, 0x1, RZ, 0xc0, !PT ;  /* 0x000000015e08e812 */ /* 0x000fcc00078ec0ff */
[----:B------:R-:W3:Y:S01]  /*2360*/  @!P6 LDC.64 R6, c[0x0][0x248] ;  /* 0x00009200ff06eb82 */ /* 0x000ee20000000a00 */
[----:B-1----:R-:W-:-:S04]  /*2370*/  @!P6 IMAD R8, R8, R11, RZ ;  /* 0x0000000b0808e224 */ /* 0x002fc800078e02ff */
[----:B------:R-:W-:-:S05]  /*2380*/  @!P6 IMAD R8, R8, R95, RZ ;  /* 0x0000005f0808e224 */ /* 0x000fca00078e02ff */
[----:B------:R-:W-:-:S05]  /*2390*/  @!P6 SHF.L.U32 R9, R8, 0x1, RZ ;  /* 0x000000010809e819 */ /* 0x000fca00000006ff */
[----:B---3--:R-:W-:-:S04]  /*23a0*/  @!P6 IMAD.WIDE R6, R9, 0x4, R6 ;  /* 0x000000040906e825 */ /* 0x008fc800078e0206 */
[----:B--2---:R-:W-:-:S04]  /*23b0*/  @!P6 IMAD R9, R11, R4, R10 ;  /* 0x000000040b09e224 */ /* 0x004fc800078e020a */
[----:B------:R-:W-:-:S06]  /*23c0*/  @!P6 IMAD.WIDE.U32 R8, R9, 0x8, R6 ;  /* 0x000000080908e825 */ /* 0x000fcc00078e0006 */
[----:B------:R-:W2:Y:S01]  /*23d0*/  @!P6 LDG.E.64 R8, desc[UR8][R8.64] ;  /* 0x000000080808e981 */ /* 0x000ea2000c1e1b00 */
[----:B------:R-:W-:Y:S01]  /*23e0*/  IADD3 R12, R4, 0x1, RZ ;  /* 0x00000001040c7810 */ /* 0x000fe20007ffe0ff */
[----:B0-----:R-:W-:Y:S01]  /*23f0*/  UMOV UR5, UR6 ;  /* 0x0000000600057c82 */ /* 0x001fe20008000000 */
[----:B--2---:R-:W-:Y:S01]  /*2400*/  @!P6 FADD.FTZ R24, R24, R8 ;  /* 0x000000081818e221 */ /* 0x004fe20000010000 */
[----:B------:R-:W-:Y:S01]  /*2410*/  @!P6 FADD.FTZ R25, R25, R9 ;  /* 0x000000091919e221 */ /* 0x000fe20000010000 */
[----:B------:R-:W-:-:S13]  /*2420*/  ISETP.EQ.OR P6, PT, R12, UR5, P5 ;  /* 0x000000050c007c0c */ /* 0x000fda000afc2670 */
[----:B------:R-:W0:Y:S01]  /*2430*/  @!P6 LDC R11, c[0x0][0x10] ;  /* 0x00000400ff0beb82 */ /* 0x000e220000000800 */
[----:B------:R-:W1:Y:S01]  /*2440*/  @!P6 S2R R13, SR_CTAID.Y ;  /* 0x00000000000de919 */ /* 0x000e620000002600 */
[----:B------:R-:W-:-:S06]  /*2450*/  @!P6 LOP3.LUT R10, R94, 0x1, RZ, 0xc0, !PT ;  /* 0x000000015e0ae812 */ /* 0x000fcc00078ec0ff */
[----:B------:R-:W2:Y:S01]  /*2460*/  @!P6 LDC.64 R6, c[0x0][0x248] ;  /* 0x00009200ff06eb82 */ /* 0x000ea20000000a00 */
[----:B0-----:R-:W-:-:S04]  /*2470*/  @!P6 IMAD R10, R10, R11, RZ ;  /* 0x0000000b0a0ae224 */ /* 0x001fc800078e02ff */
[----:B------:R-:W-:-:S05]  /*2480*/  @!P6 IMAD R10, R10, R95, RZ ;  /* 0x0000005f0a0ae224 */ /* 0x000fca00078e02ff */
[----:B------:R-:W-:-:S05]  /*2490*/  @!P6 SHF.L.U32 R9, R10, 0x1, RZ ;  /* 0x000000010a09e819 */ /* 0x000fca00000006ff */
[----:B--2---:R-:W-:-:S04]  /*24a0*/  @!P6 IMAD.WIDE R6, R9, 0x4, R6 ;  /* 0x000000040906e825 */ /* 0x004fc800078e0206 */
[----:B-1----:R-:W-:-:S04]  /*24b0*/  @!P6 IMAD R9, R12, R11, R13 ;  /* 0x0000000b0c09e224 */ /* 0x002fc800078e020d */
[----:B------:R-:W-:-:S06]  /*24c0*/  @!P6 IMAD.WIDE.U32 R8, R9, 0x8, R6 ;  /* 0x000000080908e825 */ /* 0x000fcc00078e0006 */
[----:B------:R-:W2:Y:S01]  /*24d0*/  @!P6 LDG.E.64 R8, desc[UR8][R8.64] ;  /* 0x000000080808e981 */ /* 0x000ea2000c1e1b00 */
[----:B------:R-:W-:Y:S01]  /*24e0*/  IADD3 R12, R4, 0x2, RZ ;  /* 0x00000002040c7810 */ /* 0x000fe20007ffe0ff */
[----:B--2---:R-:W-:Y:S01]  /*24f0*/  @!P6 FADD.FTZ R24, R24, R8 ;  /* 0x000000081818e221 */ /* 0x004fe20000010000 */
[----:B------:R-:W-:Y:S02]  /*2500*/  @!P6 FADD.FTZ R25, R25, R9 ;  /* 0x000000091919e221 */ /* 0x000fe40000010000 */
        /* <DEDUP_REMOVED lines=33> */
.L_x_4591:
[----:B------:R-:W-:-:S13]  /*2720*/  LOP3.LUT P6, R12, R95, 0x3, RZ, 0xc0, !PT ;  /* 0x000000035f0c7812 */ /* 0x000fda00078cc0ff */
[----:B------:R-:W-:Y:S05]  /*2730*/  @!P6 BRA `(.L_x_4588) ;  /* 0x0000000000c8e947 */ /* 0x000fea0003800000 */
[----:B------:R-:W-:Y:S01]  /*2740*/  ISETP.EQ.OR P6, PT, R4, UR5, P5 ;  /* 0x0000000504007c0c */ /* 0x000fe2000afc2670 */
[----:B------:R-:W-:-:S12]  /*2750*/  BSSY B0, `(.L_x_4593) ;  /* 0x000000f000007945 */ /* 0x000fd80003800000 */
[----:B------:R-:W-:Y:S05]  /*2760*/  @P6 BRA `(.L_x_4594) ;  /* 0x0000000000346947 */ /* 0x000fea0003800000 */
[----:B------:R-:W0:Y:S01]  /*2770*/  S2R R9, SR_CTAID.Y ;  /* 0x0000000000097919 */ /* 0x000e220000002600 */
[----:B------:R-:W1:Y:S01]  /*2780*/  LDC.64 R6, c[0x0][0x248] ;  /* 0x00009200ff067b82 */ /* 0x000e620000000a00 */
[----:B------:R-:W-:Y:S01]  /*2790*/  LOP3.LUT R8, R94, 0x1, RZ, 0xc0, !PT ;  /* 0x000000015e087812 */ /* 0x000fe200078ec0ff */
[----:B------:R-:W-:-:S04]  /*27a0*/  ULDC UR6, c[0x0][0x10] ;  /* 0x0000040000067ab9 */ /* 0x000fc80000000800 */
[----:B------:R-:W-:-:S04]  /*27b0*/  IMAD R8, R8, UR6, RZ ;  /* 0x0000000608087c24 */ /* 0x000fc8000f8e02ff */
[----:B------:R-:W-:-:S05]  /*27c0*/  IMAD R8, R8, R95, RZ ;  /* 0x0000005f08087224 */ /* 0x000fca00078e02ff */
[----:B------:R-:W-:-:S05]  /*27d0*/  SHF.L.U32 R5, R8, 0x1, RZ ;  /* 0x0000000108057819 */ /* 0x000fca00000006ff */
[----:B-1----:R-:W-:-:S04]  /*27e0*/  IMAD.WIDE R6, R5, 0x4, R6 ;  /* 0x0000000405067825 */ /* 0x002fc800078e0206 */
[----:B0-----:R-:W-:-:S04]  /*27f0*/  IMAD R5, R4, UR6, R9 ;  /* 0x0000000604057c24 */ /* 0x001fc8000f8e0209 */
[----:B------:R-:W-:-:S06]  /*2800*/  IMAD.WIDE.U32 R6, R5, 0x8, R6 ;  /* 0x0000000805067825 */ /* 0x000fcc00078e0006 */
[----:B------:R-:W2:Y:S02]  /*2810*/  LDG.E.64 R6, desc[UR8][R6.64] ;  /* 0x0000000806067981 */ /* 0x000ea4000c1e1b00 */
[----:B--2---:R-:W-:Y:S01]  /*2820*/  FADD.FTZ R24, R24, R6 ;  /* 0x0000000618187221 */ /* 0x004fe20000010000 */
[----:B------:R-:W-:-:S07]  /*2830*/  FADD.FTZ R25, R25, R7 ;  /* 0x0000000719197221 */ /* 0x000fce0000010000 */
.L_x_4594:
[----:B------:R-:W-:Y:S05]  /*2840*/  BSYNC B0 ;  /* 0x0000000000007941 */ /* 0x000fea0003800000 */
.L_x_4593:
[----:B------:R-:W-:-:S13]  /*2850*/  ISETP.NE.AND P6, PT, R12, 0x1, PT ;  /* 0x000000010c00780c */ /* 0x000fda0003fc5270 */
[----:B------:R-:W-:Y:S05]  /*2860*/  @!P6 BRA `(.L_x_4588) ;  /* 0x00000000007ce947 */ /* 0x000fea0003800000 */
[----:B------:R-:W-:-:S04]  /*2870*/  IADD3 R10, R4, 0x1, RZ ;  /* 0x00000001040a7810 */ /* 0x000fc80007ffe0ff */
        /* <DEDUP_REMOVED lines=15> */
[----:B------:R-:W-:-:S04]  /*2970*/  ISETP.EQ.OR P6, PT, R10, UR5, P5 ;  /* 0x000000050a007c0c */ /* 0x000fc8000afc2670 */
[----:B------:R-:W-:-:S13]  /*2980*/  ISETP.EQ.OR P6, PT, R12, 0x2, P6 ;  /* 0x000000020c00780c */ /* 0x000fda00037c2670 */
        /* <DEDUP_REMOVED lines=10> */
[----:B------:R-:W2:Y:S02]  /*2a30*/  @!P6 LDG.E.64 R4, desc[UR8][R4.64] ;  /* 0x000000080404e981 */ /* 0x000ea4000c1e1b00 */
[----:B--2---:R-:W-:Y:S01]  /*2a40*/  @!P6 FADD.FTZ R24, R24, R4 ;  /* 0x000000041818e221 */ /* 0x004fe20000010000 */
[----:B------:R-:W-:-:S07]  /*2a50*/  @!P6 FADD.FTZ R25, R25, R5 ;  /* 0x000000051919e221 */ /* 0x000fce0000010000 */
.L_x_4588:
        /* <DEDUP_REMOVED lines=20> */
[----:B------:R-:W-:Y:S01]  /*2ba0*/  @!P5 STS.64 [UR6+0x98], R24 ;  /* 0x00009818ff00d988 */ /* 0x000fe20008000a06 */
[----:B------:R-:W-:-:S03]  /*2bb0*/  IADD3 R14, P5, R14, UR12, RZ ;  /* 0x0000000c0e0e7c10 */ /* 0x000fc6000ffbe0ff */
[----:B------:R0:W-:Y:S01]  /*2bc0*/  @!P6 STG.E.64 desc[UR8][R4.64], R10 ;  /* 0x0000000a0400e986 */ /* 0x0001e2000c101b08 */
[----:B------:R-:W-:Y:S01]  /*2bd0*/  IADD3.X R15, R30, UR13, RZ, P5, !PT ;  /* 0x0000000d1e0f7c10 */ /* 0x000fe2000affe4ff */
[----:B------:R-:W-:Y:S08]  /*2be0*/  BAR.SYNC.DEFER_BLOCKING 0x0 ;  /* 0x0000000000007b1d */ /* 0x000ff00000010000 */
[----:B0-----:R-:W0:Y:S01]  /*2bf0*/  LDC R10, c[0x0][0x294] ;  /* 0x0000a500ff0a7b82 */ /* 0x001e220000000800 */
[----:B------:R-:W2:Y:S04]  /*2c00*/  LDG.E.64 R6, desc[UR8][R6.64] ;  /* 0x0000000806067981 */ /* 0x000ea8000c1e1b00 */
[----:B------:R-:W2:Y:S04]  /*2c10*/  LDG.E.64 R4, desc[UR8][R14.64] ;  /* 0x000000080e047981 */ /* 0x000ea8000c1e1b00 */
[----:B------:R-:W1:Y:S02]  /*2c20*/  LDS.64 R8, [UR6+0x98] ;  /* 0x00009806ff087984 */ /* 0x000e640008000a00 */
[----:B-1----:R-:W-:-:S04]  /*2c30*/  FMUL.FTZ R8, R8, UR7 ;  /* 0x0000000708087c20 */ /* 0x002fc80008410000 */
[----:B------:R-:W-:-:S04]  /*2c40*/  FMUL.FTZ R12, R8, R8 ;  /* 0x00000008080c7220 */ /* 0x000fc80000410000 */
[----:B------:R-:W-:-:S05]  /*2c50*/  FFMA.FTZ R9, R9, UR7, -R12 ;  /* 0x0000000709097c23 */ /* 0x000fca000801080c */
[----:B------:R-:W-:-:S13]  /*2c60*/  FSETP.GTU.FTZ.AND P5, PT, R9, RZ, PT ;  /* 0x000000ff0900720b */ /* 0x000fda0003fbc000 */
[----:B------:R-:W1:Y:S01]  /*2c70*/  @P5 LDC R12, c[0x0][0x238] ;  /* 0x00008e00ff0c5b82 */ /* 0x000e620000000800 */
[----:B------:R-:W-:Y:S01]  /*2c80*/  ISETP.NE.AND P6, PT, RZ, UR10, PT ;  /* 0x0000000aff007c0c */ /* 0x000fe2000bfc5270 */
[----:B-1----:R-:W-:Y:S01]  /*2c90*/  @P5 FADD.FTZ R11, R9, R12 ;  /* 0x0000000c090b5221 */ /* 0x002fe20000010000 */
[----:B------:R-:W-:-:S10]  /*2ca0*/  HFMA2.MMA R9, -RZ, RZ, 1.875, 0 ;  /* 0x3f800000ff097435 */ /* 0x000fd400000001ff */
[----:B------:R-:W1:Y:S01]  /*2cb0*/  @P5 MUFU.RSQ R9, R11 ;  /* 0x0000000b00095308 */ /* 0x000e620000001400 */
[C---:B------:R-:W-:Y:S01]  /*2cc0*/  FADD.FTZ R38, -R8.reuse, R38 ;  /* 0x0000002608267221 */ /* 0x040fe20000010100 */
[C---:B------:R-:W-:Y:S01]  /*2cd0*/  FADD.FTZ R12, -R8.reuse, R39 ;  /* 0x00000027080c7221 */ /* 0x040fe20000010100 */
[C---:B------:R-:W-:Y:S01]  /*2ce0*/  FADD.FTZ R40, -R8.reuse, R40 ;  /* 0x0000002808287221 */ /* 0x040fe20000010100 */
[----:B------:R-:W-:Y:S01]  /*2cf0*/  FADD.FTZ R20, -R8, R41 ;  /* 0x0000002908147221 */ /* 0x000fe20000010100 */
[-C--:B-1----:R-:W-:Y:S01]  /*2d00*/  FMUL.FTZ R13, R38, R9.reuse ;  /* 0x00000009260d7220 */ /* 0x082fe20000410000 */
[----:B------:R-:W-:-:S03]  /*2d10*/  FMUL.FTZ R16, R12, R9 ;  /* 0x000000090c107220 */ /* 0x000fc60000410000 */
        /* <DEDUP_REMOVED lines=13> */
.L_x_4595:
[----:B------:R-:W-:Y:S01]  /*2df0*/  LOP3.LUT P5, RZ, R90, 0x4, RZ, 0xc0, !PT ;  /* 0x000000045aff7812 */ /* 0x000fe200078ac0ff */
[----:B------:R-:W-:-:S12]  /*2e00*/  BSSY B0, `(.L_x_4596) ;  /* 0x000000d000007945 */ /* 0x000fd80003800000 */
[----:B------:R-:W-:Y:S05]  /*2e10*/  @P5 BRA `(.L_x_4597) ;  /* 0x00000000002c5947 */ /* 0x000fea0003800000 */
        /* <DEDUP_REMOVED lines=10> */
[----:B------:R0:W-:Y:S04]  /*2ec0*/  STG.E.64 desc[UR8][R14.64], R12 ;  /* 0x0000000c0e007986 */ /* 0x0001e8000c101b08 */
.L_x_4597:
[----:B------:R-:W-:Y:S05]  /*2ed0*/  BSYNC B0 ;  /* 0x0000000000007941 */ /* 0x000fea0003800000 */
.L_x_4596:
[-C--:B------:R-:W-:Y:S01]  /*2ee0*/  FMUL.FTZ R11, R40, R9.reuse ;  /* 0x00000009280b7220 */ /* 0x080fe20000410000 */
[----:B------:R-:W-:Y:S01]  /*2ef0*/  FMUL.FTZ R20, R20, R9 ;  /* 0x0000000914147220 */ /* 0x000fe20000410000 */
[C---:B------:R-:W-:Y:S01]  /*2f00*/  FADD.FTZ R42, -R8.reuse, R42 ;  /* 0x0000002a082a7221 */ /* 0x040fe20000010100 */
        /* <DEDUP_REMOVED lines=14> */
.L_x_4598:
        /* <DEDUP_REMOVED lines=14> */
.L_x_4600:
[----:B------:R-:W-:Y:S05]  /*30d0*/  BSYNC B0 ;  /* 0x0000000000007941 */ /* 0x000fea0003800000 */
.L_x_4599:
        /* <DEDUP_REMOVED lines=17> */
.L_x_4601:
[----:B------:R-:W-:Y:S01]  /*31f0*/  LOP3.LUT P5, RZ, R90, 0x10, RZ, 0xc0, !PT ;  /* 0x000000105aff7812 */ /* 0x000fe200078ac0ff */
[----:B------:R-:W-:-:S12]  /*3200*/  BSSY B0, `(.L_x_4602) ;  /* 0x000000d000007945 */ /* 0x000fd80003800000 */
        /* <DEDUP_REMOVED lines=12> */
.L_x_4603:
[----:B------:R-:W-:Y:S05]  /*32d0*/  BSYNC B0 ;  /* 0x0000000000007941 */ /* 0x000fea0003800000 */
.L_x_4602:
[-C--:B------:R-:W-:Y:S01]  /*32e0*/  FMUL.FTZ R11, R44, R9.reuse ;  /* 0x000000092c0b7220 */ /* 0x080fe20000410000 */
[----:B------:R-:W-:Y:S01]  /*32f0*/  FMUL.FTZ R20, R20, R9 ;  /* 0x0000000914147220 */ /* 0x000fe20000410000 */
[C---:B------:R-:W-:Y:S01]  /*3300*/  FADD.FTZ R46, -R8.reuse, R46 ;  /* 0x0000002e082e7221 */ /* 0x040fe20000010100 */
[----:B------:R-:W-:Y:S01]  /*3310*/  FADD.FTZ R22, -R8, R47 ;  /* 0x0000002f08167221 */ /* 0x000fe20000010100 */
        /* <DEDUP_REMOVED lines=13> */
.L_x_4604:
[----:B------:R-:W-:Y:S01]  /*33f0*/  LOP3.LUT P5, RZ, R90, 0x20, RZ, 0xc0, !PT ;  /* 0x000000205aff7812 */ /* 0x000fe200078ac0ff */
[----:B------:R-:W-:-:S12]  /*3400*/  BSSY B0, `(.L_x_4605) ;  /* 0x000000d000007945 */ /* 0x000fd80003800000 */
[----:B------:R-:W-:Y:S05]  /*3410*/  @P5 BRA `(.L_x_4606) ;  /* 0x00000000002c5947 */ /* 0x000fea0003800000 */
        /* <DEDUP_REMOVED lines=11> */
.L_x_4606:
[----:B------:R-:W-:Y:S05]  /*34d0*/  BSYNC B0 ;  /* 0x0000000000007941 */ /* 0x000fea0003800000 */
.L_x_4605:
[-C--:B------:R-:W-:Y:S01]  /*34e0*/  FMUL.FTZ R11, R46, R9.reuse ;  /* 0x000000092e0b7220 */ /* 0x080fe20000410000 */
[----:B------:R-:W-:Y:S01]  /*34f0*/  FMUL.FTZ R22, R22, R9 ;  /* 0x0000000916167220 */ /* 0x000fe20000410000 */
[C---:B------:R-:W-:Y:S01]  /*3500*/  FADD.FTZ R48, -R8.reuse, R48 ;  /* 0x0000003008307221 */ /* 0x040fe20000010100 */
[----:B------:R-:W-:Y:S01]  /*3510*/  FADD.FTZ R20, -R8, R49 ;  /* 0x0000003108147221 */ /* 0x000fe20000010100 */
[----:B-1----:R-:W-:Y:S01]  /*3520*/  FFMA.FTZ R16, R6, R11, R4 ;  /* 0x0000000b06107223 */ /* 0x002fe20000010004 */
        /* <DEDUP_REMOVED lines=12> */
.L_x_4607:
        /* <DEDUP_REMOVED lines=14> */
.L_x_4609:
[----:B------:R-:W-:Y:S05]  /*36d0*/  BSYNC B0 ;  /* 0x0000000000007941 */ /* 0x000fea0003800000 */
.L_x_4608:
        /* <DEDUP_REMOVED lines=17> */
.L_x_4610:
        /* <DEDUP_REMOVED lines=14> */
.L_x_4612:
[----:B------:R-:W-:Y:S05]  /*38d0*/  BSYNC B0 ;  /* 0x0000000000007941 */ /* 0x000fea0003800000 */
.L_x_4611:
        /* <DEDUP_REMOVED lines=17> */
.L_x_4613:
        /* <DEDUP_REMOVED lines=14> */
.L_x_4615:
[----:B------:R-:W-:Y:S05]  /*3ad0*/  BSYNC B0 ;  /* 0x0000000000007941 */ /* 0x000fea0003800000 */
.L_x_4614:
        /* <DEDUP_REMOVED lines=17> */
.L_x_4616:
        /* <DEDUP_REMOVED lines=14> */
.L_x_4618:
[----:B------:R-:W-:Y:S05]  /*3cd0*/  BSYNC B0 ;  /* 0x0000000000007941 */ /* 0x000fea0003800000 */
.L_x_4617:
[-C--:B------:R-:W-:Y:S01]  /*3ce0*/  FMUL.FTZ R11, R54, R9.reuse ;  /* 0x00000009360b7220 */ /* 0x080fe20000410000 */
[----:B------:R-:W-:Y:S01]  /*3cf0*/  FMUL.FTZ R22, R22, R9 ;  /* 0x0000000916167220 */ /* 0x000fe20000410000 */
[C---:B------:R-:W-:Y:S01]  /*3d00*/  FADD.FTZ R56, -R8.reuse, R56 ;  /* 0x0000003808387221 */ /* 0x040fe20000010100 */
[----:B------:R-:W-:Y:S01]  /*3d10*/  FADD.FTZ R20, -R8, R57 ;  /* 0x0000003908147221 */ /* 0x000fe20000010100 */
[----:B------:R-:W-:Y:S01]  /*3d20*/  SHF.R.U32.HI R19, RZ, 0x5, R80 ;  /* 0x00000005ff137819 */ /* 0x000fe20000011650 */
        /* <DEDUP_REMOVED lines=13> */
.L_x_4619:
[----:B------:R-:W-:Y:S04]  /*3e00*/  BSSY B0, `(.L_x_4620) ;  /* 0x000000d000007945 */ /* 0x000fe80003800000 */
        /* <DEDUP_REMOVED lines=12> */
.L_x_4621:
[----:B------:R-:W-:Y:S05]  /*3ed0*/  BSYNC B0 ;  /* 0x0000000000007941 */ /* 0x000fea0003800000 */
.L_x_4620:
[-C--:B------:R-:W-:Y:S01]  /*3ee0*/  FMUL.FTZ R11, R56, R9.reuse ;  /* 0x00000009380b7220 */ /* 0x080fe20000410000 */
[----:B------:R-:W-:Y:S01]  /*3ef0*/  FMUL.FTZ R20, R20, R9 ;  /* 0x0000000914147220 */ /* 0x000fe20000410000 */
[----:B------:R-:W-:Y:S02]  /*3f00*/  IMAD R19, R10, UR5, R19 ;  /* 0x000000050a137c24 */ /* 0x000fe4000f8e0213 */
[----:B------:R-:W-:Y:S01]  /*3f10*/  FADD.FTZ R58, -R8, R58 ;  /* 0x0000003a083a7221 */ /* 0x000fe20000010100 */
[----:B0-----:R-:W-:Y:S01]  /*3f20*/  FFMA.FTZ R14, R6, R11, R4 ;  /* 0x0000000b060e7223 */ /* 0x001fe20000010004 */
        /* <DEDUP_REMOVED lines=12> */
.L_x_4622:
[----:B------:R-:W-:Y:S04]  /*3ff0*/  BSSY B0, `(.L_x_4623) ;  /* 0x000000d000007945 */ /* 0x000fe80003800000 */
[----:B------:R-:W-:Y:S05]  /*4000*/  @P3 BRA `(.L_x_4624) ;  /* 0x00000000002c3947 */ /* 0x000fea0003800000 */
[----:B------:R-:W-:Y:S01]  /*4010*/  ULDC.64 UR6, c[0x0][0x270] ;  /* 0x00009c0000067ab9 */ /* 0x000fe20000000a00 */
[----:B------:R-:W-:Y:S01]  /*4020*/  MOV R10, R28 ;  /* 0x0000001c000a7202 */ /* 0x000fe20000000f00 */
[----:B------:R-:W-:Y:S01]  /*4030*/  IMAD R71, R71, UR6, RZ ;  /* 0x0000000647477c24 */ /* 0x000fe2000f8e02ff */
[----:B------:R-:W-:-:S03]  /*4040*/  MOV R11, R3 ;  /* 0x00000003000b7202 */ /* 0x000fc60000000f00 */
[C---:B------:R-:W-:Y:S02]  /*4050*/  IMAD R71, R68.reuse, UR7, R71 ;  /* 0x0000000744477c24 */ /* 0x040fe4000f8e0247 */
[----:B-1----:R-:W-:Y:S01]  /*4060*/  IMAD.WIDE.U32 R12, R68, UR6, R10 ;  /* 0x00000006440c7c25 */ /* 0x002fe2000f8e000a */
[----:B------:R-:W-:Y:S02]  /*4070*/  ULDC.64 UR6, c[0x0][0x210] ;  /* 0x0000840000067ab9 */ /* 0x000fe40000000a00 */
[----:B------:R-:W-:Y:S02]  /*4080*/  LEA R10, P3, R12, UR6, 0x2 ;  /* 0x000000060c0a7c11 */ /* 0x000fe4000f8610ff */
[----:B------:R-:W-:-:S04]  /*4090*/  IADD3 R71, R13, R71, RZ ;  /* 0x000000470d477210 */ /* 0x000fc80007ffe0ff */
[----:B------:R-:W-:-:S05]  /*40a0*/  LEA.HI.X R11, R12, UR7, R71, 0x2, P3 ;  /* 0x000000070c0b7c11 */ /* 0x000fca00098f1447 */
[----:B------:R0:W-:Y:S02]  /*40b0*/  STG.E.64 desc[UR8][R10.64], R14 ;  /* 0x0000000e0a007986 */ /* 0x0001e4000c101b08 */
.L_x_4624:
[----:B------:R-:W-:Y:S05]  /*40c0*/  BSYNC B0 ;  /* 0x0000000000007941 */ /* 0x000fea0003800000 */
.L_x_4623:
[C---:B------:R-:W-:Y:S01]  /*40d0*/  IADD3 R22, R19.reuse, 0xd0, RZ ;  /* 0x000000d013167810 */ /* 0x040fe20007ffe0ff */
[----:B------:R-:W-:Y:S01]  /*40e0*/  ULDC.64 UR6, c[0x0][0x278] ;  /* 0x00009e0000067ab9 */ /* 0x000fe20000000a00 */
[C---:B-1----:R-:W-:Y:S01]  /*40f0*/  IADD3 R17, R19.reuse, 0xe0, RZ ;  /* 0x000000e013117810 */ /* 0x042fe20007ffe0ff */
[C---:B0-----:R-:W-:Y:S01]  /*4100*/  FADD.FTZ R10, -R8.reuse, R59 ;  /* 0x0000003b080a7221 */ /* 0x041fe20000010100 */
[----:B------:R-:W-:Y:S01]  /*4110*/  IADD3 R16, R19, 0xf0, RZ ;  /* 0x000000f013107810 */ /* 0x000fe20007ffe0ff */
        /* <DEDUP_REMOVED lines=21> */
[----:B------:R-:W-:Y:S01]  /*4270*/  ISETP.GE.AND.EX P5, PT, R31, UR7, PT, P5 ;  /* 0x000000071f007c0c */ /* 0x000fe2000bfa6350 */
[-C--:B------:R-:W-:Y:S01]  /*4280*/  FMUL.FTZ R24, R10, R9.reuse ;  /* 0x000000090a187220 */ /* 0x080fe20000410000 */
[----:B------:R-:W-:Y:S01]  /*4290*/  ISETP.GE.AND.EX P3, PT, R19, UR7, PT, P3 ;  /* 0x0000000713007c0c */ /* 0x000fe2000bf66330 */
[-C--:B------:R-:W-:Y:S01]  /*42a0*/  FMUL.FTZ R30, R12, R9.reuse ;  /* 0x000000090c1e7220 */ /* 0x080fe20000410000 */
[----:B------:R-:W-:Y:S01]  /*42b0*/  ISETP.GE.AND.EX P4, PT, R18, UR7, PT, P4 ;  /* 0x0000000712007c0c */ /* 0x000fe2000bf86340 */
        /* <DEDUP_REMOVED lines=8> */
[--C-:B------:R-:W-:Y:S01]  /*4340*/  FFMA.FTZ R12, R6, R21, R4.reuse ;  /* 0x00000015060c7223 */ /* 0x100fe20000010004 */
[----:B------:R-:W-:Y:S01]  /*4350*/  ISETP.GT.U32.OR P5, PT, R80, 0x1ff, P5 ;  /* 0x000001ff5000780c */ /* 0x000fe20002fa4470 */
[--C-:B------:R-:W-:Y:S01]  /*4360*/  FFMA.FTZ R10, R6, R23, R4.reuse ;  /* 0x00000017060a7223 */ /* 0x100fe20000010004 */
[----:B------:R-:W-:Y:S01]  /*4370*/  ISETP.GT.U32.OR P3, PT, R80, 0x1ff, P3 ;  /* 0x000001ff5000780c */ /* 0x000fe20001f64470 */
[----:B------:R-:W-:Y:S01]  /*4380*/  FFMA.FTZ R8, R6, R25, R4 ;  /* 0x0000001906087223 */ /* 0x000fe20000010004 */
[----:B------:R-:W-:Y:S01]  /*4390*/  ISETP.GT.U32.OR P4, PT, R80, 0x1ff, P4 ;  /* 0x000001ff5000780c */ /* 0x000fe20002784470 */
        /* <DEDUP_REMOVED lines=17> */
.L_x_4625:
        /* <DEDUP_REMOVED lines=13> */
.L_x_4627:
[----:B------:R-:W-:Y:S05]  /*4580*/  BSYNC B0 ;  /* 0x0000000000007941 */ /* 0x000fea0003800000 */
.L_x_4626:
        /* <DEDUP_REMOVED lines=11> */
.L_x_4628:
        /* <DEDUP_REMOVED lines=13> */
.L_x_4630:
[----:B------:R-:W-:Y:S05]  /*4710*/  BSYNC B0 ;  /* 0x0000000000007941 */ /* 0x000fea0003800000 */
.L_x_4629:
        /* <DEDUP_REMOVED lines=11> */
.L_x_4631:
[----:B------:R-:W-:Y:S04]  /*47d0*/  BSSY B0, `(.L_x_4632) ;  /* 0x000000d000007945 */ /* 0x000fe80003800000 */
[----:B------:R-:W-:Y:S05]  /*47e0*/  @P0 BRA `(.L_x_4633) ;  /* 0x00000000002c0947 */ /* 0x000fea0003800000 */
[----:B------:R-:W-:Y:S01]  /*47f0*/  ULDC.64 UR6, c[0x0][0x270] ;  /* 0x00009c0000067ab9 */ /* 0x000fe20000000a00 */
[----:B01----:R-:W-:Y:S01]  /*4800*/  MOV R4, R28 ;  /* 0x0000001c00047202 */ /* 0x003fe20000000f00 */
        /* <DEDUP_REMOVED lines=9> */
.L_x_4633:
[----:B------:R-:W-:Y:S05]  /*48a0*/  BSYNC B0 ;  /* 0x0000000000007941 */ /* 0x000fea0003800000 */
.L_x_4632:
[----:B------:R-:W-:Y:S05]  /*48b0*/  @!P6 BRA `(.L_x_4634) ;  /* 0x000000000028e947 */ /* 0x000fea0003800000 */
[----:B------:R-:W-:Y:S01]  /*48c0*/  FMUL.FTZ R0, R12, -1.4426950216293334961 ;  /* 0xbfb8aa3b0c007820 */ /* 0x000fe20000410000 */
[----:B------:R-:W-:-:S05]  /*48d0*/  FMUL.FTZ R6, R13, -1.4426950216293334961 ;  /* 0xbfb8aa3b0d067820 */ /* 0x000fca0000410000 */
[----:B------:R-:W0:Y:S08]  /*48e0*/  MUFU.EX2 R0, R0 ;  /* 0x0000000000007308 */ /* 0x000e300000000800 */
[----:B------:R-:W3:Y:S01]  /*48f0*/  MUFU.EX2 R6, R6 ;  /* 0x0000000600067308 */ /* 0x000ee20000000800 */
[----:B012---:R-:W-:-:S07]  /*4900*/  FADD.FTZ R4, R0, 1 ;  /* 0x3f80000000047421 */ /* 0x007fce0000010000 */
[----:B------:R-:W0:Y:S01]  /*4910*/  MUFU.RCP R5, R4 ;  /* 0x0000000400057308 */ /* 0x000e220000001000 */
[----:B---3--:R-:W-:-:S07]  /*4920*/  FADD.FTZ R7, R6, 1 ;  /* 0x3f80000006077421 */ /* 0x008fce0000010000 */
[----:B------:R-:W1:Y:S01]  /*4930*/  MUFU.RCP R14, R7 ;  /* 0x00000007000e7308 */ /* 0x000e620000001000 */
[----:B0-----:R-:W-:Y:S01]  /*4940*/  FMUL.FTZ R12, R12, R5 ;  /* 0x000000050c0c7220 */ /* 0x001fe20000410000 */
[----:B-1----:R-:W-:-:S07]  /*4950*/  FMUL.FTZ R13, R13, R14 ;  /* 0x0000000e0d0d7220 */ /* 0x002fce0000410000 */
.L_x_4634:
[----:B------:R-:W-:Y:S04]  /*4960*/  BSSY B0, `(.L_x_4635) ;  /* 0x000000d000007945 */ /* 0x000fe80003800000 */
[----:B------:R-:W-:Y:S05]  /*4970*/  @P5 BRA `(.L_x_4636) ;  /* 0x00000000002c5947 */ /* 0x000fea0003800000 */
[----:B------:R-:W-:Y:S01]  /*4980*/  ULDC.64 UR6, c[0x0][0x270] ;  /* 0x00009c0000067ab9 */ /* 0x000fe20000000a00 */
[----:B012---:R-:W-:Y:S01]  /*4990*/  MOV R4, R28 ;  /* 0x0000001c00047202 */ /* 0x007fe20000000f00 */
        /* <DEDUP_REMOVED lines=9> */
.L_x_4636:
[----:B------:R-:W-:Y:S05]  /*4a30*/  BSYNC B0 ;  /* 0x0000000000007941 */ /* 0x000fea0003800000 */
.L_x_4635:
[----:B------:R-:W-:Y:S05]  /*4a40*/  @!P6 BRA `(.L_x_4637) ;  /* 0x000000000028e947 */ /* 0x000fea0003800000 */
[----:B------:R-:W-:Y:S01]  /*4a50*/  FMUL.FTZ R0, R10, -1.4426950216293334961 ;  /* 0xbfb8aa3b0a007820 */ /* 0x000fe20000410000 */
[----:B------:R-:W-:-:S05]  /*4a60*/  FMUL.FTZ R6, R11, -1.4426950216293334961 ;  /* 0xbfb8aa3b0b067820 */ /* 0x000fca0000410000 */
[----:B------:R-:W0:Y:S08]  /*4a70*/  MUFU.EX2 R0, R0 ;  /* 0x0000000000007308 */ /* 0x000e300000000800 */
[----:B------:R-:W4:Y:S01]  /*4a80*/  MUFU.EX2 R6, R6 ;  /* 0x0000000600067308 */ /* 0x000f220000000800 */
[----:B0123--:R-:W-:-:S07]  /*4a90*/  FADD.FTZ R4, R0, 1 ;  /* 0x3f80000000047421 */ /* 0x00ffce0000010000 */
[----:B------:R-:W0:Y:S01]  /*4aa0*/  MUFU.RCP R5, R4 ;  /* 0x0000000400057308 */ /* 0x000e220000001000 */
[----:B----4-:R-:W-:-:S07]  /*4ab0*/  FADD.FTZ R7, R6, 1 ;  /* 0x3f80000006077421 */ /* 0x010fce0000010000 */
[----:B------:R-:W1:Y:S01]  /*4ac0*/  MUFU.RCP R12, R7 ;  /* 0x00000007000c7308 */ /* 0x000e620000001000 */
[----:B0-----:R-:W-:Y:S01]  /*4ad0*/  FMUL.FTZ R10, R10, R5 ;  /* 0x000000050a0a7220 */ /* 0x001fe20000410000 */
[----:B-1----:R-:W-:-:S07]  /*4ae0*/  FMUL.FTZ R11, R11, R12 ;  /* 0x0000000c0b0b7220 */ /* 0x002fce0000410000 */
.L_x_4637:
[----:B------:R-:W-:Y:S04]  /*4af0*/  BSSY B0, `(.L_x_4638) ;  /* 0x000000d000007945 */ /* 0x000fe80003800000 */
[----:B------:R-:W-:Y:S05]  /*4b00*/  @P3 BRA `(.L_x_4639) ;  /* 0x00000000002c3947 */ /* 0x000fea0003800000 */
[----:B------:R-:W-:Y:S01]  /*4b10*/  ULDC.64 UR6, c[0x0][0x270] ;  /* 0x00009c0000067ab9 */ /* 0x000fe20000000a00 */
[----:B0123--:R-:W-:Y:S01]  /*4b20*/  MOV R4, R28 ;  /* 0x0000001c00047202 */ /* 0x00ffe20000000f00 */
        /* <DEDUP_REMOVED lines=9> */
.L_x_4639:
[----:B------:R-:W-:Y:S05]  /*4bc0*/  BSYNC B0 ;  /* 0x0000000000007941 */ /* 0x000fea0003800000 */
.L_x_4638:
[----:B------:R-:W-:Y:S05]  /*4bd0*/  @!P6 BRA `(.L_x_4640) ;  /* 0x000000000028e947 */ /* 0x000fea0003800000 */
[----:B------:R-:W-:Y:S01]  /*4be0*/  FMUL.FTZ R0, R8, -1.4426950216293334961 ;  /* 0xbfb8aa3b08007820 */ /* 0x000fe20000410000 */
[----:B------:R-:W-:-:S05]  /*4bf0*/  FMUL.FTZ R6, R9, -1.4426950216293334961 ;  /* 0xbfb8aa3b09067820 */ /* 0x000fca0000410000 */
[----:B------:R-:W0:Y:S08]  /*4c00*/  MUFU.EX2 R0, R0 ;  /* 0x0000000000007308 */ /* 0x000e300000000800 */
[----:B------:R-:W5:Y:S01]  /*4c10*/  MUFU.EX2 R6, R6 ;  /* 0x0000000600067308 */ /* 0x000f620000000800 */
[----:B01234-:R-:W-:-:S07]  /*4c20*/  FADD.FTZ R4, R0, 1 ;  /* 0x3f80000000047421 */ /* 0x01ffce0000010000 */
[----:B------:R-:W0:Y:S01]  /*4c30*/  MUFU.RCP R5, R4 ;  /* 0x0000000400057308 */ /* 0x000e220000001000 */
[----:B-----5:R-:W-:-:S07]  /*4c40*/  FADD.FTZ R7, R6, 1 ;  /* 0x3f80000006077421 */ /* 0x020fce0000010000 */
[----:B------:R-:W1:Y:S01]  /*4c50*/  MUFU.RCP R10, R7 ;  /* 0x00000007000a7308 */ /* 0x000e620000001000 */
[----:B0-----:R-:W-:Y:S01]  /*4c60*/  FMUL.FTZ R8, R8, R5 ;  /* 0x0000000508087220 */ /* 0x001fe20000410000 */
[----:B-1----:R-:W-:-:S07]  /*4c70*/  FMUL.FTZ R9, R9, R10 ;  /* 0x0000000a09097220 */ /* 0x002fce0000410000 */
.L_x_4640:
[----:B------:R-:W-:Y:S04]  /*4c80*/  BSSY B0, `(.L_x_4641) ;  /* 0x000000c000007945 */ /* 0x000fe80003800000 */
[----:B------:R-:W-:Y:S05]  /*4c90*/  @P4 BRA `(.L_x_4642) ;  /* 0x0000000000284947 */ /* 0x000fea0003800000 */
[----:B------:R-:W-:Y:S01]  /*4ca0*/  ULDC.64 UR6, c[0x0][0x270] ;  /* 0x00009c0000067ab9 */ /* 0x000fe20000000a00 */
[----:B------:R-:W-:Y:S01]  /*4cb0*/  MOV R2, R28 ;  /* 0x0000001c00027202 */ /* 0x000fe20000000f00 */
[----:B------:R-:W-:-:S04]  /*4cc0*/  IMAD R7, R18, UR6, RZ ;  /* 0x0000000612077c24 */ /* 0x000fc8000f8e02ff */
[----:B01234-:R-:W-:-:S04]  /*4cd0*/  IMAD.WIDE.U32 R4, R16, UR6, R2 ;  /* 0x0000000610047c25 */ /* 0x01ffc8000f8e0002 */
[----:B------:R-:W-:Y:S01]  /*4ce0*/  IMAD R7, R16, UR7, R7 ;  /* 0x0000000710077c24 */ /* 0x000fe2000f8e0207 */
[----:B------:R-:W-:Y:S02]  /*4cf0*/  ULDC.64 UR6, c[0x0][0x210] ;  /* 0x0000840000067ab9 */ /* 0x000fe40000000a00 */
[----:B------:R-:W-:Y:S02]  /*4d00*/  LEA R2, P0, R4, UR6, 0x2 ;  /* 0x0000000604027c11 */ /* 0x000fe4000f8010ff */
[----:B------:R-:W-:-:S04]  /*4d10*/  IADD3 R7, R5, R7, RZ ;  /* 0x0000000705077210 */ /* 0x000fc80007ffe0ff */
[----:B------:R-:W-:-:S05]  /*4d20*/  LEA.HI.X R3, R4, UR7, R7, 0x2, P0 ;  /* 0x0000000704037c11 */ /* 0x000fca00080f1407 */
[----:B------:R0:W-:Y:S02]  /*4d30*/  STG.E.64 desc[UR8][R2.64], R8 ;  /* 0x0000000802007986 */ /* 0x0001e4000c101b08 */
.L_x_4642:
[----:B------:R-:W-:Y:S05]  /*4d40*/  BSYNC B0 ;  /* 0x0000000000007941 */ /* 0x000fea0003800000 */
.L_x_4641:
[----:B0-----:R-:W0:Y:S01]  /*4d50*/  LDC R3, c[0x0][0x10] ;  /* 0x00000400ff037b82 */ /* 0x001e220000000800 */
[----:B------:R-:W-:Y:S02]  /*4d60*/  IADD3 R94, R94, 0x1, RZ ;  /* 0x000000015e5e7810 */ /* 0x000fe40007ffe0ff */
[----:B0-----:R-:W-:-:S04]  /*4d70*/  IADD3 R82, R3, R82, RZ ;  /* 0x0000005203527210 */ /* 0x001fc80007ffe0ff */
[----:B------:R-:W-:-:S13]  /*4d80*/  ISETP.GE.AND P0, PT, R82, UR4, PT ;  /* 0x0000000452007c0c */ /* 0x000fda000bf06270 */
[----:B------:R-:W-:Y:S05]  /*4d90*/  @!P0 BRA `(.L_x_4643) ;  /* 0xffffffb000e48947 */ /* 0x000fea000383ffff */
[----:B------:R-:W-:Y:S05]  /*4da0*/  EXIT ;  /* 0x000000000000794d */ /* 0x000fea0003800000 */
.L_x_4644:
        /* <DEDUP_REMOVED lines=13> */
.L_x_5278:


//--------------------- .text._Z35group_norm_nhwc_fwd_one_pass_kernelI11Fp32IOFp32WLi512ELi64ELi512EEv26Group_norm_nhwc_fwd_params --------------------------
	.section	.text._Z35group_norm_nhwc_fwd_one_pass_kernelI11Fp32IOFp32WLi512ELi64ELi512EEv26Group_norm_nhwc_fwd_params,"ax",@progbits
	.align	128
        .global         _Z35group_norm_nhwc_fwd_one_pass_kernelI11Fp32IOFp32WLi512ELi64ELi512EEv26Group_norm_nhwc_fwd_params
        .type           _Z35group_norm_nhwc_fwd_one_pass_kernelI11Fp32IOFp32WLi512ELi64ELi512EEv26Group_norm_nhwc_fwd_params,@function
        .size           _Z35group_norm_nhwc_fwd_one_pass_kernelI11Fp32IOFp32WLi512ELi64ELi512EEv26Group_norm_nhwc_fwd_params,(.L_x_5279 - _Z35group_norm_nhwc_fwd_one_pass_kernelI11Fp32IOFp32WLi512ELi64ELi512EEv26Group_norm_nhwc_fwd_params)
        .other          _Z35group_norm_nhwc_fwd_one_pass_kernelI11Fp32IOFp32WLi512ELi64ELi512EEv26Group_norm_nhwc_fwd_params,@"STO_CUDA_ENTRY STV_DEFAULT"
_Z35group_norm_nhwc_fwd_one_pass_kernelI11Fp32IOFp32WLi512ELi64ELi512EEv26Group_norm_nhwc_fwd_params:
.text._Z35group_norm_nhwc_fwd_one_pass_kernelI11Fp32IOFp32WLi512ELi64ELi512EEv26Group_norm_nhwc_fwd_params:
        /* <DEDUP_REMOVED lines=26> */
[----:B------:R-:W-:Y:S02]  /*01a0*/  SHF.R.S32.HI R109, RZ, 0x1f, R2 ;  /* 0x0000001fff6d7819 */ /* 0x000fe40000011402 */
[----:B------:R-:W-:Y:S02]  /*01b0*/  ISETP.LT.AND.EX P1, PT, R4, UR5, !P5, P1 ;  /* 0x0000000504007c0c */ /* 0x000fe4000ef21310 */
[C---:B------:R-:W-:Y:S02]  /*01c0*/  ISETP.LT.U32.AND P6, PT, R2.reuse, UR4, PT ;  /* 0x0000000402007c0c */ /* 0x040fe4000bfc1070 */
[----:B------:R-:W-:Y:S02]  /*01d0*/  IADD3 R107, R2, 0x10, RZ ;  /* 0x00000010026b7810 */ /* 0x000fe40007ffe0ff */
[----:B------:R-:W-:-:S02]  /*01e0*/  ISETP.LT.AND.EX P6, PT, R109, UR5, !P5, P6 ;  /* 0x000000056d007c0c */ /* 0x000fc4000efc1360 */
[----:B------:R-:W-:Y:S02]  /*01f0*/  @P0 LOP3.LUT R0, R0, 0x4, RZ, 0xfc, !PT ;  /* 0x0000000400000812 */ /* 0x000fe400078efcff */
[----:B------:R-:W-:Y:S02]  /*0200*/  SHF.R.S32.HI R21, RZ, 0x1f, R107 ;  /* 0x0000001fff157819 */ /* 0x000fe4000001146b */
[----:B------:R-:W-:Y:S02]  /*0210*/  LOP3.LUT R0, R0, 0xfffffffd, RZ, 0xc0, !PT ;  /* 0xfffffffd00007812 */ /* 0x000fe400078ec0ff */
[----:B------:R-:W-:Y:S02]  /*0220*/  IADD3 R106, R2, 0x20, RZ ;  /* 0x00000020026a7810 */ /* 0x000fe40007ffe0ff */
[----:B------:R-:W-:Y:S02]  /*0230*/  @P1 LOP3.LUT R0, R0, 0x2, RZ, 0xfc, !PT ;  /* 0x0000000200001812 */ /* 0x000fe400078efcff */
[----:B------:R-:W-:-:S02]  /*0240*/  SHF.R.S32.HI R20, RZ, 0x1f, R106 ;  /* 0x0000001fff147819 */ /* 0x000fc4000001146a */
[----:B------:R-:W-:Y:S02]  /*0250*/  LOP3.LUT R0, R0, 0xfbffffff, RZ, 0xc0, !PT ;  /* 0xfbffffff00007812 */ /* 0x000fe400078ec0ff */
[----:B------:R-:W-:Y:S02]  /*0260*/  IADD3 R105, R2, 0x30, RZ ;  /* 0x0000003002697810 */ /* 0x000fe40007ffe0ff */
[----:B------:R-:W-:Y:S02]  /*0270*/  @P6 LOP3.LUT R0, R0, 0x4000000, RZ, 0xfc, !PT ;  /* 0x0400000000006812 */ /* 0x000fe400078efcff */
[----:B------:R-:W-:Y:S02]  /*0280*/  ISETP.LT.U32.AND P6, PT, R107, UR4, PT ;  /* 0x000000046b007c0c */ /* 0x000fe4000bfc1070 */
[----:B------:R-:W-:Y:S02]  /*0290*/  LOP3.LUT R0, R0, 0xfdffffff, RZ, 0xc0, !PT ;  /* 0xfdffffff00007812 */ /* 0x000fe400078ec0ff */
[----:B------:R-:W-:-:S02]  /*02a0*/  ISETP.LT.AND.EX P6, PT, R21, UR5, !P5, P6 ;  /* 0x0000000515007c0c */ /* 0x000fc4000efc1360 */
[----:B------:R-:W-:Y:S02]  /*02b0*/  SHF.R.S32.HI R19, RZ, 0x1f, R105 ;  /* 0x0000001fff137819 */ /* 0x000fe40000011469 */
[C---:B------:R-:W-:Y:S02]  /*02c0*/  IADD3 R104, R2.reuse, 0x40, RZ ;  /* 0x0000004002687810 */ /* 0x040fe40007ffe0ff */
[C---:B------:R-:W-:Y:S02]  /*02d0*/  IADD3 R103, R2.reuse, 0x50, RZ ;  /* 0x0000005002677810 */ /* 0x040fe40007ffe0ff */
[----:B------:R-:W-:Y:S02]  /*02e0*/  SHF.R.S32.HI R18, RZ, 0x1f, R104 ;  /* 0x0000001fff127819 */ /* 0x000fe40000011468 */
[----:B------:R-:W-:Y:S02]  /*02f0*/  SHF.R.S32.HI R17, RZ, 0x1f, R103 ;  /* 0x0000001fff117819 */ /* 0x000fe40000011467 */
[----:B------:R-:W-:-:S02]  /*0300*/  IADD3 R102, R2, 0x60, RZ ;  /* 0x0000006002667810 */ /* 0x000fc40007ffe0ff */
[----:B------:R-:W-:Y:S02]  /*0310*/  @P6 LOP3.LUT R0, R0, 0x2000000, RZ, 0xfc, !PT ;  /* 0x0200000000006812 */ /* 0x000fe400078efcff */
[----:B------:R-:W-:Y:S02]  /*0320*/  ISETP.LT.U32.AND P6, PT, R106, UR4, PT ;  /* 0x000000046a007c0c */ /* 0x000fe4000bfc1070 */
[----:B------:R-:W-:Y:S02]  /*0330*/  LOP3.LUT R0, R0, 0xfeffffff, RZ, 0xc0, !PT ;  /* 0xfeffffff00007812 */ /* 0x000fe400078ec0ff */
[----:B------:R-:W-:Y:S02]  /*0340*/  ISETP.LT.AND.EX P6, PT, R20, UR5, !P5, P6 ;  /* 0x0000000514007c0c */ /* 0x000fe4000efc1360 */
[----:B------:R-:W-:Y:S02]  /*0350*/  SHF.R.S32.HI R16, RZ, 0x1f, R102 ;  /* 0x0000001fff107819 */ /* 0x000fe40000011466 */
[----:B------:R-:W-:-:S02]  /*0360*/  IADD3 R94, R2, 0x70, RZ ;  /* 0x00000070025e7810 */ /* 0x000fc40007ffe0ff */
[C---:B------:R-:W-:Y:S02]  /*0370*/  IADD3 R93, R2.reuse, 0x80, RZ ;  /* 0x00000080025d7810 */ /* 0x040fe40007ffe0ff */
[----:B------:R-:W-:Y:S02]  /*0380*/  SHF.R.S32.HI R15, RZ, 0x1f, R94 ;  /* 0x0000001fff0f7819 */ /* 0x000fe4000001145e */
[----:B------:R-:W-:Y:S02]  /*0390*/  SHF.R.S32.HI R14, RZ, 0x1f, R93 ;  /* 0x0000001fff0e7819 */ /* 0x000fe4000001145d */
[----:B------:R-:W-:Y:S02]  /*03a0*/  IADD3 R92, R2, 0x90, RZ ;  /* 0x00000090025c7810 */ /* 0x000fe40007ffe0ff */
[----:B------:R-:W-:Y:S02]  /*03b0*/  @P6 LOP3.LUT R0, R0, 0x1000000, RZ, 0xfc, !PT ;  /* 0x0100000000006812 */ /* 0x000fe400078efcff */
[----:B------:R-:W-:-:S02]  /*03c0*/  ISETP.LT.U32.AND P6, PT, R105, UR4, PT ;  /* 0x0000000469007c0c */ /* 0x000fc4000bfc1070 */
[----:B------:R-:W-:Y:S02]  /*03d0*/  LOP3.LUT R0, R0, 0xff7fffff, RZ, 0xc0, !PT ;  /* 0xff7fffff00007812 */ /* 0x000fe400078ec0ff */
[----:B------:R-:W-:Y:S02]  /*03e0*/  ISETP.LT.AND.EX P6, PT, R19, UR5, !P5, P6 ;  /* 0x0000000513007c0c */ /* 0x000fe4000efc1360 */
[----:B------:R-:W-:Y:S02]  /*03f0*/  SHF.R.S32.HI R125, RZ, 0x1f, R92 ;  /* 0x0000001fff7d7819 */ /* 0x000fe4000001145c */
[C---:B------:R-:W-:Y:S02]  /*0400*/  IADD3 R91, R2.reuse, 0xa0, RZ ;  /* 0x000000a0025b7810 */ /* 0x040fe40007ffe0ff */
[----:B------:R-:W-:Y:S02]  /*0410*/  IADD3 R90, R2, 0xb0, RZ ;  /* 0x000000b0025a7810 */ /* 0x000fe40007ffe0ff */
[----:B------:R-:W-:-:S02]  /*0420*/  SHF.R.S32.HI R124, RZ, 0x1f, R91 ;  /* 0x0000001fff7c7819 */ /* 0x000fc4000001145b */
[----:B------:R-:W-:Y:S02]  /*0430*/  SHF.R.S32.HI R123, RZ, 0x1f, R90 ;  /* 0x0000001fff7b7819 */ /* 0x000fe4000001145a */
        /* <DEDUP_REMOVED lines=35> */
[----:B------:R-:W-:Y:S02]  /*0670*/  ISETP.LT.U32.AND P1, PT, R3, UR4, PT ;  /* 0x0000000403007c0c */ /* 0x000fe4000bf21070 */
[----:B------:R-:W-:Y:S02]  /*0680*/  SHF.R.S32.HI R3, RZ, 0x1f, R3 ;  /* 0x0000001fff037819 */ /* 0x000fe40000011403 */
[C---:B------:R-:W-:Y:S02]  /*0690*/  IADD3 R6, R2.reuse, 0x1e0, RZ ;  /* 0x000001e002067810 */ /* 0x040fe40007ffe0ff */
[----:B------:R-:W-:Y:S02]  /*06a0*/  IADD3 R5, R2, 0x1a0, RZ ;  /* 0x000001a002057810 */ /* 0x000fe40007ffe0ff */
[----:B------:R-:W-:Y:S02]  /*06b0*/  ISETP.LT.AND.EX P1, PT, R3, UR5, !P5, P1 ;  /* 0x0000000503007c0c */ /* 0x000fe4000ef21310 */
[----:B------:R-:W-:-:S02]  /*06c0*/  SHF.R.S32.HI R3, RZ, 0x1f, R6 ;  /* 0x0000001fff037819 */ /* 0x000fc40000011406 */
[----:B------:R-:W-:Y:S02]  /*06d0*/  @P6 LOP3.LUT R0, R0, 0x80000, RZ, 0xfc, !PT ;  /* 0x0008000000006812 */ /* 0x000fe400078efcff */
[----:B------:R-:W-:Y:S02]  /*06e0*/  ISETP.LT.U32.AND P6, PT, R93, UR4, PT ;  /* 0x000000045d007c0c */ /* 0x000fe4000bfc1070 */
[----:B------:R-:W-:Y:S02]  /*06f0*/  LOP3.LUT R0, R0, 0xfffbffff, RZ, 0xc0, !PT ;  /* 0xfffbffff00007812 */ /* 0x000fe400078ec0ff */
[----:B------:R-:W-:Y:S02]  /*0700*/  ISETP.LT.AND.EX P6, PT, R14, UR5, !P5, P6 ;  /* 0x000000050e007c0c */ /* 0x000fe4000efc1360 */
[----:B------:R-:W-:Y:S02]  /*0710*/  ISETP.LT.U32.AND P4, PT, R6, UR4, PT ;  /* 0x0000000406007c0c */ /* 0x000fe4000bf81070 */
[----:B------:R-:W-:-:S02]  /*0720*/  IADD3 R6, R2, 0x150, RZ ;  /* 0x0000015002067810 */ /* 0x000fc40007ffe0ff */
[----:B------:R-:W-:Y:S02]  /*0730*/  ISETP.LT.U32.AND P2, PT, R5, UR4, PT ;  /* 0x0000000405007c0c */ /* 0x000fe4000bf41070 */
[----:B------:R-:W-:Y:S02]  /*0740*/  SHF.R.S32.HI R5, RZ, 0x1f, R5 ;  /* 0x0000001fff057819 */ /* 0x000fe40000011405 */
[----:B------:R-:W-:Y:S02]  /*0750*/  SHF.R.S32.HI R113, RZ, 0x1f, R6 ;  /* 0x0000001fff717819 */ /* 0x000fe40000011406 */
[----:B------:R-:W-:Y:S02]  /*0760*/  ISETP.LT.AND.EX P0, PT, R5, UR5, !P5, P2 ;  /* 0x0000000505007c0c */ /* 0x000fe4000ef01320 */
[----:B------:R-:W-:Y:S02]  /*0770*/  @P6 LOP3.LUT R0, R0, 0x40000, RZ, 0xfc, !PT ;  /* 0x0004000000006812 */ /* 0x000fe400078efcff */
[----:B------:R-:W-:-:S02]  /*0780*/  ISETP.LT.U32.AND P6, PT, R92, UR4, PT ;  /* 0x000000045c007c0c */ /* 0x000fc4000bfc1070 */
[----:B------:R-:W-:Y:S02]  /*0790*/  LOP3.LUT R0, R0, 0xfffdffff, RZ, 0xc0, !PT ;  /* 0xfffdffff00007812 */ /* 0x000fe400078ec0ff */
[----:B------:R-:W-:Y:S02]  /*07a0*/  ISETP.LT.AND.EX P6, PT, R125, UR5, !P5, P6 ;  /* 0x000000057d007c0c */ /* 0x000fe4000efc1360 */
[C---:B------:R-:W-:Y:S02]  /*07b0*/  IADD3 R5, R2.reuse, 0x1d0, RZ ;  /* 0x000001d002057810 */ /* 0x040fe40007ffe0ff */
[----:B------:R-:W-:Y:S02]  /*07c0*/  IADD3 R4, R2, 0x1c0, RZ ;  /* 0x000001c002047810 */ /* 0x000fe40007ffe0ff */
[----:B------:R-:W-:Y:S02]  /*07d0*/  ISETP.LT.U32.AND P3, PT, R5, UR4, PT ;  /* 0x0000000405007c0c */ /* 0x000fe4000bf61070 */
[----:B------:R-:W-:-:S02]  /*07e0*/  SHF.R.S32.HI R5, RZ, 0x1f, R5 ;  /* 0x0000001fff057819 */ /* 0x000fc40000011405 */
[----:B------:R-:W-:Y:S02]  /*07f0*/  ISETP.LT.U32.AND P2, PT, R4, UR4, PT ;  /* 0x0000000404007c0c */ /* 0x000fe4000bf41070 */
[----:B------:R-:W-:Y:S02]  /*0800*/  ISETP.LT.AND.EX P3, PT, R5, UR5, !P5, P3 ;  /* 0x0000000505007c0c */ /* 0x000fe4000ef61330 */
[----:B------:R-:W-:Y:S02]  /*0810*/  @P6 LOP3.LUT R0, R0, 0x20000, RZ, 0xfc, !PT ;  /* 0x0002000000006812 */ /* 0x000fe400078efcff */
[----:B------:R-:W-:Y:S02]  /*0820*/  ISETP.LT.U32.AND P6, PT, R91, UR4, PT ;  /* 0x000000045b007c0c */ /* 0x000fe4000bfc1070 */
[----:B------:R-:W-:Y:S02]  /*0830*/  LOP3.LUT R0, R0, 0xfffeffff, RZ, 0xc0, !PT ;  /* 0xfffeffff00007812 */ /* 0x000fe400078ec0ff */
[----:B------:R-:W-:-:S02]  /*0840*/  ISETP.LT.AND.EX P6, PT, R124, UR5, !P5, P6 ;  /* 0x000000057c007c0c */ /* 0x000fc4000efc1360 */
[----:B------:R-:W-:Y:S02]  /*0850*/  IADD3 R5, R2, 0x160, RZ ;  /* 0x0000016002057810 */ /* 0x000fe40007ffe0ff */
[----:B------:R-:W-:Y:S02]  /*0860*/  SHF.R.S32.HI R4, RZ, 0x1f, R4 ;  /* 0x0000001fff047819 */ /* 0x000fe40000011404 */
[----:B------:R-:W-:Y:S02]  /*0870*/  SHF.R.S32.HI R112, RZ, 0x1f, R5 ;  /* 0x0000001fff707819 */ /* 0x000fe40000011405 */
[----:B------:R-:W-:Y:S02]  /*0880*/  ISETP.LT.AND.EX P2, PT, R4, UR5, !P5, P2 ;  /* 0x0000000504007c0c */ /* 0x000fe4000ef41320 */
[----:B------:R-:W-:Y:S02]  /*0890*/  ISETP.LT.AND.EX P4, PT, R3, UR5, !P5, P4 ;  /* 0x0000000503007c0c */ /* 0x000fe4000ef81340 */
[----:B------:R-:W-:Y:S01]  /*08a0*/  IADD3 R4, R2, 0x170, RZ ;  /* 0x0000017002047810 */ /* 0x000fe20007ffe0ff */
[----:B------:R-:W0:Y:S01]  /*08b0*/  LDC R3, c[0x0][0x10] ;  /* 0x00000400ff037b82 */ /* 0x000e220000000800 */
[----:B------:R-:W-:-:S02]  /*08c0*/  @P6 LOP3.LUT R0, R0, 0x10000, RZ, 0xfc, !PT ;  /* 0x0001000000006812 */ /* 0x000fc400078efcff */
[----:B------:R-:W-:Y:S02]  /*08d0*/  ISETP.LT.U32.AND P6, PT, R90, UR4, PT ;  /* 0x000000045a007c0c */ /* 0x000fe4000bfc1070 */
[----:B------:R-:W-:Y:S02]  /*08e0*/  LOP3.LUT R0, R0, 0xffff7fff, RZ, 0xc0, !PT ;  /* 0xffff7fff00007812 */ /* 0x000fe400078ec0ff */
[----:B------:R-:W-:Y:S02]  /*08f0*/  ISETP.LT.AND.EX P6, PT, R123, UR5, !P5, P6 ;  /* 0x000000057b007c0c */ /* 0x000fe4000efc1360 */
[----:B------:R-:W-:Y:S02]  /*0900*/  SHF.R.S32.HI R111, RZ, 0x1f, R4 ;  /* 0x0000001fff6f7819 */ /* 0x000fe40000011404 */
[----:B------:R-:W-:-:S09]  /*0910*/  MOV R2, R95 ;  /* 0x0000005f00027202 */ /* 0x000fd20000000f00 */
[----:B------:R-:W-:Y:S02]  /*0920*/  @P6 LOP3.LUT R0, R0, 0x8000, RZ, 0xfc, !PT ;  /* 0x0000800000006812 */ /* 0x000fe400078efcff */
[----:B------:R-:W-:Y:S02]  /*0930*/  ISETP.LT.U32.AND P6, PT, R89, UR4, PT ;  /* 0x0000000459007c0c */ /* 0x000fe4000bfc1070 */
[----:B------:R-:W-:Y:S02]  /*0940*/  LOP3.LUT R0, R0, 0xffffbfff, RZ, 0xc0, !PT ;  /* 0xffffbfff00007812 */ /* 0x000fe400078ec0ff */
[----:B------:R-:W-:-:S13]  /*0950*/  ISETP.LT.AND.EX P6, PT, R122, UR5, !P5, P6 ;  /* 0x000000057a007c0c */ /* 0x000fda000efc1360 */
        /* <DEDUP_REMOVED lines=44> */
[----:B0-----:R-:W-:-:S07]  /*0c20*/  @P5 LOP3.LUT R0, R0, 0x8, RZ, 0xfc, !PT ;  /* 0x0000000800005812 */ /* 0x001fce00078efcff */
.L_x_4753:
[----:B01234-:R-:W0:Y:S01]  /*0c30*/  LDC R23, c[0x0][0x288] ;  /* 0x0000a200ff177b82 */ /* 0x01fe220000000800 */
[----:B------:R-:W-:Y:S01]  /*0c40*/  P2R R50, PR, RZ, 0x10 ;  /* 0x00000010ff327803 */ /* 0x000fe20000000000 */
[----:B------:R-:W-:Y:S01]  /*0c50*/  ULDC.64 UR4, c[0x0][0x280] ;  /* 0x0000a00000047ab9 */ /* 0x000fe20000000a00 */
[C---:B------:R-:W-:Y:S02]  /*0c60*/  LOP3.LUT P4, RZ, R0.reuse, 0x2000000, RZ, 0xc0, !PT ;  /* 0x0200000000ff7812 */ /* 0x040fe4000788c0ff */
[----:B------:R-:W-:Y:S02]  /*0c70*/  SHF.R.S32.HI R22, RZ, 0x1f, R107 ;  /* 0x0000001fff167819 */ /* 0x000fe4000001146b */
[C---:B------:R-:W-:Y:S01]  /*0c80*/  LOP3.LUT P6, RZ, R0.reuse, 0x1000000, RZ, 0xc0, !PT ;  /* 0x0100000000ff7812 */ /* 0x040fe200078cc0ff */
[----:B------:R-:W1:Y:S01]  /*0c90*/  @P0 LDC.64 R80, c[0x0][0x220] ;  /* 0x00008800ff500b82 */ /* 0x000e620000000a00 */
[----:B------:R-:W-:Y:S02]  /*0ca0*/  P2R R51, PR, RZ, 0x8 ;  /* 0x00000008ff337803 */ /* 0x000fe40000000000 */
[----:B------:R-:W-:-:S02]  /*0cb0*/  LOP3.LUT P3, RZ, R0, 0x800000, RZ, 0xc0, !PT ;  /* 0x0080000000ff7812 */ /* 0x000fc4000786c0ff */
[----:B------:R-:W-:Y:S02]  /*0cc0*/  SHF.R.S32.HI R30, RZ, 0x1f, R105 ;  /* 0x0000001fff1e7819 */ /* 0x000fe40000011469 */
[----:B------:R-:W-:Y:S01]  /*0cd0*/  SHF.R.S32.HI R32, RZ, 0x1f, R104 ;  /* 0x0000001fff207819 */ /* 0x000fe20000011468 */
[----:B------:R-:W2:Y:S01]  /*0ce0*/  @P4 LDC.64 R20, c[0x0][0x270] ;  /* 0x00009c00ff144b82 */ /* 0x000ea20000000a00 */
[----:B------:R-:W-:Y:S02]  /*0cf0*/  SHF.R.S32.HI R34, RZ, 0x1f, R103 ;  /* 0x0000001fff227819 */ /* 0x000fe40000011467 */
[----:B------:R-:W-:Y:S02]  /*0d00*/  SHF.R.S32.HI R36, RZ, 0x1f, R102 ;  /* 0x0000001fff247819 */ /* 0x000fe40000011466 */
[----:B------:R-:W-:Y:S02]  /*0d10*/  SHF.R.S32.HI R38, RZ, 0x1f, R94 ;  /* 0x0000001fff267819 */ /* 0x000fe4000001145e */
[----:B------:R-:W-:Y:S01]  /*0d20*/  SHF.R.S32.HI R40, RZ, 0x1f, R93 ;  /* 0x0000001fff287819 */ /* 0x000fe2000001145d */
[----:B------:R-:W3:Y:S01]  /*0d30*/  @P4 LDC.64 R24, c[0x0][0x220] ;  /* 0x00008800ff184b82 */ /* 0x000ee20000000a00 */
[----:B0-----:R-:W-:-:S02]  /*0d40*/  IABS R17, R23 ;  /* 0x0000001700117213 */ /* 0x001fc40000000000 */
[----:B------:R-:W-:Y:S02]  /*0d50*/  SHF.R.U32.HI R49, RZ, 0x5, R110 ;  /* 0x00000005ff317819 */ /* 0x000fe4000001166e */
[----:B------:R-:W0:Y:S01]  /*0d60*/  I2F.RP R16, R17 ;  /* 0x0000001100107306 */ /* 0x000e220000209400 */
[----:B------:R-:W-:Y:S02]  /*0d70*/  LOP3.LUT R48, R48, 0xffffffef, RZ, 0xc0, !PT ;  /* 0xffffffef30307812 */ /* 0x000fe400078ec0ff */
[----:B------:R-:W4:Y:S08]  /*0d80*/  @P6 LDC.64 R26, c[0x0][0x220] ;  /* 0x00008800ff1a6b82 */ /* 0x000f300000000a00 */
[----:B------:R-:W5:Y:S01]  /*0d90*/  @P3 LDC.64 R28, c[0x0][0x220] ;  /* 0x00008800ff1c3b82 */ /* 0x000f620000000a00 */
[----:B0-----:R-:W0:Y:S07]  /*0da0*/  MUFU.RCP R16, R16 ;  /* 0x0000001000107308 */ /* 0x001e2e0000001000 */
[----:B------:R-:W1:Y:S08]  /*0db0*/  @P1 LDC.64 R82, c[0x0][0x220] ;  /* 0x00008800ff521b82 */ /* 0x000e700000000a00 */
[----:B------:R-:W1:Y:S01]  /*0dc0*/  @P2 LDC.64 R84, c[0x0][0x220] ;  /* 0x00008800ff542b82 */ /* 0x000e620000000a00 */
[----:B0-----:R-:W-:-:S04]  /*0dd0*/  IADD3 R14, R16, 0xffffffe, RZ ;  /* 0x0ffffffe100e7810 */ /* 0x001fc80007ffe0ff */
[----:B------:R0:W2:Y:S02]  /*0de0*/  F2I.FTZ.U32.TRUNC.NTZ R15, R14 ;  /* 0x0000000e000f7305 */ /* 0x0000a4000021f000 */
[----:B0-----:R-:W-:Y:S02]  /*0df0*/  MOV R14, RZ ;  /* 0x000000ff000e7202 */ /* 0x001fe40000000f00 */
[----:B--2---:R-:W-:-:S05]  /*0e00*/  IADD3 R18, RZ, -R15, RZ ;  /* 0x8000000fff127210 */ /* 0x004fca0007ffe0ff */
[----:B------:R-:W-:Y:S01]  /*0e10*/  IMAD R19, R18, R17, RZ ;  /* 0x0000001112137224 */ /* 0x000fe200078e02ff */
[----:B------:R-:W-:-:S03]  /*0e20*/  IABS R18, R2 ;  /* 0x0000000200127213 */ /* 0x000fc60000000000 */
[----:B------:R-:W-:Y:S01]  /*0e30*/  IMAD.HI.U32 R15, R15, R19, R14 ;  /* 0x000000130f0f7227 */ /* 0x000fe200078e000e */
[----:B------:R-:W-:-:S05]  /*0e40*/  LOP3.LUT R14, R2, R23, RZ, 0x3c, !PT ;  /* 0x00000017020e7212 */ /* 0x000fca00078e3cff */
[----:B------:R-:W-:-:S05]  /*0e50*/  IMAD.HI.U32 R15, R15, R18, RZ ;  /* 0x000000120f0f7227 */ /* 0x000fca00078e00ff */
[----:B------:R-:W-:-:S05]  /*0e60*/  IADD3 R16, -R15, RZ, RZ ;  /* 0x000000ff0f107210 */ /* 0x000fca0007ffe1ff */
[C---:B------:R-:W-:Y:S02]  /*0e70*/  IMAD R16, R17.reuse, R16, R18 ;  /* 0x0000001011107224 */ /* 0x040fe400078e0212 */
[----:B------:R-:W-:Y:S01]  /*0e80*/  @P4 IMAD R18, R22, R20, RZ ;  /* 0x0000001416124224 */ /* 0x000fe200078e02ff */
[----:B------:R-:W-:Y:S02]  /*0e90*/  SHF.R.S32.HI R22, RZ, 0x1f, R106 ;  /* 0x0000001fff167819 */ /* 0x000fe4000001146a */
[----:B------:R-:W-:-:S13]  /*0ea0*/  ISETP.GT.U32.AND P5, PT, R17, R16, PT ;  /* 0x000000101100720c */ /* 0x000fda0003fa4070 */
[-C--:B------:R-:W-:Y:S02]  /*0eb0*/  @!P5 IADD3 R16, R16, -R17.reuse, RZ ;  /* 0x800000111010d210 */ /* 0x080fe40007ffe0ff */
[----:B------:R-:W-:Y:S02]  /*0ec0*/  @!P5 IADD3 R15, R15, 0x1, RZ ;  /* 0x000000010f0fd810 */ /* 0x000fe40007ffe0ff */
[----:B------:R-:W-:-:S13]  /*0ed0*/  ISETP.GE.U32.AND P5, PT, R16, R17, PT ;  /* 0x000000111000720c */ /* 0x000fda0003fa6070 */
[----:B------:R-:W-:Y:S02]  /*0ee0*/  @P5 IADD3 R15, R15, 0x1, RZ ;  /* 0x000000010f0f5810 */ /* 0x000fe40007ffe0ff */
[----:B------:R-:W-:Y:S02]  /*0ef0*/  ISETP.GE.AND P5, PT, R14, RZ, PT ;  /* 0x000000ff0e00720c */ /* 0x000fe40003fa6270 */
[----:B------:R-:W-:Y:S02]  /*0f00*/  MOV R17, R15 ;  /* 0x0000000f00117202 */ /* 0x000fe40000000f00 */
[----:B------:R-:W-:-:S04]  /*0f10*/  SHF.L.U32 R15, R110, 0x1, RZ ;  /* 0x000000016e0f7819 */ /* 0x000fc800000006ff */
[----:B------:R-:W-:-:S05]  /*0f20*/  LOP3.LUT R15, R15, 0x3e, RZ, 0xc0, !PT ;  /* 0x0000003e0f0f7812 */ /* 0x000fca00078ec0ff */
[----:B------:R-:W-:Y:S02]  /*0f30*/  @!P5 IADD3 R17, -R17, RZ, RZ ;  /* 0x000000ff1111d210 */ /* 0x000fe40007ffe1ff */
[----:B------:R-:W-:-:S13]  /*0f40*/  ISETP.NE.AND P5, PT, R23, RZ, PT ;  /* 0x000000ff1700720c */ /* 0x000fda0003fa5270 */
[----:B------:R-:W-:-:S04]  /*0f50*/  @!P5 LOP3.LUT R17, RZ, R23, RZ, 0x33, !PT ;  /* 0x00000017ff11d212 */ /* 0x000fc800078e33ff */
[----:B------:R-:W-:Y:S02]  /*0f60*/  IADD3 R19, -R17, RZ, RZ ;  /* 0x000000ff11137210 */ /* 0x000fe40007ffe1ff */
[----:B------:R-:W-:-:S03]  /*0f70*/  SHF.R.S32.HI R16, RZ, 0x1f, R17 ;  /* 0x0000001fff107819 */ /* 0x000fc60000011411 */
[----:B------:R-:W-:Y:S02]  /*0f80*/  IMAD R14, R23, R19, R2 ;  /* 0x00000013170e7224 */ /* 0x000fe400078e0202 */
[----:B------:R-:W-:Y:S02]  /*0f90*/  IMAD R16, R16, UR4, RZ ;  /* 0x0000000410107c24 */ /* 0x000fe4000f8e02ff */
[----:B------:R-:W-:Y:S01]  /*0fa0*/  @P4 IMAD R23, R107, R21, R18 ;  /* 0x000000156b174224 */ /* 0x000fe200078e0212 */
[----:B------:R-:W-:Y:S01]  /*0fb0*/  LEA R14, R14, R15, 0x6 ;  /* 0x0000000f0e0e7211 */ /* 0x000fe200078e30ff */
[----:B------:R-:W-:-:S03]  /*0fc0*/  IMAD R19, R17, UR5, R16 ;  /* 0x0000000511137c24 */ /* 0x000fc6000f8e0210 */
[----:B------:R-:W-:-:S03]  /*0fd0*/  SHF.R.S32.HI R15, RZ, 0x1f, R14 ;  /* 0x0000001fff0f7819 */ /* 0x000fc6000001140e */
[----:B------:R-:W-:Y:S01]  /*0fe0*/  IMAD.WIDE.U32 R16, R17, UR4, R14 ;  /* 0x0000000411107c25 */ /* 0x000fe2000f8e000e */
[----:B------:R-:W-:-:S04]  /*0ff0*/  ULDC.64 UR4, c[0x0][0x278] ;  /* 0x00009e0000047ab9 */ /* 0x000fc80000000a00 */
[----:B------:R-:W-:Y:S02]  /*1000*/  IADD3 R19, R17, R19, RZ ;  /* 0x0000001311137210 */ /* 0x000fe40007ffe0ff */
[----:B------:R-:W-:-:S05]  /*1010*/  @P4 MOV R18, R16 ;  /* 0x0000001000124202 */ /* 0x000fca0000000f00 */
[----:B------:R-:W-:-:S05]  /*1020*/  @P4 IMAD.WIDE.U32 R20, R107, R20, R18 ;  /* 0x000000146b144225 */ /* 0x000fca00078e0012 */
[----:B------:R-:W-:Y:S02]  /*1030*/  @P4 IADD3 R21, R21, R23, RZ ;  /* 0x0000001715154210 */ /* 0x000fe40007ffe0ff */
[C---:B---3--:R-:W-:Y:S02]  /*1040*/  @P4 LEA R24, P5, R20.reuse, R24, 0x2 ;  /* 0x0000001814184211 */ /* 0x048fe400078a10ff */
[----:B------:R-:W-:Y:S02]  /*1050*/  @P6 MOV R23, R19 ;  /* 0x0000001300176202 */ /* 0x000fe40000000f00 */
[----:B------:R-:W-:Y:S02]  /*1060*/  @P4 LEA.HI.X R25, R20, R25, R21, 0x2, P5 ;  /* 0x0000001914194211 */ /* 0x000fe400028f1415 */
[----:B------:R-:W0:Y:S01]  /*1070*/  @P6 LDC.64 R20, c[0x0][0x270] ;  /* 0x00009c00ff146b82 */ /* 0x000e220000000a00 */
[----:B------:R-:W-:Y:S01]  /*1080*/  LOP3.LUT P4, RZ, R0, 0x400000, RZ, 0xc0, !PT ;  /* 0x0040000000ff7812 */ /* 0x000fe2000788c0ff */
[----:B0-----:R-:W-:-:S04]  /*1090*/  @P6 IMAD R22, R22, R20, RZ ;  /* 0x0000001416166224 */ /* 0x001fc800078e02ff */
[----:B------:R-:W-:Y:S01]  /*10a0*/  @P6 IMAD R21, R106, R21, R22 ;  /* 0x000000156a156224 */ /* 0x000fe200078e0216 */
[----:B------:R-:W-:-:S05]  /*10b0*/  @P6 MOV R22, R16 ;  /* 0x0000001000166202 */ /* 0x000fca0000000f00 */
[----:B------:R-:W-:-:S05]  /*10c0*/  @P6 IMAD.WIDE.U32 R22, R106, R20, R22 ;  /* 0x000000146a166225 */ /* 0x000fca00078e0016 */
[----:B------:R-:W-:Y:S02]  /*10d0*/  @P6 IADD3 R20, R23, R21, RZ ;  /* 0x0000001517146210 */ /* 0x000fe40007ffe0ff */
[C---:B----4-:R-:W-:Y:S02]  /*10e0*/  @P6 LEA R26, P5, R22.reuse, R26, 0x2 ;  /* 0x0000001a161a6211 */ /* 0x050fe400078a10ff */
[----:B------:R-:W-:Y:S02]  /*10f0*/  @P3 MOV R23, R19 ;  /* 0x0000001300173202 */ /* 0x000fe40000000f00 */
[----:B------:R-:W-:Y:S02]  /*1100*/  @P6 LEA.HI.X R27, R22, R27, R20, 0x2, P5 ;  /* 0x0000001b161b6211 */ /* 0x000fe400028f1414 */
[----:B------:R-:W0:Y:S01]  /*1110*/  @P3 LDC.64 R20, c[0x0][0x270] ;  /* 0x00009c00ff143b82 */ /* 0x000e220000000a00 */
[----:B------:R-:W-:Y:S01]  /*1120*/  LOP3.LUT P6, RZ, R0, 0x200000, RZ, 0xc0, !PT ;  /* 0x0020000000ff7812 */ /* 0x000fe200078cc0ff */
[----:B0-----:R-:W-:-:S06]  /*1130*/  @P3 IMAD R22, R30, R20, RZ ;  /* 0x000000141e163224 */ /* 0x001fcc00078e02ff */
[----:B------:R-:W0:Y:S01]  /*1140*/  @P4 LDC.64 R30, c[0x0][0x220] ;  /* 0x00008800ff1e4b82 */ /* 0x000e220000000a00 */
[----:B------:R-:W-:Y:S01]  /*1150*/  @P3 IMAD R21, R105, R21, R22 ;  /* 0x0000001569153224 */ /* 0x000fe200078e0216 */
[----:B------:R-:W-:-:S05]  /*1160*/  @P3 MOV R22, R16 ;  /* 0x0000001000163202 */ /* 0x000fca0000000f00 */
[----:B------:R-:W-:-:S05]  /*1170*/  @P3 IMAD.WIDE.U32 R22, R105, R20, R22 ;  /* 0x0000001469163225 */ /* 0x000fca00078e0016 */
[----:B------:R-:W-:Y:S02]  /*1180*/  @P3 IADD3 R20, R23, R21, RZ ;  /* 0x0000001517143210 */ /* 0x000fe40007ffe0ff */
[C---:B-----5:R-:W-:Y:S02]  /*1190*/  @P3 LEA R28, P5, R22.reuse, R28, 0x2 ;  /* 0x0000001c161c3211 */ /* 0x060fe400078a10ff */
[----:B------:R-:W-:Y:S02]  /*11a0*/  @P4 MOV R23, R19 ;  /* 0x0000001300174202 */ /* 0x000fe40000000f00 */
[----:B------:R-:W-:Y:S02]  /*11b0*/  @P3 LEA.HI.X R29, R22, R29, R20, 0x2, P5 ;  /* 0x0000001d161d3211 */ /* 0x000fe400028f1414 */
[----:B------:R-:W2:Y:S01]  /*11c0*/  @P4 LDC.64 R20, c[0x0][0x270] ;  /* 0x00009c00ff144b82 */ /* 0x000ea20000000a00 */
[----:B------:R-:W-:Y:S01]  /*11d0*/  LOP3.LUT P3, RZ, R0, 0x100000, RZ, 0xc0, !PT ;  /* 0x0010000000ff7812 */ /* 0x000fe2000786c0ff */
[----:B--2---:R-:W-:-:S06]  /*11e0*/  @P4 IMAD R22, R32, R20, RZ ;  /* 0x0000001420164224 */ /* 0x004fcc00078e02ff */
[----:B------:R-:W2:Y:S01]  /*11f0*/  @P6 LDC.64 R32, c[0x0][0x220] ;  /* 0x00008800ff206b82 */ /* 0x000ea20000000a00 */
[----:B------:R-:W-:Y:S01]  /*1200*/  @P4 IMAD R21, R104, R21, R22 ;  /* 0x0000001568154224 */ /* 0x000fe200078e0216 */
[----:B------:R-:W-:-:S05]  /*1210*/  @P4 MOV R22, R16 ;  /* 0x0000001000164202 */ /* 0x000fca0000000f00 */
[----:B------:R-:W-:-:S05]  /*1220*/  @P4 IMAD.WIDE.U32 R22, R104, R20, R22 ;  /* 0x0000001468164225 */ /* 0x000fca00078e0016 */
[----:B------:R-:W-:Y:S02]  /*1230*/  @P4 IADD3 R20, R23, R21, RZ ;  /* 0x0000001517144210 */ /* 0x000fe40007ffe0ff */
[C---:B0-----:R-:W-:Y:S02]  /*1240*/  @P4 LEA R30, P5, R22.reuse, R30, 0x2 ;  /* 0x0000001e161e4211 */ /* 0x041fe400078a10ff */
        /* <DEDUP_REMOVED lines=10> */
[C---:B--2---:R-:W-:Y:S02]  /*12f0*/  @P6 LEA R32, P5, R22.reuse, R32, 0x2 ;  /* 0x0000002016206211 */ /* 0x044fe400078a10ff */
        /* <DEDUP_REMOVED lines=14> */
[----:B------:R-:W-:-:S13]  /*13e0*/  LOP3.LUT P3, RZ, R0, 0x20000, RZ, 0xc0, !PT ;  /* 0x0002000000ff7812 */ /* 0x000fda000786c0ff */
[----:B------:R-:W3:Y:S01]  /*13f0*/  @P3 LDC.64 R42, c[0x0][0x220] ;  /* 0x00008800ff2a3b82 */ /* 0x000ee20000000a00 */
[----:B0-----:R-:W-:-:S07]  /*1400*/  @P4 IMAD R22, R38, R20, RZ ;  /* 0x0000001426164224 */ /* 0x001fce00078e02ff */
        /* <DEDUP_REMOVED lines=9> */
[----:B------:R-:W-:-:S13]  /*14a0*/  LOP3.LUT P4, RZ, R0, 0x10000, RZ, 0xc0, !PT ;  /* 0x0001000000ff7812 */ /* 0x000fda000788c0ff */
[----:B------:R-:W4:Y:S01]  /*14b0*/  @P4 LDC.64 R44, c[0x0][0x220] ;  /* 0x00008800ff2c4b82 */ /* 0x000f220000000a00 */
[----:B--2---:R-:W-:-:S04]  /*14c0*/  @P6 IMAD R22, R40, R20, RZ ;  /* 0x0000001428166224 */ /* 0x004fc800078e02ff */
        /* <DEDUP_REMOVED lines=9> */
[----:B------:R-:W2:Y:S01]  /*1560*/  @P6 LDC.64 R46, c[0x0][0x220] ;  /* 0x00008800ff2e6b82 */ /* 0x000ea20000000a00 */
[----:B0-----:R-:W-:-:S04]  /*1570*/  @P3 IMAD R22, R125, R20, RZ ;  /* 0x000000147d163224 */ /* 0x001fc800078e02ff */
[----:B------:R-:W-:Y:S01]  /*1580*/  @P3 IMAD R21, R92, R21, R22 ;  /* 0x000000155c153224 */ /* 0x000fe200078e0216 */
[----:B------:R-:W-:-:S05]  /*1590*/  @P3 MOV R22, R16 ;  /* 0x0000001000163202 */ /* 0x000fca0000000f00 */
[----:B------:R-:W-:-:S05]  /*15a0*/  @P3 IMAD.WIDE.U32 R22, R92, R20, R22 ;  /* 0x000000145c163225 */ /* 0x000fca00078e0016 */
[----:B------:R-:W-:Y:S02]  /*15b0*/  @P3 IADD3 R20, R23, R21, RZ ;  /* 0x0000001517143210 */ /* 0x000fe40007ffe0ff */
[C---:B---3--:R-:W-:Y:S02]  /*15c0*/  @P3 LEA R42, P5, R22.reuse, R42, 0x2 ;  /* 0x0000002a162a3211 */ /* 0x048fe400078a10ff */
[----:B------:R-:W-:Y:S02]  /*15d0*/  @P4 MOV R23, R19 ;  /* 0x0000001300174202 */ /* 0x000fe40000000f00 */
[----:B------:R-:W-:Y:S02]  /*15e0*/  @P3 LEA.HI.X R43, R22, R43, R20, 0x2, P5 ;  /* 0x0000002b162b3211 */ /* 0x000fe400028f1414 */
[----:B------:R-:W0:Y:S01]  /*15f0*/  @P4 LDC.64 R20, c[0x0][0x270] ;  /* 0x00009c00ff144b82 */ /* 0x000e220000000a00 */
[----:B------:R-:W-:-:S13]  /*1600*/  LOP3.LUT P3, RZ, R0, 0x4000, RZ, 0xc0, !PT ;  /* 0x0000400000ff7812 */ /* 0x000fda000786c0ff */
[----:B------:R-:W3:Y:S01]  /*1610*/  @P3 LDC.64 R52, c[0x0][0x220] ;  /* 0x00008800ff343b82 */ /* 0x000ee20000000a00 */
        /* <DEDUP_REMOVED lines=9> */
[----:B------:R-:W-:-:S13]  /*16b0*/  LOP3.LUT P4, RZ, R0, 0x2000, RZ, 0xc0, !PT ;  /* 0x0000200000ff7812 */ /* 0x000fda000788c0ff */
[----:B------:R-:W4:Y:S01]  /*16c0*/  @P4 LDC.64 R54, c[0x0][0x220] ;  /* 0x00008800ff364b82 */ /* 0x000f220000000a00 */
[----:B0-----:R-:W-:-:S04]  /*16d0*/  @P6 IMAD R22, R123, R20, RZ ;  /* 0x000000147b166224 */ /* 0x001fc800078e02ff */
[----:B------:R-:W-:Y:S01]  /*16e0*/  @P6 IMAD R21, R90, R21, R22 ;  /* 0x000000155a156224 */ /* 0x000fe200078e0216 */
[----:B------:R-:W-:-:S05]  /*16f0*/  @P6 MOV R22, R16 ;  /* 0x0000001000166202 */ /* 0x000fca0000000f00 */
[----:B------:R-:W-:-:S05]  /*1700*/  @P6 IMAD.WIDE.U32 R22, R90, R20, R22 ;  /* 0x000000145a166225 */ /* 0x000fca00078e0016 */
[----:B------:R-:W-:Y:S02]  /*1710*/  @P6 IADD3 R20, R23, R21, RZ ;  /* 0x0000001517146210 */ /* 0x000fe40007ffe0ff */
[C---:B--2---:R-:W-:Y:S02]  /*1720*/  @P6 LEA R46, P5, R22.reuse, R46, 0x2 ;  /* 0x0000002e162e6211 */ /* 0x044fe400078a10ff */
        /* <DEDUP_REMOVED lines=134> */
[----:B------:R-:W0:Y:S01]  /*1f90*/  LDC R22, c[0x0][0x294] ;  /* 0x0000a500ff167b82 */ /* 0x000e220000000800 */
[C---:B------:R-:W-:Y:S02]  /*1fa0*/  LOP3.LUT P6, RZ, R0.reuse, 0x2, RZ, 0xc0, !PT ;  /* 0x0000000200ff7812 */ /* 0x040fe400078cc0ff */
[----:B------:R-:W-:-:S04]  /*1fb0*/  LOP3.LUT R0, R0, 0xf7ffffff, RZ, 0xc0, !PT ;  /* 0xf7ffffff00007812 */ /* 0x000fc800078ec0ff */
[----:B------:R-:W-:Y:S01]  /*1fc0*/  @P0 LOP3.LUT R0, R0, 0x8000000, RZ, 0xfc, !PT ;  /* 0x0800000000000812 */ /* 0x000fe200078efcff */
[----:B------:R-:W2:Y:S08]  /*1fd0*/  @P3 LDC.64 R20, c[0x0][0x270] ;  /* 0x00009c00ff143b82 */ /* 0x000eb00000000a00 */
[----:B------:R-:W5:Y:S01]  /*1fe0*/  @P6 LDC.64 R78, c[0x0][0x220] ;  /* 0x00008800ff4e6b82 */ /* 0x000f620000000a00 */
[----:B0-----:R-:W-:-:S05]  /*1ff0*/  IMAD R49, R22, UR8, R49 ;  /* 0x0000000816317c24 */ /* 0x001fca000f8e0231 */
[----:B------:R-:W-:Y:S01]  /*2000*/  IADD3 R96, R49, 0x1e0, RZ ;  /* 0x000001e031607810 */ /* 0x000fe20007ffe0ff */
[----:B--2---:R-:W-:-:S04]  /*2010*/  @P3 IMAD R22, R109, R20, RZ ;  /* 0x000000146d163224 */ /* 0x004fc800078e02ff */
[----:B------:R-:W-:Y:S01]  /*2020*/  @P3 IMAD R21, R49, R21, R22 ;  /* 0x0000001531153224 */ /* 0x000fe200078e0216 */
[----:B------:R-:W-:-:S05]  /*2030*/  @P3 MOV R22, R16 ;  /* 0x0000001000163202 */ /* 0x000fca0000000f00 */
[----:B------:R-:W-:-:S05]  /*2040*/  @P3 IMAD.WIDE.U32 R22, R49, R20, R22 ;  /* 0x0000001431163225 */ /* 0x000fca00078e0016 */
[----:B------:R-:W-:Y:S02]  /*2050*/  @P3 IADD3 R20, R23, R21, RZ ;  /* 0x0000001517143210 */ /* 0x000fe40007ffe0ff */
[----:B---3--:R-:W-:-:S04]  /*2060*/  @P3 LEA R40, P5, R22, R40, 0x2 ;  /* 0x0000002816283211 */ /* 0x008fc800078a10ff */
[----:B------:R-:W-:Y:S02]  /*2070*/  @P3 LEA.HI.X R41, R22, R41, R20, 0x2, P5 ;  /* 0x0000002916293211 */ /* 0x000fe400028f1414 */
[----:B------:R-:W0:Y:S01]  /*2080*/  @P4 LDC.64 R20, c[0x0][0x270] ;  /* 0x00009c00ff144b82 */ /* 0x000e220000000a00 */
[----:B------:R-:W-:Y:S02]  /*2090*/  ISETP.NE.AND P3, PT, R51, RZ, PT ;  /* 0x000000ff3300720c */ /* 0x000fe40003f65270 */
[----:B------:R-:W-:-:S04]  /*20a0*/  IADD3 R51, R49, 0x180, RZ ;  /* 0x0000018031337810 */ /* 0x000fc80007ffe0ff */
[----:B------:R-:W-:-:S07]  /*20b0*/  SHF.R.S32.HI R23, RZ, 0x1f, R51 ;  /* 0x0000001fff177819 */ /* 0x000fce0000011433 */
        /* <DEDUP_REMOVED lines=8> */
[C---:B----4-:R-:W-:Y:S02]  /*2140*/  @P4 LEA R76, P5, R22.reuse, R76, 0x2 ;  /* 0x0000004c164c4211 */ /* 0x050fe400078a10ff */
[----:B------:R-:W-:Y:S02]  /*2150*/  SHF.R.S32.HI R23, RZ, 0x1f, R51 ;  /* 0x0000001fff177819 */ /* 0x000fe40000011433 */
[----:B------:R-:W-:Y:S02]  /*2160*/  @P4 LEA.HI.X R77, R22, R77, R20, 0x2, P5 ;  /* 0x0000004d164d4211 */ /* 0x000fe400028f1414 */
[----:B------:R-:W0:Y:S01]  /*2170*/  @P6 LDC.64 R20, c[0x0][0x270] ;  /* 0x00009c00ff146b82 */ /* 0x000e220000000a00 */
[----:B------:R-:W-:Y:S02]  /*2180*/  ISETP.NE.AND P4, PT, R50, RZ, PT ;  /* 0x000000ff3200720c */ /* 0x000fe40003f85270 */
[----:B------:R-:W-:Y:S01]  /*2190*/  IADD3 R50, R49, 0x1d0, RZ ;  /* 0x000001d031327810 */ /* 0x000fe20007ffe0ff */
[----:B0-----:R-:W-:Y:S01]  /*21a0*/  @P6 IMAD R22, R23, R20, RZ ;  /* 0x0000001417166224 */ /* 0x001fe200078e02ff */
[----:B------:R-:W-:-:S03]  /*21b0*/  @P6 MOV R23, R19 ;  /* 0x0000001300176202 */ /* 0x000fc60000000f00 */
[----:B------:R-:W-:Y:S01]  /*21c0*/  @P6 IMAD R21, R51, R21, R22 ;  /* 0x0000001533156224 */ /* 0x000fe200078e0216 */
[----:B------:R-:W-:-:S05]  /*21d0*/  @P6 MOV R22, R16 ;  /* 0x0000001000166202 */ /* 0x000fca0000000f00 */
[----:B------:R-:W-:Y:S01]  /*21e0*/  @P6 IMAD.WIDE.U32 R22, R51, R20, R22 ;  /* 0x0000001433166225 */ /* 0x000fe200078e0016 */
[----:B------:R-:W-:-:S04]  /*21f0*/  IADD3 R51, R49, 0x1a0, RZ ;  /* 0x000001a031337810 */ /* 0x000fc80007ffe0ff */
[----:B------:R-:W-:Y:S02]  /*2200*/  @P6 IADD3 R20, R23, R21, RZ ;  /* 0x0000001517146210 */ /* 0x000fe40007ffe0ff */
[C---:B-----5:R-:W-:Y:S02]  /*2210*/  @P6 LEA R78, P5, R22.reuse, R78, 0x2 ;  /* 0x0000004e164e6211 */ /* 0x060fe400078a10ff */
[----:B------:R-:W-:Y:S02]  /*2220*/  SHF.R.S32.HI R23, RZ, 0x1f, R51 ;  /* 0x0000001fff177819 */ /* 0x000fe40000011433 */
[----:B------:R-:W-:Y:S02]  /*2230*/  @P6 LEA.HI.X R79, R22, R79, R20, 0x2, P5 ;  /* 0x0000004f164f6211 */ /* 0x000fe400028f1414 */
        /* <DEDUP_REMOVED lines=8> */
[C---:B-1----:R-:W-:Y:S02]  /*22c0*/  @P0 LEA R80, P5, R22.reuse, R80, 0x2 ;  /* 0x0000005016500211 */ /* 0x042fe400078a10ff */
[----:B------:R-:W-:Y:S02]  /*22d0*/  SHF.R.S32.HI R23, RZ, 0x1f, R51 ;  /* 0x0000001fff177819 */ /* 0x000fe40000011433 */
[----:B------:R-:W-:Y:S02]  /*22e0*/  @P0 LEA.HI.X R81, R22, R81, R20, 0x2, P5 ;  /* 0x0000005116510211 */ /* 0x000fe400028f1414 */
[----:B------:R-:W0:Y:S01]  /*22f0*/  @P1 LDC.64 R20, c[0x0][0x270] ;  /* 0x00009c00ff141b82 */ /* 0x000e220000000a00 */
[----:B------:R-:W-:-:S13]  /*2300*/  LOP3.LUT P0, RZ, R0, 0x4000000, RZ, 0xc0, !PT ;  /* 0x0400000000ff7812 */ /* 0x000fda000780c0ff */
[----:B------:R-:W-:Y:S02]  /*2310*/  @P0 LOP3.LUT R48, R48, 0x10, RZ, 0xfc, !PT ;  /* 0x0000001030300812 */ /* 0x000fe400078efcff */
[----:B------:R-:W-:Y:S02]  /*2320*/  LOP3.LUT P0, RZ, R0, 0x400000, RZ, 0xc0, !PT ;  /* 0x0040000000ff7812 */ /* 0x000fe4000780c0ff */
[----:B------:R-:W-:Y:S01]  /*2330*/  LOP3.LUT R48, R48, 0xffffffdf, RZ, 0xc0, !PT ;  /* 0xffffffdf30307812 */ /* 0x000fe200078ec0ff */
[----:B0-----:R-:W-:Y:S01]  /*2340*/  @P1 IMAD R22, R23, R20, RZ ;  /* 0x0000001417161224 */ /* 0x001fe200078e02ff */
[----:B------:R-:W-:-:S03]  /*2350*/  @P1 MOV R23, R19 ;  /* 0x0000001300171202 */ /* 0x000fc60000000f00 */
[----:B------:R-:W-:Y:S01]  /*2360*/  @P1 IMAD R21, R51, R21, R22 ;  /* 0x0000001533151224 */ /* 0x000fe200078e0216 */
[----:B------:R-:W-:-:S05]  /*2370*/  @P1 MOV R22, R16 ;  /* 0x0000001000161202 */ /* 0x000fca0000000f00 */
[----:B------:R-:W-:Y:S02]  /*2380*/  @P0 LOP3.LUT R48, R48, 0x20, RZ, 0xfc, !PT ;  /* 0x0000002030300812 */ /* 0x000fe400078efcff */
[----:B------:R-:W-:Y:S01]  /*2390*/  LOP3.LUT P0, RZ, R0, 0x800000, RZ, 0xc0, !PT ;  /* 0x0080000000ff7812 */ /* 0x000fe2000780c0ff */
[----:B------:R-:W-:Y:S01]  /*23a0*/  @P1 IMAD.WIDE.U32 R22, R51, R20, R22 ;  /* 0x0000001433161225 */ /* 0x000fe200078e0016 */
[C---:B------:R-:W-:Y:S02]  /*23b0*/  IADD3 R51, R49.reuse, 0x1c0, RZ ;  /* 0x000001c031337810 */ /* 0x040fe40007ffe0ff */
[----:B------:R-:W-:Y:S02]  /*23c0*/  IADD3 R49, R49, 0x1f0, RZ ;  /* 0x000001f031317810 */ /* 0x000fe40007ffe0ff */
[----:B------:R-:W-:Y:S02]  /*23d0*/  @P1 IADD3 R20, R23, R21, RZ ;  /* 0x0000001517141210 */ /* 0x000fe40007ffe0ff */
[----:B------:R-:W-:-:S02]  /*23e0*/  @P1 LEA R82, P5, R22, R82, 0x2 ;  /* 0x0000005216521211 */ /* 0x000fc400078a10ff */
[----:B------:R-:W-:Y:S02]  /*23f0*/  SHF.R.S32.HI R23, RZ, 0x1f, R51 ;  /* 0x0000001fff177819 */ /* 0x000fe40000011433 */
[----:B------:R-:W-:Y:S02]  /*2400*/  @P1 LEA.HI.X R83, R22, R83, R20, 0x2, P5 ;  /* 0x0000005316531211 */ /* 0x000fe400028f1414 */
[----:B------:R-:W0:Y:S01]  /*2410*/  @P2 LDC.64 R20, c[0x0][0x270] ;  /* 0x00009c00ff142b82 */ /* 0x000e220000000a00 */
[----:B------:R-:W-:-:S04]  /*2420*/  LOP3.LUT R0, R0, 0xefffffff, RZ, 0xc0, !PT ;  /* 0xefffffff00007812 */ /* 0x000fc800078ec0ff */
[----:B------:R-:W-:-:S04]  /*2430*/  @P1 LOP3.LUT R0, R0, 0x10000000, RZ, 0xfc, !PT ;  /* 0x1000000000001812 */ /* 0x000fc800078efcff */
[C---:B------:R-:W-:Y:S02]  /*2440*/  LOP3.LUT P1, RZ, R0.reuse, 0x40000, RZ, 0xc0, !PT ;  /* 0x0004000000ff7812 */ /* 0x040fe4000782c0ff */
[----:B------:R-:W-:-:S04]  /*2450*/  LOP3.LUT R0, R0, 0xdfffffff, RZ, 0xc0, !PT ;  /* 0xdfffffff00007812 */ /* 0x000fc800078ec0ff */
[----:B------:R-:W-:Y:S01]  /*2460*/  @P2 LOP3.LUT R0, R0, 0x20000000, RZ, 0xfc, !PT ;  /* 0x2000000000002812 */ /* 0x000fe200078efcff */
[----:B0-----:R-:W-:Y:S01]  /*2470*/  @P2 IMAD R22, R23, R20, RZ ;  /* 0x0000001417162224 */ /* 0x001fe200078e02ff */
[----:B------:R-:W-:-:S03]  /*2480*/  @P2 MOV R23, R19 ;  /* 0x0000001300172202 */ /* 0x000fc60000000f00 */
[----:B------:R-:W-:Y:S01]  /*2490*/  @P2 IMAD R21, R51, R21, R22 ;  /* 0x0000001533152224 */ /* 0x000fe200078e0216 */
[----:B------:R-:W-:-:S05]  /*24a0*/  @P2 MOV R22, R16 ;  /* 0x0000001000162202 */ /* 0x000fca0000000f00 */
[----:B------:R-:W-:-:S05]  /*24b0*/  @P2 IMAD.WIDE.U32 R22, R51, R20, R22 ;  /* 0x0000001433162225 */ /* 0x000fca00078e0016 */
[----:B------:R-:W-:Y:S02]  /*24c0*/  @P2 IADD3 R21, R23, R21, RZ ;  /* 0x0000001517152210 */ /* 0x000fe40007ffe0ff */
[C---:B------:R-:W-:Y:S02]  /*24d0*/  @P2 LEA R84, P5, R22.reuse, R84, 0x2 ;  /* 0x0000005416542211 */ /* 0x040fe400078a10ff */
[----:B------:R-:W-:Y:S02]  /*24e0*/  SHF.R.S32.HI R23, RZ, 0x1f, R50 ;  /* 0x0000001fff177819 */ /* 0x000fe40000011432 */
[----:B------:R-:W-:Y:S02]  /*24f0*/  @P2 LEA.HI.X R85, R22, R85, R21, 0x2, P5 ;  /* 0x0000005516552211 */ /* 0x000fe400028f1415 */
[----:B------:R-:W0:Y:S01]  /*2500*/  @P3 LDC.64 R20, c[0x0][0x270] ;  /* 0x00009c00ff143b82 */ /* 0x000e220000000a00 */
[C---:B------:R-:W-:Y:S02]  /*2510*/  LOP3.LUT P2, RZ, R0.reuse, 0x80000, RZ, 0xc0, !PT ;  /* 0x0008000000ff7812 */ /* 0x040fe4000784c0ff */
[----:B------:R-:W-:-:S04]  /*2520*/  LOP3.LUT R0, R0, 0xbfffffff, RZ, 0xc0, !PT ;  /* 0xbfffffff00007812 */ /* 0x000fc800078ec0ff */
[----:B------:R-:W-:Y:S01]  /*2530*/  @P3 LOP3.LUT R0, R0, 0x40000000, RZ, 0xfc, !PT ;  /* 0x4000000000003812 */ /* 0x000fe200078efcff */
[----:B0-----:R-:W-:Y:S01]  /*2540*/  @P3 IMAD R22, R23, R20, RZ ;  /* 0x0000001417163224 */ /* 0x001fe200078e02ff */
[----:B------:R-:W-:-:S03]  /*2550*/  @P3 MOV R23, R19 ;  /* 0x0000001300173202 */ /* 0x000fc60000000f00 */
[----:B------:R-:W-:Y:S01]  /*2560*/  @P3 IMAD R21, R50, R21, R22 ;  /* 0x0000001532153224 */ /* 0x000fe200078e0216 */
[----:B------:R-:W-:-:S05]  /*2570*/  @P3 MOV R22, R16 ;  /* 0x0000001000163202 */ /* 0x000fca0000000f00 */
[----:B------:R-:W-:Y:S02]  /*2580*/  @P3 IMAD.WIDE.U32 R22, R50, R20, R22 ;  /* 0x0000001432163225 */ /* 0x000fe400078e0016 */
[----:B------:R-:W0:Y:S03]  /*2590*/  @P4 LDC.64 R50, c[0x0][0x220] ;  /* 0x00008800ff324b82 */ /* 0x000e260000000a00 */
[----:B------:R-:W-:Y:S02]  /*25a0*/  @P3 IADD3 R21, R23, R21, RZ ;  /* 0x0000001517153210 */ /* 0x000fe40007ffe0ff */
[C---:B--2---:R-:W-:Y:S02]  /*25b0*/  @P3 LEA R86, P5, R22.reuse, R86, 0x2 ;  /* 0x0000005616563211 */ /* 0x044fe400078a10ff */
[----:B------:R-:W-:Y:S02]  /*25c0*/  @P4 MOV R23, R19 ;  /* 0x0000001300174202 */ /* 0x000fe40000000f00 */
[----:B------:R-:W-:-:S02]  /*25d0*/  @P3 LEA.HI.X R87, R22, R87, R21, 0x2, P5 ;  /* 0x0000005716573211 */ /* 0x000fc400028f1415 */
[----:B------:R-:W1:Y:S01]  /*25e0*/  @P4 LDC.64 R20, c[0x0][0x270] ;  /* 0x00009c00ff144b82 */ /* 0x000e620000000a00 */
[----:B------:R-:W-:Y:S02]  /*25f0*/  SHF.R.S32.HI R22, RZ, 0x1f, R96 ;  /* 0x0000001fff167819 */ /* 0x000fe40000011460 */
[C---:B------:R-:W-:Y:S02]  /*2600*/  LOP3.LUT P3, RZ, R0.reuse, 0x1000000, RZ, 0xc0, !PT ;  /* 0x0100000000ff7812 */ /* 0x040fe4000786c0ff */
[----:B------:R-:W-:-:S04]  /*2610*/  LOP3.LUT R0, R0, 0x7fffffff, RZ, 0xc0, !PT ;  /* 0x7fffffff00007812 */ /* 0x000fc800078ec0ff */
[----:B------:R-:W-:Y:S01]  /*2620*/  @P4 LOP3.LUT R0, R0, 0x80000000, RZ, 0xfc, !PT ;  /* 0x8000000000004812 */ /* 0x000fe200078efcff */
[----:B-1----:R-:W-:-:S04]  /*2630*/  @P4 IMAD R22, R22, R20, RZ ;  /* 0x0000001416164224 */ /* 0x002fc800078e02ff */
[----:B------:R-:W-:Y:S01]  /*2640*/  @P4 IMAD R21, R96, R21, R22 ;  /* 0x0000001560154224 */ /* 0x000fe200078e0216 */
[----:B------:R-:W-:-:S05]  /*2650*/  @P4 MOV R22, R16 ;  /* 0x0000001000164202 */ /* 0x000fca0000000f00 */
[----:B------:R-:W-:Y:S01]  /*2660*/  @P4 IMAD.WIDE.U32 R22, R96, R20, R22 ;  /* 0x0000001460164225 */ /* 0x000fe200078e0016 */
[----:B------:R-:W-:-:S04]  /*2670*/  SHF.R.S32.HI R96, RZ, 0x1f, R49 ;  /* 0x0000001fff607819 */ /* 0x000fc80000011431 */
[----:B------:R-:W-:Y:S02]  /*2680*/  @P4 IADD3 R21, R23, R21, RZ ;  /* 0x0000001517154210 */ /* 0x000fe40007ffe0ff */
[----:B0-----:R-:W-:-:S04]  /*2690*/  @P4 LEA R50, P5, R22, R50, 0x2 ;  /* 0x0000003216324211 */ /* 0x001fc800078a10ff */
[----:B------:R-:W-:Y:S02]  /*26a0*/  @P4 LEA.HI.X R51, R22, R51, R21, 0x2, P5 ;  /* 0x0000003316334211 */ /* 0x000fe400028f1415 */
[----:B------:R-:W-:Y:S02]  /*26b0*/  ISETP.GE.U32.AND P5, PT, R49, UR4, PT ;  /* 0x0000000431007c0c */ /* 0x000fe4000bfa6070 */
[----:B------:R-:W-:Y:S02]  /*26c0*/  LOP3.LUT P4, RZ, R0, 0x2000000, RZ, 0xc0, !PT ;  /* 0x0200000000ff7812 */ /* 0x000fe4000788c0ff */
        /* <DEDUP_REMOVED lines=10> */
[----:B-1----:R-:W-:-:S04]  /*2770*/  @P5 LEA R22, P6, R96, R22, 0x2 ;  /* 0x0000001660165211 */ /* 0x002fc800078c10ff */
[----:B------:R-:W-:Y:S02]  /*2780*/  @P5 LEA.HI.X R23, R96, R23, R21, 0x2, P6 ;  /* 0x0000001760175211 */ /* 0x000fe400030f1415 */
[----:B------:R-:W-:Y:S02]  /*2790*/  CS2R R20, SRZ ;  /* 0x0000000000147805 */ /* 0x000fe4000001ff00 */
[----:B------:R-:W-:-:S04]  /*27a0*/  LOP3.LUT P6, RZ, R0, 0x100000, RZ, 0xc0, !PT ;  /* 0x0010000000ff7812 */ /* 0x000fc800078cc0ff */
[----:B------:R0:W2:Y:S01]  /*27b0*/  @P5 LDG.E.64 R20, desc[UR6][R22.64] ;  /* 0x0000000616145981 */ /* 0x0000a2000c1e1b00 */
[----:B------:R-:W-:Y:S02]  /*27c0*/  LOP3.LUT P5, RZ, R0, 0x200000, RZ, 0xc0, !PT ;  /* 0x0020000000ff7812 */ /* 0x000fe400078ac0ff */
[----:B0-----:R-:W-:-:S06]  /*27d0*/  CS2R R22, SRZ ;  /* 0x0000000000167805 */ /* 0x001fcc000001ff00 */
[----:B------:R0:W3:Y:S01]  /*27e0*/  @P4 LDG.E.64 R22, desc[UR6][R24.64] ;  /* 0x0000000618164981 */ /* 0x0000e2000c1e1b00 */
[----:B------:R-:W-:Y:S02]  /*27f0*/  LOP3.LUT P4, RZ, R0, 0x20000, RZ, 0xc0, !PT ;  /* 0x0002000000ff7812 */ /* 0x000fe4000788c0ff */
[----:B0-----:R-:W-:-:S06]  /*2800*/  CS2R R24, SRZ ;  /* 0x0000000000187805 */ /* 0x001fcc000001ff00 */
[----:B------:R0:W4:Y:S01]  /*2810*/  @P3 LDG.E.64 R24, desc[UR6][R26.64] ;  /* 0x000000061a183981 */ /* 0x000122000c1e1b00 */
[----:B------:R-:W-:Y:S02]  /*2820*/  LOP3.LUT P3, RZ, R0, 0x10000, RZ, 0xc0, !PT ;  /* 0x0001000000ff7812 */ /* 0x000fe4000786c0ff */
[----:B0-----:R-:W-:-:S06]  /*2830*/  CS2R R26, SRZ ;  /* 0x00000000001a7805 */ /* 0x001fcc000001ff00 */
[----:B------:R0:W5:Y:S01]  /*2840*/  @P0 LDG.E.64 R26, desc[UR6][R28.64] ;  /* 0x000000061c1a0981 */ /* 0x000162000c1e1b00 */
[----:B------:R-:W-:Y:S02]  /*2850*/  LOP3.LUT P0, RZ, R48, 0x20, RZ, 0xc0, !PT ;  /* 0x0000002030ff7812 */ /* 0x000fe4000780c0ff */
[----:B0-----:R-:W-:-:S11]  /*2860*/  CS2R R28, SRZ ;  /* 0x00000000001c7805 */ /* 0x001fd6000001ff00 */
[----:B------:R0:W2:Y:S01]  /*2870*/  @P0 LDG.E.64 R28, desc[UR6][R30.64] ;  /* 0x000000061e1c0981 */ /* 0x0000a2000c1e1b00 */
[----:B------:R-:W-:Y:S02]  /*2880*/  LOP3.LUT P0, RZ, R48, 0x10, RZ, 0xc0, !PT ;  /* 0x0000001030ff7812 */ /* 0x000fe4000780c0ff */
[----:B0-----:R-:W-:-:S06]  /*2890*/  CS2R R30, SRZ ;  /* 0x00000000001e7805 */ /* 0x001fcc000001ff00 */
[----:B------:R0:W2:Y:S02]  /*28a0*/  @P5 LDG.E.64 R30, desc[UR6][R32.64] ;  /* 0x00000006201e5981 */ /* 0x0000a4000c1e1b00 */
[----:B0-----:R-:W-:-:S06]  /*28b0*/  CS2R R32, SRZ ;  /* 0x0000000000207805 */ /* 0x001fcc000001ff00 */
[----:B------:R0:W2:Y:S02]  /*28c0*/  @P6 LDG.E.64 R32, desc[UR6][R34.64] ;  /* 0x0000000622206981 */ /* 0x0000a4000c1e1b00 */
[----:B0-----:R-:W-:-:S06]  /*28d0*/  CS2R R34, SRZ ;  /* 0x0000000000227805 */ /* 0x001fcc000001ff00 */
[----:B------:R0:W2:Y:S01]  /*28e0*/  @P2 LDG.E.64 R34, desc[UR6][R36.64] ;  /* 0x0000000624222981 */ /* 0x0000a2000c1e1b00 */
[----:B------:R-:W-:Y:S02]  /*28f0*/  LOP3.LUT R48, R48, 0xfffffffe, RZ, 0xc0, !PT ;  /* 0xfffffffe30307812 */ /* 0x000fe400078ec0ff */
[----:B------:R-:W-:Y:S02]  /*2900*/  LOP3.LUT P2, RZ, R0, 0x8000, RZ, 0xc0, !PT ;  /* 0x0000800000ff7812 */ /* 0x000fe4000784c0ff */
[----:B0-----:R-:W-:-:S06]  /*2910*/  CS2R R36, SRZ ;  /* 0x0000000000247805 */ /* 0x001fcc000001ff00 */
[----:B------:R0:W2:Y:S01]  /*2920*/  @P1 LDG.E.64 R36, desc[UR6][R38.64] ;  /* 0x0000000626241981 */ /* 0x0000a2000c1e1b00 */
[----:B------:R-:W-:Y:S02]  /*2930*/  LOP3.LUT P1, RZ, R0, 0x4000, RZ, 0xc0, !PT ;  /* 0x0000400000ff7812 */ /* 0x000fe4000782c0ff */
[----:B0-----:R-:W-:-:S06]  /*2940*/  CS2R R38, SRZ ;  /* 0x0000000000267805 */ /* 0x001fcc000001ff00 */
[----:B------:R0:W3:Y:S01]  /*2950*/  @P0 LDG.E.64 R38, desc[UR6][R40.64] ;  /* 0x0000000628260981 */ /* 0x0000e2000c1e1b00 */
[----:B------:R-:W-:Y:S02]  /*2960*/  LOP3.LUT P0, RZ, R0, 0x2000, RZ, 0xc0, !PT ;  /* 0x0000200000ff7812 */ /* 0x000fe4000780c0ff */
[----:B0-----:R-:W-:-:S06]  /*2970*/  CS2R R40, SRZ ;  /* 0x0000000000287805 */ /* 0x001fcc000001ff00 */
[----:B------:R0:W2:Y:S01]  /*2980*/  @P4 LDG.E.64 R40, desc[UR6][R42.64] ;  /* 0x000000062a284981 */ /* 0x0000a2000c1e1b00 */
[C---:B------:R-:W-:Y:S02]  /*2990*/  LOP3.LUT P4, RZ, R0.reuse, 0x80, RZ, 0xc0, !PT ;  /* 0x0000008000ff7812 */ /* 0x040fe4000788c0ff */
[----:B------:R-:W-:Y:S02]  /*29a0*/  LOP3.LUT P6, RZ, R0, 0x1000, RZ, 0xc0, !PT ;  /* 0x0000100000ff7812 */ /* 0x000fe400078cc0ff */
[----:B0-----:R-:W-:-:S09]  /*29b0*/  CS2R R42, SRZ ;  /* 0x00000000002a7805 */ /* 0x001fd2000001ff00 */
[----:B------:R-:W-:Y:S02]  /*29c0*/  @P4 LOP3.LUT R48, R48, 0x1, RZ, 0xfc, !PT ;  /* 0x0000000130304812 */ /* 0x000fe400078efcff */
[----:B------:R-:W-:Y:S01]  /*29d0*/  LOP3.LUT P4, RZ, R0, 0x100, RZ, 0xc0, !PT ;  /* 0x0000010000ff7812 */ /* 0x000fe2000788c0ff */
[----:B------:R0:W2:Y:S01]  /*29e0*/  @P3 LDG.E.64 R42, desc[UR6][R44.64] ;  /* 0x000000062c2a3981 */ /* 0x0000a2000c1e1b00 */
[----:B------:R-:W-:Y:S02]  /*29f0*/  LOP3.LUT R48, R48, 0xfffffffd, RZ, 0xc0, !PT ;  /* 0xfffffffd30307812 */ /* 0x000fe400078ec0ff */
[----:B0-----:R-:W-:-:S09]  /*2a00*/  CS2R R44, SRZ ;  /* 0x00000000002c7805 */ /* 0x001fd2000001ff00 */
[----:B------:R-:W-:Y:S02]  /*2a10*/  @P4 LOP3.LUT R48, R48, 0x2, RZ, 0xfc, !PT ;  /* 0x0000000230304812 */ /* 0x000fe400078efcff */
[----:B------:R-:W-:Y:S02]  /*2a20*/  LOP3.LUT P4, RZ, R0, 0x200, RZ, 0xc0, !PT ;  /* 0x0000020000ff7812 */ /* 0x000fe4000788c0ff */
[----:B------:R-:W-:Y:S01]  /*2a30*/  LOP3.LUT R48, R48, 0xfffffffb, RZ, 0xc0, !PT ;  /* 0xfffffffb30307812 */ /* 0x000fe200078ec0ff */
[----:B------:R0:W2:Y:S10]  /*2a40*/  @P2 LDG.E.64 R44, desc[UR6][R46.64] ;  /* 0x000000062e2c2981 */ /* 0x0000b4000c1e1b00 */
[----:B------:R-:W-:-:S02]  /*2a50*/  @P4 LOP3.LUT R48, R48, 0x4, RZ, 0xfc, !PT ;  /* 0x0000000430304812 */ /* 0x000fc400078efcff */
[----:B0-----:R-:W-:Y:S02]  /*2a60*/  CS2R R46, SRZ ;  /* 0x00000000002e7805 */ /* 0x001fe4000001ff00 */
[----:B------:R-:W-:Y:S02]  /*2a70*/  LOP3.LUT P4, RZ, R0, 0x400, RZ, 0xc0, !PT ;  /* 0x0000040000ff7812 */ /* 0x000fe4000788c0ff */
[----:B------:R-:W-:Y:S02]  /*2a80*/  LOP3.LUT R48, R48, 0xfffffff7, RZ, 0xc0, !PT ;  /* 0xfffffff730307812 */ /* 0x000fe400078ec0ff */
[----:B------:R0:W2:Y:S09]  /*2a90*/  @P1 LDG.E.64 R46, desc[UR6][R52.64] ;  /* 0x00000006342e1981 */ /* 0x0000b2000c1e1b00 */
[----:B------:R-:W-:-:S02]  /*2aa0*/  @P4 LOP3.LUT R48, R48, 0x8, RZ, 0xfc, !PT ;  /* 0x0000000830304812 */ /* 0x000fc400078efcff */
[----:B0-----:R-:W-:Y:S02]  /*2ab0*/  CS2R R52, SRZ ;  /* 0x0000000000347805 */ /* 0x001fe4000001ff00 */
[----:B------:R-:W-:-:S04]  /*2ac0*/  LOP3.LUT P4, RZ, R0, 0x800, RZ, 0xc0, !PT ;  /* 0x0000080000ff7812 */ /* 0x000fc8000788c0ff */
[----:B------:R0:W2:Y:S02]  /*2ad0*/  @P0 LDG.E.64 R52, desc[UR6][R54.64] ;  /* 0x0000000636340981 */ /* 0x0000a4000c1e1b00 */
[----:B0-----:R-:W-:-:S06]  /*2ae0*/  CS2R R54, SRZ ;  /* 0x0000000000367805 */ /* 0x001fcc000001ff00 */
[----:B------:R0:W2:Y:S02]  /*2af0*/  @P6 LDG.E.64 R54, desc[UR6][R56.64] ;  /* 0x0000000638366981 */ /* 0x0000a4000c1e1b00 */
[----:B0-----:R-:W-:-:S06]  /*2b00*/  CS2R R56, SRZ ;  /* 0x0000000000387805 */ /* 0x001fcc000001ff00 */
[----:B------:R0:W2:Y:S01]  /*2b10*/  @P4 LDG.E.64 R56, desc[UR6][R58.64] ;  /* 0x000000063a384981 */ /* 0x0000a2000c1e1b00 */
[----:B------:R-:W-:Y:S02]  /*2b20*/  LOP3.LUT P4, RZ, R48, 0x8, RZ, 0xc0, !PT ;  /* 0x0000000830ff7812 */ /* 0x000fe4000788c0ff */
[----:B0-----:R-:W-:-:S11]  /*2b30*/  CS2R R58, SRZ ;  /* 0x00000000003a7805 */ /* 0x001fd6000001ff00 */
        /* <DEDUP_REMOVED lines=8> */
[C---:B------:R-:W-:Y:S02]  /*2bc0*/  LOP3.LUT P3, RZ, R0.reuse, 0x40, RZ, 0xc0, !PT ;  /* 0x0000004000ff7812 */ /* 0x040fe4000786c0ff */
[----:B0-----:R-:W-:Y:S02]  /*2bd0*/  CS2R R64, SRZ ;  /* 0x0000000000407805 */ /* 0x001fe4000001ff00 */
[----:B------:R-:W-:-:S07]  /*2be0*/  LOP3.LUT P2, RZ, R0, 0x20, RZ, 0xc0, !PT ;  /* 0x0000002000ff7812 */ /* 0x000fce000784c0ff */
[----:B------:R0:W2:Y:S01]  /*2bf0*/  @P4 LDG.E.64 R64, desc[UR6][R66.64] ;  /* 0x0000000642404981 */ /* 0x0000a2000c1e1b00 */
[----:B------:R-:W-:Y:S02]  /*2c00*/  LOP3.LUT P1, RZ, R0, 0x10, RZ, 0xc0, !PT ;  /* 0x0000001000ff7812 */ /* 0x000fe4000782c0ff */
[----:B0-----:R-:W-:-:S06]  /*2c10*/  CS2R R66, SRZ ;  /* 0x0000000000427805 */ /* 0x001fcc000001ff00 */
        /* <DEDUP_REMOVED lines=29> */
[----:B---3--:R-:W-:Y:S01]  /*2df0*/  FMUL.FTZ R49, R39, R39 ;  /* 0x0000002727317220 */ /* 0x008fe20000410000 */
[----:B------:R-:W-:-:S03]  /*2e00*/  FMUL.FTZ R97, R23, R23 ;  /* 0x0000001717617220 */ /* 0x000fc60000410000 */
[----:B------:R-:W-:Y:S01]  /*2e10*/  FFMA.FTZ R49, R38, R38, R49 ;  /* 0x0000002626317223 */ /* 0x000fe20000010031 */
[----:B------:R-:W-:-:S03]  /*2e20*/  FFMA.FTZ R48, R22, R22, R97 ;  /* 0x0000001616307223 */ /* 0x000fc60000010061 */
[----:B------:R-:W-:Y:S01]  /*2e30*/  FADD.FTZ R49, RZ, R49 ;  /* 0x00000031ff317221 */ /* 0x000fe20000010000 */
[----:B----4-:R-:W-:-:S03]  /*2e40*/  FMUL.FTZ R50, R25, R25 ;  /* 0x0000001919327220 */ /* 0x010fc60000410000 */
[----:B------:R-:W-:Y:S01]  /*2e50*/  FADD.FTZ R49, R49, R48 ;  /* 0x0000003031317221 */ /* 0x000fe20000010000 */
[----:B------:R-:W-:Y:S01]  /*2e60*/  FFMA.FTZ R48, R24, R24, R50 ;  /* 0x0000001818307223 */ /* 0x000fe20000010032 */
[----:B-----5:R-:W-:-:S03]  /*2e70*/  FMUL.FTZ R50, R27, R27 ;  /* 0x0000001b1b327220 */ /* 0x020fc60000410000 */
[----:B------:R-:W-:Y:S01]  /*2e80*/  FADD.FTZ R49, R49, R48 ;  /* 0x0000003031317221 */ /* 0x000fe20000010000 */
[----:B------:R-:W-:Y:S01]  /*2e90*/  FFMA.FTZ R48, R26, R26, R50 ;  /* 0x0000001a1a307223 */ /* 0x000fe20000010032 */
[----:B--2---:R-:W-:-:S03]  /*2ea0*/  FMUL.FTZ R50, R29, R29 ;  /* 0x0000001d1d327220 */ /* 0x004fc60000410000 */
[----:B------:R-:W-:Y:S01]  /*2eb0*/  FADD.FTZ R49, R49, R48 ;  /* 0x0000003031317221 */ /* 0x000fe20000010000 */
[----:B------:R-:W-:Y:S01]  /*2ec0*/  FFMA.FTZ R48, R28, R28, R50 ;  /* 0x0000001c1c307223 */ /* 0x000fe20000010032 */
[----:B------:R-:W-:-:S03]  /*2ed0*/  FMUL.FTZ R50, R31, R31 ;  /* 0x0000001f1f327220 */ /* 0x000fc60000410000 */
        /* <DEDUP_REMOVED lines=34> */
[----:B------:R-:W-:-:S04]  /*3100*/  FFMA.FTZ R48, R58, R58, R50 ;  /* 0x0000003a3a307223 */ /* 0x000fc80000010032 */
[----:B------:R-:W-:Y:S01]  /*3110*/  FADD.FTZ R49, R49, R48 ;  /* 0x0000003031317221 */ /* 0x000fe20000010000 */
[----:B------:R-:W-:-:S04]  /*3120*/  FMUL.FTZ R50, R61, R61 ;  /* 0x0000003d3d327220 */ /* 0x000fc80000410000 */
        /* <DEDUP_REMOVED lines=38> */
[----:B------:R-:W-:Y:S01]  /*3390*/  FADD.FTZ R48, R38, R39 ;  /* 0x0000002726307221 */ /* 0x000fe20000010000 */
[----:B------:R-:W-:-:S04]  /*33a0*/  FMUL.FTZ R50, R87, R87 ;  /* 0x0000005757327220 */ /* 0x000fc80000410000 */
[----:B------:R-:W-:Y:S01]  /*33b0*/  FFMA.FTZ R50, R86, R86, R50 ;  /* 0x0000005656327223 */ /* 0x000fe20000010032 */
[----:B------:R-:W-:-:S03]  /*33c0*/  FADD.FTZ R48, RZ, R48 ;  /* 0x00000030ff307221 */ /* 0x000fc60000010000 */
[----:B------:R-:W-:Y:S01]  /*33d0*/  FADD.FTZ R49, R49, R50 ;  /* 0x0000003231317221 */ /* 0x000fe20000010000 */
[----:B------:R-:W-:-:S04]  /*33e0*/  FADD.FTZ R50, R22, R23 ;  /* 0x0000001716327221 */ /* 0x000fc80000010000 */
        /* <DEDUP_REMOVED lines=53> */
[----:B------:R-:W-:Y:S01]  /*3740*/  FADD.FTZ R50, R82, R83 ;  /* 0x0000005352327221 */ /* 0x000fe20000010000 */
[----:B------:R-:W-:-:S03]  /*3750*/  FADD.FTZ R96, R84, R85 ;  /* 0x0000005554607221 */ /* 0x000fc60000010000 */
[----:B------:R-:W-:-:S04]  /*3760*/  FADD.FTZ R48, R48, R50 ;  /* 0x0000003230307221 */ /* 0x000fc80000010000 */
[----:B------:R-:W-:Y:S02]  /*3770*/  FADD.FTZ R96, R48, R96 ;  /* 0x0000006030607221 */ /* 0x000fe40000010000 */
[----:B------:R-:W0:Y:S01]  /*3780*/  S2R R48, SR_LANEID ;  /* 0x0000000000307919 */ /* 0x000e220000000000 */
[----:B------:R-:W-:Y:S01]  /*3790*/  FADD.FTZ R50, R86, R87 ;  /* 0x0000005756327221 */ /* 0x000fe20000010000 */
[----:B------:R-:W-:-:S03]  /*37a0*/  FMUL.FTZ R97, R21, R21 ;  /* 0x0000001515617220 */ /* 0x000fc60000410000 */
[----:B------:R-:W-:Y:S01]  /*37b0*/  FADD.FTZ R96, R96, R50 ;  /* 0x0000003260607221 */ /* 0x000fe20000010000 */
[C---:B------:R-:W-:Y:S01]  /*37c0*/  FADD.FTZ R50, R20.reuse, R21 ;  /* 0x0000001514327221 */ /* 0x040fe20000010000 */
[----:B------:R-:W-:-:S03]  /*37d0*/  FFMA.FTZ R97, R20, R20, R97 ;  /* 0x0000001414617223 */ /* 0x000fc60000010061 */
        /* <DEDUP_REMOVED lines=27> */
[----:B--2---:R-:W-:-:S10]  /*3990*/  ULEA UR4, UR5, UR4, 0x18 ;  /* 0x0000000405047291 */ /* 0x004fd4000f8ec03f */
        /* <DEDUP_REMOVED lines=9> */
[----:B------:R-:W-:-:S05]  /*3a30*/  ISETP.NE.AND P5, PT, R110, RZ, PT ;  /* 0x000000ff6e00720c */ /* 0x000fca0003fa5270 */
[----:B------:R-:W-:Y:S08]  /*3a40*/  BSSY B0, `(.L_x_4645) ;  /* 0x000002b000007945 */ /* 0x000ff00003800000 */
[----:B0-----:R-:W-:Y:S05]  /*3a50*/  @P5 BRA `(.L_x_4646) ;  /* 0x0000000000a45947 */ /* 0x001fea0003800000 */
[----:B------:R-:W0:Y:S01]  /*3a60*/  S2UR UR5, SR_CgaCtaId ;  /* 0x00000000000579c3 */ /* 0x000e220000008800 */
[----:B------:R-:W-:Y:S02]  /*3a70*/  UMOV UR4, 0x400 ;  /* 0x0000040000047882 */ /* 0x000fe40000000000 */
[----:B0-----:R-:W-:-:S09]  /*3a80*/  ULEA UR4, UR5, UR4, 0x18 ;  /* 0x0000000405047291 */ /* 0x001fd2000f8ec03f */
        /* <DEDUP_REMOVED lines=38> */
.L_x_4646:
[----:B------:R-:W-:Y:S05]  /*3cf0*/  BSYNC B0 ;  /* 0x0000000000007941 */ /* 0x000fea0003800000 */
.L_x_4645:
[----:B------:R-:W0:Y:S02]  /*3d00*/  LDC R48, c[0x0][0xc] ;  /* 0x00000300ff307b82 */ /* 0x000e240000000800 */
[----:B0-----:R-:W-:-:S13]  /*3d10*/  ISETP.GE.U32.AND P6, PT, R48, 0x2, PT ;  /* 0x000000023000780c */ /* 0x001fda0003fc6070 */
[----:B------:R-:W-:Y:S05]  /*3d20*/  @!P6 BRA `(.L_x_4647) ;  /* 0x000000100098e947 */ /* 0x000fea0003800000 */
        /* <DEDUP_REMOVED lines=11> */
[----:B------:R-:W-:Y:S02]  /*3de0*/  MOV R49, 0xffffffff ;  /* 0xffffffff00317802 */ /* 0x000fe40000000f00 */
[----:B------:R-:W-:-:S04]  /*3df0*/  LOP3.LUT P6, RZ, R108, 0x2, RZ, 0xc0, !PT ;  /* 0x000000026cff7812 */ /* 0x000fc800078cc0ff */
[----:B------:R-:W-:Y:S02]  /*3e00*/  SEL R49, R49, 0x1, P6 ;  /* 0x0000000131317807 */ /* 0x000fe40003000000 */
[----:B0-----:R-:W-:-:S05]  /*3e10*/  MOV R95, UR4 ;  /* 0x00000004005f7c02 */ /* 0x001fca0008000f00 */
[----:B------:R-:W-:-:S04]  /*3e20*/  IMAD R100, R3, UR8, R95 ;  /* 0x0000000803647c24 */ /* 0x000fc8000f8e025f */
[----:B------:R-:W-:-:S05]  /*3e30*/  IMAD.WIDE.U32 R100, R100, 0x8, R98 ;  /* 0x0000000864647825 */ /* 0x000fca00078e0062 */
[----:B------:R-:W-:Y:S01]  /*3e40*/  STG.E.64 desc[UR6][R100.64], R96 ;  /* 0x0000006064007986 */ /* 0x000fe2000c101b06 */
[----:B------:R-:W-:Y:S06]  /*3e50*/  MEMBAR.ALL.GPU ;  /* 0x0000000000007992 */ /* 0x000fec000000a000 */
[----:B------:R-:W-:-:S00]  /*3e60*/  ERRBAR ;  /* 0x00000000000079ab */ /* 0x000fc00000000000 */
[----:B------:R-:W-:Y:S06]  /*3e70*/  CGAERRBAR ;  /* 0x00000000000075ab */ /* 0x000fec0000000000 */
[----:B------:R0:W-:Y:S02]  /*3e80*/  REDG.E.ADD.S32.STRONG.GPU desc[UR6][R50.64], R49 ;  /* 0x000000313200798e */ /* 0x0001e4000c10e386 */
[----:B0-----:R-:W-:-:S04]  /*3e90*/  SEL R49, R48, RZ, !P6 ;  /* 0x000000ff30317207 */ /* 0x001fc80007000000 */
[----:B------:R-:W-:-:S13]  /*3ea0*/  ISETP.NE.AND P6, PT, R49, -0x1, PT ;  /* 0xffffffff3100780c */ /* 0x000fda0003fc5270 */
[----:B------:R-:W-:Y:S05]  /*3eb0*/  @!P6 BRA `(.L_x_4648) ;  /* 0x000000000014e947 */ /* 0x000fea0003800000 */
.L_x_4649:
[----:B------:R-:W2:Y:S04]  /*3ec0*/  LDG.E.STRONG.GPU R100, desc[UR6][R50.64] ;  /* 0x0000000632647981 */ /* 0x000ea8000c1ef900 */
[----:B--2---:R-:W-:Y:S01]  /*3ed0*/  CCTL.IVALL ;  /* 0x00000000ff00798f */ /* 0x004fe20002000000 */
[----:B------:R-:W-:Y:S05]  /*3ee0*/  YIELD ;  /* 0x0000000000007946 */ /* 0x000fea0003800000 */
[----:B------:R-:W-:-:S13]  /*3ef0*/  ISETP.NE.AND P6, PT, R100, R49, PT ;  /* 0x000000316400720c */ /* 0x000fda0003fc5270 */
[----:B------:R-:W-:Y:S05]  /*3f00*/  @P6 BRA `(.L_x_4649) ;  /* 0xfffffffc00ec6947 */ /* 0x000fea000383ffff */
.L_x_4648:
        /* <DEDUP_REMOVED lines=24> */
.L_x_4653:
        /* <DEDUP_REMOVED lines=115> */
.L_x_4652:
        /* <DEDUP_REMOVED lines=63> */
.L_x_4654:
[----:B------:R-:W-:-:S04]  /*4bb0*/  LOP3.LUT P6, RZ, R0, 0x1, RZ, 0xc0, !PT ;  /* 0x0000000100ff7812 */ /* 0x000fc800078cc0ff */
[----:B------:R-:W-:-:S13]  /*4bc0*/  ISETP.NE.OR P6, PT, R50, RZ, P6 ;  /* 0x000000ff3200720c */ /* 0x000fda00037c5670 */
[----:B------:R-:W-:Y:S05]  /*4bd0*/  @!P6 BRA `(.L_x_4650) ;  /* 0x00000000007ce947 */ /* 0x000fea0003800000 */
.L_x_4651:
        /* <DEDUP_REMOVED lines=31> */
.L_x_4650:
        /* <DEDUP_REMOVED lines=10> */
.L_x_4656:
[----:B------:R-:W-:Y:S05]  /*4e70*/  BSYNC B0 ;  /* 0x0000000000007941 */ /* 0x000fea0003800000 */
.L_x_4655:
        /* <DEDUP_REMOVED lines=17> */
.L_x_4647:
[----:B------:R-:W-:Y:S01]  /*4f90*/  LOP3.LUT R0, R0, 0xf7ffffff, RZ, 0xc0, !PT ;  /* 0xf7ffffff00007812 */ /* 0x000fe200078ec0ff */
[----:B------:R-:W-:Y:S01]  /*4fa0*/  ULDC.64 UR4, c[0x0][0x218] ;  /* 0x0000860000047ab9 */ /* 0x000fe20000000a00 */
[----:B------:R-:W-:Y:S01]  /*4fb0*/  HFMA2.MMA R98, -RZ, RZ, 1.875, 0 ;  /* 0x3f800000ff627435 */ /* 0x000fe200000001ff */
[----:B------:R-:W-:Y:S01]  /*4fc0*/  ISETP.EQ.U32.AND P6, PT, RZ, UR4, PT ;  /* 0x00000004ff007c0c */ /* 0x000fe2000bfc2070 */
[----:B------:R-:W-:Y:S01]  /*4fd0*/  UMOV UR4, 0x400 ;  /* 0x0000040000047882 */ /* 0x000fe20000000000 */
[----:B------:R-:W-:Y:S02]  /*4fe0*/  @P0 LOP3.LUT R0, R0, 0x8000000, RZ, 0xfc, !PT ;  /* 0x0800000000000812 */ /* 0x000fe400078efcff */
[----:B------:R-:W-:-:S04]  /*4ff0*/  LOP3.LUT P0, RZ, R110, UR8, RZ, 0xfc, !PT ;  /* 0x000000086eff7c12 */ /* 0x000fc8000f80fcff */
[----:B------:R-:W-:Y:S01]  /*5000*/  ISETP.EQ.OR.EX P6, PT, RZ, UR5, P0, P6 ;  /* 0x00000005ff007c0c */ /* 0x000fe200087c2760 */
[----:B------:R-:W0:Y:S01]  /*5010*/  S2UR UR5, SR_CgaCtaId ;  /* 0x00000000000579c3 */ /* 0x000e220000008800 */
[----:B------:R-:W-:-:S11]  /*5020*/  LOP3.LUT P0, RZ, R0, 0x8000000, RZ, 0xc0, !PT ;  /* 0x0800000000ff7812 */ /* 0x000fd6000780c0ff */
[----:B------:R-:W1:Y:S01]  /*5030*/  @!P6 LDC.64 R48, c[0x0][0x218] ;  /* 0x00008600ff30eb82 */ /* 0x000e620000000a00 */
[----:B0-----:R-:W-:-:S03]  /*5040*/  ULEA UR4, UR5, UR4, 0x18 ;  /* 0x0000000405047291 */ /* 0x001fc6000f8ec03f */
[----:B------:R-:W-:-:S06]  /*5050*/  ULDC UR5, c[0x0][0x2a4] ;  /* 0x0000a90000057ab9 */ /* 0x000fcc0000000800 */
[----:B------:R0:W-:Y:S01]  /*5060*/  @!P5 STS.64 [UR4+0x98], R96 ;  /* 0x00009860ff00d988 */ /* 0x0001e20008000a04 */
[----:B-1----:R-:W-:-:S04]  /*5070*/  @!P6 IMAD.WIDE R48, R2, 0x8, R48 ;  /* 0x000000080230e825 */ /* 0x002fc800078e0230 */
[----:B0-----:R-:W-:Y:S01]  /*5080*/  @!P6 FMUL.FTZ R97, R97, UR5 ;  /* 0x000000056161ec20 */ /* 0x001fe20008410000 */
[----:B------:R-:W-:-:S05]  /*5090*/  @!P6 FMUL.FTZ R96, R96, UR5 ;  /* 0x000000056060ec20 */ /* 0x000fca0008410000 */
[----:B------:R-:W-:Y:S01]  /*50a0*/  @!P6 STG.E.64 desc[UR6][R48.64], R96 ;  /* 0x000000603000e986 */ /* 0x000fe2000c101b06 */
[----:B------:R-:W-:Y:S06]  /*50b0*/  BAR.SYNC.DEFER_BLOCKING 0x0 ;  /* 0x0000000000007b1d */ /* 0x000fec0000010000 */
[----:B------:R-:W0:Y:S02]  /*50c0*/  LDS.64 R48, [UR4+0x98] ;  /* 0x00009804ff307984 */ /* 0x000e240008000a00 */
[----:B0-----:R-:W-:-:S04]  /*50d0*/  FMUL.FTZ R99, R48, UR5 ;  /* 0x0000000530637c20 */ /* 0x001fc80008410000 */
[----:B------:R-:W-:-:S04]  /*50e0*/  FMUL.FTZ R48, R99, R99 ;  /* 0x0000006363307220 */ /* 0x000fc80000410000 */
[----:B------:R-:W-:Y:S01]  /*50f0*/  FFMA.FTZ R48, R49, UR5, -R48 ;  /* 0x0000000531307c23 */ /* 0x000fe20008010830 */
[----:B------:R-:W-:-:S04]  /*5100*/  ULDC.64 UR4, c[0x0][0x228] ;  /* 0x00008a0000047ab9 */ /* 0x000fc80000000a00 */
[----:B------:R-:W-:-:S13]  /*5110*/  FSETP.GTU.FTZ.AND P5, PT, R48, RZ, PT ;  /* 0x000000ff3000720b */ /* 0x000fda0003fbc000 */
[----:B------:R-:W0:Y:S02]  /*5120*/  @P5 LDC R49, c[0x0][0x238] ;  /* 0x00008e00ff315b82 */ /* 0x000e240000000800 */
[----:B0-----:R-:W-:Y:S01]  /*5130*/  @P5 FADD.FTZ R49, R48, R49 ;  /* 0x0000003130315221 */ /* 0x001fe20000010000 */
[----:B------:R-:W-:-:S03]  /*5140*/  SHF.L.U32 R48, R14, 0x2, RZ ;  /* 0x000000020e307819 */ /* 0x000fc600000006ff */
[----:B------:R0:W1:Y:S02]  /*5150*/  @P5 MUFU.RSQ R98, R49 ;  /* 0x0000003100625308 */ /* 0x0000640000001400 */
[----:B0-----:R-:W-:Y:S02]  /*5160*/  SHF.L.U64.HI R49, R14, 0x2, R15 ;  /* 0x000000020e317819 */ /* 0x001fe4000001020f */
        /* <DEDUP_REMOVED lines=8> */
[C---:B------:R-:W-:Y:S01]  /*51f0*/  FADD.FTZ R38, -R99.reuse, R38 ;  /* 0x0000002663267221 */ /* 0x040fe20000010100 */
[----:B------:R-:W-:-:S03]  /*5200*/  FADD.FTZ R39, -R99, R39 ;  /* 0x0000002763277221 */ /* 0x000fc60000010100 */
        /* <DEDUP_REMOVED lines=15> */
.L_x_4657:
[----:B------:R-:W-:Y:S01]  /*5300*/  LOP3.LUT P5, RZ, R0, 0x4000000, RZ, 0xc0, !PT ;  /* 0x0400000000ff7812 */ /* 0x000fe200078ac0ff */
[----:B------:R-:W-:-:S12]  /*5310*/  BSSY B0, `(.L_x_4658) ;  /* 0x0000010000007945 */ /* 0x000fd80003800000 */
[----:B------:R-:W-:Y:S05]  /*5320*/  @!P5 BRA `(.L_x_4659) ;  /* 0x000000000038d947 */ /* 0x000fea0003800000 */
[----:B------:R-:W0:Y:S01]  /*5330*/  LDC R97, c[0x0][0x294] ;  /* 0x0000a500ff617b82 */ /* 0x000e220000000800 */
[----:B------:R-:W-:Y:S01]  /*5340*/  SHF.R.U32.HI R50, RZ, 0x5, R110 ;  /* 0x00000005ff327819 */ /* 0x000fe2000001166e */
[----:B------:R-:W-:Y:S01]  /*5350*/  ULDC.64 UR4, c[0x0][0x270] ;  /* 0x00009c0000047ab9 */ /* 0x000fe20000000a00 */
[----:B------:R-:W-:Y:S01]  /*5360*/  MOV R51, R19 ;  /* 0x0000001300337202 */ /* 0x000fe20000000f00 */
[----:B------:R-:W-:Y:S02]  /*5370*/  IMAD R96, R109, UR4, RZ ;  /* 0x000000046d607c24 */ /* 0x000fe4000f8e02ff */
[----:B0-----:R-:W-:Y:S01]  /*5380*/  IMAD R97, R97, UR8, R50 ;  /* 0x0000000861617c24 */ /* 0x001fe2000f8e0232 */
        /* <DEDUP_REMOVED lines=8> */
.L_x_4659:
[----:B------:R-:W-:Y:S05]  /*5410*/  BSYNC B0 ;  /* 0x0000000000007941 */ /* 0x000fea0003800000 */
.L_x_4658:
        /* <DEDUP_REMOVED lines=94> */
[----:B------:R-:W1:Y:S01]  /*5a00*/  LDC R48, c[0x0][0x294] ;  /* 0x0000a500ff307b82 */ /* 0x000e620000000800 */
        /* <DEDUP_REMOVED lines=92> */
[----:B-1----:R-:W-:Y:S06]  /*5fd0*/  @!P6 BRA `(.L_x_4660) ;  /* 0x000000000028e947 */ /* 0x002fec0003800000 */
        /* <DEDUP_REMOVED lines=10> */
.L_x_4660:
[----:B------:R-:W-:Y:S01]  /*6080*/  LOP3.LUT P5, RZ, R0, 0x2000000, RZ, 0xc0, !PT ;  /* 0x0200000000ff7812 */ /* 0x000fe200078ac0ff */
[----:B------:R-:W-:-:S12]  /*6090*/  BSSY B0, `(.L_x_4661) ;  /* 0x000000e000007945 */ /* 0x000fd80003800000 */
[----:B------:R-:W-:Y:S05]  /*60a0*/  @!P5 BRA `(.L_x_4662) ;  /* 0x000000000030d947 */ /* 0x000fea0003800000 */
[----:B------:R-:W-:Y:S01]  /*60b0*/  SHF.R.S32.HI R14, RZ, 0x1f, R107 ;  /* 0x0000001fff0e7819 */ /* 0x000fe2000001146b */
[----:B------:R-:W-:Y:S01]  /*60c0*/  ULDC.64 UR4, c[0x0][0x270] ;  /* 0x00009c0000047ab9 */ /* 0x000fe20000000a00 */
[----:B------:R-:W-:-:S03]  /*60d0*/  MOV R15, R19 ;  /* 0x00000013000f7202 */ /* 0x000fc60000000f00 */
        /* <DEDUP_REMOVED lines=9> */
.L_x_4662:
[----:B------:R-:W-:Y:S05]  /*6170*/  BSYNC B0 ;  /* 0x0000000000007941 */ /* 0x000fea0003800000 */
.L_x_4661:
[----:B------:R-:W-:-:S05]  /*6180*/  SHF.R.U32.HI R15, RZ, 0x5, R110 ;  /* 0x00000005ff0f7819 */ /* 0x000fca000001166e */
[----:B01----:R-:W-:Y:S01]  /*6190*/  IMAD R38, R48, UR8, R15 ;  /* 0x0000000830267c24 */ /* 0x003fe2000f8e020f */
        /* <DEDUP_REMOVED lines=11> */
.L_x_4663:
[----:B------:R-:W-:Y:S01]  /*6250*/  LOP3.LUT P5, RZ, R0, 0x1000000, RZ, 0xc0, !PT ;  /* 0x0100000000ff7812 */ /* 0x000fe200078ac0ff */
[----:B------:R-:W-:-:S12]  /*6260*/  BSSY B0, `(.L_x_4664) ;  /* 0x000000e000007945 */ /* 0x000fd80003800000 */
[----:B------:R-:W-:Y:S05]  /*6270*/  @!P5 BRA `(.L_x_4665) ;  /* 0x000000000030d947 */ /* 0x000fea0003800000 */
        /* <DEDUP_REMOVED lines=12> */
.L_x_4665:
[----:B------:R-:W-:Y:S05]  /*6340*/  BSYNC B0 ;  /* 0x0000000000007941 */ /* 0x000fea0003800000 */
.L_x_4664:
        /* <DEDUP_REMOVED lines=12> */
.L_x_4666:
        /* <DEDUP_REMOVED lines=15> */
.L_x_4668:
[----:B------:R-:W-:Y:S05]  /*6500*/  BSYNC B0 ;  /* 0x0000000000007941 */ /* 0x000fea0003800000 */
.L_x_4667:
        /* <DEDUP_REMOVED lines=11> */
.L_x_4669:
        /* <DEDUP_REMOVED lines=15> */
.L_x_4671:
[----:B------:R-:W-:Y:S05]  /*66b0*/  BSYNC B0 ;  /* 0x0000000000007941 */ /* 0x000fea0003800000 */
.L_x_4670:
        /* <DEDUP_REMOVED lines=11> */
.L_x_4672:
[----:B------:R-:W-:Y:S01]  /*6770*/  LOP3.LUT P5, RZ, R0, 0x200000, RZ, 0xc0, !PT ;  /* 0x0020000000ff7812 */ /* 0x000fe200078ac0ff */
[----:B------:R-:W-:-:S12]  /*6780*/  BSSY B0, `(.L_x_4673) ;  /* 0x000000e000007945 */ /* 0x000fd80003800000 */
[----:B------:R-:W-:Y:S05]  /*6790*/  @!P5 BRA `(.L_x_4674) ;  /* 0x000000000030d947 */ /* 0x000fea0003800000 */
[----:B------:R-:W-:Y:S01]  /*67a0*/  SHF.R.S32.HI R14, RZ, 0x1f, R103 ;  /* 0x0000001fff0e7819 */ /* 0x000fe20000011467 */
[----:B------:R-:W-:Y:S01]  /*67b0*/  ULDC.64 UR4, c[0x0][0x270] ;  /* 0x00009c0000047ab9 */ /* 0x000fe20000000a00 */
[----:B------:R-:W-:-:S03]  /*67c0*/  MOV R15, R19 ;  /* 0x00000013000f7202 */ /* 0x000fc60000000f00 */
        /* <DEDUP_REMOVED lines=9> */
.L_x_4674:
[----:B------:R-:W-:Y:S05]  /*6860*/  BSYNC B0 ;  /* 0x0000000000007941 */ /* 0x000fea0003800000 */
.L_x_4673:
        /* <DEDUP_REMOVED lines=11> */
.L_x_4675:
[----:B------:R-:W-:Y:S01]  /*6920*/  LOP3.LUT P5, RZ, R0, 0x100000, RZ, 0xc0, !PT ;  /* 0x0010000000ff7812 */ /* 0x000fe200078ac0ff */
[----:B------:R-:W-:-:S12]  /*6930*/  BSSY B0, `(.L_x_4676) ;  /* 0x000000e000007945 */ /* 0x000fd80003800000 */
[----:B------:R-:W-:Y:S05]  /*6940*/  @!P5 BRA `(.L_x_4677) ;  /* 0x000000000030d947 */ /* 0x000fea0003800000 */
[----:B------:R-:W-:Y:S01]  /*6950*/  SHF.R.S32.HI R14, RZ, 0x1f, R102 ;  /* 0x0000001fff0e7819 */ /* 0x000fe20000011466 */
[----:B------:R-:W-:Y:S01]  /*6960*/  ULDC.64 UR4, c[0x0][0x270] ;  /* 0x00009c0000047ab9 */ /* 0x000fe20000000a00 */
[----:B------:R-:W-:-:S03]  /*6970*/  MOV R15, R19 ;  /* 0x00000013000f7202 */ /* 0x000fc60000000f00 */
        /* <DEDUP_REMOVED lines=9> */
.L_x_4677:
[----:B------:R-:W-:Y:S05]  /*6a10*/  BSYNC B0 ;  /* 0x0000000000007941 */ /* 0x000fea0003800000 */
.L_x_4676:
        /* <DEDUP_REMOVED lines=11> */
.L_x_4678:
[----:B------:R-:W-:Y:S01]  /*6ad0*/  LOP3.LUT P5, RZ, R0, 0x80000, RZ, 0xc0, !PT ;  /* 0x0008000000ff7812 */ /* 0x000fe200078ac0ff */
[----:B------:R-:W-:-:S12]  /*6ae0*/  BSSY B0, `(.L_x_4679) ;  /* 0x000000e000007945 */ /* 0x000fd80003800000 */
[----:B------:R-:W-:Y:S05]  /*6af0*/  @!P5 BRA `(.L_x_4680) ;  /* 0x000000000030d947 */ /* 0x000fea0003800000 */
[----:B------:R-:W-:Y:S01]  /*6b00*/  SHF.R.S32.HI R14, RZ, 0x1f, R94 ;  /* 0x0000001fff0e7819 */ /* 0x000fe2000001145e */
[----:B------:R-:W-:Y:S01]  /*6b10*/  ULDC.64 UR4, c[0x0][0x270] ;  /* 0x00009c0000047ab9 */ /* 0x000fe20000000a00 */
[----:B------:R-:W-:-:S03]  /*6b20*/  MOV R15, R19 ;  /* 0x00000013000f7202 */ /* 0x000fc60000000f00 */
        /* <DEDUP_REMOVED lines=9> */
.L_x_4680:
[----:B------:R-:W-:Y:S05]  /*6bc0*/  BSYNC B0 ;  /* 0x0000000000007941 */ /* 0x000fea0003800000 */
.L_x_4679:
        /* <DEDUP_REMOVED lines=11> */
.L_x_4681:
[----:B------:R-:W-:Y:S01]  /*6c80*/  LOP3.LUT P5, RZ, R0, 0x40000, RZ, 0xc0, !PT ;  /* 0x0004000000ff7812 */ /* 0x000fe200078ac0ff */
[----:B------:R-:W-:-:S12]  /*6c90*/  BSSY B0, `(.L_x_4682) ;  /* 0x000000e000007945 */ /* 0x000fd80003800000 */
[----:B------:R-:W-:Y:S05]  /*6ca0*/  @!P5 BRA `(.L_x_4683) ;  /* 0x000000000030d947 */ /* 0x000fea0003800000 */
[----:B------:R-:W-:Y:S01]  /*6cb0*/  SHF.R.S32.HI R14, RZ, 0x1f, R93 ;  /* 0x0000001fff0e7819 */ /* 0x000fe2000001145d */
[----:B------:R-:W-:Y:S01]  /*6cc0*/  ULDC.64 UR4, c[0x0][0x270] ;  /* 0x00009c0000047ab9 */ /* 0x000fe20000000a00 */
[----:B------:R-:W-:-:S03]  /*6cd0*/  MOV R15, R19 ;  /* 0x00000013000f7202 */ /* 0x000fc60000000f00 */
        /* <DEDUP_REMOVED lines=9> */
.L_x_4683:
[----:B------:R-:W-:Y:S05]  /*6d70*/  BSYNC B0 ;  /* 0x0000000000007941 */ /* 0x000fea0003800000 */
.L_x_4682:
        /* <DEDUP_REMOVED lines=11> */
.L_x_4684:
[----:B------:R-:W-:Y:S01]  /*6e30*/  LOP3.LUT P5, RZ, R0, 0x20000, RZ, 0xc0, !PT ;  /* 0x0002000000ff7812 */ /* 0x000fe200078ac0ff */
[----:B------:R-:W-:-:S12]  /*6e40*/  BSSY B0, `(.L_x_4685) ;  /* 0x000000d000007945 */ /* 0x000fd80003800000 */
        /* <DEDUP_REMOVED lines=12> */
.L_x_4686:
[----:B------:R-:W-:Y:S05]  /*6f10*/  BSYNC B0 ;  /* 0x0000000000007941 */ /* 0x000fea0003800000 */
.L_x_4685:
        /* <DEDUP_REMOVED lines=11> */
.L_x_4687:
        /* <DEDUP_REMOVED lines=14> */
.L_x_4689:
[----:B------:R-:W-:Y:S05]  /*70b0*/  BSYNC B0 ;  /* 0x0000000000007941 */ /* 0x000fea0003800000 */
.L_x_4688:
        /* <DEDUP_REMOVED lines=11> */
.L_x_4690:
        /* <DEDUP_REMOVED lines=14> */
.L_x_4692:
[----:B------:R-:W-:Y:S05]  /*7250*/  BSYNC B0 ;  /* 0x0000000000007941 */ /* 0x000fea0003800000 */
.L_x_4691:
        /* <DEDUP_REMOVED lines=11> */
.L_x_4693:
        /* <DEDUP_REMOVED lines=14> */
.L_x_4695:
[----:B------:R-:W-:Y:S05]  /*73f0*/  BSYNC B0 ;  /* 0x0000000000007941 */ /* 0x000fea0003800000 */
.L_x_4694:
        /* <DEDUP_REMOVED lines=11> */
.L_x_4696:
        /* <DEDUP_REMOVED lines=14> */
.L_x_4698:
[----:B------:R-:W-:Y:S05]  /*7590*/  BSYNC B0 ;  /* 0x0000000000007941 */ /* 0x000fea0003800000 */
.L_x_4697:
        /* <DEDUP_REMOVED lines=11> */
.L_x_4699:
        /* <DEDUP_REMOVED lines=14> */
.L_x_4701:
[----:B------:R-:W-:Y:S05]  /*7730*/  BSYNC B0 ;  /* 0x0000000000007941 */ /* 0x000fea0003800000 */
.L_x_4700:
        /* <DEDUP_REMOVED lines=11> */
.L_x_4702:
        /* <DEDUP_REMOVED lines=14> */
.L_x_4704:
[----:B------:R-:W-:Y:S05]  /*78d0*/  BSYNC B0 ;  /* 0x0000000000007941 */ /* 0x000fea0003800000 */
.L_x_4703:
        /* <DEDUP_REMOVED lines=11> */
.L_x_4705:
        /* <DEDUP_REMOVED lines=14> */
.L_x_4707:
[----:B------:R-:W-:Y:S05]  /*7a70*/  BSYNC B0 ;  /* 0x0000000000007941 */ /* 0x000fea0003800000 */
.L_x_4706:
        /* <DEDUP_REMOVED lines=11> */
.L_x_4708:
        /* <DEDUP_REMOVED lines=14> */
.L_x_4710:
[----:B------:R-:W-:Y:S05]  /*7c10*/  BSYNC B0 ;  /* 0x0000000000007941 */ /* 0x000fea0003800000 */
.L_x_4709:
        /* <DEDUP_REMOVED lines=11> */
.L_x_4711:
        /* <DEDUP_REMOVED lines=14> */
.L_x_4713:
[----:B------:R-:W-:Y:S05]  /*7db0*/  BSYNC B0 ;  /* 0x0000000000007941 */ /* 0x000fea0003800000 */
.L_x_4712:
        /* <DEDUP_REMOVED lines=11> */
.L_x_4714:
        /* <DEDUP_REMOVED lines=14> */
.L_x_4716:
[----:B------:R-:W-:Y:S05]  /*7f50*/  BSYNC B0 ;  /* 0x0000000000007941 */ /* 0x000fea0003800000 */
.L_x_4715:
        /* <DEDUP_REMOVED lines=11> */
.L_x_4717:
        /* <DEDUP_REMOVED lines=14> */
.L_x_4719:
[----:B------:R-:W-:Y:S05]  /*80f0*/  BSYNC B0 ;  /* 0x0000000000007941 */ /* 0x000fea0003800000 */
.L_x_4718:
        /* <DEDUP_REMOVED lines=11> */
.L_x_4720:
        /* <DEDUP_REMOVED lines=14> */
.L_x_4722:
[----:B------:R-:W-:Y:S05]  /*8290*/  BSYNC B0 ;  /* 0x0000000000007941 */ /* 0x000fea0003800000 */
.L_x_4721:
        /* <DEDUP_REMOVED lines=11> */
.L_x_4723:
        /* <DEDUP_REMOVED lines=14> */
.L_x_4725:
[----:B------:R-:W-:Y:S05]  /*8430*/  BSYNC B0 ;  /* 0x0000000000007941 */ /* 0x000fea0003800000 */
.L_x_4724:
        /* <DEDUP_REMOVED lines=11> */
.L_x_4726:
        /* <DEDUP_REMOVED lines=14> */
.L_x_4728:
[----:B------:R-:W-:Y:S05]  /*85d0*/  BSYNC B0 ;  /* 0x0000000000007941 */ /* 0x000fea0003800000 */
.L_x_4727:
        /* <DEDUP_REMOVED lines=11> */
.L_x_4729:
[----:B------:R-:W-:Y:S01]  /*8690*/  LOP3.LUT P5, RZ, R0, 0x4, RZ, 0xc0, !PT ;  /* 0x0000000400ff7812 */ /* 0x000fe200078ac0ff */
[----:B------:R-:W-:-:S12]  /*86a0*/  BSSY B0, `(.L_x_4730) ;  /* 0x0000012000007945 */ /* 0x000fd80003800000 */
[----:B------:R-:W-:Y:S05]  /*86b0*/  @!P5 BRA `(.L_x_4731) ;  /* 0x000000000040d947 */ /* 0x000fea0003800000 */
[----:B------:R-:W5:Y:S01]  /*86c0*/  LDC R15, c[0x0][0x294] ;  /* 0x0000a500ff0f7b82 */ /* 0x000f620000000800 */
[----:B------:R-:W-:Y:S01]  /*86d0*/  SHF.R.U32.HI R14, RZ, 0x5, R110 ;  /* 0x00000005ff0e7819 */ /* 0x000fe2000001166e */
[----:B------:R-:W-:-:S04]  /*86e0*/  ULDC.64 UR4, c[0x0][0x270] ;  /* 0x00009c0000047ab9 */ /* 0x000fc80000000a00 */
[----:B-----5:R-:W-:Y:S01]  /*86f0*/  IMAD R14, R15, UR8, R14 ;  /* 0x000000080f0e7c24 */ /* 0x020fe2000f8e020e */
[----:B------:R-:W-:-:S04]  /*8700*/  MOV R15, R19 ;  /* 0x00000013000f7202 */ /* 0x000fc80000000f00 */
[----:B01234-:R-:W-:Y:S02]  /*8710*/  IADD3 R23, R14, 0x180, RZ ;  /* 0x000001800e177810 */ /* 0x01ffe40007ffe0ff */
[----:B------:R-:W-:Y:S02]  /*8720*/  MOV R14, R16 ;  /* 0x00000010000e7202 */ /* 0x000fe40000000f00 */
[----:B------:R-:W-:-:S03]  /*8730*/  SHF.R.S32.HI R22, RZ, 0x1f, R23 ;  /* 0x0000001fff167819 */ /* 0x000fc60000011417 */
[----:B------:R-:W-:-:S04]  /*8740*/  IMAD.WIDE.U32 R14, R23, UR4, R14 ;  /* 0x00000004170e7c25 */ /* 0x000fc8000f8e000e */
[----:B------:R-:W-:-:S04]  /*8750*/  IMAD R22, R22, UR4, RZ ;  /* 0x0000000416167c24 */ /* 0x000fc8000f8e02ff */
[----:B------:R-:W-:Y:S01]  /*8760*/  IMAD R23, R23, UR5, R22 ;  /* 0x0000000517177c24 */ /* 0x000fe2000f8e0216 */
[----:B------:R-:W-:Y:S02]  /*8770*/  ULDC.64 UR4, c[0x0][0x210] ;  /* 0x0000840000047ab9 */ /* 0x000fe40000000a00 */
[----:B------:R-:W-:Y:S02]  /*8780*/  LEA R22, P5, R14, UR4, 0x2 ;  /* 0x000000040e167c11 */ /* 0x000fe4000f8a10ff */
[----:B------:R-:W-:-:S04]  /*8790*/  IADD3 R23, R15, R23, RZ ;  /* 0x000000170f177210 */ /* 0x000fc80007ffe0ff */
[----:B------:R-:W-:-:S05]  /*87a0*/  LEA.HI.X R23, R14, UR5, R23, 0x2, P5 ;  /* 0x000000050e177c11 */ /* 0x000fca000a8f1417 */
[----:B------:R0:W-:Y:S02]  /*87b0*/  STG.E.64 desc[UR6][R22.64], R74 ;  /* 0x0000004a16007986 */ /* 0x0001e4000c101b06 */
.L_x_4731:
[----:B------:R-:W-:Y:S05]  /*87c0*/  BSYNC B0 ;  /* 0x0000000000007941 */ /* 0x000fea0003800000 */
.L_x_4730:
        /* <DEDUP_REMOVED lines=11> */
.L_x_4732:
[----:B------:R-:W-:Y:S01]  /*8880*/  LOP3.LUT P5, RZ, R0, 0x2, RZ, 0xc0, !PT ;  /* 0x0000000200ff7812 */ /* 0x000fe200078ac0ff */
[----:B------:R-:W-:-:S12]  /*8890*/  BSSY B0, `(.L_x_4733) ;  /* 0x000000f000007945 */ /* 0x000fd80003800000 */
        /* <DEDUP_REMOVED lines=12> */
[----:B------:R-:W-:-:S05]  /*8960*/  LEA.HI.X R23, R14, UR5, R23, 0x2, P5 ;  /* 0x000000050e177c11 */ /* 0x000fca000a8f1417 */
[----:B------:R0:W-:Y:S02]  /*8970*/  STG.E.64 desc[UR6][R22.64], R76 ;  /* 0x0000004c16007986 */ /* 0x0001e4000c101b06 */
.L_x_4734:
[----:B------:R-:W-:Y:S05]  /*8980*/  BSYNC B0 ;  /* 0x0000000000007941 */ /* 0x000fea0003800000 */
.L_x_4733:
        /* <DEDUP_REMOVED lines=11> */
.L_x_4735:
        /* <DEDUP_REMOVED lines=15> */
.L_x_4737:
[----:B------:R-:W-:Y:S05]  /*8b30*/  BSYNC B0 ;  /* 0x0000000000007941 */ /* 0x000fea0003800000 */
.L_x_4736:
        /* <DEDUP_REMOVED lines=11> */
.L_x_4738:
        /* <DEDUP_REMOVED lines=15> */
.L_x_4740:
[----:B------:R-:W-:Y:S05]  /*8ce0*/  BSYNC B0 ;  /* 0x0000000000007941 */ /* 0x000fea0003800000 */
.L_x_4739:
        /* <DEDUP_REMOVED lines=11> */
.L_x_4741:
        /* <DEDUP_REMOVED lines=15> */
.L_x_4743:
[----:B------:R-:W-:Y:S05]  /*8e90*/  BSYNC B0 ;  /* 0x0000000000007941 */ /* 0x000fea0003800000 */
.L_x_4742:
        /* <DEDUP_REMOVED lines=11> */
.L_x_4744:
        /* <DEDUP_REMOVED lines=15> */
.L_x_4746:
[----:B------:R-:W-:Y:S05]  /*9040*/  BSYNC B0 ;  /* 0x0000000000007941 */ /* 0x000fea0003800000 */
.L_x_4745:
        /* <DEDUP_REMOVED lines=11> */
.L_x_4747:
        /* <DEDUP_REMOVED lines=15> */
.L_x_4749:
[----:B------:R-:W-:Y:S05]  /*91f0*/  BSYNC B0 ;  /* 0x0000000000007941 */ /* 0x000fea0003800000 */
.L_x_4748:
        /* <DEDUP_REMOVED lines=11> */
.L_x_4750:
        /* <DEDUP_REMOVED lines=17> */
.L_x_4752:
[----:B------:R-:W-:Y:S05]  /*93c0*/  BSYNC B0 ;  /* 0x0000000000007941 */ /* 0x000fea0003800000 */
.L_x_4751:
        /* <DEDUP_REMOVED lines=8> */
.L_x_4754:
        /* <DEDUP_REMOVED lines=11> */
.L_x_5279:


//--------------------- .text._Z35group_norm_nhwc_fwd_one_pass_kernelI11Fp32IOBf16WLi64ELi64ELi512EEv26Group_norm_nhwc_fwd_params --------------------------
	.section	.text._Z35group_norm_nhwc_fwd_one_pass_kernelI11Fp32IOBf16WLi64ELi64ELi512EEv26Group_norm_nhwc_fwd_params,"ax",@progbits
	.align	128
        .global         _Z35group_norm_nhwc_fwd_one_pass_kernelI11Fp32IOBf16WLi64ELi64ELi512EEv26Group_norm_nhwc_fwd_params
        .type           _Z35group_norm_nhwc_fwd_one_pass_kernelI11Fp32IOBf16WLi64ELi64ELi512EEv26Group_norm_nhwc_fwd_params,@function
        .size           _Z35group_norm_nhwc_fwd_one_pass_kernelI11Fp32IOBf16WLi64ELi64ELi512EEv26Group_norm_nhwc_fwd_params,(.L_x_5280 - _Z35group_norm_nhwc_fwd_one_pass_kernelI11Fp32IOBf16WLi64ELi64ELi512EEv26Group_norm_nhwc_fwd_params)
        .other          _Z35group_norm_nhwc_fwd_one_pass_kernelI11Fp32IOBf16WLi64ELi64ELi512EEv26Group_norm_nhwc_fwd_params,@"STO_CUDA_ENTRY STV_DEFAULT"
_Z35group_norm_nhwc_fwd_one_pass_kernelI11Fp32IOBf16WLi64ELi64ELi512EEv26Group_norm_nhwc_fwd_params:
.text._Z35group_norm_nhwc_fwd_one_pass_kernelI11Fp32IOBf16WLi64ELi64ELi512EEv26Group_norm_nhwc_fwd_params:
        /* <DEDUP_REMOVED lines=10> */
.L_x_4776:
[----:B------:R-:W1:Y:S01]  /*00a0*/  LDC R8, c[0x0][0x288] ;  /* 0x0000a200ff087b82 */ /* 0x000e620000000800 */
[----:B0-----:R-:W-:Y:S01]  /*00b0*/  SHF.R.U32.HI R13, RZ, 0x5, R0 ;  /* 0x00000005ff0d7819 */ /* 0x001fe20000011600 */
[----:B------:R-:W-:Y:S01]  /*00c0*/  ULDC.64 UR10, c[0x0][0x278] ;  /* 0x00009e00000a7ab9 */ /* 0x000fe20000000a00 */
[----:B------:R-:W-:-:S05]  /*00d0*/  ULDC.64 UR6, c[0x0][0x280] ;  /* 0x0000a00000067ab9 */ /* 0x000fca0000000a00 */
[----:B------:R-:W0:Y:S01]  /*00e0*/  S2UR UR5, SR_CTAID.X ;  /* 0x00000000000579c3 */ /* 0x000e220000002500 */
[----:B-1----:R-:W-:-:S04]  /*00f0*/  IABS R5, R8 ;  /* 0x0000000800057213 */ /* 0x002fc80000000000 */
        /* <DEDUP_REMOVED lines=202> */
.L_x_4756:
[----:B------:R-:W-:Y:S05]  /*0da0*/  BSYNC B0 ;  /* 0x0000000000007941 */ /* 0x000fea0003800000 */
.L_x_4755:
        /* <DEDUP_REMOVED lines=28> */
.L_x_4759:
[----:B-1----:R-:W2:Y:S04]  /*0f70*/  LDG.E.STRONG.GPU R11, desc[UR8][R12.64] ;  /* 0x000000080c0b7981 */ /* 0x002ea8000c1ef900 */
[----:B--2---:R-:W-:Y:S01]  /*0f80*/  CCTL.IVALL ;  /* 0x00000000ff00798f */ /* 0x004fe20002000000 */
[----:B------:R-:W-:Y:S05]  /*0f90*/  YIELD ;  /* 0x0000000000007946 */ /* 0x000fea0003800000 */
[----:B------:R-:W-:-:S13]  /*0fa0*/  ISETP.NE.AND P0, PT, R11, R16, PT ;  /* 0x000000100b00720c */ /* 0x000fda0003f05270 */
[----:B------:R-:W-:Y:S05]  /*0fb0*/  @P0 BRA `(.L_x_4759) ;  /* 0xfffffffc00ec0947 */ /* 0x000fea000383ffff */
.L_x_4758:
        /* <DEDUP_REMOVED lines=13> */
.L_x_4761:
        /* <DEDUP_REMOVED lines=64> */
.L_x_4760:
        /* <DEDUP_REMOVED lines=19> */
.L_x_4763:
[----:B------:R-:W-:Y:S05]  /*15c0*/  BSYNC B0 ;  /* 0x0000000000007941 */ /* 0x000fea0003800000 */
.L_x_4762:
        /* <DEDUP_REMOVED lines=32> */
.L_x_4757:
        /* <DEDUP_REMOVED lines=20> */
[----:B------:R-:W-:Y:S01]  /*1910*/  @!P2 STS.64 [UR6+0x98], R8 ;  /* 0x00009808ff00a988 */ /* 0x000fe20008000a06 */
[----:B-1----:R-:W-:-:S05]  /*1920*/  @!P0 IMAD.WIDE R18, R23, 0x8, R10 ;  /* 0x0000000817128825 */ /* 0x002fca00078e020a */
[----:B------:R0:W-:Y:S01]  /*1930*/  @!P0 STG.E.64 desc[UR8][R18.64], R16 ;  /* 0x0000001012008986 */ /* 0x0001e2000c101b08 */
[----:B------:R-:W-:Y:S08]  /*1940*/  BAR.SYNC.DEFER_BLOCKING 0x0 ;  /* 0x0000000000007b1d */ /* 0x000ff00000010000 */
[----:B0-----:R-:W0:Y:S01]  /*1950*/  LDC R17, c[0x0][0x294] ;  /* 0x0000a500ff117b82 */ /* 0x001e220000000800 */
[----:B------:R-:W2:Y:S04]  /*1960*/  LDG.E.U16 R18, desc[UR8][R14.64] ;  /* 0x000000080e127981 */ /* 0x000ea8000c1e1500 */
[----:B------:R-:W3:Y:S04]  /*1970*/  LDG.E.U16 R28, desc[UR8][R14.64+0x2] ;  /* 0x000002080e1c7981 */ /* 0x000ee8000c1e1500 */
[----:B------:R-:W4:Y:S04]  /*1980*/  LDG.E.U16 R19, desc[UR8][R12.64] ;  /* 0x000000080c137981 */ /* 0x000f28000c1e1500 */
[----:B------:R1:W5:Y:S01]  /*1990*/  LDG.E.U16 R29, desc[UR8][R12.64+0x2] ;  /* 0x000002080c1d7981 */ /* 0x000362000c1e1500 */
[----:B------:R-:W-:Y:S01]  /*19a0*/  HFMA2.MMA R9, -RZ, RZ, 1.875, 0 ;  /* 0x3f800000ff097435 */ /* 0x000fe200000001ff */
[----:B------:R-:W-:-:S02]  /*19b0*/  SHF.R.U32.HI R16, RZ, 0x5, R0 ;  /* 0x00000005ff107819 */ /* 0x000fc40000011600 */
[----:B------:R-:W1:Y:S02]  /*19c0*/  LDS.64 R10, [UR6+0x98] ;  /* 0x00009806ff0a7984 */ /* 0x000e640008000a00 */
[----:B-1----:R-:W-:-:S04]  /*19d0*/  FMUL.FTZ R10, R10, UR10 ;  /* 0x0000000a0a0a7c20 */ /* 0x002fc80008410000 */
[C---:B------:R-:W-:Y:S01]  /*19e0*/  FMUL.FTZ R8, R10.reuse, R10 ;  /* 0x0000000a0a087220 */ /* 0x040fe20000410000 */
[----:B------:R-:W-:-:S03]  /*19f0*/  FADD.FTZ R12, -R10, R20 ;  /* 0x000000140a0c7221 */ /* 0x000fc60000010100 */
[----:B------:R-:W-:Y:S01]  /*1a00*/  FFMA.FTZ R11, R11, UR10, -R8 ;  /* 0x0000000a0b0b7c23 */ /* 0x000fe20008010808 */
[----:B------:R-:W-:-:S04]  /*1a10*/  ULDC.64 UR10, c[0x0][0x278] ;  /* 0x00009e00000a7ab9 */ /* 0x000fc80000000a00 */
[----:B------:R-:W-:-:S13]  /*1a20*/  FSETP.GTU.FTZ.AND P0, PT, R11, RZ, PT ;  /* 0x000000ff0b00720b */ /* 0x000fda0003f1c000 */
[----:B------:R-:W1:Y:S02]  /*1a30*/  @P0 LDC R8, c[0x0][0x238] ;  /* 0x00008e00ff080b82 */ /* 0x000e640000000800 */
[----:B-1----:R-:W-:Y:S01]  /*1a40*/  @P0 FADD.FTZ R11, R11, R8 ;  /* 0x000000080b0b0221 */ /* 0x002fe20000010000 */
[----:B0-----:R-:W-:Y:S01]  /*1a50*/  IMAD R8, R17, UR5, R16 ;  /* 0x0000000511087c24 */ /* 0x001fe2000f8e0210 */
[----:B------:R-:W-:Y:S01]  /*1a60*/  ULDC.U8 UR5, c[0x0][0x28c] ;  /* 0x0000a30000057ab9 */ /* 0x000fe20000000000 */
[----:B------:R-:W-:Y:S01]  /*1a70*/  FADD.FTZ R16, -R10, R21 ;  /* 0x000000150a107221 */ /* 0x000fe20000010100 */
[----:B------:R0:W1:Y:S01]  /*1a80*/  @P0 MUFU.RSQ R9, R11 ;  /* 0x0000000b00090308 */ /* 0x0000620000001400 */
[----:B------:R-:W-:Y:S02]  /*1a90*/  ISETP.NE.AND P1, PT, RZ, UR5, PT ;  /* 0x00000005ff007c0c */ /* 0x000fe4000bf25270 */
[----:B------:R-:W-:Y:S02]  /*1aa0*/  ISETP.GE.U32.AND P0, PT, R8, UR10, PT ;  /* 0x0000000a08007c0c */ /* 0x000fe4000bf06070 */
[----:B------:R-:W-:-:S04]  /*1ab0*/  SHF.R.S32.HI R14, RZ, 0x1f, R8 ;  /* 0x0000001fff0e7819 */ /* 0x000fc80000011408 */
[----:B------:R-:W-:Y:S02]  /*1ac0*/  ISETP.GE.AND.EX P0, PT, R14, UR11, PT, P0 ;  /* 0x0000000b0e007c0c */ /* 0x000fe4000bf06300 */
[----:B0-----:R-:W-:Y:S02]  /*1ad0*/  IADD3 R11, R8, 0x10, RZ ;  /* 0x00000010080b7810 */ /* 0x001fe40007ffe0ff */
[----:B------:R-:W-:Y:S01]  /*1ae0*/  ISETP.GT.U32.OR P0, PT, R0, 0x1ff, P0 ;  /* 0x000001ff0000780c */ /* 0x000fe20000704470 */
[-C--:B-1----:R-:W-:Y:S01]  /*1af0*/  FMUL.FTZ R16, R16, R9.reuse ;  /* 0x0000000910107220 */ /* 0x082fe20000410000 */
        /* <DEDUP_REMOVED lines=18> */
.L_x_4764:
        /* <DEDUP_REMOVED lines=13> */
.L_x_4766:
[----:B------:R-:W-:Y:S05]  /*1cf0*/  BSYNC B0 ;  /* 0x0000000000007941 */ /* 0x000fea0003800000 */
.L_x_4765:
[----:B0-----:R-:W-:Y:S01]  /*1d00*/  IADD3 R12, R8, 0x20, RZ ;  /* 0x00000020080c7810 */ /* 0x001fe20007ffe0ff */
[----:B------:R-:W-:Y:S01]  /*1d10*/  FADD.FTZ R28, -R10, R2 ;  /* 0x000000020a1c7221 */ /* 0x000fe20000010100 */
[----:B------:R-:W-:Y:S01]  /*1d20*/  IADD3 R8, R8, 0x30, RZ ;  /* 0x0000003008087810 */ /* 0x000fe20007ffe0ff */
[C---:B------:R-:W-:Y:S01]  /*1d30*/  FADD.FTZ R16, -R10.reuse, R3 ;  /* 0x000000030a107221 */ /* 0x040fe20000010100 */
[----:B------:R-:W-:Y:S01]  /*1d40*/  ISETP.GE.U32.AND P0, PT, R11, UR10, PT ;  /* 0x0000000a0b007c0c */ /* 0x000fe2000bf06070 */
[----:B------:R-:W-:Y:S01]  /*1d50*/  FADD.FTZ R4, -R10, R4 ;  /* 0x000000040a047221 */ /* 0x000fe20000010100 */
[----:B------:R-:W-:Y:S01]  /*1d60*/  ISETP.GE.U32.AND P2, PT, R12, UR10, PT ;  /* 0x0000000a0c007c0c */ /* 0x000fe2000bf46070 */
[----:B------:R-:W-:Y:S01]  /*1d70*/  FADD.FTZ R2, -R10, R5 ;  /* 0x000000050a027221 */ /* 0x000fe20000010100 */
[----:B------:R-:W-:Y:S01]  /*1d80*/  ISETP.GE.U32.AND P3, PT, R8, UR10, PT ;  /* 0x0000000a08007c0c */ /* 0x000fe2000bf66070 */
[C---:B------:R-:W-:Y:S01]  /*1d90*/  FADD.FTZ R6, -R10.reuse, R6 ;  /* 0x000000060a067221 */ /* 0x040fe20000010100 */
[----:B------:R-:W-:Y:S01]  /*1da0*/  SHF.R.S32.HI R17, RZ, 0x1f, R11 ;  /* 0x0000001fff117819 */ /* 0x000fe2000001140b */
[----:B------:R-:W-:Y:S01]  /*1db0*/  FADD.FTZ R7, -R10, R7 ;  /* 0x000000070a077221 */ /* 0x000fe20000010100 */
        /* <DEDUP_REMOVED lines=10> */
[C---:B------:R-:W-:Y:S01]  /*1e60*/  ISETP.GT.U32.OR P0, PT, R0.reuse, 0x1ff, P0 ;  /* 0x000001ff0000780c */ /* 0x040fe20000704470 */
[----:B------:R-:W-:Y:S01]  /*1e70*/  FMUL.FTZ R9, R7, R9 ;  /* 0x0000000907097220 */ /* 0x000fe20000410000 */
[----:B------:R-:W-:Y:S01]  /*1e80*/  ISETP.GT.U32.OR P2, PT, R0, 0x1ff, P2 ;  /* 0x000001ff0000780c */ /* 0x000fe20001744470 */
[----:B------:R-:W-:Y:S01]  /*1e90*/  FFMA.FTZ R2, R20, R28, R19 ;  /* 0x0000001c14027223 */ /* 0x000fe20000010013 */
[----:B------:R-:W-:Y:S01]  /*1ea0*/  ISETP.GT.U32.OR P3, PT, R0, 0x1ff, P3 ;  /* 0x000001ff0000780c */ /* 0x000fe20001f64470 */
        /* <DEDUP_REMOVED lines=12> */
.L_x_4767:
        /* <DEDUP_REMOVED lines=13> */
.L_x_4769:
[----:B------:R-:W-:Y:S05]  /*2040*/  BSYNC B0 ;  /* 0x0000000000007941 */ /* 0x000fea0003800000 */
.L_x_4768:
        /* <DEDUP_REMOVED lines=13> */
.L_x_4770:
        /* <DEDUP_REMOVED lines=13> */
.L_x_4772:
[----:B------:R-:W-:Y:S05]  /*21f0*/  BSYNC B0 ;  /* 0x0000000000007941 */ /* 0x000fea0003800000 */
.L_x_4771:
        /* <DEDUP_REMOVED lines=13> */
.L_x_4773:
[----:B------:R-:W-:Y:S04]  /*22d0*/  BSSY B0, `(.L_x_4774) ;  /* 0x000000c000007945 */ /* 0x000fe80003800000 */
[----:B------:R-:W-:Y:S05]  /*22e0*/  @P3 BRA `(.L_x_4775) ;  /* 0x0000000000283947 */ /* 0x000fea0003800000 */
        /* <DEDUP_REMOVED lines=10> */
.L_x_4775:
[----:B------:R-:W-:Y:S05]  /*2390*/  BSYNC B0 ;  /* 0x0000000000007941 */ /* 0x000fea0003800000 */
.L_x_4774:
[----:B01----:R-:W0:Y:S01]  /*23a0*/  LDC R2, c[0x0][0x10] ;  /* 0x00000400ff027b82 */ /* 0x003e220000000800 */
[----:B------:R-:W-:Y:S02]  /*23b0*/  IADD3 R22, R22, 0x1, RZ ;  /* 0x0000000116167810 */ /* 0x000fe40007ffe0ff */
[----:B0-----:R-:W-:-:S04]  /*23c0*/  IADD3 R23, R2, R23, RZ ;  /* 0x0000001702177210 */ /* 0x001fc80007ffe0ff */
[----:B------:R-:W-:-:S13]  /*23d0*/  ISETP.GE.AND P0, PT, R23, UR4, PT ;  /* 0x0000000417007c0c */ /* 0x000fda000bf06270 */
[----:B------:R-:W-:Y:S05]  /*23e0*/  @!P0 BRA `(.L_x_4776) ;  /* 0xffffffdc002c8947 */ /* 0x000fea000383ffff */
[----:B------:R-:W-:Y:S05]  /*23f0*/  EXIT ;  /* 0x000000000000794d */ /* 0x000fea0003800000 */
.L_x_4777:
        /* <DEDUP_REMOVED lines=16> */
.L_x_5280:


//--------------------- .text._Z35group_norm_nhwc_fwd_one_pass_kernelI11Fp32IOBf16WLi128ELi64ELi512EEv26Group_norm_nhwc_fwd_params --------------------------
	.section	.text._Z35group_norm_nhwc_fwd_one_pass_kernelI11Fp32IOBf16WLi128ELi64ELi512EEv26Group_norm_nhwc_fwd_params,"ax",@progbits
	.align	128
        .global         _Z35group_norm_nhwc_fwd_one_pass_kernelI11Fp32IOBf16WLi128ELi64ELi512EEv26Group_norm_nhwc_fwd_params
        .type           _Z35group_norm_nhwc_fwd_one_pass_kernelI11Fp32IOBf16WLi128ELi64ELi512EEv26Group_norm_nhwc_fwd_params,@function
        .size           _Z35group_norm_nhwc_fwd_one_pass_kernelI11Fp32IOBf16WLi128ELi64ELi512EEv26Group_norm_nhwc_fwd_params,(.L_x_5281 - _Z35group_norm_nhwc_fwd_one_pass_kernelI11Fp32IOBf16WLi128ELi64ELi512EEv26Group_norm_nhwc_fwd_params)
        .other          _Z35group_norm_nhwc_fwd_one_pass_kernelI11Fp32IOBf16WLi128ELi64ELi512EEv26Group_norm_nhwc_fwd_params,@"STO_CUDA_ENTRY STV_DEFAULT"
_Z35group_norm_nhwc_fwd_one_pass_kernelI11Fp32IOBf16WLi128ELi64ELi512EEv26Group_norm_nhwc_fwd_params:
.text._Z35group_norm_nhwc_fwd_one_pass_kernelI11Fp32IOBf16WLi128ELi64ELi512EEv26Group_norm_nhwc_fwd_params:
        /* <DEDUP_REMOVED lines=51> */
.L_x_4814:
        /* <DEDUP_REMOVED lines=259> */
.L_x_4779:
[----:B------:R-:W-:Y:S05]  /*1360*/  BSYNC B0 ;  /* 0x0000000000007941 */ /* 0x000fea0003800000 */
.L_x_4778:
        /* <DEDUP_REMOVED lines=28> */
.L_x_4782:
[----:B-1----:R-:W2:Y:S04]  /*1530*/  LDG.E.STRONG.GPU R20, desc[UR8][R18.64] ;  /* 0x0000000812147981 */ /* 0x002ea8000c1ef900 */
[----:B--2---:R-:W-:Y:S01]  /*1540*/  CCTL.IVALL ;  /* 0x00000000ff00798f */ /* 0x004fe20002000000 */
[----:B------:R-:W-:Y:S05]  /*1550*/  YIELD ;  /* 0x0000000000007946 */ /* 0x000fea0003800000 */
[----:B------:R-:W-:-:S13]  /*1560*/  ISETP.NE.AND P0, PT, R20, R25, PT ;  /* 0x000000191400720c */ /* 0x000fda0003f05270 */
[----:B------:R-:W-:Y:S05]  /*1570*/  @P0 BRA `(.L_x_4782) ;  /* 0xfffffffc00ec0947 */ /* 0x000fea000383ffff */
.L_x_4781:
        /* <DEDUP_REMOVED lines=17> */
.L_x_4786:
        /* <DEDUP_REMOVED lines=115> */
.L_x_4785:
        /* <DEDUP_REMOVED lines=61> */
.L_x_4787:
[----:B------:R-:W-:-:S13]  /*2190*/  ISETP.NE.OR P0, PT, R23, RZ, P0 ;  /* 0x000000ff1700720c */ /* 0x000fda0000705670 */
[----:B------:R-:W-:Y:S05]  /*21a0*/  @!P0 BRA `(.L_x_4783) ;  /* 0x00000000007c8947 */ /* 0x000fea0003800000 */
.L_x_4784:
        /* <DEDUP_REMOVED lines=31> */
.L_x_4783:
        /* <DEDUP_REMOVED lines=11> */
.L_x_4789:
[----:B------:R-:W-:Y:S05]  /*2450*/  BSYNC B0 ;  /* 0x0000000000007941 */ /* 0x000fea0003800000 */
.L_x_4788:
        /* <DEDUP_REMOVED lines=16> */
.L_x_4780:
[----:B------:R-:W-:Y:S01]  /*2560*/  ULDC.64 UR12, c[0x0][0x218] ;  /* 0x00008600000c7ab9 */ /* 0x000fe20000000a00 */
[----:B------:R-:W-:Y:S01]  /*2570*/  LOP3.LUT P0, RZ, R38, UR7, RZ, 0xfc, !PT ;  /* 0x0000000726ff7c12 */ /* 0x000fe2000f80fcff */
[----:B------:R-:W2:Y:S01]  /*2580*/  S2UR UR6, SR_CgaCtaId ;  /* 0x00000000000679c3 */ /* 0x000ea20000008800 */
[----:B------:R-:W-:Y:S01]  /*2590*/  ISETP.EQ.U32.AND P6, PT, RZ, UR12, PT ;  /* 0x0000000cff007c0c */ /* 0x000fe2000bfc2070 */
[----:B------:R-:W-:Y:S01]  /*25a0*/  UMOV UR5, 0x400 ;  /* 0x0000040000057882 */ /* 0x000fe20000000000 */
[C---:B------:R-:W-:Y:S01]  /*25b0*/  SHF.L.U32 R22, R56.reuse, 0x1, RZ ;  /* 0x0000000138167819 */ /* 0x040fe200000006ff */
[----:B------:R-:W-:Y:S01]  /*25c0*/  ULDC.64 UR14, c[0x0][0x230] ;  /* 0x00008c00000e7ab9 */ /* 0x000fe20000000a00 */
[----:B------:R-:W-:Y:S01]  /*25d0*/  ISETP.EQ.OR.EX P0, PT, RZ, UR13, P0, P6 ;  /* 0x0000000dff007c0c */ /* 0x000fe20008702760 */
[----:B------:R-:W-:Y:S01]  /*25e0*/  ULDC.64 UR12, c[0x0][0x228] ;  /* 0x00008a00000c7ab9 */ /* 0x000fe20000000a00 */
[----:B------:R-:W-:Y:S02]  /*25f0*/  SHF.L.U64.HI R56, R56, 0x1, R57 ;  /* 0x0000000138387819 */ /* 0x000fe40000010239 */
[----:B------:R-:W-:-:S04]  /*2600*/  IADD3 R24, P6, R22, UR12, RZ ;  /* 0x0000000c16187c10 */ /* 0x000fc8000ffde0ff */
[----:B------:R-:W-:Y:S02]  /*2610*/  IADD3.X R25, R56, UR13, RZ, P6, !PT ;  /* 0x0000000d38197c10 */ /* 0x000fe4000b7fe4ff */
[----:B------:R-:W-:-:S03]  /*2620*/  IADD3 R22, P6, R22, UR14, RZ ;  /* 0x0000000e16167c10 */ /* 0x000fc6000ffde0ff */
[----:B-1----:R-:W1:Y:S01]  /*2630*/  @!P0 LDC.64 R20, c[0x0][0x218] ;  /* 0x00008600ff148b82 */ /* 0x002e620000000a00 */
[----:B------:R-:W-:Y:S01]  /*2640*/  IADD3.X R23, R56, UR15, RZ, P6, !PT ;  /* 0x0000000f38177c10 */ /* 0x000fe2000b7fe4ff */
[----:B--2---:R-:W-:-:S03]  /*2650*/  ULEA UR5, UR6, UR5, 0x18 ;  /* 0x0000000506057291 */ /* 0x004fc6000f8ec03f */
[----:B------:R-:W-:Y:S02]  /*2660*/  ULDC UR6, c[0x0][0x2a4] ;  /* 0x0000a90000067ab9 */ /* 0x000fe40000000800 */
[----:B------:R-:W-:Y:S01]  /*2670*/  @!P0 FMUL.FTZ R19, R17, UR6 ;  /* 0x0000000611138c20 */ /* 0x000fe20008410000 */
[----:B------:R-:W-:-:S03]  /*2680*/  @!P0 FMUL.FTZ R18, R16, UR6 ;  /* 0x0000000610128c20 */ /* 0x000fc60008410000 */
[----:B------:R-:W-:Y:S01]  /*2690*/  @!P5 STS.64 [UR5+0x98], R16 ;  /* 0x00009810ff00d988 */ /* 0x000fe20008000a05 */
[----:B-1----:R-:W-:-:S05]  /*26a0*/  @!P0 IMAD.WIDE R26, R4, 0x8, R20 ;  /* 0x00000008041a8825 */ /* 0x002fca00078e0214 */
[----:B------:R1:W-:Y:S01]  /*26b0*/  @!P0 STG.E.64 desc[UR8][R26.64], R18 ;  /* 0x000000121a008986 */ /* 0x0003e2000c101b08 */
[----:B------:R-:W-:Y:S06]  /*26c0*/  BAR.SYNC.DEFER_BLOCKING 0x0 ;  /* 0x0000000000007b1d */ /* 0x000fec0000010000 */
[----:B------:R-:W2:Y:S04]  /*26d0*/  LDG.E.U16 R57, desc[UR8][R24.64] ;  /* 0x0000000818397981 */ /* 0x000ea8000c1e1500 */
[----:B------:R3:W4:Y:S04]  /*26e0*/  LDG.E.U16 R58, desc[UR8][R24.64+0x2] ;  /* 0x00000208183a7981 */ /* 0x000728000c1e1500 */
[----:B------:R-:W5:Y:S04]  /*26f0*/  LDG.E.U16 R56, desc[UR8][R22.64] ;  /* 0x0000000816387981 */ /* 0x000f68000c1e1500 */
[----:B------:R3:W5:Y:S01]  /*2700*/  LDG.E.U16 R59, desc[UR8][R22.64+0x2] ;  /* 0x00000208163b7981 */ /* 0x000762000c1e1500 */
[----:B-1----:R-:W-:Y:S01]  /*2710*/  HFMA2.MMA R18, -RZ, RZ, 1.875, 0 ;  /* 0x3f800000ff127435 */ /* 0x002fe200000001ff */
[----:B------:R-:W-:-:S02]  /*2720*/  ISETP.NE.AND P6, PT, RZ, UR10, PT ;  /* 0x0000000aff007c0c */ /* 0x000fc4000bfc5270 */
[----:B------:R-:W1:Y:S02]  /*2730*/  LDS.64 R20, [UR5+0x98] ;  /* 0x00009805ff147984 */ /* 0x000e640008000a00 */
[----:B-1----:R-:W-:-:S04]  /*2740*/  FMUL.FTZ R20, R20, UR6 ;  /* 0x0000000614147c20 */ /* 0x002fc80008410000 */
[C---:B------:R-:W-:Y:S01]  /*2750*/  FMUL.FTZ R60, R20.reuse, R20 ;  /* 0x00000014143c7220 */ /* 0x040fe20000410000 */
[C---:B0-----:R-:W-:Y:S01]  /*2760*/  FADD.FTZ R17, -R20.reuse, R12 ;  /* 0x0000000c14117221 */ /* 0x041fe20000010100 */
[C---:B------:R-:W-:Y:S01]  /*2770*/  FADD.FTZ R13, -R20.reuse, R13 ;  /* 0x0000000d140d7221 */ /* 0x040fe20000010100 */
[C---:B---3--:R-:W-:Y:S01]  /*2780*/  FADD.FTZ R25, -R20.reuse, R14 ;  /* 0x0000000e14197221 */ /* 0x048fe20000010100 */
        /* <DEDUP_REMOVED lines=10> */
[----:B--2---:R-:W-:Y:S02]  /*2830*/  SHF.L.U32 R19, R57, 0x10, RZ ;  /* 0x0000001039137819 */ /* 0x004fe400000006ff */
        /* <DEDUP_REMOVED lines=16> */
.L_x_4790:
        /* <DEDUP_REMOVED lines=13> */
.L_x_4792:
[----:B------:R-:W-:Y:S05]  /*2a10*/  BSYNC B0 ;  /* 0x0000000000007941 */ /* 0x000fea0003800000 */
.L_x_4791:
        /* <DEDUP_REMOVED lines=15> */
.L_x_4793:
        /* <DEDUP_REMOVED lines=13> */
.L_x_4795:
[----:B------:R-:W-:Y:S05]  /*2be0*/  BSYNC B0 ;  /* 0x0000000000007941 */ /* 0x000fea0003800000 */
.L_x_4794:
        /* <DEDUP_REMOVED lines=21> */
.L_x_4796:
        /* <DEDUP_REMOVED lines=13> */
.L_x_4798:
[----:B------:R-:W-:Y:S05]  /*2e10*/  BSYNC B0 ;  /* 0x0000000000007941 */ /* 0x000fea0003800000 */
.L_x_4797:
        /* <DEDUP_REMOVED lines=13> */
.L_x_4799:
        /* <DEDUP_REMOVED lines=13> */
.L_x_4801:
[----:B------:R-:W-:Y:S05]  /*2fc0*/  BSYNC B0 ;  /* 0x0000000000007941 */ /* 0x000fea0003800000 */
.L_x_4800:
        /* <DEDUP_REMOVED lines=22> */
.L_x_4802:
        /* <DEDUP_REMOVED lines=13> */
.L_x_4804:
[----:B------:R-:W-:Y:S05]  /*3200*/  BSYNC B0 ;  /* 0x0000000000007941 */ /* 0x000fea0003800000 */
.L_x_4803:
        /* <DEDUP_REMOVED lines=18> */
.L_x_4805:
        /* <DEDUP_REMOVED lines=13> */
.L_x_4807:
[----:B------:R-:W-:Y:S05]  /*3400*/  BSYNC B0 ;  /* 0x0000000000007941 */ /* 0x000fea0003800000 */
.L_x_4806:
[----:B0-----:R-:W-:Y:S01]  /*3410*/  FADD.FTZ R11, -R20, R34 ;  /* 0x00000022140b7221 */ /* 0x001fe20000010100 */
[----:B------:R-:W-:Y:S01]  /*3420*/  ISETP.GE.U32.AND P5, PT, R2, UR14, PT ;  /* 0x0000000e02007c0c */ /* 0x000fe2000bfa6070 */
[C---:B------:R-:W-:Y:S01]  /*3430*/  FADD.FTZ R35, -R20.reuse, R35 ;  /* 0x0000002314237221 */ /* 0x040fe20000010100 */
[----:B------:R-:W-:Y:S01]  /*3440*/  ISETP.GE.AND.EX P0, PT, R5, UR15, PT, P0 ;  /* 0x0000000f05007c0c */ /* 0x000fe2000bf06300 */
[-C--:B------:R-:W-:Y:S01]  /*3450*/  FMUL.FTZ R11, R11, R18.reuse ;  /* 0x000000120b0b7220 */ /* 0x080fe20000410000 */
[----:B------:R-:W-:Y:S01]  /*3460*/  ISETP.GE.AND.EX P5, PT, R3, UR15, PT, P5 ;  /* 0x0000000f03007c0c */ /* 0x000fe2000bfa6350 */
[C---:B------:R-:W-:Y:S01]  /*3470*/  FADD.FTZ R13, -R20.reuse, R36 ;  /* 0x00000024140d7221 */ /* 0x040fe20000010100 */
[----:B------:R-:W-:Y:S01]  /*3480*/  FADD.FTZ R37, -R20, R37 ;  /* 0x0000002514257221 */ /* 0x000fe20000010100 */
[-C--:B------:R-:W-:Y:S01]  /*3490*/  FMUL.FTZ R35, R35, R18.reuse ;  /* 0x0000001223237220 */ /* 0x080fe20000410000 */
[----:B------:R-:W-:Y:S01]  /*34a0*/  FFMA.FTZ R10, R19, R11, R22 ;  /* 0x0000000b130a7223 */ /* 0x000fe20000010016 */
[C---:B------:R-:W-:Y:S01]  /*34b0*/  ISETP.LT.U32.AND P0, PT, R38.reuse, 0x200, !P0 ;  /* 0x000002002600780c */ /* 0x040fe20004701070 */
[-C--:B------:R-:W-:Y:S01]  /*34c0*/  FMUL.FTZ R20, R13, R18.reuse ;  /* 0x000000120d147220 */ /* 0x080fe20000410000 */
[----:B------:R-:W-:Y:S01]  /*34d0*/  ISETP.LT.U32.AND P5, PT, R38, 0x200, !P5 ;  /* 0x000002002600780c */ /* 0x000fe20006fa1070 */
[----:B------:R-:W-:Y:S01]  /*34e0*/  FMUL.FTZ R37, R37, R18 ;  /* 0x0000001225257220 */ /* 0x000fe20000410000 */
        /* <DEDUP_REMOVED lines=12> */
.L_x_4808:
        /* <DEDUP_REMOVED lines=13> */
.L_x_4810:
[----:B------:R-:W-:Y:S05]  /*3680*/  BSYNC B0 ;  /* 0x0000000000007941 */ /* 0x000fea0003800000 */
.L_x_4809:
        /* <DEDUP_REMOVED lines=13> */
.L_x_4811:
        /* <DEDUP_REMOVED lines=12> */
.L_x_4813:
[----:B------:R-:W-:Y:S05]  /*3820*/  BSYNC B0 ;  /* 0x0000000000007941 */ /* 0x000fea0003800000 */
.L_x_4812:
[----:B------:R-:W-:Y:S02]  /*3830*/  IADD3 R4, R47, R4, RZ ;  /* 0x000000042f047210 */ /* 0x000fe40007ffe0ff */
[----:B------:R-:W-:Y:S02]  /*3840*/  IADD3 R6, R6, 0x1, RZ ;  /* 0x0000000106067810 */ /* 0x000fe40007ffe0ff */
[----:B------:R-:W-:-:S13]  /*3850*/  ISETP.GE.AND P0, PT, R4, UR4, PT ;  /* 0x0000000404007c0c */ /* 0x000fda000bf06270 */
[----:B------:R-:W-:Y:S05]  /*3860*/  @!P0 BRA `(.L_x_4814) ;  /* 0xffffffc800b08947 */ /* 0x000fea000383ffff */
[----:B------:R-:W-:Y:S05]  /*3870*/  EXIT ;  /* 0x000000000000794d */ /* 0x000fea0003800000 */
.L_x_4815:
        /* <DEDUP_REMOVED lines=16> */
.L_x_5281:


//--------------------- .text._Z35group_norm_nhwc_fwd_one_pass_kernelI11Fp32IOBf16WLi256ELi64ELi512EEv26Group_norm_nhwc_fwd_params --------------------------
	.section	.text._Z35group_norm_nhwc_fwd_one_pass_kernelI11Fp32IOBf16WLi256ELi64ELi512EEv26Group_norm_nhwc_fwd_params,"ax",@progbits
	.align	128
        .global         _Z35group_norm_nhwc_fwd_one_pass_kernelI11Fp32IOBf16WLi256ELi64ELi512EEv26Group_norm_nhwc_fwd_params
        .type           _Z35group_norm_nhwc_fwd_one_pass_kernelI11Fp32IOBf16WLi256ELi64ELi512EEv26Group_norm_nhwc_fwd_params,@function
        .size           _Z35group_norm_nhwc_fwd_one_pass_kernelI11Fp32IOBf16WLi256ELi64ELi512EEv26Group_norm_nhwc_fwd_params,(.L_x_5282 - _Z35group_norm_nhwc_fwd_one_pass_kernelI11Fp32IOBf16WLi256ELi64ELi512EEv26Group_norm_nhwc_fwd_params)
        .other          _Z35group_norm_nhwc_fwd_one_pass_kernelI11Fp32IOBf16WLi256ELi64ELi512EEv26Group_norm_nhwc_fwd_params,@"STO_CUDA_ENTRY STV_DEFAULT"
_Z35group_norm_nhwc_fwd_one_pass_kernelI11Fp32IOBf16WLi256ELi64ELi512EEv26Group_norm_nhwc_fwd_params:
.text._Z35group_norm_nhwc_fwd_one_pass_kernelI11Fp32IOBf16WLi256ELi64ELi512EEv26Group_norm_nhwc_fwd_params:
        /* <DEDUP_REMOVED lines=19> */
.L_x_4873:
[----:B---34-:R-:W0:Y:S01]  /*0130*/  LDC R13, c[0x0][0x288] ;  /* 0x0000a200ff0d7b82 */ /* 0x018e220000000800 */
[----:B------:R-:W-:Y:S01]  /*0140*/  SHF.R.U32.HI R86, RZ, 0x5, R82 ;  /* 0x00000005ff567819 */ /* 0x000fe20000011652 */
[----:B------:R-:W-:Y:S01]  /*0150*/  ULDC.64 UR12, c[0x0][0x278] ;  /* 0x00009e00000c7ab9 */ /* 0x000fe20000000a00 */
[----:B------:R-:W-:Y:S01]  /*0160*/  ISETP.GT.U32.AND P6, PT, R82, 0x1ff, PT ;  /* 0x000001ff5200780c */ /* 0x000fe20003fc4070 */
[----:B------:R-:W-:Y:S01]  /*0170*/  ULDC.64 UR6, c[0x0][0x280] ;  /* 0x0000a00000067ab9 */ /* 0x000fe20000000a00 */
[----:B------:R-:W-:-:S03]  /*0180*/  LOP3.LUT R92, R92, 0xfffffffe, RZ, 0xc0, !PT ;  /* 0xfffffffe5c5c7812 */ /* 0x000fc600078ec0ff */
[----:B-1----:R-:W1:Y:S01]  /*0190*/  S2UR UR5, SR_CTAID.X ;  /* 0x00000000000579c3 */ /* 0x002e620000002500 */
[----:B0-----:R-:W-:-:S04]  /*01a0*/  IABS R5, R13 ;  /* 0x0000000d00057213 */ /* 0x001fc80000000000 */
        /* <DEDUP_REMOVED lines=28> */
[----:B------:R-:W-:-:S02]  /*0370*/  MOV R29, R3 ;  /* 0x00000003001d7202 */ /* 0x000fc40000000f00 */
[----:B------:R-:W-:Y:S02]  /*0380*/  ISETP.GE.AND.EX P0, PT, R7, UR13, PT, P0 ;  /* 0x0000000d07007c0c */ /* 0x000fe4000bf06300 */
[----:B------:R-:W-:Y:S02]  /*0390*/  @!P2 IADD3 R29, -R29, RZ, RZ ;  /* 0x000000ff1d1da210 */ /* 0x000fe40007ffe1ff */
[----:B------:R-:W-:Y:S02]  /*03a0*/  ISETP.GT.U32.OR P3, PT, R82, 0x1ff, P0 ;  /* 0x000001ff5200780c */ /* 0x000fe40000764470 */
[C---:B------:R-:W-:Y:S02]  /*03b0*/  ISETP.GE.U32.AND P0, PT, R86.reuse, UR12, PT ;  /* 0x0000000c56007c0c */ /* 0x040fe4000bf06070 */
[----:B------:R-:W-:Y:S02]  /*03c0*/  SHF.R.S32.HI R11, RZ, 0x1f, R9 ;  /* 0x0000001fff0b7819 */ /* 0x000fe40000011409 */
[----:B------:R-:W-:-:S02]  /*03d0*/  IADD3 R88, R86, 0x10, RZ ;  /* 0x0000001056587810 */ /* 0x000fc40007ffe0ff */
[----:B------:R-:W-:Y:S02]  /*03e0*/  ISETP.GE.OR.EX P2, PT, R87, UR13, P6, P0 ;  /* 0x0000000d57007c0c */ /* 0x000fe4000b746700 */
[----:B------:R-:W-:Y:S02]  /*03f0*/  ISETP.GE.AND.EX P5, PT, R11, UR13, PT, P5 ;  /* 0x0000000d0b007c0c */ /* 0x000fe4000bfa6350 */
[----:B------:R-:W-:Y:S01]  /*0400*/  ISETP.GE.U32.AND P0, PT, R88, UR12, PT ;  /* 0x0000000c58007c0c */ /* 0x000fe2000bf06070 */
[----:B------:R-:W0:Y:S01]  /*0410*/  @!P3 LDC.64 R16, c[0x0][0x270] ;  /* 0x00009c00ff10bb82 */ /* 0x000e220000000a00 */
[----:B------:R-:W-:Y:S02]  /*0420*/  SHF.R.S32.HI R91, RZ, 0x1f, R88 ;  /* 0x0000001fff5b7819 */ /* 0x000fe40000011458 */
[----:B------:R-:W-:Y:S02]  /*0430*/  @P3 LOP3.LUT R92, R92, 0x1, RZ, 0xfc, !PT ;  /* 0x000000015c5c3812 */ /* 0x000fe400078efcff */
[----:B------:R-:W-:-:S02]  /*0440*/  ISETP.GT.U32.OR P5, PT, R82, 0x1ff, P5 ;  /* 0x000001ff5200780c */ /* 0x000fc40002fa4470 */
[----:B------:R-:W-:Y:S01]  /*0450*/  ISETP.GE.OR.EX P4, PT, R91, UR13, P6, P0 ;  /* 0x0000000d5b007c0c */ /* 0x000fe2000b786700 */
[----:B------:R-:W1:Y:S01]  /*0460*/  @!P3 LDC.64 R42, c[0x0][0x220] ;  /* 0x00008800ff2abb82 */ /* 0x000e620000000a00 */
[----:B------:R-:W-:Y:S02]  /*0470*/  LOP3.LUT R92, R92, 0xfffffffb, RZ, 0xc0, !PT ;  /* 0xfffffffb5c5c7812 */ /* 0x000fe400078ec0ff */
[----:B------:R-:W-:Y:S02]  /*0480*/  @!P1 LOP3.LUT R29, RZ, R13, RZ, 0x33, !PT ;  /* 0x0000000dff1d9212 */ /* 0x000fe400078e33ff */
[----:B------:R-:W-:Y:S02]  /*0490*/  @P2 LOP3.LUT R92, R92, 0x4, RZ, 0xfc, !PT ;  /* 0x000000045c5c2812 */ /* 0x000fe400078efcff */
[----:B------:R-:W-:Y:S01]  /*04a0*/  IADD3 R3, -R29, RZ, RZ ;  /* 0x000000ff1d037210 */ /* 0x000fe20007ffe1ff */
[----:B------:R-:W2:Y:S01]  /*04b0*/  @!P2 LDC.64 R26, c[0x0][0x220] ;  /* 0x00008800ff1aab82 */ /* 0x000ea20000000a00 */
[----:B------:R-:W-:-:S02]  /*04c0*/  SHF.L.U32 R0, R82, 0x1, RZ ;  /* 0x0000000152007819 */ /* 0x000fc400000006ff */
[----:B------:R-:W-:Y:S01]  /*04d0*/  IADD3 R89, R86, 0x20, RZ ;  /* 0x0000002056597810 */ /* 0x000fe20007ffe0ff */
[----:B------:R-:W-:Y:S01]  /*04e0*/  IMAD R2, R13, R3, R84 ;  /* 0x000000030d027224 */ /* 0x000fe200078e0254 */
[----:B------:R-:W-:Y:S02]  /*04f0*/  LOP3.LUT R92, R92, 0xfffffff7, RZ, 0xc0, !PT ;  /* 0xfffffff75c5c7812 */ /* 0x000fe400078ec0ff */
[----:B------:R-:W-:Y:S01]  /*0500*/  LOP3.LUT R3, R0, 0x3e, RZ, 0xc0, !PT ;  /* 0x0000003e00037812 */ /* 0x000fe200078ec0ff */
[----:B------:R-:W3:Y:S01]  /*0510*/  @!P5 LDC.64 R18, c[0x0][0x270] ;  /* 0x00009c00ff12db82 */ /* 0x000ee20000000a00 */
[----:B------:R-:W-:Y:S02]  /*0520*/  ISETP.GE.U32.AND P1, PT, R89, UR12, PT ;  /* 0x0000000c59007c0c */ /* 0x000fe4000bf26070 */
[----:B------:R-:W-:Y:S02]  /*0530*/  SHF.R.S32.HI R93, RZ, 0x1f, R89 ;  /* 0x0000001fff5d7819 */ /* 0x000fe40000011459 */
[----:B------:R-:W-:-:S02]  /*0540*/  @P4 LOP3.LUT R92, R92, 0x8, RZ, 0xfc, !PT ;  /* 0x000000085c5c4812 */ /* 0x000fc400078efcff */
[----:B------:R-:W-:Y:S01]  /*0550*/  SHF.R.S32.HI R0, RZ, 0x1f, R29 ;  /* 0x0000001fff007819 */ /* 0x000fe2000001141d */
[----:B------:R-:W4:Y:S01]  /*0560*/  @!P2 LDC.64 R12, c[0x0][0x270] ;  /* 0x00009c00ff0cab82 */ /* 0x000f220000000a00 */
[----:B------:R-:W-:Y:S02]  /*0570*/  LEA R2, R2, R3, 0x6 ;  /* 0x0000000302027211 */ /* 0x000fe400078e30ff */
[----:B------:R-:W-:Y:S01]  /*0580*/  ISETP.GE.OR.EX P3, PT, R93, UR13, P6, P1 ;  /* 0x0000000d5d007c0c */ /* 0x000fe2000b766710 */
[----:B------:R-:W-:Y:S01]  /*0590*/  IMAD R0, R0, UR6, RZ ;  /* 0x0000000600007c24 */ /* 0x000fe2000f8e02ff */
[----:B------:R-:W-:Y:S02]  /*05a0*/  LOP3.LUT P1, RZ, R92, 0x1, RZ, 0xc0, !PT ;  /* 0x000000015cff7812 */ /* 0x000fe4000782c0ff */
[----:B------:R-:W-:Y:S01]  /*05b0*/  SHF.R.S32.HI R3, RZ, 0x1f, R2 ;  /* 0x0000001fff037819 */ /* 0x000fe20000011402 */
[C---:B------:R-:W-:Y:S01]  /*05c0*/  IMAD R31, R29.reuse, UR7, R0 ;  /* 0x000000071d1f7c24 */ /* 0x040fe2000f8e0200 */
[----:B------:R-:W5:Y:S01]  /*05d0*/  @!P5 LDC.64 R44, c[0x0][0x220] ;  /* 0x00008800ff2cdb82 */ /* 0x000f620000000a00 */
[----:B------:R-:W-:Y:S01]  /*05e0*/  IADD3 R80, R86, 0x30, RZ ;  /* 0x0000003056507810 */ /* 0x000fe20007ffe0ff */
[----:B------:R-:W-:Y:S01]  /*05f0*/  IMAD.WIDE.U32 R28, R29, UR6, R2 ;  /* 0x000000061d1c7c25 */ /* 0x000fe2000f8e0002 */
[----:B------:R-:W-:-:S02]  /*0600*/  LOP3.LUT R92, R92, 0xffffffef, RZ, 0xc0, !PT ;  /* 0xffffffef5c5c7812 */ /* 0x000fc400078ec0ff */
[----:B------:R-:W-:Y:S01]  /*0610*/  SHF.R.S32.HI R83, RZ, 0x1f, R80 ;  /* 0x0000001fff537819 */ /* 0x000fe20000011450 */
[----:B---3--:R-:W-:Y:S02]  /*0620*/  @!P5 IMAD R6, R11, R18, RZ ;  /* 0x000000120b06d224 */ /* 0x008fe400078e02ff */
[----:B------:R-:W3:Y:S01]  /*0630*/  @!P4 LDC.64 R14, c[0x0][0x270] ;  /* 0x00009c00ff0ecb82 */ /* 0x000ee20000000a00 */
[----:B0-----:R-:W-:Y:S01]  /*0640*/  @!P1 IMAD R0, R7, R16, RZ ;  /* 0x0000001007009224 */ /* 0x001fe200078e02ff */
[----:B------:R-:W-:Y:S01]  /*0650*/  IADD3 R31, R29, R31, RZ ;  /* 0x0000001f1d1f7210 */ /* 0x000fe20007ffe0ff */
[----:B------:R-:W-:Y:S01]  /*0660*/  @!P5 IMAD R11, R9, R19, R6 ;  /* 0x00000013090bd224 */ /* 0x000fe200078e0206 */
[-C--:B------:R-:W-:Y:S01]  /*0670*/  @!P1 MOV R30, R28.reuse ;  /* 0x0000001c001e9202 */ /* 0x080fe20000000f00 */
[C---:B------:R-:W-:Y:S01]  /*0680*/  @!P1 IMAD R7, R5.reuse, R17, R0 ;  /* 0x0000001105079224 */ /* 0x040fe200078e0200 */
[----:B------:R-:W-:Y:S02]  /*0690*/  @!P5 MOV R6, R28 ;  /* 0x0000001c0006d202 */ /* 0x000fe40000000f00 */
[----:B------:R-:W0:Y:S01]  /*06a0*/  @!P4 LDC.64 R50, c[0x0][0x220] ;  /* 0x00008800ff32cb82 */ /* 0x000e220000000a00 */
[----:B------:R-:W-:Y:S01]  /*06b0*/  @!P1 IMAD.WIDE.U32 R4, R5, R16, R30 ;  /* 0x0000001005049225 */ /* 0x000fe200078e001e */
[----:B------:R-:W-:-:S02]  /*06c0*/  @P3 LOP3.LUT R92, R92, 0x10, RZ, 0xfc, !PT ;  /* 0x000000105c5c3812 */ /* 0x000fc400078efcff */
[----:B------:R-:W-:Y:S02]  /*06d0*/  IADD3 R78, R86, 0x40, RZ ;  /* 0x00000040564e7810 */ /* 0x000fe40007ffe0ff */
[----:B------:R-:W-:Y:S02]  /*06e0*/  @!P1 IADD3 R0, R5, R7, RZ ;  /* 0x0000000705009210 */ /* 0x000fe40007ffe0ff */
[----:B------:R-:W0:Y:S01]  /*06f0*/  @!P3 LDC.64 R16, c[0x0][0x270] ;  /* 0x00009c00ff10bb82 */ /* 0x000e220000000a00 */
[C---:B-1----:R-:W-:Y:S02]  /*0700*/  @!P1 LEA R42, P0, R4.reuse, R42, 0x2 ;  /* 0x0000002a042a9211 */ /* 0x042fe400078010ff */
[----:B------:R-:W-:Y:S02]  /*0710*/  @!P5 MOV R7, R31 ;  /* 0x0000001f0007d202 */ /* 0x000fe40000000f00 */
[----:B------:R-:W-:Y:S01]  /*0720*/  @!P1 LEA.HI.X R43, R4, R43, R0, 0x2, P0 ;  /* 0x0000002b042b9211 */ /* 0x000fe200000f1400 */
[----:B----4-:R-:W-:Y:S01]  /*0730*/  @!P2 IMAD R0, R87, R12, RZ ;  /* 0x0000000c5700a224 */ /* 0x010fe200078e02ff */
[----:B------:R-:W-:Y:S01]  /*0740*/  @!P2 MOV R4, R28 ;  /* 0x0000001c0004a202 */ /* 0x000fe20000000f00 */
[----:B------:R-:W-:Y:S01]  /*0750*/  @!P5 IMAD.WIDE.U32 R6, R9, R18, R6 ;  /* 0x000000120906d225 */ /* 0x000fe200078e0006 */
[----:B------:R-:W-:Y:S01]  /*0760*/  @!P2 MOV R5, R31 ;  /* 0x0000001f0005a202 */ /* 0x000fe20000000f00 */
[----:B------:R-:W1:Y:S01]  /*0770*/  @!P3 LDC.64 R24, c[0x0][0x220] ;  /* 0x00008800ff18bb82 */ /* 0x000e620000000a00 */
[----:B------:R-:W-:Y:S01]  /*0780*/  LOP3.LUT R92, R92, 0xffffffdf, RZ, 0xc0, !PT ;  /* 0xffffffdf5c5c7812 */ /* 0x000fe200078ec0ff */
[C---:B------:R-:W-:Y:S01]  /*0790*/  @!P2 IMAD R9, R86.reuse, R13, R0 ;  /* 0x0000000d5609a224 */ /* 0x040fe200078e0200 */
[----:B------:R-:W-:Y:S01]  /*07a0*/  @!P5 IADD3 R0, R7, R11, RZ ;  /* 0x0000000b0700d210 */ /* 0x000fe20007ffe0ff */
[----:B------:R-:W-:Y:S01]  /*07b0*/  @!P2 IMAD.WIDE.U32 R4, R86, R12, R4 ;  /* 0x0000000c5604a225 */ /* 0x000fe200078e0004 */
[----:B-----5:R-:W-:-:S02]  /*07c0*/  @!P5 LEA R44, P0, R6, R44, 0x2 ;  /* 0x0000002c062cd211 */ /* 0x020fc400078010ff */
[----:B------:R-:W-:Y:S01]  /*07d0*/  SHF.R.S32.HI R81, RZ, 0x1f, R78 ;  /* 0x0000001fff517819 */ /* 0x000fe2000001144e */
[----:B---3--:R-:W-:Y:S01]  /*07e0*/  @!P4 IMAD R7, R91, R14, RZ ;  /* 0x0000000e5b07c224 */ /* 0x008fe200078e02ff */
[----:B------:R-:W-:Y:S02]  /*07f0*/  @!P5 LEA.HI.X R45, R6, R45, R0, 0x2, P0 ;  /* 0x0000002d062dd211 */ /* 0x000fe400000f1400 */
[----:B------:R-:W-:Y:S01]  /*0800*/  @!P2 IADD3 R0, R5, R9, RZ ;  /* 0x000000090500a210 */ /* 0x000fe20007ffe0ff */
[----:B------:R-:W-:Y:S01]  /*0810*/  @!P4 IMAD R11, R88, R15, R7 ;  /* 0x0000000f580bc224 */ /* 0x000fe200078e0207 */
[C---:B--2---:R-:W-:Y:S01]  /*0820*/  @!P2 LEA R26, P0, R4.reuse, R26, 0x2 ;  /* 0x0000001a041aa211 */ /* 0x044fe200078010ff */
[----:B0-----:R-:W-:Y:S01]  /*0830*/  @!P3 IMAD R8, R93, R16, RZ ;  /* 0x000000105d08b224 */ /* 0x001fe200078e02ff */
[----:B------:R-:W-:Y:S02]  /*0840*/  @!P4 MOV R6, R28 ;  /* 0x0000001c0006c202 */ /* 0x000fe40000000f00 */
[----:B------:R-:W-:Y:S01]  /*0850*/  @!P4 MOV R7, R31 ;  /* 0x0000001f0007c202 */ /* 0x000fe20000000f00 */
[----:B------:R-:W-:Y:S01]  /*0860*/  @!P3 IMAD R9, R89, R17, R8 ;  /* 0x000000115909b224 */ /* 0x000fe200078e0208 */
[----:B------:R-:W-:-:S02]  /*0870*/  @!P2 LEA.HI.X R27, R4, R27, R0, 0x2, P0 ;  /* 0x0000001b041ba211 */ /* 0x000fc400000f1400 */
[----:B------:R-:W-:Y:S01]  /*0880*/  @!P3 MOV R4, R28 ;  /* 0x0000001c0004b202 */ /* 0x000fe20000000f00 */
[----:B------:R-:W-:Y:S01]  /*0890*/  @!P4 IMAD.WIDE.U32 R6, R88, R14, R6 ;  /* 0x0000000e5806c225 */ /* 0x000fe200078e0006 */
[----:B------:R-:W-:Y:S02]  /*08a0*/  @!P3 MOV R5, R31 ;  /* 0x0000001f0005b202 */ /* 0x000fe40000000f00 */
[----:B------:R-:W-:Y:S02]  /*08b0*/  IADD3 R76, R86, 0x50, RZ ;  /* 0x00000050564c7810 */ /* 0x000fe40007ffe0ff */
[----:B------:R-:W-:Y:S01]  /*08c0*/  @!P4 IADD3 R0, R7, R11, RZ ;  /* 0x0000000b0700c210 */ /* 0x000fe20007ffe0ff */
[----:B------:R-:W-:Y:S01]  /*08d0*/  @!P3 IMAD.WIDE.U32 R4, R89, R16, R4 ;  /* 0x000000105904b225 */ /* 0x000fe200078e0004 */
[----:B------:R-:W-:Y:S02]  /*08e0*/  @!P4 LEA R50, P0, R6, R50, 0x2 ;  /* 0x000000320632c211 */ /* 0x000fe400078010ff */
[----:B------:R-:W-:-:S02]  /*08f0*/  SHF.R.S32.HI R79, RZ, 0x1f, R76 ;  /* 0x0000001fff4f7819 */ /* 0x000fc4000001144c */
[----:B------:R-:W-:Y:S02]  /*0900*/  @!P4 LEA.HI.X R51, R6, R51, R0, 0x2, P0 ;  /* 0x000000330633c211 */ /* 0x000fe400000f1400 */
[----:B------:R-:W-:Y:S02]  /*0910*/  @!P3 IADD3 R0, R5, R9, RZ ;  /* 0x000000090500b210 */ /* 0x000fe40007ffe0ff */
[----:B-1----:R-:W-:Y:S02]  /*0920*/  @!P3 LEA R24, P0, R4, R24, 0x2 ;  /* 0x000000180418b211 */ /* 0x002fe400078010ff */
[----:B------:R-:W-:Y:S02]  /*0930*/  IADD3 R74, R86, 0x60, RZ ;  /* 0x00000060564a7810 */ /* 0x000fe40007ffe0ff */
[----:B------:R-:W-:Y:S02]  /*0940*/  @!P3 LEA.HI.X R25, R4, R25, R0, 0x2, P0 ;  /* 0x000000190419b211 */ /* 0x000fe400000f1400 */
[----:B------:R-:W-:-:S02]  /*0950*/  ISETP.GE.U32.AND P0, PT, R80, UR12, PT ;  /* 0x0000000c50007c0c */ /* 0x000fc4000bf06070 */
[----:B------:R-:W-:Y:S02]  /*0960*/  SHF.R.S32.HI R77, RZ, 0x1f, R74 ;  /* 0x0000001fff4d7819 */ /* 0x000fe4000001144a */
[----:B------:R-:W-:Y:S02]  /*0970*/  ISETP.GE.OR.EX P1, PT, R83, UR13, P6, P0 ;  /* 0x0000000d53007c0c */ /* 0x000fe4000b726700 */
[C---:B------:R-:W-:Y:S02]  /*0980*/  IADD3 R72, R86.reuse, 0x70, RZ ;  /* 0x0000007056487810 */ /* 0x040fe40007ffe0ff */
[----:B------:R-:W-:Y:S02]  /*0990*/  IADD3 R70, R86, 0x80, RZ ;  /* 0x0000008056467810 */ /* 0x000fe40007ffe0ff */
[----:B------:R-:W-:Y:S02]  /*09a0*/  SHF.R.S32.HI R75, RZ, 0x1f, R72 ;  /* 0x0000001fff4b7819 */ /* 0x000fe40000011448 */
[----:B------:R-:W-:-:S02]  /*09b0*/  SHF.R.S32.HI R73, RZ, 0x1f, R70 ;  /* 0x0000001fff497819 */ /* 0x000fc40000011446 */
[----:B------:R-:W-:Y:S02]  /*09c0*/  ISETP.GE.U32.AND P4, PT, R70, UR12, PT ;  /* 0x0000000c46007c0c */ /* 0x000fe4000bf86070 */
[----:B------:R-:W-:Y:S01]  /*09d0*/  IADD3 R68, R86, 0x90, RZ ;  /* 0x0000009056447810 */ /* 0x000fe20007ffe0ff */
[----:B------:R-:W0:Y:S01]  /*09e0*/  @!P1 LDC.64 R6, c[0x0][0x270] ;  /* 0x00009c00ff069b82 */ /* 0x000e220000000a00 */
[----:B------:R-:W-:Y:S02]  /*09f0*/  @!P1 MOV R4, R28 ;  /* 0x0000001c00049202 */ /* 0x000fe40000000f00 */
[----:B------:R-:W-:Y:S02]  /*0a00*/  @!P1 MOV R5, R31 ;  /* 0x0000001f00059202 */ /* 0x000fe40000000f00 */
[----:B------:R-:W-:Y:S02]  /*0a10*/  @P1 LOP3.LUT R92, R92, 0x20, RZ, 0xfc, !PT ;  /* 0x000000205c5c1812 */ /* 0x000fe400078efcff */
[----:B------:R-:W-:Y:S01]  /*0a20*/  ISETP.GE.OR.EX P4, PT, R73, UR13, P6, P4 ;  /* 0x0000000d49007c0c */ /* 0x000fe2000b786740 */
[----:B------:R-:W1:Y:S01]  /*0a30*/  @!P1 LDC.64 R22, c[0x0][0x220] ;  /* 0x00008800ff169b82 */ /* 0x000e620000000a00 */
[----:B------:R-:W-:-:S02]  /*0a40*/  LOP3.LUT R92, R92, 0xffffffbf, RZ, 0xc0, !PT ;  /* 0xffffffbf5c5c7812 */ /* 0x000fc400078ec0ff */
[----:B------:R-:W-:Y:S02]  /*0a50*/  SHF.R.S32.HI R71, RZ, 0x1f, R68 ;  /* 0x0000001fff477819 */ /* 0x000fe40000011444 */
[----:B------:R-:W-:Y:S02]  /*0a60*/  ISETP.GE.U32.AND P3, PT, R68, UR12, PT ;  /* 0x0000000c44007c0c */ /* 0x000fe4000bf66070 */
[----:B------:R-:W-:Y:S02]  /*0a70*/  IADD3 R66, R86, 0xa0, RZ ;  /* 0x000000a056427810 */ /* 0x000fe40007ffe0ff */
[----:B------:R-:W-:Y:S02]  /*0a80*/  ISETP.GE.OR.EX P3, PT, R71, UR13, P6, P3 ;  /* 0x0000000d47007c0c */ /* 0x000fe4000b766730 */
[----:B------:R-:W-:Y:S01]  /*0a90*/  SHF.R.S32.HI R69, RZ, 0x1f, R66 ;  /* 0x0000001fff457819 */ /* 0x000fe20000011442 */
[----:B------:R-:W2:Y:S01]  /*0aa0*/  @!P4 LDC.64 R12, c[0x0][0x220] ;  /* 0x00008800ff0ccb82 */ /* 0x000ea20000000a00 */
[----:B------:R-:W-:-:S02]  /*0ab0*/  ISETP.GE.U32.AND P2, PT, R66, UR12, PT ;  /* 0x0000000c42007c0c */ /* 0x000fc4000bf46070 */
[----:B------:R-:W-:Y:S01]  /*0ac0*/  IADD3 R64, R86, 0xb0, RZ ;  /* 0x000000b056407810 */ /* 0x000fe20007ffe0ff */
[-C--:B0-----:R-:W-:Y:S01]  /*0ad0*/  @!P1 IMAD R0, R83, R6.reuse, RZ ;  /* 0x0000000653009224 */ /* 0x081fe200078e02ff */
[----:B------:R-:W-:Y:S01]  /*0ae0*/  ISETP.GE.OR.EX P2, PT, R69, UR13, P6, P2 ;  /* 0x0000000d45007c0c */ /* 0x000fe2000b746720 */
[----:B------:R-:W-:Y:S01]  /*0af0*/  @!P1 IMAD.WIDE.U32 R4, R80, R6, R4 ;  /* 0x0000000650049225 */ /* 0x000fe200078e0004 */
[----:B------:R-:W-:Y:S02]  /*0b00*/  SHF.R.S32.HI R67, RZ, 0x1f, R64 ;  /* 0x0000001fff437819 */ /* 0x000fe40000011440 */
[----:B------:R-:W-:Y:S01]  /*0b10*/  IADD3 R39, R86, 0xf0, RZ ;  /* 0x000000f056277810 */ /* 0x000fe20007ffe0ff */
[----:B------:R-:W-:Y:S01]  /*0b20*/  @!P1 IMAD R7, R80, R7, R0 ;  /* 0x0000000750079224 */ /* 0x000fe200078e0200 */
[----:B------:R-:W0:Y:S01]  /*0b30*/  @!P3 LDC.64 R8, c[0x0][0x220] ;  /* 0x00008800ff08bb82 */ /* 0x000e220000000a00 */
[----:B-1----:R-:W-:Y:S02]  /*0b40*/  @!P1 LEA R22, P0, R4, R22, 0x2 ;  /* 0x0000001604169211 */ /* 0x002fe400078010ff */
[----:B------:R-:W-:-:S02]  /*0b50*/  SHF.R.S32.HI R37, RZ, 0x1f, R39 ;  /* 0x0000001fff257819 */ /* 0x000fc40000011427 */
[----:B------:R-:W-:Y:S02]  /*0b60*/  @!P1 IADD3 R0, R5, R7, RZ ;  /* 0x0000000705009210 */ /* 0x000fe40007ffe0ff */
[----:B------:R-:W-:Y:S01]  /*0b70*/  P2R R52, PR, RZ, 0x10 ;  /* 0x00000010ff347803 */ /* 0x000fe20000000000 */
[----:B------:R-:W1:Y:S01]  /*0b80*/  @!P2 LDC.64 R10, c[0x0][0x220] ;  /* 0x00008800ff0aab82 */ /* 0x000e620000000a00 */
[----:B------:R-:W-:Y:S02]  /*0b90*/  @!P1 LEA.HI.X R23, R4, R23, R0, 0x2, P0 ;  /* 0x0000001704179211 */ /* 0x000fe400000f1400 */
[----:B------:R-:W-:Y:S02]  /*0ba0*/  ISETP.GE.U32.AND P0, PT, R78, UR12, PT ;  /* 0x0000000c4e007c0c */ /* 0x000fe4000bf06070 */
[----:B------:R-:W-:Y:S02]  /*0bb0*/  P2R R38, PR, RZ, 0x20 ;  /* 0x00000020ff267803 */ /* 0x000fe40000000000 */
        /* <DEDUP_REMOVED lines=330> */
.L_x_4817:
[----:B------:R-:W-:Y:S05]  /*2060*/  BSYNC B0 ;  /* 0x0000000000007941 */ /* 0x000fea0003800000 */
.L_x_4816:
        /* <DEDUP_REMOVED lines=14> */
[----:B------:R-:W-:Y:S02]  /*2150*/  SHF.L.U32 R11, R8, 0x1, RZ ;  /* 0x00000001080b7819 */ /* 0x000fe400000006ff */
[----:B------:R-:W-:Y:S02]  /*2160*/  ISETP.NE.AND P6, PT, R17, -0x1, PT ;  /* 0xffffffff1100780c */ /* 0x000fe40003fc5270 */
[----:B-1----:R-:W-:Y:S01]  /*2170*/  IADD3 R9, R9, R10, RZ ;  /* 0x0000000a09097210 */ /* 0x002fe20007ffe0ff */
[----:B--2---:R-:W-:-:S04]  /*2180*/  IMAD.WIDE R6, R11, 0x4, R6 ;  /* 0x000000040b067825 */ /* 0x004fc800078e0206 */
[----:B------:R-:W-:Y:S02]  /*2190*/  IMAD R11, R15, UR5, R10 ;  /* 0x000000050f0b7c24 */ /* 0x000fe4000f8e020a */
[----:B---3--:R-:W-:-:S04]  /*21a0*/  IMAD.WIDE.U32 R4, R9, 0x4, R4 ;  /* 0x0000000409047825 */ /* 0x008fc800078e0004 */
[----:B------:R-:W-:-:S05]  /*21b0*/  IMAD.WIDE.U32 R6, R11, 0x8, R6 ;  /* 0x000000080b067825 */ /* 0x000fca00078e0006 */
[----:B------:R0:W-:Y:S01]  /*21c0*/  STG.E.64 desc[UR8][R6.64], R24 ;  /* 0x0000001806007986 */ /* 0x0001e2000c101b08 */
[----:B------:R-:W-:Y:S06]  /*21d0*/  MEMBAR.ALL.GPU ;  /* 0x0000000000007992 */ /* 0x000fec000000a000 */
[----:B------:R-:W-:-:S00]  /*21e0*/  ERRBAR ;  /* 0x00000000000079ab */ /* 0x000fc00000000000 */
[----:B------:R-:W-:Y:S06]  /*21f0*/  CGAERRBAR ;  /* 0x00000000000075ab */ /* 0x000fec0000000000 */
[----:B------:R0:W-:Y:S01]  /*2200*/  REDG.E.ADD.S32.STRONG.GPU desc[UR8][R4.64], R13 ;  /* 0x0000000d0400798e */ /* 0x0001e2000c10e388 */
[----:B------:R-:W-:Y:S05]  /*2210*/  @!P6 BRA `(.L_x_4819) ;  /* 0x000000000014e947 */ /* 0x000fea0003800000 */
.L_x_4820:
[----:B0-----:R-:W2:Y:S04]  /*2220*/  LDG.E.STRONG.GPU R6, desc[UR8][R4.64] ;  /* 0x0000000804067981 */ /* 0x001ea8000c1ef900 */
[----:B--2---:R-:W-:Y:S01]  /*2230*/  CCTL.IVALL ;  /* 0x00000000ff00798f */ /* 0x004fe20002000000 */
[----:B------:R-:W-:Y:S05]  /*2240*/  YIELD ;  /* 0x0000000000007946 */ /* 0x000fea0003800000 */
[----:B------:R-:W-:-:S13]  /*2250*/  ISETP.NE.AND P6, PT, R6, R17, PT ;  /* 0x000000110600720c */ /* 0x000fda0003fc5270 */
[----:B------:R-:W-:Y:S05]  /*2260*/  @P6 BRA `(.L_x_4820) ;  /* 0xfffffffc00ec6947 */ /* 0x000fea000383ffff */
.L_x_4819:
        /* <DEDUP_REMOVED lines=12> */
.L_x_4822:
        /* <DEDUP_REMOVED lines=23> */
[----:B------:R-:W-:Y:S01]  /*24a0*/  @!P6 SHF.L.U32 R11, R11, 0x1, RZ ;  /* 0x000000010b0be819 */ /* 0x000fe200000006ff */
[----:B-1----:R-:W-:-:S04]  /*24b0*/  @!P6 IMAD R9, R13, R10, R12 ;  /* 0x0000000a0d09e224 */ /* 0x002fc800078e020c */
[----:B--2---:R-:W-:-:S04]  /*24c0*/  @!P6 IMAD.WIDE R6, R11, 0x4, R6 ;  /* 0x000000040b06e825 */ /* 0x004fc800078e0206 */
        /* <DEDUP_REMOVED lines=38> */
.L_x_4821:
        /* <DEDUP_REMOVED lines=18> */
.L_x_4824:
[----:B------:R-:W-:Y:S05]  /*2850*/  BSYNC B0 ;  /* 0x0000000000007941 */ /* 0x000fea0003800000 */
.L_x_4823:
        /* <DEDUP_REMOVED lines=30> */
[----:B------:R-:W2:Y:S02]  /*2a40*/  @!P6 LDG.E.64 R4, desc[UR8][R4.64] ;  /* 0x000000080404e981 */ /* 0x000ea4000c1e1b00 */
[----:B--2---:R-:W-:Y:S01]  /*2a50*/  @!P6 FADD.FTZ R24, R24, R4 ;  /* 0x000000041818e221 */ /* 0x004fe20000010000 */
[----:B------:R-:W-:-:S07]  /*2a60*/  @!P6 FADD.FTZ R25, R25, R5 ;  /* 0x000000051919e221 */ /* 0x000fce0000010000 */
.L_x_4818:
        /* <DEDUP_REMOVED lines=24> */
[----:B------:R-:W-:Y:S06]  /*2bf0*/  BAR.SYNC.DEFER_BLOCKING 0x0 ;  /* 0x0000000000007b1d */ /* 0x000fec0000010000 */
[----:B0-----:R-:W2:Y:S04]  /*2c00*/  LDG.E.U16 R2, desc[UR8][R10.64] ;  /* 0x000000080a027981 */ /* 0x001ea8000c1e1500 */
        /* <DEDUP_REMOVED lines=10> */
[----:B0-----:R-:W-:Y:S01]  /*2cb0*/  @P5 FADD.FTZ R9, R7, R8 ;  /* 0x0000000807095221 */ /* 0x001fe20000010000 */
[----:B------:R-:W-:-:S05]  /*2cc0*/  HFMA2.MMA R7, -RZ, RZ, 1.875, 0 ;  /* 0x3f800000ff077435 */ /* 0x000fca00000001ff */
[----:B------:R-:W0:Y:S05]  /*2cd0*/  LDC R8, c[0x0][0x294] ;  /* 0x0000a500ff087b82 */ /* 0x000e2a0000000800 */
[----:B------:R-:W1:Y:S01]  /*2ce0*/  @P5 MUFU.RSQ R7, R9 ;  /* 0x0000000900075308 */ /* 0x000e620000001400 */
[C---:B------:R-:W-:Y:S01]  /*2cf0*/  FADD.FTZ R38, -R6.reuse, R38 ;  /* 0x0000002606267221 */ /* 0x040fe20000010100 */
[C---:B------:R-:W-:Y:S01]  /*2d00*/  FADD.FTZ R14, -R6.reuse, R39 ;  /* 0x00000027060e7221 */ /* 0x040fe20000010100 */
[C---:B------:R-:W-:Y:S01]  /*2d10*/  FADD.FTZ R40, -R6.reuse, R40 ;  /* 0x0000002806287221 */ /* 0x040fe20000010100 */
[----:B------:R-:W-:Y:S02]  /*2d20*/  FADD.FTZ R18, -R6, R41 ;  /* 0x0000002906127221 */ /* 0x000fe40000010100 */
[-C--:B-1----:R-:W-:Y:S01]  /*2d30*/  FMUL.FTZ R14, R14, R7.reuse ;  /* 0x000000070e0e7220 */ /* 0x082fe20000410000 */
[----:B------:R-:W-:Y:S01]  /*2d40*/  FMUL.FTZ R38, R38, R7 ;  /* 0x0000000726267220 */ /* 0x000fe20000410000 */
[----:B--2---:R-:W-:-:S02]  /*2d50*/  SHF.L.U32 R2, R2, 0x10, RZ ;  /* 0x0000001002027819 */ /* 0x004fc400000006ff */
[----:B---3--:R-:W-:Y:S02]  /*2d60*/  SHF.L.U32 R3, R3, 0x10, RZ ;  /* 0x0000001003037819 */ /* 0x008fe400000006ff */
[----:B----4-:R-:W-:Y:S02]  /*2d70*/  SHF.L.U32 R5, R5, 0x10, RZ ;  /* 0x0000001005057819 */ /* 0x010fe400000006ff */
[----:B-----5:R-:W-:-:S03]  /*2d80*/  SHF.L.U32 R4, R4, 0x10, RZ ;  /* 0x0000001004047819 */ /* 0x020fc600000006ff */
[----:B------:R-:W-:Y:S02]  /*2d90*/  FFMA.FTZ R10, R2, R38, R5 ;  /* 0x00000026020a7223 */ /* 0x000fe40000010005 */
        /* <DEDUP_REMOVED lines=12> */
.L_x_4825:
        /* <DEDUP_REMOVED lines=14> */
.L_x_4827:
[----:B------:R-:W-:Y:S05]  /*2f40*/  BSYNC B0 ;  /* 0x0000000000007941 */ /* 0x000fea0003800000 */
.L_x_4826:
        /* <DEDUP_REMOVED lines=17> */
.L_x_4828:
        /* <DEDUP_REMOVED lines=14> */
.L_x_4830:
[----:B------:R-:W-:Y:S05]  /*3140*/  BSYNC B0 ;  /* 0x0000000000007941 */ /* 0x000fea0003800000 */
.L_x_4829:
        /* <DEDUP_REMOVED lines=17> */
.L_x_4831:
        /* <DEDUP_REMOVED lines=14> */
.L_x_4833:
[----:B------:R-:W-:Y:S05]  /*3340*/  BSYNC B0 ;  /* 0x0000000000007941 */ /* 0x000fea0003800000 */
.L_x_4832:
        /* <DEDUP_REMOVED lines=17> */
.L_x_4834:
        /* <DEDUP_REMOVED lines=14> */
.L_x_4836:
[----:B------:R-:W-:Y:S05]  /*3540*/  BSYNC B0 ;  /* 0x0000000000007941 */ /* 0x000fea0003800000 */
.L_x_4835:
        /* <DEDUP_REMOVED lines=17> */
.L_x_4837:
        /* <DEDUP_REMOVED lines=14> */
.L_x_4839:
[----:B------:R-:W-:Y:S05]  /*3740*/  BSYNC B0 ;  /* 0x0000000000007941 */ /* 0x000fea0003800000 */
.L_x_4838:
        /* <DEDUP_REMOVED lines=17> */
.L_x_4840:
[----:B------:R-:W-:Y:S01]  /*3860*/  LOP3.LUT P5, RZ, R92, 0x80, RZ, 0xc0, !PT ;  /* 0x000000805cff7812 */ /* 0x000fe200078ac0ff */
[----:B------:R-:W-:-:S12]  /*3870*/  BSSY B0, `(.L_x_4841) ;  /* 0x000000d000007945 */ /* 0x000fd80003800000 */
[----:B------:R-:W-:Y:S05]  /*3880*/  @P5 BRA `(.L_x_4842) ;  /* 0x00000000002c5947 */ /* 0x000fea0003800000 */
        /* <DEDUP_REMOVED lines=11> */
.L_x_4842:
[----:B------:R-:W-:Y:S05]  /*3940*/  BSYNC B0 ;  /* 0x0000000000007941 */ /* 0x000fea0003800000 */
.L_x_4841:
        /* <DEDUP_REMOVED lines=17> */
.L_x_4843:
[----:B------:R-:W-:Y:S01]  /*3a60*/  LOP3.LUT P5, RZ, R92, 0x100, RZ, 0xc0, !PT ;  /* 0x000001005cff7812 */ /* 0x000fe200078ac0ff */
[----:B------:R-:W-:-:S12]  /*3a70*/  BSSY B0, `(.L_x_4844) ;  /* 0x000000d000007945 */ /* 0x000fd80003800000 */
[----:B------:R-:W-:Y:S05]  /*3a80*/  @P5 BRA `(.L_x_4845) ;  /* 0x00000000002c5947 */ /* 0x000fea0003800000 */
[----:B------:R-:W-:Y:S01]  /*3a90*/  ULDC.64 UR6, c[0x0][0x270] ;  /* 0x00009c0000067ab9 */ /* 0x000fe20000000a00 */
[----:B012---:R-:W-:Y:S01]  /*3aa0*/  MOV R10, R28 ;  /* 0x0000001c000a7202 */ /* 0x007fe20000000f00 */
        /* <DEDUP_REMOVED lines=9> */
.L_x_4845:
[----:B------:R-:W-:Y:S05]  /*3b40*/  BSYNC B0 ;  /* 0x0000000000007941 */ /* 0x000fea0003800000 */
.L_x_4844:
        /* <DEDUP_REMOVED lines=11> */
[----:B-123--:R-:W-:-:S07]  /*3c00*/  FADD.FTZ R10, R9, 1 ;  /* 0x3f800000090a7421 */ /* 0x00efce0000010000 */
[----:B------:R-:W1:Y:S01]  /*3c10*/  MUFU.RCP R11, R10 ;  /* 0x0000000a000b7308 */ /* 0x000e620000001000 */
[----:B0-----:R-:W-:-:S07]  /*3c20*/  FADD.FTZ R13, R12, 1 ;  /* 0x3f8000000c0d7421 */ /* 0x001fce0000010000 */
[----:B------:R-:W0:Y:S01]  /*3c30*/  MUFU.RCP R14, R13 ;  /* 0x0000000d000e7308 */ /* 0x000e220000001000 */
[----:B-1----:R-:W-:Y:S01]  /*3c40*/  FMUL.FTZ R52, R52, R11 ;  /* 0x0000000b34347220 */ /* 0x002fe20000410000 */
[----:B0-----:R-:W-:-:S07]  /*3c50*/  FMUL.FTZ R53, R53, R14 ;  /* 0x0000000e35357220 */ /* 0x001fce0000410000 */
.L_x_4846:
[----:B------:R-:W-:Y:S01]  /*3c60*/  LOP3.LUT P5, RZ, R92, 0x2, RZ, 0xc0, !PT ;  /* 0x000000025cff7812 */ /* 0x000fe200078ac0ff */
[----:B------:R-:W-:-:S12]  /*3c70*/  BSSY B0, `(.L_x_4847) ;  /* 0x000000d000007945 */ /* 0x000fd80003800000 */
[----:B------:R-:W-:Y:S05]  /*3c80*/  @P5 BRA `(.L_x_4848) ;  /* 0x00000000002c5947 */ /* 0x000fea0003800000 */
[----:B------:R-:W-:Y:S01]  /*3c90*/  ULDC.64 UR6, c[0x0][0x270] ;  /* 0x00009c0000067ab9 */ /* 0x000fe20000000a00 */
[----:B0123--:R-:W-:Y:S01]  /*3ca0*/  MOV R10, R28 ;  /* 0x0000001c000a7202 */ /* 0x00ffe20000000f00 */
        /* <DEDUP_REMOVED lines=9> */
.L_x_4848:
[----:B------:R-:W-:Y:S05]  /*3d40*/  BSYNC B0 ;  /* 0x0000000000007941 */ /* 0x000fea0003800000 */
.L_x_4847:
[-C--:B------:R-:W-:Y:S01]  /*3d50*/  FMUL.FTZ R54, R54, R7.reuse ;  /* 0x0000000736367220 */ /* 0x080fe20000410000 */
[----:B------:R-:W-:Y:S01]  /*3d60*/  FMUL.FTZ R18, R18, R7 ;  /* 0x0000000712127220 */ /* 0x000fe20000410000 */
[C---:B------:R-:W-:Y:S01]  /*3d70*/  FADD.FTZ R56, -R6.reuse, R56 ;  /* 0x0000003806387221 */ /* 0x040fe20000010100 */
[----:B------:R-:W-:Y:S01]  /*3d80*/  FADD.FTZ R16, -R6, R57 ;  /* 0x0000003906107221 */ /* 0x000fe20000010100 */
[----:B------:R-:W-:Y:S01]  /*3d90*/  SHF.R.U32.HI R15, RZ, 0x5, R82 ;  /* 0x00000005ff0f7819 */ /* 0x000fe20000011652 */
[----:B------:R-:W-:Y:S01]  /*3da0*/  FFMA.FTZ R54, R2, R54, R5 ;  /* 0x0000003602367223 */ /* 0x000fe20000010005 */
[----:B------:R-:W-:Y:S01]  /*3db0*/  FFMA.FTZ R55, R3, R18, R4 ;  /* 0x0000001203377223 */ /* 0x000fe20000010004 */
[----:B------:R-:W-:Y:S06]  /*3dc0*/  @!P6 BRA `(.L_x_4849) ;  /* 0x000000000028e947 */ /* 0x000fec0003800000 */
[----:B------:R-:W-:Y:S01]  /*3dd0*/  FMUL.FTZ R9, R54, -1.4426950216293334961 ;  /* 0xbfb8aa3b36097820 */ /* 0x000fe20000410000 */
[----:B0-----:R-:W-:-:S05]  /*3de0*/  FMUL.FTZ R12, R55, -1.4426950216293334961 ;  /* 0xbfb8aa3b370c7820 */ /* 0x001fca0000410000 */
[----:B------:R-:W1:Y:S08]  /*3df0*/  MUFU.EX2 R9, R9 ;  /* 0x0000000900097308 */ /* 0x000e700000000800 */
[----:B------:R-:W0:Y:S01]  /*3e00*/  MUFU.EX2 R12, R12 ;  /* 0x0000000c000c7308 */ /* 0x000e220000000800 */
[----:B-1234-:R-:W-:-:S07]  /*3e10*/  FADD.FTZ R10, R9, 1 ;  /* 0x3f800000090a7421 */ /* 0x01efce0000010000 */
[----:B------:R-:W1:Y:S01]  /*3e20*/  MUFU.RCP R11, R10 ;  /* 0x0000000a000b7308 */ /* 0x000e620000001000 */
[----:B0-----:R-:W-:-:S07]  /*3e30*/  FADD.FTZ R13, R12, 1 ;  /* 0x3f8000000c0d7421 */ /* 0x001fce0000010000 */
[----:B------:R-:W0:Y:S01]  /*3e40*/  MUFU.RCP R14, R13 ;  /* 0x0000000d000e7308 */ /* 0x000e220000001000 */
[----:B-1----:R-:W-:Y:S01]  /*3e50*/  FMUL.FTZ R54, R54, R11 ;  /* 0x0000000b36367220 */ /* 0x002fe20000410000 */
[----:B0-----:R-:W-:-:S07]  /*3e60*/  FMUL.FTZ R55, R55, R14 ;  /* 0x0000000e37377220 */ /* 0x001fce0000410000 */
.L_x_4849:
[----:B------:R-:W-:Y:S04]  /*3e70*/  BSSY B0, `(.L_x_4850) ;  /* 0x000000d000007945 */ /* 0x000fe80003800000 */
[----:B------:R-:W-:Y:S05]  /*3e80*/  @P4 BRA `(.L_x_4851) ;  /* 0x00000000002c4947 */ /* 0x000fea0003800000 */
[----:B------:R-:W-:Y:S01]  /*3e90*/  ULDC.64 UR6, c[0x0][0x270] ;  /* 0x00009c0000067ab9 */ /* 0x000fe20000000a00 */
[----:B01234-:R-:W-:Y:S01]  /*3ea0*/  MOV R10, R28 ;  /* 0x0000001c000a7202 */ /* 0x01ffe20000000f00 */
        /* <DEDUP_REMOVED lines=9> */
.L_x_4851:
[----:B------:R-:W-:Y:S05]  /*3f40*/  BSYNC B0 ;  /* 0x0000000000007941 */ /* 0x000fea0003800000 */
.L_x_4850:
[-C--:B------:R-:W-:Y:S01]  /*3f50*/  FMUL.FTZ R56, R56, R7.reuse ;  /* 0x0000000738387220 */ /* 0x080fe20000410000 */
[----:B------:R-:W-:Y:S01]  /*3f60*/  FMUL.FTZ R16, R16, R7 ;  /* 0x0000000710107220 */ /* 0x000fe20000410000 */
[----:B------:R-:W-:Y:S02]  /*3f70*/  IMAD R15, R8, UR5, R15 ;  /* 0x00000005080f7c24 */ /* 0x000fe4000f8e020f */
[----:B------:R-:W-:Y:S01]  /*3f80*/  FADD.FTZ R58, -R6, R58 ;  /* 0x0000003a063a7221 */ /* 0x000fe20000010100 */
[----:B------:R-:W-:Y:S01]  /*3f90*/  FFMA.FTZ R56, R2, R56, R5 ;  /* 0x0000003802387223 */ /* 0x000fe20000010005 */
[----:B------:R-:W-:Y:S01]  /*3fa0*/  FFMA.FTZ R57, R3, R16, R4 ;  /* 0x0000001003397223 */ /* 0x000fe20000010004 */
[----:B------:R-:W-:Y:S06]  /*3fb0*/  @!P6 BRA `(.L_x_4852) ;  /* 0x000000000028e947 */ /* 0x000fec0003800000 */
        /* <DEDUP_REMOVED lines=10> */
.L_x_4852:
[----:B------:R-:W-:Y:S04]  /*4060*/  BSSY B0, `(.L_x_4853) ;  /* 0x000000d000007945 */ /* 0x000fe80003800000 */
[----:B------:R-:W-:Y:S05]  /*4070*/  @P3 BRA `(.L_x_4854) ;  /* 0x00000000002c3947 */ /* 0x000fea0003800000 */
[----:B------:R-:W-:Y:S01]  /*4080*/  ULDC.64 UR6, c[0x0][0x270] ;  /* 0x00009c0000067ab9 */ /* 0x000fe20000000a00 */
[----:B------:R-:W-:Y:S01]  /*4090*/  MOV R8, R28 ;  /* 0x0000001c00087202 */ /* 0x000fe20000000f00 */
[----:B------:R-:W-:Y:S01]  /*40a0*/  IMAD R71, R71, UR6, RZ ;  /* 0x0000000647477c24 */ /* 0x000fe2000f8e02ff */
[----:B------:R-:W-:-:S03]  /*40b0*/  MOV R9, R31 ;  /* 0x0000001f00097202 */ /* 0x000fc60000000f00 */
[C---:B------:R-:W-:Y:S02]  /*40c0*/  IMAD R71, R68.reuse, UR7, R71 ;  /* 0x0000000744477c24 */ /* 0x040fe4000f8e0247 */
[----:B01234-:R-:W-:Y:S01]  /*40d0*/  IMAD.WIDE.U32 R10, R68, UR6, R8 ;  /* 0x00000006440a7c25 */ /* 0x01ffe2000f8e0008 */
[----:B------:R-:W-:Y:S02]  /*40e0*/  ULDC.64 UR6, c[0x0][0x210] ;  /* 0x0000840000067ab9 */ /* 0x000fe40000000a00 */
[----:B------:R-:W-:Y:S02]  /*40f0*/  LEA R8, P3, R10, UR6, 0x2 ;  /* 0x000000060a087c11 */ /* 0x000fe4000f8610ff */
[----:B------:R-:W-:-:S04]  /*4100*/  IADD3 R71, R11, R71, RZ ;  /* 0x000000470b477210 */ /* 0x000fc80007ffe0ff */
[----:B------:R-:W-:-:S05]  /*4110*/  LEA.HI.X R9, R10, UR7, R71, 0x2, P3 ;  /* 0x000000070a097c11 */ /* 0x000fca00098f1447 */
[----:B------:R0:W-:Y:S02]  /*4120*/  STG.E.64 desc[UR8][R8.64], R56 ;  /* 0x0000003808007986 */ /* 0x0001e4000c101b08 */
.L_x_4854:
[----:B------:R-:W-:Y:S05]  /*4130*/  BSYNC B0 ;  /* 0x0000000000007941 */ /* 0x000fea0003800000 */
.L_x_4853:
[C---:B0-----:R-:W-:Y:S01]  /*4140*/  IADD3 R12, R15.reuse, 0xd0, RZ ;  /* 0x000000d00f0c7810 */ /* 0x041fe20007ffe0ff */
[----:B------:R-:W-:Y:S01]  /*4150*/  ULDC.64 UR6, c[0x0][0x278] ;  /* 0x00009e0000067ab9 */ /* 0x000fe20000000a00 */
[C---:B------:R-:W-:Y:S01]  /*4160*/  IADD3 R9, R15.reuse, 0xe0, RZ ;  /* 0x000000e00f097810 */ /* 0x040fe20007ffe0ff */
[C---:B------:R-:W-:Y:S01]  /*4170*/  FADD.FTZ R14, -R6.reuse, R59 ;  /* 0x0000003b060e7221 */ /* 0x040fe20000010100 */
[----:B------:R-:W-:Y:S01]  /*4180*/  IADD3 R8, R15, 0xf0, RZ ;  /* 0x000000f00f087810 */ /* 0x000fe20007ffe0ff */
[----:B------:R-:W-:Y:S01]  /*4190*/  FADD.FTZ R60, -R6, R60 ;  /* 0x0000003c063c7221 */ /* 0x000fe20000010100 */
[----:B------:R-:W-:Y:S01]  /*41a0*/  ISETP.GE.U32.AND P5, PT, R12, UR6, PT ;  /* 0x000000060c007c0c */ /* 0x000fe2000bfa6070 */
[C---:B------:R-:W-:Y:S01]  /*41b0*/  FADD.FTZ R16, -R6.reuse, R61 ;  /* 0x0000003d06107221 */ /* 0x040fe20000010100 */
[----:B------:R-:W-:Y:S01]  /*41c0*/  ISETP.GE.U32.AND P3, PT, R9, UR6, PT ;  /* 0x0000000609007c0c */ /* 0x000fe2000bf66070 */
[----:B------:R-:W-:Y:S01]  /*41d0*/  FADD.FTZ R62, -R6, R62 ;  /* 0x0000003e063e7221 */ /* 0x000fe20000010100 */
[----:B------:R-:W-:Y:S01]  /*41e0*/  ISETP.GE.U32.AND P4, PT, R8, UR6, PT ;  /* 0x0000000608007c0c */ /* 0x000fe2000bf86070 */
[C---:B------:R-:W-:Y:S01]  /*41f0*/  FADD.FTZ R18, -R6.reuse, R63 ;  /* 0x0000003f06127221 */ /* 0x040fe20000010100 */
[----:B------:R-:W-:Y:S01]  /*4200*/  SHF.R.S32.HI R23, RZ, 0x1f, R12 ;  /* 0x0000001fff177819 */ /* 0x000fe2000001140c */
[C---:B------:R-:W-:Y:S01]  /*4210*/  FADD.FTZ R32, -R6.reuse, R32 ;  /* 0x0000002006207221 */ /* 0x040fe20000010100 */
[----:B-1234-:R-:W-:Y:S01]  /*4220*/  SHF.R.S32.HI R11, RZ, 0x1f, R9 ;  /* 0x0000001fff0b7819 */ /* 0x01efe20000011409 */
[C---:B------:R-:W-:Y:S01]  /*4230*/  FADD.FTZ R20, -R6.reuse, R33 ;  /* 0x0000002106147221 */ /* 0x040fe20000010100 */
[----:B------:R-:W-:Y:S01]  /*4240*/  SHF.R.S32.HI R10, RZ, 0x1f, R8 ;  /* 0x0000001fff0a7819 */ /* 0x000fe20000011408 */
[C---:B------:R-:W-:Y:S01]  /*4250*/  FADD.FTZ R34, -R6.reuse, R34 ;  /* 0x0000002206227221 */ /* 0x040fe20000010100 */
[C---:B------:R-:W-:Y:S01]  /*4260*/  FADD.FTZ R24, -R6.reuse, R35 ;  /* 0x0000002306187221 */ /* 0x040fe20000010100 */
[C---:B------:R-:W-:Y:S01]  /*4270*/  FADD.FTZ R36, -R6.reuse, R36 ;  /* 0x0000002406247221 */ /* 0x040fe20000010100 */
[----:B------:R-:W-:Y:S01]  /*4280*/  ISETP.GE.AND.EX P5, PT, R23, UR7, PT, P5 ;  /* 0x0000000717007c0c */ /* 0x000fe2000bfa6350 */
[----:B------:R-:W-:Y:S01]  /*4290*/  FADD.FTZ R26, -R6, R37 ;  /* 0x00000025061a7221 */ /* 0x000fe20000010100 */
[----:B------:R-:W-:Y:S01]  /*42a0*/  ISETP.GE.AND.EX P3, PT, R11, UR7, PT, P3 ;  /* 0x000000070b007c0c */ /* 0x000fe2000bf66330 */
[-C--:B------:R-:W-:Y:S01]  /*42b0*/  FMUL.FTZ R58, R58, R7.reuse ;  /* 0x000000073a3a7220 */ /* 0x080fe20000410000 */
[----:B------:R-:W-:Y:S01]  /*42c0*/  ISETP.GE.AND.EX P4, PT, R10, UR7, PT, P4 ;  /* 0x000000070a007c0c */ /* 0x000fe2000bf86340 */
        /* <DEDUP_REMOVED lines=10> */
[----:B------:R-:W-:Y:S01]  /*4370*/  ISETP.GT.U32.OR P5, PT, R82, 0x1ff, P5 ;  /* 0x000001ff5200780c */ /* 0x000fe20002fa4470 */
        /* <DEDUP_REMOVED lines=16> */
.L_x_4855:
        /* <DEDUP_REMOVED lines=13> */
.L_x_4857:
[----:B------:R-:W-:Y:S05]  /*4550*/  BSYNC B0 ;  /* 0x0000000000007941 */ /* 0x000fea0003800000 */
.L_x_4856:
        /* <DEDUP_REMOVED lines=13> */
.L_x_4858:
        /* <DEDUP_REMOVED lines=13> */
.L_x_4860:
[----:B------:R-:W-:Y:S05]  /*4700*/  BSYNC B0 ;  /* 0x0000000000007941 */ /* 0x000fea0003800000 */
.L_x_4859:
[----:B------:R-:W-:Y:S01]  /*4710*/  FFMA.FTZ R20, R2, R62, R5 ;  /* 0x0000003e02147223 */ /* 0x000fe20000010005 */
[----:B------:R-:W-:Y:S01]  /*4720*/  FFMA.FTZ R21, R3, R21, R4 ;  /* 0x0000001503157223 */ /* 0x000fe20000010004 */
[----:B------:R-:W-:Y:S06]  /*4730*/  @!P6 BRA `(.L_x_4861) ;  /* 0x000000000028e947 */ /* 0x000fec0003800000 */
[----:B------:R-:W-:Y:S01]  /*4740*/  FMUL.FTZ R13, R20, -1.4426950216293334961 ;  /* 0xbfb8aa3b140d7820 */ /* 0x000fe20000410000 */
[----:B------:R-:W-:-:S05]  /*4750*/  FMUL.FTZ R16, R21, -1.4426950216293334961 ;  /* 0xbfb8aa3b15107820 */ /* 0x000fca0000410000 */
[----:B------:R-:W0:Y:S08]  /*4760*/  MUFU.EX2 R13, R13 ;  /* 0x0000000d000d7308 */ /* 0x000e300000000800 */
[----:B------:R-:W2:Y:S01]  /*4770*/  MUFU.EX2 R16, R16 ;  /* 0x0000001000107308 */ /* 0x000ea20000000800 */
[----:B01----:R-:W-:-:S07]  /*4780*/  FADD.FTZ R14, R13, 1 ;  /* 0x3f8000000d0e7421 */ /* 0x003fce0000010000 */
[----:B------:R-:W0:Y:S01]  /*4790*/  MUFU.RCP R15, R14 ;  /* 0x0000000e000f7308 */ /* 0x000e220000001000 */
[----:B--2---:R-:W-:-:S07]  /*47a0*/  FADD.FTZ R17, R16, 1 ;  /* 0x3f80000010117421 */ /* 0x004fce0000010000 */
[----:B------:R-:W1:Y:S01]  /*47b0*/  MUFU.RCP R18, R17 ;  /* 0x0000001100127308 */ /* 0x000e620000001000 */
[----:B0-----:R-:W-:Y:S01]  /*47c0*/  FMUL.FTZ R20, R20, R15 ;  /* 0x0000000f14147220 */ /* 0x001fe20000410000 */
[----:B-1----:R-:W-:-:S07]  /*47d0*/  FMUL.FTZ R21, R21, R18 ;  /* 0x0000001215157220 */ /* 0x002fce0000410000 */
.L_x_4861:
        /* <DEDUP_REMOVED lines=13> */
.L_x_4863:
[----:B------:R-:W-:Y:S05]  /*48b0*/  BSYNC B0 ;  /* 0x0000000000007941 */ /* 0x000fea0003800000 */
.L_x_4862:
[----:B------:R-:W-:Y:S01]  /*48c0*/  FFMA.FTZ R32, R2, R32, R5 ;  /* 0x0000002002207223 */ /* 0x000fe20000010005 */
[----:B------:R-:W-:Y:S01]  /*48d0*/  FFMA.FTZ R33, R3, R22, R4 ;  /* 0x0000001603217223 */ /* 0x000fe20000010004 */
[----:B------:R-:W-:Y:S06]  /*48e0*/  @!P6 BRA `(.L_x_4864) ;  /* 0x000000000028e947 */ /* 0x000fec0003800000 */
        /* <DEDUP_REMOVED lines=10> */
.L_x_4864:
        /* <DEDUP_REMOVED lines=13> */
.L_x_4866:
[----:B------:R-:W-:Y:S05]  /*4a60*/  BSYNC B0 ;  /* 0x0000000000007941 */ /* 0x000fea0003800000 */
.L_x_4865:
[----:B------:R-:W-:Y:S01]  /*4a70*/  FFMA.FTZ R34, R2, R34, R5 ;  /* 0x0000002202227223 */ /* 0x000fe20000010005 */
[----:B------:R-:W-:Y:S01]  /*4a80*/  FFMA.FTZ R35, R3, R24, R4 ;  /* 0x0000001803237223 */ /* 0x000fe20000010004 */
[----:B------:R-:W-:Y:S06]  /*4a90*/  @!P6 BRA `(.L_x_4867) ;  /* 0x000000000028e947 */ /* 0x000fec0003800000 */
[----:B------:R-:W-:Y:S01]  /*4aa0*/  FMUL.FTZ R0, R34, -1.4426950216293334961 ;  /* 0xbfb8aa3b22007820 */ /* 0x000fe20000410000 */
[----:B012---:R-:W-:-:S05]  /*4ab0*/  FMUL.FTZ R14, R35, -1.4426950216293334961 ;  /* 0xbfb8aa3b230e7820 */ /* 0x007fca0000410000 */
[----:B------:R-:W3:Y:S08]  /*4ac0*/  MUFU.EX2 R0, R0 ;  /* 0x0000000000007308 */ /* 0x000ef00000000800 */
[----:B------:R-:W0:Y:S01]  /*4ad0*/  MUFU.EX2 R14, R14 ;  /* 0x0000000e000e7308 */ /* 0x000e220000000800 */
[----:B---3--:R-:W-:-:S07]  /*4ae0*/  FADD.FTZ R12, R0, 1 ;  /* 0x3f800000000c7421 */ /* 0x008fce0000010000 */
[----:B------:R-:W1:Y:S01]  /*4af0*/  MUFU.RCP R13, R12 ;  /* 0x0000000c000d7308 */ /* 0x000e620000001000 */
[----:B0-----:R-:W-:-:S07]  /*4b00*/  FADD.FTZ R15, R14, 1 ;  /* 0x3f8000000e0f7421 */ /* 0x001fce0000010000 */
[----:B------:R-:W0:Y:S01]  /*4b10*/  MUFU.RCP R16, R15 ;  /* 0x0000000f00107308 */ /* 0x000e220000001000 */
[----:B-1----:R-:W-:Y:S01]  /*4b20*/  FMUL.FTZ R34, R34, R13 ;  /* 0x0000000d22227220 */ /* 0x002fe20000410000 */
[----:B0-----:R-:W-:-:S07]  /*4b30*/  FMUL.FTZ R35, R35, R16 ;  /* 0x0000001023237220 */ /* 0x001fce0000410000 */
.L_x_4867:
[----:B------:R-:W-:Y:S04]  /*4b40*/  BSSY B0, `(.L_x_4868) ;  /* 0x000000d000007945 */ /* 0x000fe80003800000 */
[----:B------:R-:W-:Y:S05]  /*4b50*/  @P3 BRA `(.L_x_4869) ;  /* 0x00000000002c3947 */ /* 0x000fea0003800000 */
[----:B------:R-:W-:Y:S01]  /*4b60*/  ULDC.64 UR6, c[0x0][0x270] ;  /* 0x00009c0000067ab9 */ /* 0x000fe20000000a00 */
[----:B---3--:R-:W-:Y:S01]  /*4b70*/  MOV R12, R28 ;  /* 0x0000001c000c7202 */ /* 0x008fe20000000f00 */
[----:B------:R-:W-:Y:S01]  /*4b80*/  IMAD R0, R11, UR6, RZ ;  /* 0x000000060b007c24 */ /* 0x000fe2000f8e02ff */
[----:B------:R-:W-:-:S03]  /*4b90*/  MOV R13, R31 ;  /* 0x0000001f000d7202 */ /* 0x000fc60000000f00 */
[----:B012---:R-:W-:-:S04]  /*4ba0*/  IMAD.WIDE.U32 R14, R9, UR6, R12 ;  /* 0x00000006090e7c25 */ /* 0x007fc8000f8e000c */
[----:B------:R-:W-:Y:S01]  /*4bb0*/  IMAD R9, R9, UR7, R0 ;  /* 0x0000000709097c24 */ /* 0x000fe2000f8e0200 */
[----:B------:R-:W-:Y:S02]  /*4bc0*/  ULDC.64 UR6, c[0x0][0x210] ;  /* 0x0000840000067ab9 */ /* 0x000fe40000000a00 */
[----:B------:R-:W-:Y:S02]  /*4bd0*/  LEA R12, P0, R14, UR6, 0x2 ;  /* 0x000000060e0c7c11 */ /* 0x000fe4000f8010ff */
[----:B------:R-:W-:-:S04]  /*4be0*/  IADD3 R9, R15, R9, RZ ;  /* 0x000000090f097210 */ /* 0x000fc80007ffe0ff */
[----:B------:R-:W-:-:S05]  /*4bf0*/  LEA.HI.X R13, R14, UR7, R9, 0x2, P0 ;  /* 0x000000070e0d7c11 */ /* 0x000fca00080f1409 */
[----:B------:R4:W-:Y:S02]  /*4c00*/  STG.E.64 desc[UR8][R12.64], R34 ;  /* 0x000000220c007986 */ /* 0x0009e4000c101b08 */
.L_x_4869:
[----:B------:R-:W-:Y:S05]  /*4c10*/  BSYNC B0 ;  /* 0x0000000000007941 */ /* 0x000fea0003800000 */
.L_x_4868:
[----:B------:R-:W-:Y:S01]  /*4c20*/  FFMA.FTZ R6, R2, R6, R5 ;  /* 0x0000000602067223 */ /* 0x000fe20000010005 */
[----:B------:R-:W-:Y:S01]  /*4c30*/  FFMA.FTZ R7, R3, R7, R4 ;  /* 0x0000000703077223 */ /* 0x000fe20000010004 */
[----:B------:R-:W-:Y:S06]  /*4c40*/  @!P6 BRA `(.L_x_4870) ;  /* 0x000000000028e947 */ /* 0x000fec0003800000 */
[----:B------:R-:W-:Y:S01]  /*4c50*/  FMUL.FTZ R0, R6, -1.4426950216293334961 ;  /* 0xbfb8aa3b06007820 */ /* 0x000fe20000410000 */
[----:B------:R-:W-:-:S05]  /*4c60*/  FMUL.FTZ R4, R7, -1.4426950216293334961 ;  /* 0xbfb8aa3b07047820 */ /* 0x000fca0000410000 */
[----:B------:R-:W5:Y:S08]  /*4c70*/  MUFU.EX2 R0, R0 ;  /* 0x0000000000007308 */ /* 0x000f700000000800 */
[----:B------:R-:W0:Y:S01]  /*4c80*/  MUFU.EX2 R4, R4 ;  /* 0x0000000400047308 */ /* 0x000e220000000800 */
[----:B-----5:R-:W-:-:S07]  /*4c90*/  FADD.FTZ R2, R0, 1 ;  /* 0x3f80000000027421 */ /* 0x020fce0000010000 */
[----:B------:R-:W5:Y:S01]  /*4ca0*/  MUFU.RCP R3, R2 ;  /* 0x0000000200037308 */ /* 0x000f620000001000 */
[----:B0-----:R-:W-:-:S07]  /*4cb0*/  FADD.FTZ R5, R4, 1 ;  /* 0x3f80000004057421 */ /* 0x001fce0000010000 */
[----:B---34-:R-:W0:Y:S01]  /*4cc0*/  MUFU.RCP R12, R5 ;  /* 0x00000005000c7308 */ /* 0x018e220000001000 */
[----:B-----5:R-:W-:Y:S01]  /*4cd0*/  FMUL.FTZ R6, R6, R3 ;  /* 0x0000000306067220 */ /* 0x020fe20000410000 */
[----:B0-----:R-:W-:-:S07]  /*4ce0*/  FMUL.FTZ R7, R7, R12 ;  /* 0x0000000c07077220 */ /* 0x001fce0000410000 */
.L_x_4870:
[----:B------:R-:W-:Y:S04]  /*4cf0*/  BSSY B0, `(.L_x_4871) ;  /* 0x000000c000007945 */ /* 0x000fe80003800000 */
[----:B------:R-:W-:Y:S05]  /*4d00*/  @P4 BRA `(.L_x_4872) ;  /* 0x0000000000284947 */ /* 0x000fea0003800000 */
        /* <DEDUP_REMOVED lines=10> */
.L_x_4872:
[----:B------:R-:W-:Y:S05]  /*4db0*/  BSYNC B0 ;  /* 0x0000000000007941 */ /* 0x000fea0003800000 */
.L_x_4871:
[----:B0-----:R-:W0:Y:S01]  /*4dc0*/  LDC R3, c[0x0][0x10] ;  /* 0x00000400ff037b82 */ /* 0x001e220000000800 */
[----:B------:R-:W-:Y:S02]  /*4dd0*/  IADD3 R95, R95, 0x1, RZ ;  /* 0x000000015f5f7810 */ /* 0x000fe40007ffe0ff */
[----:B0-----:R-:W-:-:S04]  /*4de0*/  IADD3 R84, R3, R84, RZ ;  /* 0x0000005403547210 */ /* 0x001fc80007ffe0ff */
[----:B------:R-:W-:-:S13]  /*4df0*/  ISETP.GE.AND P0, PT, R84, UR4, PT ;  /* 0x0000000454007c0c */ /* 0x000fda000bf06270 */
[----:B------:R-:W-:Y:S05]  /*4e00*/  @!P0 BRA `(.L_x_4873) ;  /* 0xffffffb000c88947 */ /* 0x000fea000383ffff */
[----:B------:R-:W-:Y:S05]  /*4e10*/  EXIT ;  /* 0x000000000000794d */ /* 0x000fea0003800000 */
.L_x_4874:
        /* <DEDUP_REMOVED lines=14> */
.L_x_5282:


//--------------------- .text._Z35group_norm_nhwc_fwd_one_pass_kernelI11Fp32IOBf16WLi512ELi64ELi512EEv26Group_norm_nhwc_fwd_params --------------------------
	.section	.text._Z35group_norm_nhwc_fwd_one_pass_kernelI11Fp32IOBf16WLi512ELi64ELi512EEv26Group_norm_nhwc_fwd_params,"ax",@progbits
	.align	128
        .global         _Z35group_norm_nhwc_fwd_one_pass_kernelI11Fp32IOBf16WLi512ELi64ELi512EEv26Group_norm_nhwc_fwd_params
        .type           _Z35group_norm_nhwc_fwd_one_pass_kernelI11Fp32IOBf16WLi512ELi64ELi512EEv26Group_norm_nhwc_fwd_params,@function
        .size           _Z35group_norm_nhwc_fwd_one_pass_kernelI11Fp32IOBf16WLi512ELi64ELi512EEv26Group_norm_nhwc_fwd_params,(.L_x_5283 - _Z35group_norm_nhwc_fwd_one_pass_kernelI11Fp32IOBf16WLi512ELi64ELi512EEv26Group_norm_nhwc_fwd_params)
        .other          _Z35group_norm_nhwc_fwd_one_pass_kernelI11Fp32IOBf16WLi512ELi64ELi512EEv26Group_norm_nhwc_fwd_params,@"STO_CUDA_ENTRY STV_DEFAULT"
_Z35group_norm_nhwc_fwd_one_pass_kernelI11Fp32IOBf16WLi512ELi64ELi512EEv26Group_norm_nhwc_fwd_params:
.text._Z35group_norm_nhwc_fwd_one_pass_kernelI11Fp32IOBf16WLi512ELi64ELi512EEv26Group_norm_nhwc_fwd_params:
        /* <DEDUP_REMOVED lines=195> */
.L_x_4983:
        /* <DEDUP_REMOVED lines=544> */
[----:B0-----:R-:W-:Y:S01]  /*2e30*/  FADD.FTZ R50, RZ, R48 ;  /* 0x00000030ff327221 */ /* 0x001fe20000010000 */
        /* <DEDUP_REMOVED lines=86> */
[----:B------:R-:W-:Y:S01]  /*33a0*/  FFMA.FTZ R50, R86, R86, R48 ;  /* 0x0000005656327223 */ /* 0x000fe20000010030 */
[----:B------:R-:W-:-:S03]  /*33b0*/  FADD.FTZ R48, R38, R39 ;  /* 0x0000002726307221 */ /* 0x000fc60000010000 */
[----:B------:R-:W-:Y:S01]  /*33c0*/  FADD.FTZ R49, R49, R50 ;  /* 0x0000003231317221 */ /* 0x000fe20000010000 */
[----:B------:R-:W-:Y:S01]  /*33d0*/  FADD.FTZ R48, RZ, R48 ;  /* 0x00000030ff307221 */ /* 0x000fe20000010000 */
        /* <DEDUP_REMOVED lines=145> */
.L_x_4876:
[----:B------:R-:W-:Y:S05]  /*3cf0*/  BSYNC B0 ;  /* 0x0000000000007941 */ /* 0x000fea0003800000 */
.L_x_4875:
        /* <DEDUP_REMOVED lines=28> */
.L_x_4879:
[----:B------:R-:W2:Y:S04]  /*3ec0*/  LDG.E.STRONG.GPU R100, desc[UR6][R50.64] ;  /* 0x0000000632647981 */ /* 0x000ea8000c1ef900 */
[----:B--2---:R-:W-:Y:S01]  /*3ed0*/  CCTL.IVALL ;  /* 0x00000000ff00798f */ /* 0x004fe20002000000 */
[----:B------:R-:W-:Y:S05]  /*3ee0*/  YIELD ;  /* 0x0000000000007946 */ /* 0x000fea0003800000 */
[----:B------:R-:W-:-:S13]  /*3ef0*/  ISETP.NE.AND P6, PT, R100, R49, PT ;  /* 0x000000316400720c */ /* 0x000fda0003fc5270 */
[----:B------:R-:W-:Y:S05]  /*3f00*/  @P6 BRA `(.L_x_4879) ;  /* 0xfffffffc00ec6947 */ /* 0x000fea000383ffff */
.L_x_4878:
        /* <DEDUP_REMOVED lines=24> */
.L_x_4883:
        /* <DEDUP_REMOVED lines=115> */
.L_x_4882:
        /* <DEDUP_REMOVED lines=63> */
.L_x_4884:
[----:B------:R-:W-:-:S04]  /*4bb0*/  LOP3.LUT P6, RZ, R0, 0x1, RZ, 0xc0, !PT ;  /* 0x0000000100ff7812 */ /* 0x000fc800078cc0ff */
[----:B------:R-:W-:-:S13]  /*4bc0*/  ISETP.NE.OR P6, PT, R50, RZ, P6 ;  /* 0x000000ff3200720c */ /* 0x000fda00037c5670 */
[----:B------:R-:W-:Y:S05]  /*4bd0*/  @!P6 BRA `(.L_x_4880) ;  /* 0x00000000007ce947 */ /* 0x000fea0003800000 */
.L_x_4881:
        /* <DEDUP_REMOVED lines=31> */
.L_x_4880:
        /* <DEDUP_REMOVED lines=10> */
.L_x_4886:
[----:B------:R-:W-:Y:S05]  /*4e70*/  BSYNC B0 ;  /* 0x0000000000007941 */ /* 0x000fea0003800000 */
.L_x_4885:
        /* <DEDUP_REMOVED lines=17> */
.L_x_4877:
[----:B------:R-:W-:Y:S01]  /*4f90*/  LOP3.LUT R0, R0, 0xf7ffffff, RZ, 0xc0, !PT ;  /* 0xf7ffffff00007812 */ /* 0x000fe200078ec0ff */
[----:B------:R-:W-:Y:S01]  /*4fa0*/  ULDC.64 UR4, c[0x0][0x218] ;  /* 0x0000860000047ab9 */ /* 0x000fe20000000a00 */
[----:B------:R-:W-:Y:S01]  /*4fb0*/  ULDC UR10, c[0x0][0x2a4] ;  /* 0x0000a900000a7ab9 */ /* 0x000fe20000000800 */
        /* <DEDUP_REMOVED lines=8> */
[----:B------:R-:W-:Y:S01]  /*5040*/  @!P6 FMUL.FTZ R51, R97, UR10 ;  /* 0x0000000a6133ec20 */ /* 0x000fe20008410000 */
[----:B------:R-:W-:Y:S01]  /*5050*/  @!P6 FMUL.FTZ R50, R96, UR10 ;  /* 0x0000000a6032ec20 */ /* 0x000fe20008410000 */
[----:B0-----:R-:W-:-:S09]  /*5060*/  ULEA UR4, UR5, UR4, 0x18 ;  /* 0x0000000405047291 */ /* 0x001fd2000f8ec03f */
[----:B------:R-:W-:Y:S01]  /*5070*/  @!P5 STS.64 [UR4+0x98], R96 ;  /* 0x00009860ff00d988 */ /* 0x000fe20008000a04 */
[----:B-1----:R-:W-:-:S05]  /*5080*/  @!P6 IMAD.WIDE R48, R2, 0x8, R48 ;  /* 0x000000080230e825 */ /* 0x002fca00078e0230 */
[----:B------:R-:W-:Y:S01]  /*5090*/  @!P6 STG.E.64 desc[UR6][R48.64], R50 ;  /* 0x000000323000e986 */ /* 0x000fe2000c101b06 */
[----:B------:R-:W-:Y:S06]  /*50a0*/  BAR.SYNC.DEFER_BLOCKING 0x0 ;  /* 0x0000000000007b1d */ /* 0x000fec0000010000 */
[----:B------:R-:W0:Y:S01]  /*50b0*/  LDS.64 R50, [UR4+0x98] ;  /* 0x00009804ff327984 */ /* 0x000e220008000a00 */
[----:B------:R-:W-:Y:S01]  /*50c0*/  ULDC.64 UR4, c[0x0][0x228] ;  /* 0x00008a0000047ab9 */ /* 0x000fe20000000a00 */
[----:B0-----:R-:W-:-:S04]  /*50d0*/  FMUL.FTZ R49, R50, UR10 ;  /* 0x0000000a32317c20 */ /* 0x001fc80008410000 */
[----:B------:R-:W-:-:S04]  /*50e0*/  FMUL.FTZ R48, R49, R49 ;  /* 0x0000003131307220 */ /* 0x000fc80000410000 */
[----:B------:R-:W-:Y:S01]  /*50f0*/  FFMA.FTZ R48, R51, UR10, -R48 ;  /* 0x0000000a33307c23 */ /* 0x000fe20008010830 */
[----:B------:R-:W-:-:S04]  /*5100*/  SHF.L.U64.HI R51, R14, 0x1, R15 ;  /* 0x000000010e337819 */ /* 0x000fc8000001020f */
[----:B------:R-:W-:-:S13]  /*5110*/  FSETP.GTU.FTZ.AND P5, PT, R48, RZ, PT ;  /* 0x000000ff3000720b */ /* 0x000fda0003fbc000 */
[----:B------:R-:W0:Y:S02]  /*5120*/  @P5 LDC R50, c[0x0][0x238] ;  /* 0x00008e00ff325b82 */ /* 0x000e240000000800 */
[----:B0-----:R-:W-:Y:S01]  /*5130*/  @P5 FADD.FTZ R50, R48, R50 ;  /* 0x0000003230325221 */ /* 0x001fe20000010000 */
[----:B------:R-:W-:-:S10]  /*5140*/  HFMA2.MMA R48, -RZ, RZ, 1.875, 0 ;  /* 0x3f800000ff307435 */ /* 0x000fd400000001ff */
[----:B------:R0:W1:Y:S02]  /*5150*/  @P5 MUFU.RSQ R48, R50 ;  /* 0x0000003200305308 */ /* 0x0000640000001400 */
[----:B0-----:R-:W-:-:S04]  /*5160*/  SHF.L.U32 R50, R14, 0x1, RZ ;  /* 0x000000010e327819 */ /* 0x001fc800000006ff */
[----:B------:R-:W-:-:S04]  /*5170*/  IADD3 R14, P5, R50, UR4, RZ ;  /* 0x00000004320e7c10 */ /* 0x000fc8000ffbe0ff */
[C---:B------:R-:W-:Y:S01]  /*5180*/  IADD3.X R15, R51.reuse, UR5, RZ, P5, !PT ;  /* 0x00000005330f7c10 */ /* 0x040fe2000affe4ff */
[----:B------:R-:W-:Y:S02]  /*5190*/  ULDC.64 UR4, c[0x0][0x230] ;  /* 0x00008c0000047ab9 */ /* 0x000fe40000000a00 */
[----:B------:R-:W-:Y:S02]  /*51a0*/  IADD3 R50, P5, R50, UR4, RZ ;  /* 0x0000000432327c10 */ /* 0x000fe4000ffbe0ff */
[----:B------:R-:W2:Y:S02]  /*51b0*/  LDG.E.U16 R96, desc[UR6][R14.64] ;  /* 0x000000060e607981 */ /* 0x000ea4000c1e1500 */
[----:B------:R-:W-:-:S05]  /*51c0*/  IADD3.X R51, R51, UR5, RZ, P5, !PT ;  /* 0x0000000533337c10 */ /* 0x000fca000affe4ff */
[----:B------:R-:W3:Y:S04]  /*51d0*/  LDG.E.U16 R99, desc[UR6][R50.64] ;  /* 0x0000000632637981 */ /* 0x000ee8000c1e1500 */
[----:B------:R2:W4:Y:S04]  /*51e0*/  LDG.E.U16 R15, desc[UR6][R14.64+0x2] ;  /* 0x000002060e0f7981 */ /* 0x000528000c1e1500 */
[----:B------:R-:W5:Y:S01]  /*51f0*/  LDG.E.U16 R98, desc[UR6][R50.64+0x2] ;  /* 0x0000020632627981 */ /* 0x000f62000c1e1500 */
[----:B------:R-:W-:Y:S01]  /*5200*/  ISETP.NE.AND P6, PT, RZ, UR9, PT ;  /* 0x00000009ff007c0c */ /* 0x000fe2000bfc5270 */
[C---:B------:R-:W-:Y:S01]  /*5210*/  FADD.FTZ R38, -R49.reuse, R38 ;  /* 0x0000002631267221 */ /* 0x040fe20000010100 */
[----:B------:R-:W-:-:S03]  /*5220*/  FADD.FTZ R39, -R49, R39 ;  /* 0x0000002731277221 */ /* 0x000fc60000010100 */
[-C--:B-1----:R-:W-:Y:S01]  /*5230*/  FMUL.FTZ R38, R38, R48.reuse ;  /* 0x0000003026267220 */ /* 0x082fe20000410000 */
[----:B------:R-:W-:Y:S01]  /*5240*/  FMUL.FTZ R39, R39, R48 ;  /* 0x0000003027277220 */ /* 0x000fe20000410000 */
[----:B--2---:R-:W-:Y:S02]  /*5250*/  SHF.L.U32 R14, R96, 0x10, RZ ;  /* 0x00000010600e7819 */ /* 0x004fe400000006ff */
[----:B---3--:R-:W-:Y:S02]  /*5260*/  SHF.L.U32 R99, R99, 0x10, RZ ;  /* 0x0000001063637819 */ /* 0x008fe400000006ff */
[----:B----4-:R-:W-:Y:S02]  /*5270*/  SHF.L.U32 R15, R15, 0x10, RZ ;  /* 0x000000100f0f7819 */ /* 0x010fe400000006ff */
[----:B-----5:R-:W-:Y:S01]  /*5280*/  SHF.L.U32 R98, R98, 0x10, RZ ;  /* 0x0000001062627819 */ /* 0x020fe200000006ff */
[----:B------:R-:W-:-:S04]  /*5290*/  FFMA.FTZ R38, R14, R38, R99 ;  /* 0x000000260e267223 */ /* 0x000fc80000010063 */
        /* <DEDUP_REMOVED lines=12> */
.L_x_4887:
        /* <DEDUP_REMOVED lines=17> */
.L_x_4889:
[----:B------:R-:W-:Y:S05]  /*5470*/  BSYNC B0 ;  /* 0x0000000000007941 */ /* 0x000fea0003800000 */
.L_x_4888:
[C---:B------:R-:W-:Y:S01]  /*5480*/  FADD.FTZ R22, -R49.reuse, R22 ;  /* 0x0000001631167221 */ /* 0x040fe20000010100 */
[----:B------:R-:W-:-:S03]  /*5490*/  FADD.FTZ R23, -R49, R23 ;  /* 0x0000001731177221 */ /* 0x000fc60000010100 */
[-C--:B------:R-:W-:Y:S01]  /*54a0*/  FMUL.FTZ R22, R22, R48.reuse ;  /* 0x0000003016167220 */ /* 0x080fe20000410000 */
[----:B------:R-:W-:-:S03]  /*54b0*/  FMUL.FTZ R23, R23, R48 ;  /* 0x0000003017177220 */ /* 0x000fc60000410000 */
[----:B------:R-:W-:Y:S01]  /*54c0*/  FFMA.FTZ R22, R14, R22, R99 ;  /* 0x000000160e167223 */ /* 0x000fe20000010063 */
[----:B------:R-:W-:Y:S01]  /*54d0*/  FFMA.FTZ R23, R15, R23, R98 ;  /* 0x000000170f177223 */ /* 0x000fe20000010062 */
[----:B------:R-:W-:Y:S06]  /*54e0*/  @!P6 BRA `(.L_x_4890) ;  /* 0x000000000028e947 */ /* 0x000fec0003800000 */
[----:B0-----:R-:W-:-:S06]  /*54f0*/  FMUL.FTZ R38, R22, -1.4426950216293334961 ;  /* 0xbfb8aa3b16267820 */ /* 0x001fcc0000410000 */
        /* <DEDUP_REMOVED lines=9> */
.L_x_4890:
[----:B------:R-:W-:Y:S01]  /*5590*/  LOP3.LUT P5, RZ, R0, 0x2000000, RZ, 0xc0, !PT ;  /* 0x0200000000ff7812 */ /* 0x000fe200078ac0ff */
[----:B------:R-:W-:-:S12]  /*55a0*/  BSSY B0, `(.L_x_4891) ;  /* 0x000000e000007945 */ /* 0x000fd80003800000 */
[----:B------:R-:W-:Y:S05]  /*55b0*/  @!P5 BRA `(.L_x_4892) ;  /* 0x000000000030d947 */ /* 0x000fea0003800000 */
[----:B0-----:R-:W-:Y:S01]  /*55c0*/  SHF.R.S32.HI R38, RZ, 0x1f, R107 ;  /* 0x0000001fff267819 */ /* 0x001fe2000001146b */
        /* <DEDUP_REMOVED lines=11> */
.L_x_4892:
[----:B------:R-:W-:Y:S05]  /*5680*/  BSYNC B0 ;  /* 0x0000000000007941 */ /* 0x000fea0003800000 */
.L_x_4891:
[C---:B-1----:R-:W-:Y:S01]  /*5690*/  FADD.FTZ R23, -R49.reuse, R24 ;  /* 0x0000001831177221 */ /* 0x042fe20000010100 */
[----:B------:R-:W-:-:S03]  /*56a0*/  FADD.FTZ R25, -R49, R25 ;  /* 0x0000001931197221 */ /* 0x000fc60000010100 */
[-C--:B------:R-:W-:Y:S01]  /*56b0*/  FMUL.FTZ R23, R23, R48.reuse ;  /* 0x0000003017177220 */ /* 0x080fe20000410000 */
[----:B------:R-:W-:-:S03]  /*56c0*/  FMUL.FTZ R25, R25, R48 ;  /* 0x0000003019197220 */ /* 0x000fc60000410000 */
        /* <DEDUP_REMOVED lines=13> */
.L_x_4893:
        /* <DEDUP_REMOVED lines=15> */
.L_x_4895:
[----:B------:R-:W-:Y:S05]  /*5890*/  BSYNC B0 ;  /* 0x0000000000007941 */ /* 0x000fea0003800000 */
.L_x_4894:
[----:B------:R-:W2:Y:S01]  /*58a0*/  LDC R25, c[0x0][0x294] ;  /* 0x0000a500ff197b82 */ /* 0x000ea20000000800 */
        /* <DEDUP_REMOVED lines=116> */
[----:B------:R-:W-:Y:S01]  /*5ff0*/  FFMA.FTZ R26, R14, R26, R99 ;  /* 0x0000001a0e1a7223 */ /* 0x000fe20000010063 */
[----:B------:R-:W-:Y:S01]  /*6000*/  FFMA.FTZ R27, R15, R27, R98 ;  /* 0x0000001b0f1b7223 */ /* 0x000fe20000010062 */
[----:B--2---:R-:W-:Y:S06]  /*6010*/  @!P6 BRA `(.L_x_4896) ;  /* 0x000000000028e947 */ /* 0x004fec0003800000 */
[----:B------:R-:W-:Y:S01]  /*6020*/  FMUL.FTZ R20, R26, -1.4426950216293334961 ;  /* 0xbfb8aa3b1a147820 */ /* 0x000fe20000410000 */
[----:B-1----:R-:W-:-:S05]  /*6030*/  FMUL.FTZ R22, R27, -1.4426950216293334961 ;  /* 0xbfb8aa3b1b167820 */ /* 0x002fca0000410000 */
        /* <DEDUP_REMOVED lines=8> */
.L_x_4896:
[----:B------:R-:W-:Y:S01]  /*60c0*/  LOP3.LUT P5, RZ, R0, 0x800000, RZ, 0xc0, !PT ;  /* 0x0080000000ff7812 */ /* 0x000fe200078ac0ff */
[----:B------:R-:W-:-:S12]  /*60d0*/  BSSY B0, `(.L_x_4897) ;  /* 0x000000e000007945 */ /* 0x000fd80003800000 */
[----:B------:R-:W-:Y:S05]  /*60e0*/  @!P5 BRA `(.L_x_4898) ;  /* 0x000000000030d947 */ /* 0x000fea0003800000 */
[----:B------:R-:W-:Y:S01]  /*60f0*/  SHF.R.S32.HI R20, RZ, 0x1f, R105 ;  /* 0x0000001fff147819 */ /* 0x000fe20000011469 */
[----:B------:R-:W-:Y:S01]  /*6100*/  ULDC.64 UR4, c[0x0][0x270] ;  /* 0x00009c0000047ab9 */ /* 0x000fe20000000a00 */
[----:B------:R-:W-:-:S03]  /*6110*/  MOV R21, R19 ;  /* 0x0000001300157202 */ /* 0x000fc60000000f00 */
[----:B-1----:R-:W-:Y:S01]  /*6120*/  IMAD R22, R20, UR4, RZ ;  /* 0x0000000414167c24 */ /* 0x002fe2000f8e02ff */
        /* <DEDUP_REMOVED lines=8> */
.L_x_4898:
[----:B------:R-:W-:Y:S05]  /*61b0*/  BSYNC B0 ;  /* 0x0000000000007941 */ /* 0x000fea0003800000 */
.L_x_4897:
[----:B------:R-:W-:Y:S01]  /*61c0*/  FFMA.FTZ R28, R14, R28, R99 ;  /* 0x0000001c0e1c7223 */ /* 0x000fe20000010063 */
[----:B------:R-:W-:Y:S01]  /*61d0*/  FFMA.FTZ R29, R15, R29, R98 ;  /* 0x0000001d0f1d7223 */ /* 0x000fe20000010062 */
[----:B------:R-:W-:Y:S06]  /*61e0*/  @!P6 BRA `(.L_x_4899) ;  /* 0x000000000028e947 */ /* 0x000fec0003800000 */
        /* <DEDUP_REMOVED lines=10> */
.L_x_4899:
[----:B------:R-:W-:Y:S01]  /*6290*/  LOP3.LUT P5, RZ, R0, 0x400000, RZ, 0xc0, !PT ;  /* 0x0040000000ff7812 */ /* 0x000fe200078ac0ff */
[----:B------:R-:W-:-:S12]  /*62a0*/  BSSY B0, `(.L_x_4900) ;  /* 0x000000e000007945 */ /* 0x000fd80003800000 */
[----:B------:R-:W-:Y:S05]  /*62b0*/  @!P5 BRA `(.L_x_4901) ;  /* 0x000000000030d947 */ /* 0x000fea0003800000 */
[----:B------:R-:W-:Y:S01]  /*62c0*/  SHF.R.S32.HI R20, RZ, 0x1f, R104 ;  /* 0x0000001fff147819 */ /* 0x000fe20000011468 */
[----:B------:R-:W-:Y:S01]  /*62d0*/  ULDC.64 UR4, c[0x0][0x270] ;  /* 0x00009c0000047ab9 */ /* 0x000fe20000000a00 */
[----:B------:R-:W-:-:S03]  /*62e0*/  MOV R21, R19 ;  /* 0x0000001300157202 */ /* 0x000fc60000000f00 */
        /* <DEDUP_REMOVED lines=9> */
.L_x_4901:
[----:B------:R-:W-:Y:S05]  /*6380*/  BSYNC B0 ;  /* 0x0000000000007941 */ /* 0x000fea0003800000 */
.L_x_4900:
[----:B------:R-:W-:Y:S01]  /*6390*/  FFMA.FTZ R30, R14, R30, R99 ;  /* 0x0000001e0e1e7223 */ /* 0x000fe20000010063 */
[----:B------:R-:W-:Y:S01]  /*63a0*/  FFMA.FTZ R31, R15, R31, R98 ;  /* 0x0000001f0f1f7223 */ /* 0x000fe20000010062 */
[----:B------:R-:W-:Y:S06]  /*63b0*/  @!P6 BRA `(.L_x_4902) ;  /* 0x000000000028e947 */ /* 0x000fec0003800000 */
        /* <DEDUP_REMOVED lines=10> */
.L_x_4902:
[----:B------:R-:W-:Y:S01]  /*6460*/  LOP3.LUT P5, RZ, R0, 0x200000, RZ, 0xc0, !PT ;  /* 0x0020000000ff7812 */ /* 0x000fe200078ac0ff */
[----:B------:R-:W-:-:S12]  /*6470*/  BSSY B0, `(.L_x_4903) ;  /* 0x000000e000007945 */ /* 0x000fd80003800000 */
[----:B------:R-:W-:Y:S05]  /*6480*/  @!P5 BRA `(.L_x_4904) ;  /* 0x000000000030d947 */ /* 0x000fea0003800000 */
[----:B------:R-:W-:Y:S01]  /*6490*/  SHF.R.S32.HI R20, RZ, 0x1f, R103 ;  /* 0x0000001fff147819 */ /* 0x000fe20000011467 */
[----:B------:R-:W-:Y:S01]  /*64a0*/  ULDC.64 UR4, c[0x0][0x270] ;  /* 0x00009c0000047ab9 */ /* 0x000fe20000000a00 */
[----:B------:R-:W-:-:S03]  /*64b0*/  MOV R21, R19 ;  /* 0x0000001300157202 */ /* 0x000fc60000000f00 */
[----:B-123--:R-:W-:Y:S01]  /*64c0*/  IMAD R22, R20, UR4, RZ ;  /* 0x0000000414167c24 */ /* 0x00efe2000f8e02ff */
        /* <DEDUP_REMOVED lines=8> */
.L_x_4904:
[----:B------:R-:W-:Y:S05]  /*6550*/  BSYNC B0 ;  /* 0x0000000000007941 */ /* 0x000fea0003800000 */
.L_x_4903:
[----:B------:R-:W-:Y:S01]  /*6560*/  FFMA.FTZ R32, R14, R32, R99 ;  /* 0x000000200e207223 */ /* 0x000fe20000010063 */
[----:B------:R-:W-:Y:S01]  /*6570*/  FFMA.FTZ R33, R15, R33, R98 ;  /* 0x000000210f217223 */ /* 0x000fe20000010062 */
[----:B------:R-:W-:Y:S06]  /*6580*/  @!P6 BRA `(.L_x_4905) ;  /* 0x000000000028e947 */ /* 0x000fec0003800000 */
[----:B------:R-:W-:Y:S01]  /*6590*/  FMUL.FTZ R20, R32, -1.4426950216293334961 ;  /* 0xbfb8aa3b20147820 */ /* 0x000fe20000410000 */
[----:B-1234-:R-:W-:-:S05]  /*65a0*/  FMUL.FTZ R22, R33, -1.4426950216293334961 ;  /* 0xbfb8aa3b21167820 */ /* 0x01efca0000410000 */
        /* <DEDUP_REMOVED lines=8> */
.L_x_4905:
[----:B------:R-:W-:Y:S01]  /*6630*/  LOP3.LUT P5, RZ, R0, 0x100000, RZ, 0xc0, !PT ;  /* 0x0010000000ff7812 */ /* 0x000fe200078ac0ff */
[----:B------:R-:W-:-:S12]  /*6640*/  BSSY B0, `(.L_x_4906) ;  /* 0x000000e000007945 */ /* 0x000fd80003800000 */
[----:B------:R-:W-:Y:S05]  /*6650*/  @!P5 BRA `(.L_x_4907) ;  /* 0x000000000030d947 */ /* 0x000fea0003800000 */
[----:B------:R-:W-:Y:S01]  /*6660*/  SHF.R.S32.HI R20, RZ, 0x1f, R102 ;  /* 0x0000001fff147819 */ /* 0x000fe20000011466 */
[----:B------:R-:W-:Y:S01]  /*6670*/  ULDC.64 UR4, c[0x0][0x270] ;  /* 0x00009c0000047ab9 */ /* 0x000fe20000000a00 */
[----:B------:R-:W-:-:S03]  /*6680*/  MOV R21, R19 ;  /* 0x0000001300157202 */ /* 0x000fc60000000f00 */
[----:B-1234-:R-:W-:Y:S01]  /*6690*/  IMAD R23, R20, UR4, RZ ;  /* 0x0000000414177c24 */ /* 0x01efe2000f8e02ff */
        /* <DEDUP_REMOVED lines=8> */
.L_x_4907:
[----:B------:R-:W-:Y:S05]  /*6720*/  BSYNC B0 ;  /* 0x0000000000007941 */ /* 0x000fea0003800000 */
.L_x_4906:
        /* <DEDUP_REMOVED lines=13> */
.L_x_4908:
        /* <DEDUP_REMOVED lines=15> */
.L_x_4910:
[----:B------:R-:W-:Y:S05]  /*68f0*/  BSYNC B0 ;  /* 0x0000000000007941 */ /* 0x000fea0003800000 */
.L_x_4909:
        /* <DEDUP_REMOVED lines=13> */
.L_x_4911:
        /* <DEDUP_REMOVED lines=15> */
.L_x_4913:
[----:B------:R-:W-:Y:S05]  /*6ac0*/  BSYNC B0 ;  /* 0x0000000000007941 */ /* 0x000fea0003800000 */
.L_x_4912:
        /* <DEDUP_REMOVED lines=13> */
.L_x_4914:
[----:B------:R-:W-:Y:S01]  /*6ba0*/  LOP3.LUT P5, RZ, R0, 0x20000, RZ, 0xc0, !PT ;  /* 0x0002000000ff7812 */ /* 0x000fe200078ac0ff */
[----:B------:R-:W-:-:S12]  /*6bb0*/  BSSY B0, `(.L_x_4915) ;  /* 0x000000d000007945 */ /* 0x000fd80003800000 */
[----:B------:R-:W-:Y:S05]  /*6bc0*/  @!P5 BRA `(.L_x_4916) ;  /* 0x00000000002cd947 */ /* 0x000fea0003800000 */
[----:B------:R-:W-:Y:S01]  /*6bd0*/  ULDC.64 UR4, c[0x0][0x270] ;  /* 0x00009c0000047ab9 */ /* 0x000fe20000000a00 */
[----:B------:R-:W-:Y:S01]  /*6be0*/  MOV R20, R16 ;  /* 0x0000001000147202 */ /* 0x000fe20000000f00 */
        /* <DEDUP_REMOVED lines=9> */
.L_x_4916:
[----:B------:R-:W-:Y:S05]  /*6c80*/  BSYNC B0 ;  /* 0x0000000000007941 */ /* 0x000fea0003800000 */
.L_x_4915:
        /* <DEDUP_REMOVED lines=13> */
.L_x_4917:
        /* <DEDUP_REMOVED lines=14> */
.L_x_4919:
[----:B------:R-:W-:Y:S05]  /*6e40*/  BSYNC B0 ;  /* 0x0000000000007941 */ /* 0x000fea0003800000 */
.L_x_4918:
        /* <DEDUP_REMOVED lines=13> */
.L_x_4920:
        /* <DEDUP_REMOVED lines=14> */
.L_x_4922:
[----:B------:R-:W-:Y:S05]  /*7000*/  BSYNC B0 ;  /* 0x0000000000007941 */ /* 0x000fea0003800000 */
.L_x_4921:
        /* <DEDUP_REMOVED lines=13> */
.L_x_4923:
        /* <DEDUP_REMOVED lines=14> */
.L_x_4925:
[----:B------:R-:W-:Y:S05]  /*71c0*/  BSYNC B0 ;  /* 0x0000000000007941 */ /* 0x000fea0003800000 */
.L_x_4924:
        /* <DEDUP_REMOVED lines=13> */
.L_x_4926:
        /* <DEDUP_REMOVED lines=14> */
.L_x_4928:
[----:B------:R-:W-:Y:S05]  /*7380*/  BSYNC B0 ;  /* 0x0000000000007941 */ /* 0x000fea0003800000 */
.L_x_4927:
        /* <DEDUP_REMOVED lines=13> */
.L_x_4929:
        /* <DEDUP_REMOVED lines=14> */
.L_x_4931:
[----:B------:R-:W-:Y:S05]  /*7540*/  BSYNC B0 ;  /* 0x0000000000007941 */ /* 0x000fea0003800000 */
.L_x_4930:
        /* <DEDUP_REMOVED lines=13> */
.L_x_4932:
        /* <DEDUP_REMOVED lines=14> */
.L_x_4934:
[----:B------:R-:W-:Y:S05]  /*7700*/  BSYNC B0 ;  /* 0x0000000000007941 */ /* 0x000fea0003800000 */
.L_x_4933:
        /* <DEDUP_REMOVED lines=13> */
.L_x_4935:
        /* <DEDUP_REMOVED lines=14> */
.L_x_4937:
[----:B------:R-:W-:Y:S05]  /*78c0*/  BSYNC B0 ;  /* 0x0000000000007941 */ /* 0x000fea0003800000 */
.L_x_4936:
        /* <DEDUP_REMOVED lines=13> */
.L_x_4938:
        /* <DEDUP_REMOVED lines=14> */
.L_x_4940:
[----:B------:R-:W-:Y:S05]  /*7a80*/  BSYNC B0 ;  /* 0x0000000000007941 */ /* 0x000fea0003800000 */
.L_x_4939:
        /* <DEDUP_REMOVED lines=13> */
.L_x_4941:
        /* <DEDUP_REMOVED lines=14> */
.L_x_4943:
[----:B------:R-:W-:Y:S05]  /*7c40*/  BSYNC B0 ;  /* 0x0000000000007941 */ /* 0x000fea0003800000 */
.L_x_4942:
        /* <DEDUP_REMOVED lines=13> */
.L_x_4944:
        /* <DEDUP_REMOVED lines=14> */
.L_x_4946:
[----:B------:R-:W-:Y:S05]  /*7e00*/  BSYNC B0 ;  /* 0x0000000000007941 */ /* 0x000fea0003800000 */
.L_x_4945:
        /* <DEDUP_REMOVED lines=13> */
.L_x_4947:
        /* <DEDUP_REMOVED lines=14> */
.L_x_4949:
[----:B------:R-:W-:Y:S05]  /*7fc0*/  BSYNC B0 ;  /* 0x0000000000007941 */ /* 0x000fea0003800000 */
.L_x_4948:
        /* <DEDUP_REMOVED lines=13> */
.L_x_4950:
        /* <DEDUP_REMOVED lines=14> */
.L_x_4952:
[----:B------:R-:W-:Y:S05]  /*8180*/  BSYNC B0 ;  /* 0x0000000000007941 */ /* 0x000fea0003800000 */
.L_x_4951:
        /* <DEDUP_REMOVED lines=13> */
.L_x_4953:
        /* <DEDUP_REMOVED lines=14> */
.L_x_4955:
[----:B------:R-:W-:Y:S05]  /*8340*/  BSYNC B0 ;  /* 0x0000000000007941 */ /* 0x000fea0003800000 */
.L_x_4954:
        /* <DEDUP_REMOVED lines=13> */
.L_x_4956:
        /* <DEDUP_REMOVED lines=14> */
.L_x_4958:
[----:B------:R-:W-:Y:S05]  /*8500*/  BSYNC B0 ;  /* 0x0000000000007941 */ /* 0x000fea0003800000 */
.L_x_4957:
        /* <DEDUP_REMOVED lines=13> */
.L_x_4959:
        /* <DEDUP_REMOVED lines=8> */
[----:B-1234-:R-:W-:Y:S02]  /*8660*/  IADD3 R23, R20, 0x180, RZ ;  /* 0x0000018014177810 */ /* 0x01efe40007ffe0ff */
        /* <DEDUP_REMOVED lines=10> */
.L_x_4961:
[----:B------:R-:W-:Y:S05]  /*8710*/  BSYNC B0 ;  /* 0x0000000000007941 */ /* 0x000fea0003800000 */
.L_x_4960:
[----:B---3--:R-:W-:Y:S01]  /*8720*/  SHF.R.U32.HI R28, RZ, 0x5, R110 ;  /* 0x00000005ff1c7819 */ /* 0x008fe2000001166e */
[----:B------:R-:W-:Y:S01]  /*8730*/  FFMA.FTZ R76, R14, R76, R99 ;  /* 0x0000004c0e4c7223 */ /* 0x000fe20000010063 */
[----:B------:R-:W-:Y:S01]  /*8740*/  FFMA.FTZ R77, R15, R77, R98 ;  /* 0x0000004d0f4d7223 */ /* 0x000fe20000010062 */
[----:B------:R-:W-:Y:S06]  /*8750*/  @!P6 BRA `(.L_x_4962) ;  /* 0x000000000028e947 */ /* 0x000fec0003800000 */
[----:B------:R-:W-:Y:S01]  /*8760*/  FMUL.FTZ R20, R76, -1.4426950216293334961 ;  /* 0xbfb8aa3b4c147820 */ /* 0x000fe20000410000 */
[----:B-12-4-:R-:W-:-:S05]  /*8770*/  FMUL.FTZ R22, R77, -1.4426950216293334961 ;  /* 0xbfb8aa3b4d167820 */ /* 0x016fca0000410000 */
        /* <DEDUP_REMOVED lines=8> */
.L_x_4962:
[----:B------:R-:W-:Y:S01]  /*8800*/  LOP3.LUT P5, RZ, R0, 0x2, RZ, 0xc0, !PT ;  /* 0x0000000200ff7812 */ /* 0x000fe200078ac0ff */
[----:B------:R-:W-:-:S12]  /*8810*/  BSSY B0, `(.L_x_4963) ;  /* 0x0000012000007945 */ /* 0x000fd80003800000 */
[----:B------:R-:W-:Y:S05]  /*8820*/  @!P5 BRA `(.L_x_4964) ;  /* 0x000000000040d947 */ /* 0x000fea0003800000 */
[----:B------:R-:W3:Y:S01]  /*8830*/  LDC R21, c[0x0][0x294] ;  /* 0x0000a500ff157b82 */ /* 0x000ee20000000800 */
[----:B------:R-:W-:Y:S01]  /*8840*/  SHF.R.U32.HI R20, RZ, 0x5, R110 ;  /* 0x00000005ff147819 */ /* 0x000fe2000001166e */
[----:B------:R-:W-:-:S04]  /*8850*/  ULDC.64 UR4, c[0x0][0x270] ;  /* 0x00009c0000047ab9 */ /* 0x000fc80000000a00 */
[----:B---3--:R-:W-:Y:S01]  /*8860*/  IMAD R20, R21, UR8, R20 ;  /* 0x0000000815147c24 */ /* 0x008fe2000f8e0214 */
[----:B------:R-:W-:-:S04]  /*8870*/  MOV R21, R19 ;  /* 0x0000001300157202 */ /* 0x000fc80000000f00 */
[----:B-12-4-:R-:W-:Y:S02]  /*8880*/  IADD3 R23, R20, 0x190, RZ ;  /* 0x0000019014177810 */ /* 0x016fe40007ffe0ff */
        /* <DEDUP_REMOVED lines=10> */
.L_x_4964:
[----:B------:R-:W-:Y:S05]  /*8930*/  BSYNC B0 ;  /* 0x0000000000007941 */ /* 0x000fea0003800000 */
.L_x_4963:
[----:B------:R-:W-:Y:S02]  /*8940*/  IMAD R25, R25, UR8, R28 ;  /* 0x0000000819197c24 */ /* 0x000fe4000f8e021c */
        /* <DEDUP_REMOVED lines=13> */
.L_x_4965:
[----:B------:R-:W-:Y:S04]  /*8a20*/  BSSY B0, `(.L_x_4966) ;  /* 0x000000f000007945 */ /* 0x000fe80003800000 */
[----:B------:R-:W-:Y:S05]  /*8a30*/  @!P0 BRA `(.L_x_4967) ;  /* 0x0000000000348947 */ /* 0x000fea0003800000 */
[----:B-1234-:R-:W-:Y:S01]  /*8a40*/  IADD3 R23, R25, 0x1a0, RZ ;  /* 0x000001a019177810 */ /* 0x01efe20007ffe0ff */
        /* <DEDUP_REMOVED lines=12> */
.L_x_4967:
[----:B------:R-:W-:Y:S05]  /*8b10*/  BSYNC B0 ;  /* 0x0000000000007941 */ /* 0x000fea0003800000 */
.L_x_4966:
        /* <DEDUP_REMOVED lines=13> */
.L_x_4968:
        /* <DEDUP_REMOVED lines=15> */
.L_x_4970:
[----:B------:R-:W-:Y:S05]  /*8ce0*/  BSYNC B0 ;  /* 0x0000000000007941 */ /* 0x000fea0003800000 */
.L_x_4969:
        /* <DEDUP_REMOVED lines=13> */
.L_x_4971:
        /* <DEDUP_REMOVED lines=15> */
.L_x_4973:
[----:B------:R-:W-:Y:S05]  /*8eb0*/  BSYNC B0 ;  /* 0x0000000000007941 */ /* 0x000fea0003800000 */
.L_x_4972:
        /* <DEDUP_REMOVED lines=13> */
.L_x_4974:
        /* <DEDUP_REMOVED lines=15> */
.L_x_4976:
[----:B------:R-:W-:Y:S05]  /*9080*/  BSYNC B0 ;  /* 0x0000000000007941 */ /* 0x000fea0003800000 */
.L_x_4975:
[C-C-:B------:R-:W-:Y:S01]  /*9090*/  FFMA.FTZ R86, R14.reuse, R86, R99.reuse ;  /* 0x000000560e567223 */ /* 0x140fe20000010063 */
        /* <DEDUP_REMOVED lines=13> */
.L_x_4977:
        /* <DEDUP_REMOVED lines=15> */
.L_x_4979:
[----:B------:R-:W-:Y:S05]  /*9260*/  BSYNC B0 ;  /* 0x0000000000007941 */ /* 0x000fea0003800000 */
.L_x_4978:
[----:B------:R-:W-:Y:S01]  /*9270*/  IADD3 R25, R25, 0x1f0, RZ ;  /* 0x000001f019197810 */ /* 0x000fe20007ffe0ff */
        /* <DEDUP_REMOVED lines=12> */
.L_x_4980:
        /* <DEDUP_REMOVED lines=17> */
.L_x_4982:
[----:B------:R-:W-:Y:S05]  /*9450*/  BSYNC B0 ;  /* 0x0000000000007941 */ /* 0x000fea0003800000 */
.L_x_4981:
        /* <DEDUP_REMOVED lines=8> */
.L_x_4984:
        /* <DEDUP_REMOVED lines=10> */
.L_x_5283:


//--------------------- .text._Z35group_norm_nhwc_fwd_one_pass_kernelI11Fp32IOFp16WLi64ELi64ELi512EEv26Group_norm_nhwc_fwd_params --------------------------
	.section	.text._Z35group_norm_nhwc_fwd_one_pass_kernelI11Fp32IOFp16WLi64ELi64ELi512EEv26Group_norm_nhwc_fwd_params,"ax",@progbits
	.align	128
        .global         _Z35group_norm_nhwc_fwd_one_pass_kernelI11Fp32IOFp16WLi64ELi64ELi512EEv26Group_norm_nhwc_fwd_params
        .type           _Z35group_norm_nhwc_fwd_one_pass_kernelI11Fp32IOFp16WLi64ELi64ELi512EEv26Group_norm_nhwc_fwd_params,@function
        .size           _Z35group_norm_nhwc_fwd_one_pass_kernelI11Fp32IOFp16WLi64ELi64ELi512EEv26Group_norm_nhwc_fwd_params,(.L_x_5284 - _Z35group_norm_nhwc_fwd_one_pass_kernelI11Fp32IOFp16WLi64ELi64ELi512EEv26Group_norm_nhwc_fwd_params)
        .other          _Z35group_norm_nhwc_fwd_one_pass_kernelI11Fp32IOFp16WLi64ELi64ELi512EEv26Group_norm_nhwc_fwd_params,@"STO_CUDA_ENTRY STV_DEFAULT"
_Z35group_norm_nhwc_fwd_one_pass_kernelI11Fp32IOFp16WLi64ELi64ELi512EEv26Group_norm_nhwc_fwd_params:
.text._Z35group_norm_nhwc_fwd_one_pass_kernelI11Fp32IOFp16WLi64ELi64ELi512EEv26Group_norm_nhwc_fwd_params:
        /* <DEDUP_REMOVED lines=10> */
.L_x_5006:
        /* <DEDUP_REMOVED lines=208> */
.L_x_4986:
[----:B------:R-:W-:Y:S05]  /*0da0*/  BSYNC B0 ;  /* 0x0000000000007941 */ /* 0x000fea0003800000 */
.L_x_4985:
        /* <DEDUP_REMOVED lines=28> */
.L_x_4989:
[----:B-1----:R-:W2:Y:S04]  /*0f70*/  LDG.E.STRONG.GPU R11, desc[UR8][R12.64] ;  /* 0x000000080c0b7981 */ /* 0x002ea8000c1ef900 */
[----:B--2---:R-:W-:Y:S01]  /*0f80*/  CCTL.IVALL ;  /* 0x00000000ff00798f */ /* 0x004fe20002000000 */
[----:B------:R-:W-:Y:S05]  /*0f90*/  YIELD ;  /* 0x0000000000007946 */ /* 0x000fea0003800000 */
[----:B------:R-:W-:-:S13]  /*0fa0*/  ISETP.NE.AND P0, PT, R11, R16, PT ;  /* 0x000000100b00720c */ /* 0x000fda0003f05270 */
[----:B------:R-:W-:Y:S05]  /*0fb0*/  @P0 BRA `(.L_x_4989) ;  /* 0xfffffffc00ec0947 */ /* 0x000fea000383ffff */
.L_x_4988:
        /* <DEDUP_REMOVED lines=13> */
.L_x_4991:
        /* <DEDUP_REMOVED lines=64> */
.L_x_4990:
        /* <DEDUP_REMOVED lines=19> */
.L_x_4993:
[----:B------:R-:W-:Y:S05]  /*15c0*/  BSYNC B0 ;  /* 0x0000000000007941 */ /* 0x000fea0003800000 */
.L_x_4992:
        /* <DEDUP_REMOVED lines=32> */
.L_x_4987:
        /* <DEDUP_REMOVED lines=69> */
.L_x_4994:
        /* <DEDUP_REMOVED lines=13> */
.L_x_4996:
[----:B------:R-:W-:Y:S05]  /*1cf0*/  BSYNC B0 ;  /* 0x0000000000007941 */ /* 0x000fea0003800000 */
.L_x_4995:
        /* <DEDUP_REMOVED lines=39> */
.L_x_4997:
        /* <DEDUP_REMOVED lines=13> */
.L_x_4999:
[----:B------:R-:W-:Y:S05]  /*2040*/  BSYNC B0 ;  /* 0x0000000000007941 */ /* 0x000fea0003800000 */
.L_x_4998:
        /* <DEDUP_REMOVED lines=13> */
.L_x_5000:
        /* <DEDUP_REMOVED lines=13> */
.L_x_5002:
[----:B------:R-:W-:Y:S05]  /*21f0*/  BSYNC B0 ;  /* 0x0000000000007941 */ /* 0x000fea0003800000 */
.L_x_5001:
        /* <DEDUP_REMOVED lines=13> */
.L_x_5003:
        /* <DEDUP_REMOVED lines=12> */
.L_x_5005:
[----:B------:R-:W-:Y:S05]  /*2390*/  BSYNC B0 ;  /* 0x0000000000007941 */ /* 0x000fea0003800000 */
.L_x_5004:
[----:B01----:R-:W0:Y:S01]  /*23a0*/  LDC R2, c[0x0][0x10] ;  /* 0x00000400ff027b82 */ /* 0x003e220000000800 */
[----:B------:R-:W-:Y:S02]  /*23b0*/  IADD3 R22, R22, 0x1, RZ ;  /* 0x0000000116167810 */ /* 0x000fe40007ffe0ff */
[----:B0-----:R-:W-:-:S04]  /*23c0*/  IADD3 R23, R2, R23, RZ ;  /* 0x0000001702177210 */ /* 0x001fc80007ffe0ff */
[----:B------:R-:W-:-:S13]  /*23d0*/  ISETP.GE.AND P0, PT, R23, UR4, PT ;  /* 0x0000000417007c0c */ /* 0x000fda000bf06270 */
[----:B------:R-:W-:Y:S05]  /*23e0*/  @!P0 BRA `(.L_x_5006) ;  /* 0xffffffdc002c8947 */ /* 0x000fea000383ffff */
[----:B------:R-:W-:Y:S05]  /*23f0*/  EXIT ;  /* 0x000000000000794d */ /* 0x000fea0003800000 */
.L_x_5007:
        /* <DEDUP_REMOVED lines=16> */
.L_x_5284:


//--------------------- .text._Z35group_norm_nhwc_fwd_one_pass_kernelI11Fp32IOFp16WLi128ELi64ELi512EEv26Group_norm_nhwc_fwd_params --------------------------
	.section	.text._Z35group_norm_nhwc_fwd_one_pass_kernelI11Fp32IOFp16WLi128ELi64ELi512EEv26Group_norm_nhwc_fwd_params,"ax",@progbits
	.align	128
        .global         _Z35group_norm_nhwc_fwd_one_pass_kernelI11Fp32IOFp16WLi128ELi64ELi512EEv26Group_norm_nhwc_fwd_params
        .type           _Z35group_norm_nhwc_fwd_one_pass_kernelI11Fp32IOFp16WLi128ELi64ELi512EEv26Group_norm_nhwc_fwd_params,@function
        .size           _Z35group_norm_nhwc_fwd_one_pass_kernelI11Fp32IOFp16WLi128ELi64ELi512EEv26Group_norm_nhwc_fwd_params,(.L_x_5285 - _Z35group_norm_nhwc_fwd_one_pass_kernelI11Fp32IOFp16WLi128ELi64ELi512EEv26Group_norm_nhwc_fwd_params)
        .other          _Z35group_norm_nhwc_fwd_one_pass_kernelI11Fp32IOFp16WLi128ELi64ELi512EEv26Group_norm_nhwc_fwd_params,@"STO_CUDA_ENTRY STV_DEFAULT"
_Z35group_norm_nhwc_fwd_one_pass_kernelI11Fp32IOFp16WLi128ELi64ELi512EEv26Group_norm_nhwc_fwd_params:
.text._Z35group_norm_nhwc_fwd_one_pass_kernelI11Fp32IOFp16WLi128ELi64ELi512EEv26Group_norm_nhwc_fwd_params:
        /* <DEDUP_REMOVED lines=51> */
.L_x_5044:
        /* <DEDUP_REMOVED lines=259> */
.L_x_5009:
[----:B------:R-:W-:Y:S05]  /*1360*/  BSYNC B0 ;  /* 0x0000000000007941 */ /* 0x000fea0003800000 */
.L_x_5008:
        /* <DEDUP_REMOVED lines=28> */
.L_x_5012:
[----:B-1----:R-:W2:Y:S04]  /*1530*/  LDG.E.STRONG.GPU R20, desc[UR8][R18.64] ;  /* 0x0000000812147981 */ /* 0x002ea8000c1ef900 */
[----:B--2---:R-:W-:Y:S01]  /*1540*/  CCTL.IVALL ;  /* 0x00000000ff00798f */ /* 0x004fe20002000000 */
[----:B------:R-:W-:Y:S05]  /*1550*/  YIELD ;  /* 0x0000000000007946 */ /* 0x000fea0003800000 */
[----:B------:R-:W-:-:S13]  /*1560*/  ISETP.NE.AND P0, PT, R20, R25, PT ;  /* 0x000000191400720c */ /* 0x000fda0003f05270 */
[----:B------:R-:W-:Y:S05]  /*1570*/  @P0 BRA `(.L_x_5012) ;  /* 0xfffffffc00ec0947 */ /* 0x000fea000383ffff */
.L_x_5011:
        /* <DEDUP_REMOVED lines=17> */
.L_x_5016:
        /* <DEDUP_REMOVED lines=115> */
.L_x_5015:
        /* <DEDUP_REMOVED lines=61> */
.L_x_5017:
[----:B------:R-:W-:-:S13]  /*2190*/  ISETP.NE.OR P0, PT, R23, RZ, P0 ;  /* 0x000000ff1700720c */ /* 0x000fda0000705670 */
[----:B------:R-:W-:Y:S05]  /*21a0*/  @!P0 BRA `(.L_x_5013) ;  /* 0x00000000007c8947 */ /* 0x000fea0003800000 */
.L_x_5014:
        /* <DEDUP_REMOVED lines=31> */
.L_x_5013:
        /* <DEDUP_REMOVED lines=11> */
.L_x_5019:
[----:B------:R-:W-:Y:S05]  /*2450*/  BSYNC B0 ;  /* 0x0000000000007941 */ /* 0x000fea0003800000 */
.L_x_5018:
        /* <DEDUP_REMOVED lines=16> */
.L_x_5010:
        /* <DEDUP_REMOVED lines=45> */
[----:B--2---:R-:W-:Y:S02]  /*2830*/  HADD2.F32 R19, -RZ, R57.H0_H0 ;  /* 0x20000039ff137230 */ /* 0x004fe40000004100 */
[----:B----4-:R-:W-:Y:S02]  /*2840*/  HADD2.F32 R21, -RZ, R58.H0_H0 ;  /* 0x2000003aff157230 */ /* 0x010fe40000004100 */
[----:B-----5:R-:W-:-:S02]  /*2850*/  HADD2.F32 R22, -RZ, R56.H0_H0 ;  /* 0x20000038ff167230 */ /* 0x020fc40000004100 */
        /* <DEDUP_REMOVED lines=14> */
.L_x_5020:
        /* <DEDUP_REMOVED lines=13> */
.L_x_5022:
[----:B------:R-:W-:Y:S05]  /*2a10*/  BSYNC B0 ;  /* 0x0000000000007941 */ /* 0x000fea0003800000 */
.L_x_5021:
        /* <DEDUP_REMOVED lines=15> */
.L_x_5023:
        /* <DEDUP_REMOVED lines=13> */
.L_x_5025:
[----:B------:R-:W-:Y:S05]  /*2be0*/  BSYNC B0 ;  /* 0x0000000000007941 */ /* 0x000fea0003800000 */
.L_x_5024:
        /* <DEDUP_REMOVED lines=21> */
.L_x_5026:
        /* <DEDUP_REMOVED lines=13> */
.L_x_5028:
[----:B------:R-:W-:Y:S05]  /*2e10*/  BSYNC B0 ;  /* 0x0000000000007941 */ /* 0x000fea0003800000 */
.L_x_5027:
        /* <DEDUP_REMOVED lines=13> */
.L_x_5029:
        /* <DEDUP_REMOVED lines=13> */
.L_x_5031:
[----:B------:R-:W-:Y:S05]  /*2fc0*/  BSYNC B0 ;  /* 0x0000000000007941 */ /* 0x000fea0003800000 */
.L_x_5030:
        /* <DEDUP_REMOVED lines=22> */
.L_x_5032:
        /* <DEDUP_REMOVED lines=13> */
.L_x_5034:
[----:B------:R-:W-:Y:S05]  /*3200*/  BSYNC B0 ;  /* 0x0000000000007941 */ /* 0x000fea0003800000 */
.L_x_5033:
        /* <DEDUP_REMOVED lines=18> */
.L_x_5035:
        /* <DEDUP_REMOVED lines=13> */
.L_x_5037:
[----:B------:R-:W-:Y:S05]  /*3400*/  BSYNC B0 ;  /* 0x0000000000007941 */ /* 0x000fea0003800000 */
.L_x_5036:
        /* <DEDUP_REMOVED lines=26> */
.L_x_5038:
        /* <DEDUP_REMOVED lines=13> */
.L_x_5040:
[----:B------:R-:W-:Y:S05]  /*3680*/  BSYNC B0 ;  /* 0x0000000000007941 */ /* 0x000fea0003800000 */
.L_x_5039:
        /* <DEDUP_REMOVED lines=13> */
.L_x_5041:
        /* <DEDUP_REMOVED lines=12> */
.L_x_5043:
[----:B------:R-:W-:Y:S05]  /*3820*/  BSYNC B0 ;  /* 0x0000000000007941 */ /* 0x000fea0003800000 */
.L_x_5042:
[----:B------:R-:W-:Y:S02]  /*3830*/  IADD3 R4, R47, R4, RZ ;  /* 0x000000042f047210 */ /* 0x000fe40007ffe0ff */
[----:B------:R-:W-:Y:S02]  /*3840*/  IADD3 R6, R6, 0x1, RZ ;  /* 0x0000000106067810 */ /* 0x000fe40007ffe0ff */
[----:B------:R-:W-:-:S13]  /*3850*/  ISETP.GE.AND P0, PT, R4, UR4, PT ;  /* 0x0000000404007c0c */ /* 0x000fda000bf06270 */
[----:B------:R-:W-:Y:S05]  /*3860*/  @!P0 BRA `(.L_x_5044) ;  /* 0xffffffc800b08947 */ /* 0x000fea000383ffff */
[----:B------:R-:W-:Y:S05]  /*3870*/  EXIT ;  /* 0x000000000000794d */ /* 0x000fea0003800000 */
.L_x_5045:
        /* <DEDUP_REMOVED lines=16> */
.L_x_5285:


//--------------------- .text._Z35group_norm_nhwc_fwd_one_pass_kernelI11Fp32IOFp16WLi256ELi64ELi512EEv26Group_norm_nhwc_fwd_params --------------------------
	.section	.text._Z35group_norm_nhwc_fwd_one_pass_kernelI11Fp32IOFp16WLi256ELi64ELi512EEv26Group_norm_nhwc_fwd_params,"ax",@progbits
	.align	128
        .global         _Z35group_norm_nhwc_fwd_one_pass_kernelI11Fp32IOFp16WLi256ELi64ELi512EEv26Group_norm_nhwc_fwd_params
        .type           _Z35group_norm_nhwc_fwd_one_pass_kernelI11Fp32IOFp16WLi256ELi64ELi512EEv26Group_norm_nhwc_fwd_params,@function
        .size           _Z35group_norm_nhwc_fwd_one_pass_kernelI11Fp32IOFp16WLi256ELi64ELi512EEv26Group_norm_nhwc_fwd_params,(.L_x_5286 - _Z35group_norm_nhwc_fwd_one_pass_kernelI11Fp32IOFp16WLi256ELi64ELi512EEv26Group_norm_nhwc_fwd_params)
        .other          _Z35group_norm_nhwc_fwd_one_pass_kernelI11Fp32IOFp16WLi256ELi64ELi512EEv26Group_norm_nhwc_fwd_params,@"STO_CUDA_ENTRY STV_DEFAULT"
_Z35group_norm_nhwc_fwd_one_pass_kernelI11Fp32IOFp16WLi256ELi64ELi512EEv26Group_norm_nhwc_fwd_params:
.text._Z35group_norm_nhwc_fwd_one_pass_kernelI11Fp32IOFp16WLi256ELi64ELi512EEv26Group_norm_nhwc_fwd_params:
        /* <DEDUP_REMOVED lines=19> */
.L_x_5103:
        /* <DEDUP_REMOVED lines=499> */
.L_x_5047:
[----:B------:R-:W-:Y:S05]  /*2060*/  BSYNC B0 ;  /* 0x0000000000007941 */ /* 0x000fea0003800000 */
.L_x_5046:
        /* <DEDUP_REMOVED lines=27> */
.L_x_5050:
[----:B0-----:R-:W2:Y:S04]  /*2220*/  LDG.E.STRONG.GPU R6, desc[UR8][R4.64] ;  /* 0x0000000804067981 */ /* 0x001ea8000c1ef900 */
[----:B--2---:R-:W-:Y:S01]  /*2230*/  CCTL.IVALL ;  /* 0x00000000ff00798f */ /* 0x004fe20002000000 */
[----:B------:R-:W-:Y:S05]  /*2240*/  YIELD ;  /* 0x0000000000007946 */ /* 0x000fea0003800000 */
[----:B------:R-:W-:-:S13]  /*2250*/  ISETP.NE.AND P6, PT, R6, R17, PT ;  /* 0x000000110600720c */ /* 0x000fda0003fc5270 */
[----:B------:R-:W-:Y:S05]  /*2260*/  @P6 BRA `(.L_x_5050) ;  /* 0xfffffffc00ec6947 */ /* 0x000fea000383ffff */
.L_x_5049:
        /* <DEDUP_REMOVED lines=12> */
.L_x_5052:
        /* <DEDUP_REMOVED lines=64> */
.L_x_5051:
        /* <DEDUP_REMOVED lines=18> */
.L_x_5054:
[----:B------:R-:W-:Y:S05]  /*2850*/  BSYNC B0 ;  /* 0x0000000000007941 */ /* 0x000fea0003800000 */
.L_x_5053:
        /* <DEDUP_REMOVED lines=33> */
.L_x_5048:
        /* <DEDUP_REMOVED lines=46> */
[----:B--2---:R-:W-:-:S02]  /*2d50*/  HADD2.F32 R2, -RZ, R2.H0_H0 ;  /* 0x20000002ff027230 */ /* 0x004fc40000004100 */
[----:B---3--:R-:W-:Y:S02]  /*2d60*/  HADD2.F32 R3, -RZ, R3.H0_H0 ;  /* 0x20000003ff037230 */ /* 0x008fe40000004100 */
[----:B----4-:R-:W-:Y:S02]  /*2d70*/  HADD2.F32 R5, -RZ, R5.H0_H0 ;  /* 0x20000005ff057230 */ /* 0x010fe40000004100 */
[----:B-----5:R-:W-:-:S03]  /*2d80*/  HADD2.F32 R4, -RZ, R4.H0_H0 ;  /* 0x20000004ff047230 */ /* 0x020fc60000004100 */
        /* <DEDUP_REMOVED lines=13> */
.L_x_5055:
        /* <DEDUP_REMOVED lines=14> */
.L_x_5057:
[----:B------:R-:W-:Y:S05]  /*2f40*/  BSYNC B0 ;  /* 0x0000000000007941 */ /* 0x000fea0003800000 */
.L_x_5056:
        /* <DEDUP_REMOVED lines=17> */
.L_x_5058:
        /* <DEDUP_REMOVED lines=14> */
.L_x_5060:
[----:B------:R-:W-:Y:S05]  /*3140*/  BSYNC B0 ;  /* 0x0000000000007941 */ /* 0x000fea0003800000 */
.L_x_5059:
        /* <DEDUP_REMOVED lines=17> */
.L_x_5061:
        /* <DEDUP_REMOVED lines=14> */
.L_x_5063:
[----:B------:R-:W-:Y:S05]  /*3340*/  BSYNC B0 ;  /* 0x0000000000007941 */ /* 0x000fea0003800000 */
.L_x_5062:
        /* <DEDUP_REMOVED lines=17> */
.L_x_5064:
        /* <DEDUP_REMOVED lines=14> */
.L_x_5066:
[----:B------:R-:W-:Y:S05]  /*3540*/  BSYNC B0 ;  /* 0x0000000000007941 */ /* 0x000fea0003800000 */
.L_x_5065:
        /* <DEDUP_REMOVED lines=17> */
.L_x_5067:
        /* <DEDUP_REMOVED lines=14> */
.L_x_5069:
[----:B------:R-:W-:Y:S05]  /*3740*/  BSYNC B0 ;  /* 0x0000000000007941 */ /* 0x000fea0003800000 */
.L_x_5068:
        /* <DEDUP_REMOVED lines=17> */
.L_x_5070:
        /* <DEDUP_REMOVED lines=14> */
.L_x_5072:
[----:B------:R-:W-:Y:S05]  /*3940*/  BSYNC B0 ;  /* 0x0000000000007941 */ /* 0x000fea0003800000 */
.L_x_5071:
        /* <DEDUP_REMOVED lines=17> */
.L_x_5073:
        /* <DEDUP_REMOVED lines=14> */
.L_x_5075:
[----:B------:R-:W-:Y:S05]  /*3b40*/  BSYNC B0 ;  /* 0x0000000000007941 */ /* 0x000fea0003800000 */
.L_x_5074:
        /* <DEDUP_REMOVED lines=17> */
.L_x_5076:
        /* <DEDUP_REMOVED lines=14> */
.L_x_5078:
[----:B------:R-:W-:Y:S05]  /*3d40*/  BSYNC B0 ;  /* 0x0000000000007941 */ /* 0x000fea0003800000 */
.L_x_5077:
        /* <DEDUP_REMOVED lines=18> */
.L_x_5079:
        /* <DEDUP_REMOVED lines=13> */
.L_x_5081:
[----:B------:R-:W-:Y:S05]  /*3f40*/  BSYNC B0 ;  /* 0x0000000000007941 */ /* 0x000fea0003800000 */
.L_x_5080:
        /* <DEDUP_REMOVED lines=17> */
.L_x_5082:
        /* <DEDUP_REMOVED lines=13> */
.L_x_5084:
[----:B------:R-:W-:Y:S05]  /*4130*/  BSYNC B0 ;  /* 0x0000000000007941 */ /* 0x000fea0003800000 */
.L_x_5083:
        /* <DEDUP_REMOVED lines=52> */
.L_x_5085:
        /* <DEDUP_REMOVED lines=13> */
.L_x_5087:
[----:B------:R-:W-:Y:S05]  /*4550*/  BSYNC B0 ;  /* 0x0000000000007941 */ /* 0x000fea0003800000 */
.L_x_5086:
        /* <DEDUP_REMOVED lines=13> */
.L_x_5088:
        /* <DEDUP_REMOVED lines=13> */
.L_x_5090:
[----:B------:R-:W-:Y:S05]  /*4700*/  BSYNC B0 ;  /* 0x0000000000007941 */ /* 0x000fea0003800000 */
.L_x_5089:
        /* <DEDUP_REMOVED lines=13> */
.L_x_5091:
        /* <DEDUP_REMOVED lines=13> */
.L_x_5093:
[----:B------:R-:W-:Y:S05]  /*48b0*/  BSYNC B0 ;  /* 0x0000000000007941 */ /* 0x000fea0003800000 */
.L_x_5092:
        /* <DEDUP_REMOVED lines=13> */
.L_x_5094:
        /* <DEDUP_REMOVED lines=13> */
.L_x_5096:
[----:B------:R-:W-:Y:S05]  /*4a60*/  BSYNC B0 ;  /* 0x0000000000007941 */ /* 0x000fea0003800000 */
.L_x_5095:
        /* <DEDUP_REMOVED lines=13> */
.L_x_5097:
        /* <DEDUP_REMOVED lines=13> */
.L_x_5099:
[----:B------:R-:W-:Y:S05]  /*4c10*/  BSYNC B0 ;  /* 0x0000000000007941 */ /* 0x000fea0003800000 */
.L_x_5098:
        /* <DEDUP_REMOVED lines=13> */
.L_x_5100:
        /* <DEDUP_REMOVED lines=12> */
.L_x_5102:
[----:B------:R-:W-:Y:S05]  /*4db0*/  BSYNC B0 ;  /* 0x0000000000007941 */ /* 0x000fea0003800000 */
.L_x_5101:
[----:B0-----:R-:W0:Y:S01]  /*4dc0*/  LDC R3, c[0x0][0x10] ;  /* 0x00000400ff037b82 */ /* 0x001e220000000800 */
[----:B------:R-:W-:Y:S02]  /*4dd0*/  IADD3 R95, R95, 0x1, RZ ;  /* 0x000000015f5f7810 */ /* 0x000fe40007ffe0ff */
[----:B0-----:R-:W-:-:S04]  /*4de0*/  IADD3 R84, R3, R84, RZ ;  /* 0x0000005403547210 */ /* 0x001fc80007ffe0ff */
[----:B------:R-:W-:-:S13]  /*4df0*/  ISETP.GE.AND P0, PT, R84, UR4, PT ;  /* 0x0000000454007c0c */ /* 0x000fda000bf06270 */
[----:B------:R-:W-:Y:S05]  /*4e00*/  @!P0 BRA `(.L_x_5103) ;  /* 0xffffffb000c88947 */ /* 0x000fea000383ffff */
[----:B------:R-:W-:Y:S05]  /*4e10*/  EXIT ;  /* 0x000000000000794d */ /* 0x000fea0003800000 */
.L_x_5104:
        /* <DEDUP_REMOVED lines=14> */
.L_x_5286:


//--------------------- .text._Z35group_norm_nhwc_fwd_one_pass_kernelI11Fp32IOFp16WLi512ELi64ELi512EEv26Group_norm_nhwc_fwd_params --------------------------
	.section	.text._Z35group_norm_nhwc_fwd_one_pass_kernelI11Fp32IOFp16WLi512ELi64ELi512EEv26Group_norm_nhwc_fwd_params,"ax",@progbits
	.align	128
        .global         _Z35group_norm_nhwc_fwd_one_pass_kernelI11Fp32IOFp16WLi512ELi64ELi512EEv26Group_norm_nhwc_fwd_params
        .type           _Z35group_norm_nhwc_fwd_one_pass_kernelI11Fp32IOFp16WLi512ELi64ELi512EEv26Group_norm_nhwc_fwd_params,@function
        .size           _Z35group_norm_nhwc_fwd_one_pass_kernelI11Fp32IOFp16WLi512ELi64ELi512EEv26Group_norm_nhwc_fwd_params,(.L_x_5287 - _Z35group_norm_nhwc_fwd_one_pass_kernelI11Fp32IOFp16WLi512ELi64ELi512EEv26Group_norm_nhwc_fwd_params)
        .other          _Z35group_norm_nhwc_fwd_one_pass_kernelI11Fp32IOFp16WLi512ELi64ELi512EEv26Group_norm_nhwc_fwd_params,@"STO_CUDA_ENTRY STV_DEFAULT"
_Z35group_norm_nhwc_fwd_one_pass_kernelI11Fp32IOFp16WLi512ELi64ELi512EEv26Group_norm_nhwc_fwd_params:
.text._Z35group_norm_nhwc_fwd_one_pass_kernelI11Fp32IOFp16WLi512ELi64ELi512EEv26Group_norm_nhwc_fwd_params:
        /* <DEDUP_REMOVED lines=195> */
.L_x_5213:
        /* <DEDUP_REMOVED lines=780> */
.L_x_5106:
[----:B------:R-:W-:Y:S05]  /*3cf0*/  BSYNC B0 ;  /* 0x0000000000007941 */ /* 0x000fea0003800000 */
.L_x_5105:
        /* <DEDUP_REMOVED lines=28> */
.L_x_5109:
[----:B------:R-:W2:Y:S04]  /*3ec0*/  LDG.E.STRONG.GPU R100, desc[UR6][R50.64] ;  /* 0x0000000632647981 */ /* 0x000ea8000c1ef900 */
[----:B--2---:R-:W-:Y:S01]  /*3ed0*/  CCTL.IVALL ;  /* 0x00000000ff00798f */ /* 0x004fe20002000000 */
[----:B------:R-:W-:Y:S05]  /*3ee0*/  YIELD ;  /* 0x0000000000007946 */ /* 0x000fea0003800000 */
[----:B------:R-:W-:-:S13]  /*3ef0*/  ISETP.NE.AND P6, PT, R100, R49, PT ;  /* 0x000000316400720c */ /* 0x000fda0003fc5270 */
[----:B------:R-:W-:Y:S05]  /*3f00*/  @P6 BRA `(.L_x_5109) ;  /* 0xfffffffc00ec6947 */ /* 0x000fea000383ffff */
.L_x_5108:
        /* <DEDUP_REMOVED lines=24> */
.L_x_5113:
        /* <DEDUP_REMOVED lines=115> */
.L_x_5112:
        /* <DEDUP_REMOVED lines=63> */
.L_x_5114:
[----:B------:R-:W-:-:S04]  /*4bb0*/  LOP3.LUT P6, RZ, R0, 0x1, RZ, 0xc0, !PT ;  /* 0x0000000100ff7812 */ /* 0x000fc800078cc0ff */
[----:B------:R-:W-:-:S13]  /*4bc0*/  ISETP.NE.OR P6, PT, R50, RZ, P6 ;  /* 0x000000ff3200720c */ /* 0x000fda00037c5670 */
[----:B------:R-:W-:Y:S05]  /*4bd0*/  @!P6 BRA `(.L_x_5110) ;  /* 0x00000000007ce947 */ /* 0x000fea0003800000 */
.L_x_5111:
        /* <DEDUP_REMOVED lines=31> */
.L_x_5110:
        /* <DEDUP_REMOVED lines=10> */
.L_x_5116:
[----:B------:R-:W-:Y:S05]  /*4e70*/  BSYNC B0 ;  /* 0x0000000000007941 */ /* 0x000fea0003800000 */
.L_x_5115:
        /* <DEDUP_REMOVED lines=17> */
.L_x_5107:
        /* <DEDUP_REMOVED lines=44> */
[----:B--2---:R-:W-:Y:S02]  /*5250*/  HADD2.F32 R14, -RZ, R96.H0_H0 ;  /* 0x20000060ff0e7230 */ /* 0x004fe40000004100 */
[----:B---3--:R-:W-:Y:S02]  /*5260*/  HADD2.F32 R99, -RZ, R99.H0_H0 ;  /* 0x20000063ff637230 */ /* 0x008fe40000004100 */
[----:B----4-:R-:W-:Y:S02]  /*5270*/  HADD2.F32 R15, -RZ, R15.H0_H0 ;  /* 0x2000000fff0f7230 */ /* 0x010fe40000004100 */
[----:B-----5:R-:W-:Y:S02]  /*5280*/  HADD2.F32 R98, -RZ, R98.H0_H0 ;  /* 0x20000062ff627230 */ /* 0x020fe40000004100 */
[----:B------:R-:W-:-:S03]  /*5290*/  FFMA.FTZ R38, R14, R38, R99 ;  /* 0x000000260e267223 */ /* 0x000fc60000010063 */
        /* <DEDUP_REMOVED lines=12> */
.L_x_5117:
        /* <DEDUP_REMOVED lines=17> */
.L_x_5119:
[----:B------:R-:W-:Y:S05]  /*5470*/  BSYNC B0 ;  /* 0x0000000000007941 */ /* 0x000fea0003800000 */
.L_x_5118:
        /* <DEDUP_REMOVED lines=17> */
.L_x_5120:
        /* <DEDUP_REMOVED lines=15> */
.L_x_5122:
[----:B------:R-:W-:Y:S05]  /*5680*/  BSYNC B0 ;  /* 0x0000000000007941 */ /* 0x000fea0003800000 */
.L_x_5121:
        /* <DEDUP_REMOVED lines=17> */
.L_x_5123:
        /* <DEDUP_REMOVED lines=15> */
.L_x_5125:
[----:B------:R-:W-:Y:S05]  /*5890*/  BSYNC B0 ;  /* 0x0000000000007941 */ /* 0x000fea0003800000 */
.L_x_5124:
        /* <DEDUP_REMOVED lines=130> */
.L_x_5126:
        /* <DEDUP_REMOVED lines=15> */
.L_x_5128:
[----:B------:R-:W-:Y:S05]  /*61b0*/  BSYNC B0 ;  /* 0x0000000000007941 */ /* 0x000fea0003800000 */
.L_x_5127:
        /* <DEDUP_REMOVED lines=13> */
.L_x_5129:
        /* <DEDUP_REMOVED lines=15> */
.L_x_5131:
[----:B------:R-:W-:Y:S05]  /*6380*/  BSYNC B0 ;  /* 0x0000000000007941 */ /* 0x000fea0003800000 */
.L_x_5130:
        /* <DEDUP_REMOVED lines=13> */
.L_x_5132:
        /* <DEDUP_REMOVED lines=15> */
.L_x_5134:
[----:B------:R-:W-:Y:S05]  /*6550*/  BSYNC B0 ;  /* 0x0000000000007941 */ /* 0x000fea0003800000 */
.L_x_5133:
        /* <DEDUP_REMOVED lines=13> */
.L_x_5135:
        /* <DEDUP_REMOVED lines=15> */
.L_x_5137:
[----:B------:R-:W-:Y:S05]  /*6720*/  BSYNC B0 ;  /* 0x0000000000007941 */ /* 0x000fea0003800000 */
.L_x_5136:
        /* <DEDUP_REMOVED lines=13> */
.L_x_5138:
        /* <DEDUP_REMOVED lines=15> */
.L_x_5140:
[----:B------:R-:W-:Y:S05]  /*68f0*/  BSYNC B0 ;  /* 0x0000000000007941 */ /* 0x000fea0003800000 */
.L_x_5139:
        /* <DEDUP_REMOVED lines=13> */
.L_x_5141:
        /* <DEDUP_REMOVED lines=15> */
.L_x_5143:
[----:B------:R-:W-:Y:S05]  /*6ac0*/  BSYNC B0 ;  /* 0x0000000000007941 */ /* 0x000fea0003800000 */
.L_x_5142:
        /* <DEDUP_REMOVED lines=13> */
.L_x_5144:
        /* <DEDUP_REMOVED lines=14> */
.L_x_5146:
[----:B------:R-:W-:Y:S05]  /*6c80*/  BSYNC B0 ;  /* 0x0000000000007941 */ /* 0x000fea0003800000 */
.L_x_5145:
        /* <DEDUP_REMOVED lines=13> */
.L_x_5147:
        /* <DEDUP_REMOVED lines=14> */
.L_x_5149:
[----:B------:R-:W-:Y:S05]  /*6e40*/  BSYNC B0 ;  /* 0x0000000000007941 */ /* 0x000fea0003800000 */
.L_x_5148:
        /* <DEDUP_REMOVED lines=13> */
.L_x_5150:
        /* <DEDUP_REMOVED lines=14> */
.L_x_5152:
[----:B------:R-:W-:Y:S05]  /*7000*/  BSYNC B0 ;  /* 0x0000000000007941 */ /* 0x000fea0003800000 */
.L_x_5151:
        /* <DEDUP_REMOVED lines=13> */
.L_x_5153:
        /* <DEDUP_REMOVED lines=14> */
.L_x_5155:
[----:B------:R-:W-:Y:S05]  /*71c0*/  BSYNC B0 ;  /* 0x0000000000007941 */ /* 0x000fea0003800000 */
.L_x_5154:
        /* <DEDUP_REMOVED lines=13> */
.L_x_5156:
        /* <DEDUP_REMOVED lines=14> */
.L_x_5158:
[----:B------:R-:W-:Y:S05]  /*7380*/  BSYNC B0 ;  /* 0x0000000000007941 */ /* 0x000fea0003800000 */
.L_x_5157:
        /* <DEDUP_REMOVED lines=13> */
.L_x_5159:
        /* <DEDUP_REMOVED lines=14> */
.L_x_5161:
[----:B------:R-:W-:Y:S05]  /*7540*/  BSYNC B0 ;  /* 0x0000000000007941 */ /* 0x000fea0003800000 */
.L_x_5160:
        /* <DEDUP_REMOVED lines=13> */
.L_x_5162:
        /* <DEDUP_REMOVED lines=14> */
.L_x_5164:
[----:B------:R-:W-:Y:S05]  /*7700*/  BSYNC B0 ;  /* 0x0000000000007941 */ /* 0x000fea0003800000 */
.L_x_5163:
        /* <DEDUP_REMOVED lines=13> */
.L_x_5165:
        /* <DEDUP_REMOVED lines=14> */
.L_x_5167:
[----:B------:R-:W-:Y:S05]  /*78c0*/  BSYNC B0 ;  /* 0x0000000000007941 */ /* 0x000fea0003800000 */
.L_x_5166:
        /* <DEDUP_REMOVED lines=13> */
.L_x_5168:
        /* <DEDUP_REMOVED lines=14> */
.L_x_5170:
[----:B------:R-:W-:Y:S05]  /*7a80*/  BSYNC B0 ;  /* 0x0000000000007941 */ /* 0x000fea0003800000 */
.L_x_5169:
        /* <DEDUP_REMOVED lines=13> */
.L_x_5171:
        /* <DEDUP_REMOVED lines=14> */
.L_x_5173:
[----:B------:R-:W-:Y:S05]  /*7c40*/  BSYNC B0 ;  /* 0x0000000000007941 */ /* 0x000fea0003800000 */
.L_x_5172:
        /* <DEDUP_REMOVED lines=13> */
.L_x_5174:
        /* <DEDUP_REMOVED lines=14> */
.L_x_5176:
[----:B------:R-:W-:Y:S05]  /*7e00*/  BSYNC B0 ;  /* 0x0000000000007941 */ /* 0x000fea0003800000 */
.L_x_5175:
        /* <DEDUP_REMOVED lines=13> */
.L_x_5177:
        /* <DEDUP_REMOVED lines=14> */
.L_x_5179:
[----:B------:R-:W-:Y:S05]  /*7fc0*/  BSYNC B0 ;  /* 0x0000000000007941 */ /* 0x000fea0003800000 */
.L_x_5178:
        /* <DEDUP_REMOVED lines=13> */
.L_x_5180:
        /* <DEDUP_REMOVED lines=14> */
.L_x_5182:
[----:B------:R-:W-:Y:S05]  /*8180*/  BSYNC B0 ;  /* 0x0000000000007941 */ /* 0x000fea0003800000 */
.L_x_5181:
        /* <DEDUP_REMOVED lines=13> */
.L_x_5183:
        /* <DEDUP_REMOVED lines=14> */
.L_x_5185:
[----:B------:R-:W-:Y:S05]  /*8340*/  BSYNC B0 ;  /* 0x0000000000007941 */ /* 0x000fea0003800000 */
.L_x_5184:
        /* <DEDUP_REMOVED lines=13> */
.L_x_5186:
        /* <DEDUP_REMOVED lines=14> */
.L_x_5188:
[----:B------:R-:W-:Y:S05]  /*8500*/  BSYNC B0 ;  /* 0x0000000000007941 */ /* 0x000fea0003800000 */
.L_x_5187:
        /* <DEDUP_REMOVED lines=13> */
.L_x_5189:
        /* <DEDUP_REMOVED lines=19> */
.L_x_5191:
[----:B------:R-:W-:Y:S05]  /*8710*/  BSYNC B0 ;  /* 0x0000000000007941 */ /* 0x000fea0003800000 */
.L_x_5190:
        /* <DEDUP_REMOVED lines=14> */
.L_x_5192:
        /* <DEDUP_REMOVED lines=19> */
.L_x_5194:
[----:B------:R-:W-:Y:S05]  /*8930*/  BSYNC B0 ;  /* 0x0000000000007941 */ /* 0x000fea0003800000 */
.L_x_5193:
        /* <DEDUP_REMOVED lines=14> */
.L_x_5195:
        /* <DEDUP_REMOVED lines=15> */
.L_x_5197:
[----:B------:R-:W-:Y:S05]  /*8b10*/  BSYNC B0 ;  /* 0x0000000000007941 */ /* 0x000fea0003800000 */
.L_x_5196:
        /* <DEDUP_REMOVED lines=13> */
.L_x_5198:
        /* <DEDUP_REMOVED lines=15> */
.L_x_5200:
[----:B------:R-:W-:Y:S05]  /*8ce0*/  BSYNC B0 ;  /* 0x0000000000007941 */ /* 0x000fea0003800000 */
.L_x_5199:
        /* <DEDUP_REMOVED lines=13> */
.L_x_5201:
        /* <DEDUP_REMOVED lines=15> */
.L_x_5203:
[----:B------:R-:W-:Y:S05]  /*8eb0*/  BSYNC B0 ;  /* 0x0000000000007941 */ /* 0x000fea0003800000 */
.L_x_5202:
        /* <DEDUP_REMOVED lines=13> */
.L_x_5204:
        /* <DEDUP_REMOVED lines=15> */
.L_x_5206:
[----:B------:R-:W-:Y:S05]  /*9080*/  BSYNC B0 ;  /* 0x0000000000007941 */ /* 0x000fea0003800000 */
.L_x_5205:
        /* <DEDUP_REMOVED lines=14> */
.L_x_5207:
        /* <DEDUP_REMOVED lines=15> */
.L_x_5209:
[----:B------:R-:W-:Y:S05]  /*9260*/  BSYNC B0 ;  /* 0x0000000000007941 */ /* 0x000fea0003800000 */
.L_x_5208:
        /* <DEDUP_REMOVED lines=13> */
.L_x_5210:
        /* <DEDUP_REMOVED lines=17> */
.L_x_5212:
[----:B------:R-:W-:Y:S05]  /*9450*/  BSYNC B0 ;  /* 0x0000000000007941 */ /* 0x000fea0003800000 */
.L_x_5211:
        /* <DEDUP_REMOVED lines=8> */
.L_x_5214:
        /* <DEDUP_REMOVED lines=10> */
.L_x_5287:


//--------------------- .nv.shared.reserved.0     --------------------------
	.section	.nv.shared.reserved.0,"aw",@nobits
	.weak		__nv_reservedSMEM_offset_0_alias
	.size		__nv_reservedSMEM_offset_0_alias, 0, 0
	.other		__nv_reservedSMEM_offset_0_alias,@"STO_CUDA_RESERVED_SHARED STV_DEFAULT"
__nv_reservedSMEM_offset_0_alias:
	.zero		0


//--------------------- .nv.global                --------------------------
	.section	.nv.global,"aw",@nobits
.nv.global:
	.type		_ZN61_INTERNAL_fc706033_30_group_norm_nhwc_one_pass_64_cu_22fa43826thrust23THRUST_300001_SM_900_NS12placeholders2_5E,@object
	.size		_ZN61_INTERNAL_fc706033_30_group_norm_nhwc_one_pass_64_cu_22fa43826thrust23THRUST_300001_SM_900_NS12placeholders2_5E,(_ZN61_INTERNAL_fc706033_30_group_norm_nhwc_one_pass_64_cu_22fa43824cuda3std3__45__cpo6cbeginE - _ZN61_INTERNAL_fc706033_30_group_norm_nhwc_one_pass_64_cu_22fa43826thrust23THRUST_300001_SM_900_NS12placeholders2_5E)
_ZN61_INTERNAL_fc706033_30_group_norm_nhwc_one_pass_64_cu_22fa43826thrust23THRUST_300001_SM_900_NS12placeholders2_5E:
	.zero		1
	.type		_ZN61_INTERNAL_fc706033_30_group_norm_nhwc_one_pass_64_cu_22fa43824cuda3std3__45__cpo6cbeginE,@object
	.size		_ZN61_INTERNAL_fc706033_30_group_norm_nhwc_one_pass_64_cu_22fa43824cuda3std3__45__cpo6cbeginE,(_ZN61_INTERNAL_fc706033_30_group_norm_nhwc_one_pass_64_cu_22fa43824cuda3std6ranges3__45__cpo6cbeginE - _ZN61_INTERNAL_fc706033_30_group_norm_nhwc_one_pass_64_cu_22fa43824cuda3std3__45__cpo6cbeginE)
_ZN61_INTERNAL_fc706033_30_group_norm_nhwc_one_pass_64_cu_22fa43824cuda3std3__45__cpo6cbeginE:
	.zero		1
	.type		_ZN61_INTERNAL_fc706033_30_group_norm_nhwc_one_pass_64_cu_22fa43824cuda3std6ranges3__45__cpo6cbeginE,@object
	.size		_ZN61_INTERNAL_fc706033_30_group_norm_nhwc_one_pass_64_cu_22fa43824cuda3std6ranges3__45__cpo6cbeginE,(_ZN61_INTERNAL_fc706033_30_group_norm_nhwc_one_pass_64_cu_22fa43824cuda3std3__48in_placeE - _ZN61_INTERNAL_fc706033_30_group_norm_nhwc_one_pass_64_cu_22fa43824cuda3std6ranges3__45__cpo6cbeginE)
_ZN61_INTERNAL_fc706033_30_group_norm_nhwc_one_pass_64_cu_22fa43824cuda3std6ranges3__45__cpo6cbeginE:
	.zero		1
	.type		_ZN61_INTERNAL_fc706033_30_group_norm_nhwc_one_pass_64_cu_22fa43824cuda3std3__48in_placeE,@object
	.size		_ZN61_INTERNAL_fc706033_30_group_norm_nhwc_one_pass_64_cu_22fa43824cuda3std3__48in_placeE,(_ZN61_INTERNAL_fc706033_30_group_norm_nhwc_one_pass_64_cu_22fa43824cuda3std6ranges3__45__cpo4sizeE - _ZN61_INTERNAL_fc706033_30_group_norm_nhwc_one_pass_64_cu_22fa43824cuda3std3__48in_placeE)
_ZN61_INTERNAL_fc706033_30_group_norm_nhwc_one_pass_64_cu_22fa43824cuda3std3__48in_placeE:
	.zero		1
	.type		_ZN61_INTERNAL_fc706033_30_group_norm_nhwc_one_pass_64_cu_22fa43824cuda3std6ranges3__45__cpo4sizeE,@object
	.size		_ZN61_INTERNAL_fc706033_30_group_norm_nhwc_one_pass_64_cu_22fa43824cuda3std6ranges3__45__cpo4sizeE,(_ZN61_INTERNAL_fc706033_30_group_norm_nhwc_one_pass_64_cu_22fa43826thrust23THRUST_300001_SM_900_NS12placeholders2_9E - _ZN61_INTERNAL_fc706033_30_group_norm_nhwc_one_pass_64_cu_22fa43824cuda3std6ranges3__45__cpo4sizeE)
_ZN61_INTERNAL_fc706033_30_group_norm_nhwc_one_pass_64_cu_22fa43824cuda3std6ranges3__45__cpo4sizeE:
	.zero		1
	.type		_ZN61_INTERNAL_fc706033_30_group_norm_nhwc_one_pass_64_cu_22fa43826thrust23THRUST_300001_SM_900_NS12placeholders2_9E,@object
	.size		_ZN61_INTERNAL_fc706033_30_group_norm_nhwc_one_pass_64_cu_22fa43826thrust23THRUST_300001_SM_900_NS12placeholders2_9E,(_ZN61_INTERNAL_fc706033_30_group_norm_nhwc_one_pass_64_cu_22fa43824cuda3std3__45__cpo7crbeginE - _ZN61_INTERNAL_fc706033_30_group_norm_nhwc_one_pass_64_cu_22fa43826thrust23THRUST_300001_SM_900_NS12placeholders2_9E)
_ZN61_INTERNAL_fc706033_30_group_norm_nhwc_one_pass_64_cu_22fa43826thrust23THRUST_300001_SM_900_NS12placeholders2_9E:
	.zero		1
	.type		_ZN61_INTERNAL_fc706033_30_group_norm_nhwc_one_pass_64_cu_22fa43824cuda3std3__45__cpo7crbeginE,@object
	.size		_ZN61_INTERNAL_fc706033_30_group_norm_nhwc_one_pass_64_cu_22fa43824cuda3std3__45__cpo7crbeginE,(_ZN61_INTERNAL_fc706033_30_group_norm_nhwc_one_pass_64_cu_22fa43824cuda3std6ranges3__45__cpo4nextE - _ZN61_INTERNAL_fc706033_30_group_norm_nhwc_one_pass_64_cu_22fa43824cuda3std3__45__cpo7crbeginE)
_ZN61_INTERNAL_fc706033_30_group_norm_nhwc_one_pass_64_cu_22fa43824cuda3std3__45__cpo7crbeginE:
	.zero		1
	.type		_ZN61_INTERNAL_fc706033_30_group_norm_nhwc_one_pass_64_cu_22fa43824cuda3std6ranges3__45__cpo4nextE,@object
	.size		_ZN61_INTERNAL_fc706033_30_group_norm_nhwc_one_pass_64_cu_22fa43824cuda3std6ranges3__45__cpo4nextE,(_ZN61_INTERNAL_fc706033_30_group_norm_nhwc_one_pass_64_cu_22fa43824cuda3std6ranges3__45__cpo4swapE - _ZN61_INTERNAL_fc706033_30_group_norm_nhwc_one_pass_64_cu_22fa43824cuda3std6ranges3__45__cpo4nextE)
_ZN61_INTERNAL_fc706033_30_group_norm_nhwc_one_pass_64_cu_22fa43824cuda3std6ranges3__45__cpo4nextE:
	.zero		1
	.type		_ZN61_INTERNAL_fc706033_30_group_norm_nhwc_one_pass_64_cu_22fa43824cuda3std6ranges3__45__cpo4swapE,@object
	.size		_ZN61_INTERNAL_fc706033_30_group_norm_nhwc_one_pass_64_cu_22fa43824cuda3std6ranges3__45__cpo4swapE,(_ZN61_INTERNAL_fc706033_30_group_norm_nhwc_one_pass_64_cu_22fa43826thrust23THRUST_300001_SM_900_NS12placeholders2_1E - _ZN61_INTERNAL_fc706033_30_group_norm_nhwc_one_pass_64_cu_22fa43824cuda3std6ranges3__45__cpo4swapE)
_ZN61_INTERNAL_fc706033_30_group_norm_nhwc_one_pass_64_cu_22fa43824cuda3std6ranges3__45__cpo4swapE:
	.zero		1
	.type		_ZN61_INTERNAL_fc706033_30_group_norm_nhwc_one_pass_64_cu_22fa43826thrust23THRUST_300001_SM_900_NS12placeholders2_1E,@object
	.size		_ZN61_INTERNAL_fc706033_30_group_norm_nhwc_one_pass_64_cu_22fa43826thrust23THRUST_300001_SM_900_NS12placeholders2_1E,(_ZN61_INTERNAL_fc706033_30_group_norm_nhwc_one_pass_64_cu_22fa43826thrust23THRUST_300001_SM_900_NS12placeholders2_3E - _ZN61_INTERNAL_fc706033_30_group_norm_nhwc_one_pass_64_cu_22fa43826thrust23THRUST_300001_SM_900_NS12placeholders2_1E)
_ZN61_INTERNAL_fc706033_30_group_norm_nhwc_one_pass_64_cu_22fa43826thrust23THRUST_300001_SM_900_NS12placeholders2_1E:
	.zero		1
	.type		_ZN61_INTERNAL_fc706033_30_group_norm_nhwc_one_pass_64_cu_22fa43826thrust23THRUST_300001_SM_900_NS12placeholders2_3E,@object
	.size		_ZN61_INTERNAL_fc706033_30_group_norm_nhwc_one_pass_64_cu_22fa43826thrust23THRUST_300001_SM_900_NS12placeholders2_3E,(_ZN61_INTERNAL_fc706033_30_group_norm_nhwc_one_pass_64_cu_22fa43824cuda3std3__45__cpo5beginE - _ZN61_INTERNAL_fc706033_30_group_norm_nhwc_one_pass_64_cu_22fa43826thrust23THRUST_300001_SM_900_NS12placeholders2_3E)
_ZN61_INTERNAL_fc706033_30_group_norm_nhwc_one_pass_64_cu_22fa43826thrust23THRUST_300001_SM_900_NS12placeholders2_3E:
	.zero		1
	.type		_ZN61_INTERNAL_fc706033_30_group_norm_nhwc_one_pass_64_cu_22fa43824cuda3std3__45__cpo5beginE,@object
	.size		_ZN61_INTERNAL_fc706033_30_group_norm_nhwc_one_pass_64_cu_22fa43824cuda3std3__45__cpo5beginE,(_ZN61_INTERNAL_fc706033_30_group_norm_nhwc_one_pass_64_cu_22fa43824cuda3std6ranges3__45__cpo5beginE - _ZN61_INTERNAL_fc706033_30_group_norm_nhwc_one_pass_64_cu_22fa43824cuda3std3__45__cpo5beginE)
_ZN61_INTERNAL_fc706033_30_group_norm_nhwc_one_pass_64_cu_22fa43824cuda3std3__45__cpo5beginE:
	.zero		1
	.type		_ZN61_INTERNAL_fc706033_30_group_norm_nhwc_one_pass_64_cu_22fa43824cuda3std6ranges3__45__cpo5beginE,@object
	.size		_ZN61_INTERNAL_fc706033_30_group_norm_nhwc_one_pass_64_cu_22fa43824cuda3std6ranges3__45__cpo5beginE,(_ZN61_INTERNAL_fc706033_30_group_norm_nhwc_one_pass_64_cu_22fa43824cuda3std3__463_GLOBAL__N__fc706033_30_group_norm_nhwc_one_pass_64_cu_22fa43826ignoreE - _ZN61_INTERNAL_fc706033_30_group_norm_nhwc_one_pass_64_cu_22fa43824cuda3std6ranges3__45__cpo5beginE)
_ZN61_INTERNAL_fc706033_30_group_norm_nhwc_one_pass_64_cu_22fa43824cuda3std6ranges3__45__cpo5beginE:
	.zero		1
	.type		_ZN61_INTERNAL_fc706033_30_group_norm_nhwc_one_pass_64_cu_22fa43824cuda3std3__463_GLOBAL__N__fc706033_30_group_norm_nhwc_one_pass_64_cu_22fa43826ignoreE,@object
	.size		_ZN61_INTERNAL_fc706033_30_group_norm_nhwc_one_pass_64_cu_22fa43824cuda3std3__463_GLOBAL__N__fc706033_30_group_norm_nhwc_one_pass_64_cu_22fa43826ignoreE,(_ZN61_INTERNAL_fc706033_30_group_norm_nhwc_one_pass_64_cu_22fa43824cuda3std6ranges3__45__cpo4dataE - _ZN61_INTERNAL_fc706033_30_group_norm_nhwc_one_pass_64_cu_22fa43824cuda3std3__463_GLOBAL__N__fc706033_30_group_norm_nhwc_one_pass_64_cu_22fa43826ignoreE)
_ZN61_INTERNAL_fc706033_30_group_norm_nhwc_one_pass_64_cu_22fa43824cuda3std3__463_GLOBAL__N__fc706033_30_group_norm_nhwc_one_pass_64_cu_22fa43826ignoreE:
	.zero		1
	.type		_ZN61_INTERNAL_fc706033_30_group_norm_nhwc_one_pass_64_cu_22fa43824cuda3std6ranges3__45__cpo4dataE,@object
	.size		_ZN61_INTERNAL_fc706033_30_group_norm_nhwc_one_pass_64_cu_22fa43824cuda3std6ranges3__45__cpo4dataE,(_ZN61_INTERNAL_fc706033_30_group_norm_nhwc_one_pass_64_cu_22fa43826thrust23THRUST_300001_SM_900_NS12placeholders2_7E - _ZN61_INTERNAL_fc706033_30_group_norm_nhwc_one_pass_64_cu_22fa43824cuda3std6ranges3__45__cpo4dataE)
_ZN61_INTERNAL_fc706033_30_group_norm_nhwc_one_pass_64_cu_22fa43824cuda3std6ranges3__45__cpo4dataE:
	.zero		1
	.type		_ZN61_INTERNAL_fc706033_30_group_norm_nhwc_one_pass_64_cu_22fa43826thrust23THRUST_300001_SM_900_NS12placeholders2_7E,@object
	.size		_ZN61_INTERNAL_fc706033_30_group_norm_nhwc_one_pass_64_cu_22fa43826thrust23THRUST_300001_SM_900_NS12placeholders2_7E,(_ZN61_INTERNAL_fc706033_30_group_norm_nhwc_one_pass_64_cu_22fa43824cuda3std3__45__cpo6rbeginE - _ZN61_INTERNAL_fc706033_30_group_norm_nhwc_one_pass_64_cu_22fa43826thrust23THRUST_300001_SM_900_NS12placeholders2_7E)
_ZN61_INTERNAL_fc706033_30_group_norm_nhwc_one_pass_64_cu_22fa43826thrust23THRUST_300001_SM_900_NS12placeholders2_7E:
	.zero		1
	.type		_ZN61_INTERNAL_fc706033_30_group_norm_nhwc_one_pass_64_cu_22fa43824cuda3std3__45__cpo6rbeginE,@object
	.size		_ZN61_INTERNAL_fc706033_30_group_norm_nhwc_one_pass_64_cu_22fa43824cuda3std3__45__cpo6rbeginE,(_ZN61_INTERNAL_fc706033_30_group_norm_nhwc_one_pass_64_cu_22fa43824cuda3std6ranges3__45__cpo7advanceE - _ZN61_INTERNAL_fc706033_30_group_norm_nhwc_one_pass_64_cu_22fa43824cuda3std3__45__cpo6rbeginE)
_ZN61_INTERNAL_fc706033_30_group_norm_nhwc_one_pass_64_cu_22fa43824cuda3std3__45__cpo6rbeginE:
	.zero		1
	.type		_ZN61_INTERNAL_fc706033_30_group_norm_nhwc_one_pass_64_cu_22fa43824cuda3std6ranges3__45__cpo7advanceE,@object
	.size		_ZN61_INTERNAL_fc706033_30_group_norm_nhwc_one_pass_64_cu_22fa43824cuda3std6ranges3__45__cpo7advanceE,(_ZN61_INTERNAL_fc706033_30_group_norm_nhwc_one_pass_64_cu_22fa43824cuda3std3__47nulloptE - _ZN61_INTERNAL_fc706033_30_group_norm_nhwc_one_pass_64_cu_22fa43824cuda3std6ranges3__45__cpo7advanceE)
_ZN61_INTERNAL_fc706033_30_group_norm_nhwc_one_pass_64_cu_22fa43824cuda3std6ranges3__45__cpo7advanceE:
	.zero		1
	.type		_ZN61_INTERNAL_fc706033_30_group_norm_nhwc_one_pass_64_cu_22fa43824cuda3std3__47nulloptE,@object
	.size		_ZN61_INTERNAL_fc706033_30_group_norm_nhwc_one_pass_64_cu_22fa43824cuda3std3__47nulloptE,(_ZN61_INTERNAL_fc706033_30_group_norm_nhwc_one_pass_64_cu_22fa43824cuda3std6ranges3__45__cpo8distanceE - _ZN61_INTERNAL_fc706033_30_group_norm_nhwc_one_pass_64_cu_22fa43824cuda3std3__47nulloptE)
_ZN61_INTERNAL_fc706033_30_group_norm_nhwc_one_pass_64_cu_22fa43824cuda3std3__47nulloptE:
	.zero		1
	.type		_ZN61_INTERNAL_fc706033_30_group_norm_nhwc_one_pass_64_cu_22fa43824cuda3std6ranges3__45__cpo8distanceE,@object
	.size		_ZN61_INTERNAL_fc706033_30_group_norm_nhwc_one_pass_64_cu_22fa43824cuda3std6ranges3__45__cpo8distanceE,(_ZN61_INTERNAL_fc706033_30_group_norm_nhwc_one_pass_64_cu_22fa43826thrust23THRUST_300001_SM_900_NS12placeholders2_6E - _ZN61_INTERNAL_fc706033_30_group_norm_nhwc_one_pass_64_cu_22fa43824cuda3std6ranges3__45__cpo8distanceE)
_ZN61_INTERNAL_fc706033_30_group_norm_nhwc_one_pass_64_cu_22fa43824cuda3std6ranges3__45__cpo8distanceE:
	.zero		1
	.type		_ZN61_INTERNAL_fc706033_30_group_norm_nhwc_one_pass_64_cu_22fa43826thrust23THRUST_300001_SM_900_NS12placeholders2_6E,@object
	.size		_ZN61_INTERNAL_fc706033_30_group_norm_nhwc_one_pass_64_cu_22fa43826thrust23THRUST_300001_SM_900_NS12placeholders2_6E,(_ZN61_INTERNAL_fc706033_30_group_norm_nhwc_one_pass_64_cu_22fa43824cuda3std3__45__cpo4cendE - _ZN61_INTERNAL_fc706033_30_group_norm_nhwc_one_pass_64_cu_22fa43826thrust23THRUST_300001_SM_900_NS12placeholders2_6E)
_ZN61_INTERNAL_fc706033_30_group_norm_nhwc_one_pass_64_cu_22fa43826thrust23THRUST_300001_SM_900_NS12placeholders2_6E:
	.zero		1
	.type		_ZN61_INTERNAL_fc706033_30_group_norm_nhwc_one_pass_64_cu_22fa43824cuda3std3__45__cpo4cendE,@object
	.size		_ZN61_INTERNAL_fc706033_30_group_norm_nhwc_one_pass_64_cu_22fa43824cuda3std3__45__cpo4cendE,(_ZN61_INTERNAL_fc706033_30_group_norm_nhwc_one_pass_64_cu_22fa43824cuda3std6ranges3__45__cpo4cendE - _ZN61_INTERNAL_fc706033_30_group_norm_nhwc_one_pass_64_cu_22fa43824cuda3std3__45__cpo4cendE)
_ZN61_INTERNAL_fc706033_30_group_norm_nhwc_one_pass_64_cu_22fa43824cuda3std3__45__cpo4cendE:
	.zero		1
	.type		_ZN61_INTERNAL_fc706033_30_group_norm_nhwc_one_pass_64_cu_22fa43824cuda3std6ranges3__45__cpo4cendE,@object
	.size		_ZN61_INTERNAL_fc706033_30_group_norm_nhwc_one_pass_64_cu_22fa43824cuda3std6ranges3__45__cpo4cendE,(_ZN61_INTERNAL_fc706033_30_group_norm_nhwc_one_pass_64_cu_22fa43824cuda3std3__420unreachable_sentinelE - _ZN61_INTERNAL_fc706033_30_group_norm_nhwc_one_pass_64_cu_22fa43824cuda3std6ranges3__45__cpo4cendE)
_ZN61_INTERNAL_fc706033_30_group_norm_nhwc_one_pass_64_cu_22fa43824cuda3std6ranges3__45__cpo4cendE:
	.zero		1
	.type		_ZN61_INTERNAL_fc706033_30_group_norm_nhwc_one_pass_64_cu_22fa43824cuda3std3__420unreachable_sentinelE,@object
	.size		_ZN61_INTERNAL_fc706033_30_group_norm_nhwc_one_pass_64_cu_22fa43824cuda3std3__420unreachable_sentinelE,(_ZN61_INTERNAL_fc706033_30_group_norm_nhwc_one_pass_64_cu_22fa43824cuda3std6ranges3__45__cpo5ssizeE - _ZN61_INTERNAL_fc706033_30_group_norm_nhwc_one_pass_64_cu_22fa43824cuda3std3__420unreachable_sentinelE)
_ZN61_INTERNAL_fc706033_30_group_norm_nhwc_one_pass_64_cu_22fa43824cuda3std3__420unreachable_sentinelE:
	.zero		1
	.type		_ZN61_INTERNAL_fc706033_30_group_norm_nhwc_one_pass_64_cu_22fa43824cuda3std6ranges3__45__cpo5ssizeE,@object
	.size		_ZN61_INTERNAL_fc706033_30_group_norm_nhwc_one_pass_64_cu_22fa43824cuda3std6ranges3__45__cpo5ssizeE,(_ZN61_INTERNAL_fc706033_30_group_norm_nhwc_one_pass_64_cu_22fa43826thrust23THRUST_300001_SM_900_NS12placeholders3_10E - _ZN61_INTERNAL_fc706033_30_group_norm_nhwc_one_pass_64_cu_22fa43824cuda3std6ranges3__45__cpo5ssizeE)
_ZN61_INTERNAL_fc706033_30_group_norm_nhwc_one_pass_64_cu_22fa43824cuda3std6ranges3__45__cpo5ssizeE:
	.zero		1
	.type		_ZN61_INTERNAL_fc706033_30_group_norm_nhwc_one_pass_64_cu_22fa43826thrust23THRUST_300001_SM_900_NS12placeholders3_10E,@object
	.size		_ZN61_INTERNAL_fc706033_30_group_norm_nhwc_one_pass_64_cu_22fa43826thrust23THRUST_300001_SM_900_NS12placeholders3_10E,(_ZN61_INTERNAL_fc706033_30_group_norm_nhwc_one_pass_64_cu_22fa43824cuda3std3__45__cpo5crendE - _ZN61_INTERNAL_fc706033_30_group_norm_nhwc_one_pass_64_cu_22fa43826thrust23THRUST_300001_SM_900_NS12placeholders3_10E)
_ZN61_INTERNAL_fc706033_30_group_norm_nhwc_one_pass_64_cu_22fa43826thrust23THRUST_300001_SM_900_NS12placeholders3_10E:
	.zero		1
	.type		_ZN61_INTERNAL_fc706033_30_group_norm_nhwc_one_pass_64_cu_22fa43824cuda3std3__45__cpo5crendE,@object
	.size		_ZN61_INTERNAL_fc706033_30_group_norm_nhwc_one_pass_64_cu_22fa43824cuda3std3__45__cpo5crendE,(_ZN61_INTERNAL_fc706033_30_group_norm_nhwc_one_pass_64_cu_22fa43824cuda3std6ranges3__45__cpo4prevE - _ZN61_INTERNAL_fc706033_30_group_norm_nhwc_one_pass_64_cu_22fa43824cuda3std3__45__cpo5crendE)
_ZN61_INTERNAL_fc706033_30_group_norm_nhwc_one_pass_64_cu_22fa43824cuda3std3__45__cpo5crendE:
	.zero		1
	.type		_ZN61_INTERNAL_fc706033_30_group_norm_nhwc_one_pass_64_cu_22fa43824cuda3std6ranges3__45__cpo4prevE,@object
	.size		_ZN61_INTERNAL_fc706033_30_group_norm_nhwc_one_pass_64_cu_22fa43824cuda3std6ranges3__45__cpo4prevE,(_ZN61_INTERNAL_fc706033_30_group_norm_nhwc_one_pass_64_cu_22fa43824cuda3std6ranges3__45__cpo9iter_moveE - _ZN61_INTERNAL_fc706033_30_group_norm_nhwc_one_pass_64_cu_22fa43824cuda3std6ranges3__45__cpo4prevE)
_ZN61_INTERNAL_fc706033_30_group_norm_nhwc_one_pass_64_cu_22fa43824cuda3std6ranges3__45__cpo4prevE:
	.zero		1
	.type		_ZN61_INTERNAL_fc706033_30_group_norm_nhwc_one_pass_64_cu_22fa43824cuda3std6ranges3__45__cpo9iter_moveE,@object
	.size		_ZN61_INTERNAL_fc706033_30_group_norm_nhwc_one_pass_64_cu_22fa43824cuda3std6ranges3__45__cpo9iter_moveE,(_ZN61_INTERNAL_fc706033_30_group_norm_nhwc_one_pass_64_cu_22fa43826thrust23THRUST_300001_SM_900_NS12placeholders2_2E - _ZN61_INTERNAL_fc706033_30_group_norm_nhwc_one_pass_64_cu_22fa43824cuda3std6ranges3__45__cpo9iter_moveE)
_ZN61_INTERNAL_fc706033_30_group_norm_nhwc_one_pass_64_cu_22fa43824cuda3std6ranges3__45__cpo9iter_moveE:
	.zero		1
	.type		_ZN61_INTERNAL_fc706033_30_group_norm_nhwc_one_pass_64_cu_22fa43826thrust23THRUST_300001_SM_900_NS12placeholders2_2E,@object
	.size		_ZN61_INTERNAL_fc706033_30_group_norm_nhwc_one_pass_64_cu_22fa43826thrust23THRUST_300001_SM_900_NS12placeholders2_2E,(_ZN61_INTERNAL_fc706033_30_group_norm_nhwc_one_pass_64_cu_22fa43826thrust23THRUST_300001_SM_900_NS12placeholders2_4E - _ZN61_INTERNAL_fc706033_30_group_norm_nhwc_one_pass_64_cu_22fa43826thrust23THRUST_300001_SM_900_NS12placeholders2_2E)
_ZN61_INTERNAL_fc706033_30_group_norm_nhwc_one_pass_64_cu_22fa43826thrust23THRUST_300001_SM_900_NS12placeholders2_2E:
	.zero		1
	.type		_ZN61_INTERNAL_fc706033_30_group_norm_nhwc_one_pass_64_cu_22fa43826thrust23THRUST_300001_SM_900_NS12placeholders2_4E,@object
	.size		_ZN61_INTERNAL_fc706033_30_group_norm_nhwc_one_pass_64_cu_22fa43826thrust23THRUST_300001_SM_900_NS12placeholders2_4E,(_ZN61_INTERNAL_fc706033_30_group_norm_nhwc_one_pass_64_cu_22fa43824cuda3std3__45__cpo3endE - _ZN61_INTERNAL_fc706033_30_group_norm_nhwc_one_pass_64_cu_22fa43826thrust23THRUST_300001_SM_900_NS12placeholders2_4E)
_ZN61_INTERNAL_fc706033_30_group_norm_nhwc_one_pass_64_cu_22fa43826thrust23THRUST_300001_SM_900_NS12placeholders2_4E:
	.zero		1
	.type		_ZN61_INTERNAL_fc706033_30_group_norm_nhwc_one_pass_64_cu_22fa43824cuda3std3__45__cpo3endE,@object
	.size		_ZN61_INTERNAL_fc706033_30_group_norm_nhwc_one_pass_64_cu_22fa43824cuda3std3__45__cpo3endE,(_ZN61_INTERNAL_fc706033_30_group_norm_nhwc_one_pass_64_cu_22fa43824cuda3std6ranges3__45__cpo3endE - _ZN61_INTERNAL_fc706033_30_group_norm_nhwc_one_pass_64_cu_22fa43824cuda3std3__45__cpo3endE)
_ZN61_INTERNAL_fc706033_30_group_norm_nhwc_one_pass_64_cu_22fa43824cuda3std3__45__cpo3endE:
	.zero		1
	.type		_ZN61_INTERNAL_fc706033_30_group_norm_nhwc_one_pass_64_cu_22fa43824cuda3std6ranges3__45__cpo3endE,@object
	.size		_ZN61_INTERNAL_fc706033_30_group_norm_nhwc_one_pass_64_cu_22fa43824cuda3std6ranges3__45__cpo3endE,(_ZN61_INTERNAL_fc706033_30_group_norm_nhwc_one_pass_64_cu_22fa43824cuda3std3__419piecewise_constructE - _ZN61_INTERNAL_fc706033_30_group_norm_nhwc_one_pass_64_cu_22fa43824cuda3std6ranges3__45__cpo3endE)
_ZN61_INTERNAL_fc706033_30_group_norm_nhwc_one_pass_64_cu_22fa43824cuda3std6ranges3__45__cpo3endE:
	.zero		1
	.type		_ZN61_INTERNAL_fc706033_30_group_norm_nhwc_one_pass_64_cu_22fa43824cuda3std3__419piecewise_constructE,@object
	.size		_ZN61_INTERNAL_fc706033_30_group_norm_nhwc_one_pass_64_cu_22fa43824cuda3std3__419piecewise_constructE,(_ZN61_INTERNAL_fc706033_30_group_norm_nhwc_one_pass_64_cu_22fa43824cuda3std6ranges3__45__cpo5cdataE - _ZN61_INTERNAL_fc706033_30_group_norm_nhwc_one_pass_64_cu_22fa43824cuda3std3__419piecewise_constructE)
_ZN61_INTERNAL_fc706033_30_group_norm_nhwc_one_pass_64_cu_22fa43824cuda3std3__419piecewise_constructE:
	.zero		1
	.type		_ZN61_INTERNAL_fc706033_30_group_norm_nhwc_one_pass_64_cu_22fa43824cuda3std6ranges3__45__cpo5cdataE,@object
	.size		_ZN61_INTERNAL_fc706033_30_group_norm_nhwc_one_pass_64_cu_22fa43824cuda3std6ranges3__45__cpo5cdataE,(_ZN61_INTERNAL_fc706033_30_group_norm_nhwc_one_pass_64_cu_22fa43826thrust23THRUST_300001_SM_900_NS12placeholders2_8E - _ZN61_INTERNAL_fc706033_30_group_norm_nhwc_one_pass_64_cu_22fa43824cuda3std6ranges3__45__cpo5cdataE)
_ZN61_INTERNAL_fc706033_30_group_norm_nhwc_one_pass_64_cu_22fa43824cuda3std6ranges3__45__cpo5cdataE:
	.zero		1
	.type		_ZN61_INTERNAL_fc706033_30_group_norm_nhwc_one_pass_64_cu_22fa43826thrust23THRUST_300001_SM_900_NS12placeholders2_8E,@object
	.size		_ZN61_INTERNAL_fc706033_30_group_norm_nhwc_one_pass_64_cu_22fa43826thrust23THRUST_300001_SM_900_NS12placeholders2_8E,(_ZN61_INTERNAL_fc706033_30_group_norm_nhwc_one_pass_64_cu_22fa43824cuda3std3__45__cpo4rendE - _ZN61_INTERNAL_fc706033_30_group_norm_nhwc_one_pass_64_cu_22fa43826thrust23THRUST_300001_SM_900_NS12placeholders2_8E)
_ZN61_INTERNAL_fc706033_30_group_norm_nhwc_one_pass_64_cu_22fa43826thrust23THRUST_300001_SM_900_NS12placeholders2_8E:
	.zero		1
	.type		_ZN61_INTERNAL_fc706033_30_group_norm_nhwc_one_pass_64_cu_22fa43824cuda3std3__45__cpo4rendE,@object
	.size		_ZN61_INTERNAL_fc706033_30_group_norm_nhwc_one_pass_64_cu_22fa43824cuda3std3__45__cpo4rendE,(_ZN61_INTERNAL_fc706033_30_group_norm_nhwc_one_pass_64_cu_22fa43824cuda3std6ranges3__45__cpo9iter_swapE - _ZN61_INTERNAL_fc706033_30_group_norm_nhwc_one_pass_64_cu_22fa43824cuda3std3__45__cpo4rendE)
_ZN61_INTERNAL_fc706033_30_group_norm_nhwc_one_pass_64_cu_22fa43824cuda3std3__45__cpo4rendE:
	.zero		1
	.type		_ZN61_INTERNAL_fc706033_30_group_norm_nhwc_one_pass_64_cu_22fa43824cuda3std6ranges3__45__cpo9iter_swapE,@object
	.size		_ZN61_INTERNAL_fc706033_30_group_norm_nhwc_one_pass_64_cu_22fa43824cuda3std6ranges3__45__cpo9iter_swapE,(_ZN61_INTERNAL_fc706033_30_group_norm_nhwc_one_pass_64_cu_22fa43824cuda3std3__48unexpectE - _ZN61_INTERNAL_fc706033_30_group_norm_nhwc_one_pass_64_cu_22fa43824cuda3std6ranges3__45__cpo9iter_swapE)
_ZN61_INTERNAL_fc706033_30_group_norm_nhwc_one_pass_64_cu_22fa43824cuda3std6ranges3__45__cpo9iter_swapE:
	.zero		1
	.type		_ZN61_INTERNAL_fc706033_30_group_norm_nhwc_one_pass_64_cu_22fa43824cuda3std3__48unexpectE,@object
	.size		_ZN61_INTERNAL_fc706033_30_group_norm_nhwc_one_pass_64_cu_22fa43824cuda3std3__48unexpectE,(_ZN61_INTERNAL_fc706033_30_group_norm_nhwc_one_pass_64_cu_22fa43826thrust23THRUST_300001_SM_900_NS6system6detail10sequential3seqE - _ZN61_INTERNAL_fc706033_30_group_norm_nhwc_one_pass_64_cu_22fa43824cuda3std3__48unexpectE)
_ZN61_INTERNAL_fc706033_30_group_norm_nhwc_one_pass_64_cu_22fa43824cuda3std3__48unexpectE:
	.zero		1
	.type		_ZN61_INTERNAL_fc706033_30_group_norm_nhwc_one_pass_64_cu_22fa43826thrust23THRUST_300001_SM_900_NS6system6detail10sequential3seqE,@object
	.size		_ZN61_INTERNAL_fc706033_30_group_norm_nhwc_one_pass_64_cu_22fa43826thrust23THRUST_300001_SM_900_NS6system6detail10sequential3seqE,(.L_29 - _ZN61_INTERNAL_fc706033_30_group_norm_nhwc_one_pass_64_cu_22fa43826thrust23THRUST_300001_SM_900_NS6system6detail10sequential3seqE)
_ZN61_INTERNAL_fc706033_30_group_norm_nhwc_one_pass_64_cu_22fa43826thrust23THRUST_300001_SM_900_NS6system6detail10sequential3seqE:
	.zero		1
.L_29:


//--------------------- .nv.shared._Z35group_norm_nhwc_bwd_one_pass_kernelI11Bf16IOFp32WLi64ELi64ELi512EEv26Group_norm_nhwc_bwd_params --------------------------
	.section	.nv.shared._Z35group_norm_nhwc_bwd_one_pass_kernelI11Bf16IOFp32WLi64ELi64ELi512EEv26Group_norm_nhwc_bwd_params,"aw",@nobits
	.sectionflags	@""
	.align	16
.nv.shared._Z35group_norm_nhwc_bwd_one_pass_kernelI11Bf16IOFp32WLi64ELi64ELi512EEv26Group_norm_nhwc_bwd_params:
	.zero		9376


//--------------------- .nv.shared._Z35group_norm_nhwc_bwd_one_pass_kernelI11Bf16IOFp32WLi128ELi64ELi512EEv26Group_norm_nhwc_bwd_params --------------------------
	.section	.nv.shared._Z35group_norm_nhwc_bwd_one_pass_kernelI11Bf16IOFp32WLi128ELi64ELi512EEv26Group_norm_nhwc_bwd_params,"aw",@nobits
	.sectionflags	@""
	.align	16
.nv.shared._Z35group_norm_nhwc_bwd_one_pass_kernelI11Bf16IOFp32WLi128ELi64ELi512EEv26Group_norm_nhwc_bwd_params:
	.zero		9376


//--------------------- .nv.shared._Z35group_norm_nhwc_bwd_one_pass_kernelI11Bf16IOFp32WLi256ELi64ELi512EEv26Group_norm_nhwc_bwd_params --------------------------
	.section	.nv.shared._Z35group_norm_nhwc_bwd_one_pass_kernelI11Bf16IOFp32WLi256ELi64ELi512EEv26Group_norm_nhwc_bwd_params,"aw",@nobits
	.sectionflags	@""
	.align	16
.nv.shared._Z35group_norm_nhwc_bwd_one_pass_kernelI11Bf16IOFp32WLi256ELi64ELi512EEv26Group_norm_nhwc_bwd_params:
	.zero		9376


//--------------------- .nv.shared._Z35group_norm_nhwc_bwd_one_pass_kernelI11Bf16IOFp32WLi512ELi64ELi512EEv26Group_norm_nhwc_bwd_params --------------------------
	.section	.nv.shared._Z35group_norm_nhwc_bwd_one_pass_kernelI11Bf16IOFp32WLi512ELi64ELi512EEv26Group_norm_nhwc_bwd_params,"aw",@nobits
	.sectionflags	@""
	.align	16
.nv.shared._Z35group_norm_nhwc_bwd_one_pass_kernelI11Bf16IOFp32WLi512ELi64ELi512EEv26Group_norm_nhwc_bwd_params:
	.zero		9376


//--------------------- .nv.shared._Z35group_norm_nhwc_bwd_one_pass_kernelI11Bf16IOBf16WLi64ELi64ELi512EEv26Group_norm_nhwc_bwd_params --------------------------
	.section	.nv.shared._Z35group_norm_nhwc_bwd_one_pass_kernelI11Bf16IOBf16WLi64ELi64ELi512EEv26Group_norm_nhwc_bwd_params,"aw",@nobits
	.sectionflags	@""
	.align	16
.nv.shared._Z35group_norm_nhwc_bwd_one_pass_kernelI11Bf16IOBf16WLi64ELi64ELi512EEv26Group_norm_nhwc_bwd_params:
	.zero		9376


//--------------------- .nv.shared._Z35group_norm_nhwc_bwd_one_pass_kernelI11Bf16IOBf16WLi128ELi64ELi512EEv26Group_norm_nhwc_bwd_params --------------------------
	.section	.nv.shared._Z35group_norm_nhwc_bwd_one_pass_kernelI11Bf16IOBf16WLi128ELi64ELi512EEv26Group_norm_nhwc_bwd_params,"aw",@nobits
	.sectionflags	@""
	.align	16
.nv.shared._Z35group_norm_nhwc_bwd_one_pass_kernelI11Bf16IOBf16WLi128ELi64ELi512EEv26Group_norm_nhwc_bwd_params:
	.zero		9376


//--------------------- .nv.shared._Z35group_norm_nhwc_bwd_one_pass_kernelI11Bf16IOBf16WLi256ELi64ELi512EEv26Group_norm_nhwc_bwd_params --------------------------
	.section	.nv.shared._Z35group_norm_nhwc_bwd_one_pass_kernelI11Bf16IOBf16WLi256ELi64ELi512EEv26Group_norm_nhwc_bwd_params,"aw",@nobits
	.sectionflags	@""
	.align	16
.nv.shared._Z35group_norm_nhwc_bwd_one_pass_kernelI11Bf16IOBf16WLi256ELi64ELi512EEv26Group_norm_nhwc_bwd_params:
	.zero		9376


//--------------------- .nv.shared._Z35group_norm_nhwc_bwd_one_pass_kernelI11Bf16IOBf16WLi512ELi64ELi512EEv26Group_norm_nhwc_bwd_params --------------------------
	.section	.nv.shared._Z35group_norm_nhwc_bwd_one_pass_kernelI11Bf16IOBf16WLi512ELi64ELi512EEv26Group_norm_nhwc_bwd_params,"aw",@nobits
	.sectionflags	@""
	.align	16
.nv.shared._Z35group_norm_nhwc_bwd_one_pass_kernelI11Bf16IOBf16WLi512ELi64ELi512EEv26Group_norm_nhwc_bwd_params:
	.zero		9376


//--------------------- .nv.shared._Z35group_norm_nhwc_bwd_one_pass_kernelI11Bf16IOFp16WLi64ELi64ELi512EEv26Group_norm_nhwc_bwd_params --------------------------
	.section	.nv.shared._Z35group_norm_nhwc_bwd_one_pass_kernelI11Bf16IOFp16WLi64ELi64ELi512EEv26Group_norm_nhwc_bwd_params,"aw",@nobits
	.sectionflags	@""
	.align	16
.nv.shared._Z35group_norm_nhwc_bwd_one_pass_kernelI11Bf16IOFp16WLi64ELi64ELi512EEv26Group_norm_nhwc_bwd_params:
	.zero		9376


//--------------------- .nv.shared._Z35group_norm_nhwc_bwd_one_pass_kernelI11Bf16IOFp16WLi128ELi64ELi512EEv26Group_norm_nhwc_bwd_params --------------------------
	.section	.nv.shared._Z35group_norm_nhwc_bwd_one_pass_kernelI11Bf16IOFp16WLi128ELi64ELi512EEv26Group_norm_nhwc_bwd_params,"aw",@nobits
	.sectionflags	@""
	.align	16
.nv.shared._Z35group_norm_nhwc_bwd_one_pass_kernelI11Bf16IOFp16WLi128ELi64ELi512EEv26Group_norm_nhwc_bwd_params:
	.zero		9376


//--------------------- .nv.shared._Z35group_norm_nhwc_bwd_one_pass_kernelI11Bf16IOFp16WLi256ELi64ELi512EEv26Group_norm_nhwc_bwd_params --------------------------
	.section	.nv.shared._Z35group_norm_nhwc_bwd_one_pass_kernelI11Bf16IOFp16WLi256ELi64ELi512EEv26Group_norm_nhwc_bwd_params,"aw",@nobits
	.sectionflags	@""
	.align	16
.nv.shared._Z35group_norm_nhwc_bwd_one_pass_kernelI11Bf16IOFp16WLi256ELi64ELi512EEv26Group_norm_nhwc_bwd_params:
	.zero		9376


//--------------------- .nv.shared._Z35group_norm_nhwc_bwd_one_pass_kernelI11Bf16IOFp16WLi512ELi64ELi512EEv26Group_norm_nhwc_bwd_params --------------------------
	.section	.nv.shared._Z35group_norm_nhwc_bwd_one_pass_kernelI11Bf16IOFp16WLi512ELi64ELi512EEv26Group_norm_nhwc_bwd_params,"aw",@nobits
	.sectionflags	@""
	.align	16
.nv.shared._Z35group_norm_nhwc_bwd_one_pass_kernelI11Bf16IOFp16WLi512ELi64ELi512EEv26Group_norm_nhwc_bwd_params:
	.zero		9376


//--------------------- .nv.shared._Z35group_norm_nhwc_bwd_one_pass_kernelI11Fp16IOFp32WLi64ELi64ELi512EEv26Group_norm_nhwc_bwd_params --------------------------
	.section	.nv.shared._Z35group_norm_nhwc_bwd_one_pass_kernelI11Fp16IOFp32WLi64ELi64ELi512EEv26Group_norm_nhwc_bwd_params,"aw",@nobits
	.sectionflags	@""
	.align	16
.nv.shared._Z35group_norm_nhwc_bwd_one_pass_kernelI11Fp16IOFp32WLi64ELi64ELi512EEv26Group_norm_nhwc_bwd_params:
	.zero		9376


//--------------------- .nv.shared._Z35group_norm_nhwc_bwd_one_pass_kernelI11Fp16IOFp32WLi128ELi64ELi512EEv26Group_norm_nhwc_bwd_params --------------------------
	.section	.nv.shared._Z35group_norm_nhwc_bwd_one_pass_kernelI11Fp16IOFp32WLi128ELi64ELi512EEv26Group_norm_nhwc_bwd_params,"aw",@nobits
	.sectionflags	@""
	.align	16
.nv.shared._Z35group_norm_nhwc_bwd_one_pass_kernelI11Fp16IOFp32WLi128ELi64ELi512EEv26Group_norm_nhwc_bwd_params:
	.zero		9376


//--------------------- .nv.shared._Z35group_norm_nhwc_bwd_one_pass_kernelI11Fp16IOFp32WLi256ELi64ELi512EEv26Group_norm_nhwc_bwd_params --------------------------
	.section	.nv.shared._Z35group_norm_nhwc_bwd_one_pass_kernelI11Fp16IOFp32WLi256ELi64ELi512EEv26Group_norm_nhwc_bwd_params,"aw",@nobits
	.sectionflags	@""
	.align	16
.nv.shared._Z35group_norm_nhwc_bwd_one_pass_kernelI11Fp16IOFp32WLi256ELi64ELi512EEv26Group_norm_nhwc_bwd_params:
	.zero		9376


//--------------------- .nv.shared._Z35group_norm_nhwc_bwd_one_pass_kernelI11Fp16IOFp32WLi512ELi64ELi512EEv26Group_norm_nhwc_bwd_params --------------------------
	.section	.nv.shared._Z35group_norm_nhwc_bwd_one_pass_kernelI11Fp16IOFp32WLi512ELi64ELi512EEv26Group_norm_nhwc_bwd_params,"aw",@nobits
	.sectionflags	@""
	.align	16
.nv.shared._Z35group_norm_nhwc_bwd_one_pass_kernelI11Fp16IOFp32WLi512ELi64ELi512EEv26Group_norm_nhwc_bwd_params:
	.zero		9376


//--------------------- .nv.shared._Z35group_norm_nhwc_bwd_one_pass_kernelI11Fp16IOBf16WLi64ELi64ELi512EEv26Group_norm_nhwc_bwd_params --------------------------
	.section	.nv.shared._Z35group_norm_nhwc_bwd_one_pass_kernelI11Fp16IOBf16WLi64ELi64ELi512EEv26Group_norm_nhwc_bwd_params,"aw",@nobits
	.sectionflags	@""
	.align	16
.nv.shared._Z35group_norm_nhwc_bwd_one_pass_kernelI11Fp16IOBf16WLi64ELi64ELi512EEv26Group_norm_nhwc_bwd_params:
	.zero		9376


//--------------------- .nv.shared._Z35group_norm_nhwc_bwd_one_pass_kernelI11Fp16IOBf16WLi128ELi64ELi512EEv26Group_norm_nhwc_bwd_params --------------------------
	.section	.nv.shared._Z35group_norm_nhwc_bwd_one_pass_kernelI11Fp16IOBf16WLi128ELi64ELi512EEv26Group_norm_nhwc_bwd_params,"aw",@nobits
	.sectionflags	@""
	.align	16
.nv.shared._Z35group_norm_nhwc_bwd_one_pass_kernelI11Fp16IOBf16WLi128ELi64ELi512EEv26Group_norm_nhwc_bwd_params:
	.zero		9376


//--------------------- .nv.shared._Z35group_norm_nhwc_bwd_one_pass_kernelI11Fp16IOBf16WLi256ELi64ELi512EEv26Group_norm_nhwc_bwd_params --------------------------
	.section	.nv.shared._Z35group_norm_nhwc_bwd_one_pass_kernelI11Fp16IOBf16WLi256ELi64ELi512EEv26Group_norm_nhwc_bwd_params,"aw",@nobits
	.sectionflags	@""
	.align	16
.nv.shared._Z35group_norm_nhwc_bwd_one_pass_kernelI11Fp16IOBf16WLi256ELi64ELi512EEv26Group_norm_nhwc_bwd_params:
	.zero		9376


//--------------------- .nv.shared._Z35group_norm_nhwc_bwd_one_pass_kernelI11Fp16IOBf16WLi512ELi64ELi512EEv26Group_norm_nhwc_bwd_params --------------------------
	.section	.nv.shared._Z35group_norm_nhwc_bwd_one_pass_kernelI11Fp16IOBf16WLi512ELi64ELi512EEv26Group_norm_nhwc_bwd_params,"aw",@nobits
	.sectionflags	@""
	.align	16
.nv.shared._Z35group_norm_nhwc_bwd_one_pass_kernelI11Fp16IOBf16WLi512ELi64ELi512EEv26Group_norm_nhwc_bwd_params:
	.zero		9376


//--------------------- .nv.shared._Z35group_norm_nhwc_bwd_one_pass_kernelI11Fp16IOFp16WLi64ELi64ELi512EEv26Group_norm_nhwc_bwd_params --------------------------
	.section	.nv.shared._Z35group_norm_nhwc_bwd_one_pass_kernelI11Fp16IOFp16WLi64ELi64ELi512EEv26Group_norm_nhwc_bwd_params,"aw",@nobits
	.sectionflags	@""
	.align	16
.nv.shared._Z35group_norm_nhwc_bwd_one_pass_kernelI11Fp16IOFp16WLi64ELi64ELi512EEv26Group_norm_nhwc_bwd_params:
	.zero		9376


//--------------------- .nv.shared._Z35group_norm_nhwc_bwd_one_pass_kernelI11Fp16IOFp16WLi128ELi64ELi512EEv26Group_norm_nhwc_bwd_params --------------------------
	.section	.nv.shared._Z35group_norm_nhwc_bwd_one_pass_kernelI11Fp16IOFp16WLi128ELi64ELi512EEv26Group_norm_nhwc_bwd_params,"aw",@nobits
	.sectionflags	@""
	.align	16
.nv.shared._Z35group_norm_nhwc_bwd_one_pass_kernelI11Fp16IOFp16WLi128ELi64ELi512EEv26Group_norm_nhwc_bwd_params:
	.zero		9376


//--------------------- .nv.shared._Z35group_norm_nhwc_bwd_one_pass_kernelI11Fp16IOFp16WLi256ELi64ELi512EEv26Group_norm_nhwc_bwd_params --------------------------
	.section	.nv.shared._Z35group_norm_nhwc_bwd_one_pass_kernelI11Fp16IOFp16WLi256ELi64ELi512EEv26Group_norm_nhwc_bwd_params,"aw",@nobits
	.sectionflags	@""
	.align	16
.nv.shared._Z35group_norm_nhwc_bwd_one_pass_kernelI11Fp16IOFp16WLi256ELi64ELi512EEv26Group_norm_nhwc_bwd_params:
	.zero		9376


//--------------------- .nv.shared._Z35group_norm_nhwc_bwd_one_pass_kernelI11Fp16IOFp16WLi512ELi64ELi512EEv26Group_norm_nhwc_bwd_params --------------------------
	.section	.nv.shared._Z35group_norm_nhwc_bwd_one_pass_kernelI11Fp16IOFp16WLi512ELi64ELi512EEv26Group_norm_nhwc_bwd_params,"aw",@nobits
	.sectionflags	@""
	.align	16
.nv.shared._Z35group_norm_nhwc_bwd_one_pass_kernelI11Fp16IOFp16WLi512ELi64ELi512EEv26Group_norm_nhwc_bwd_params:
	.zero		9376


//--------------------- .nv.shared._Z35group_norm_nhwc_bwd_one_pass_kernelI11Fp32IOFp32WLi64ELi64ELi512EEv26Group_norm_nhwc_bwd_params --------------------------
	.section	.nv.shared._Z35group_norm_nhwc_bwd_one_pass_kernelI11Fp32IOFp32WLi64ELi64ELi512EEv26Group_norm_nhwc_bwd_params,"aw",@nobits
	.sectionflags	@""
	.align	16
.nv.shared._Z35group_norm_nhwc_bwd_one_pass_kernelI11Fp32IOFp32WLi64ELi64ELi512EEv26Group_norm_nhwc_bwd_params:
	.zero		9376


//--------------------- .nv.shared._Z35group_norm_nhwc_bwd_one_pass_kernelI11Fp32IOFp32WLi128ELi64ELi512EEv26Group_norm_nhwc_bwd_params --------------------------
	.section	.nv.shared._Z35group_norm_nhwc_bwd_one_pass_kernelI11Fp32IOFp32WLi128ELi64ELi512EEv26Group_norm_nhwc_bwd_params,"aw",@nobits
	.sectionflags	@""
	.align	16
.nv.shared._Z35group_norm_nhwc_bwd_one_pass_kernelI11Fp32IOFp32WLi128ELi64ELi512EEv26Group_norm_nhwc_bwd_params:
	.zero		9376


//--------------------- .nv.shared._Z35group_norm_nhwc_bwd_one_pass_kernelI11Fp32IOFp32WLi256ELi64ELi512EEv26Group_norm_nhwc_bwd_params --------------------------
	.section	.nv.shared._Z35group_norm_nhwc_bwd_one_pass_kernelI11Fp32IOFp32WLi256ELi64ELi512EEv26Group_norm_nhwc_bwd_params,"aw",@nobits
	.sectionflags	@""
	.align	16
.nv.shared._Z35group_norm_nhwc_bwd_one_pass_kernelI11Fp32IOFp32WLi256ELi64ELi512EEv26Group_norm_nhwc_bwd_params:
	.zero		9376


//--------------------- .nv.shared._Z35group_norm_nhwc_bwd_one_pass_kernelI11Fp32IOFp32WLi512ELi64ELi512EEv26Group_norm_nhwc_bwd_params --------------------------
	.section	.nv.shared._Z35group_norm_nhwc_bwd_one_pass_kernelI11Fp32IOFp32WLi512ELi64ELi512EEv26Group_norm_nhwc_bwd_params,"aw",@nobits
	.sectionflags	@""
	.align	16
.nv.shared._Z35group_norm_nhwc_bwd_one_pass_kernelI11Fp32IOFp32WLi512ELi64ELi512EEv26Group_norm_nhwc_bwd_params:
	.zero		9376


//--------------------- .nv.shared._Z35group_norm_nhwc_bwd_one_pass_kernelI11Fp32IOBf16WLi64ELi64ELi512EEv26Group_norm_nhwc_bwd_params --------------------------
	.section	.nv.shared._Z35group_norm_nhwc_bwd_one_pass_kernelI11Fp32IOBf16WLi64ELi64ELi512EEv26Group_norm_nhwc_bwd_params,"aw",@nobits
	.sectionflags	@""
	.align	16
.nv.shared._Z35group_norm_nhwc_bwd_one_pass_kernelI11Fp32IOBf16WLi64ELi64ELi512EEv26Group_norm_nhwc_bwd_params:
	.zero		9376


//--------------------- .nv.shared._Z35group_norm_nhwc_bwd_one_pass_kernelI11Fp32IOBf16WLi128ELi64ELi512EEv26Group_norm_nhwc_bwd_params --------------------------
	.section	.nv.shared._Z35group_norm_nhwc_bwd_one_pass_kernelI11Fp32IOBf16WLi128ELi64ELi512EEv26Group_norm_nhwc_bwd_params,"aw",@nobits
	.sectionflags	@""
	.align	16
.nv.shared._Z35group_norm_nhwc_bwd_one_pass_kernelI11Fp32IOBf16WLi128ELi64ELi512EEv26Group_norm_nhwc_bwd_params:
	.zero		9376


//--------------------- .nv.shared._Z35group_norm_nhwc_bwd_one_pass_kernelI11Fp32IOBf16WLi256ELi64ELi512EEv26Group_norm_nhwc_bwd_params --------------------------
	.section	.nv.shared._Z35group_norm_nhwc_bwd_one_pass_kernelI11Fp32IOBf16WLi256ELi64ELi512EEv26Group_norm_nhwc_bwd_params,"aw",@nobits
	.sectionflags	@""
	.align	16
.nv.shared._Z35group_norm_nhwc_bwd_one_pass_kernelI11Fp32IOBf16WLi256ELi64ELi512EEv26Group_norm_nhwc_bwd_params:
	.zero		9376


//--------------------- .nv.shared._Z35group_norm_nhwc_bwd_one_pass_kernelI11Fp32IOBf16WLi512ELi64ELi512EEv26Group_norm_nhwc_bwd_params --------------------------
	.section	.nv.shared._Z35group_norm_nhwc_bwd_one_pass_kernelI11Fp32IOBf16WLi512ELi64ELi512EEv26Group_norm_nhwc_bwd_params,"aw",@nobits
	.sectionflags	@""
	.align	16
.nv.shared._Z35group_norm_nhwc_bwd_one_pass_kernelI11Fp32IOBf16WLi512ELi64ELi512EEv26Group_norm_nhwc_bwd_params:
	.zero		9376


//--------------------- .nv.shared._Z35group_norm_nhwc_bwd_one_pass_kernelI11Fp32IOFp16WLi64ELi64ELi512EEv26Group_norm_nhwc_bwd_params --------------------------
	.section	.nv.shared._Z35group_norm_nhwc_bwd_one_pass_kernelI11Fp32IOFp16WLi64ELi64ELi512EEv26Group_norm_nhwc_bwd_params,"aw",@nobits
	.sectionflags	@""
	.align	16
.nv.shared._Z35group_norm_nhwc_bwd_one_pass_kernelI11Fp32IOFp16WLi64ELi64ELi512EEv26Group_norm_nhwc_bwd_params:
	.zero		9376


//--------------------- .nv.shared._Z35group_norm_nhwc_bwd_one_pass_kernelI11Fp32IOFp16WLi128ELi64ELi512EEv26Group_norm_nhwc_bwd_params --------------------------
	.section	.nv.shared._Z35group_norm_nhwc_bwd_one_pass_kernelI11Fp32IOFp16WLi128ELi64ELi512EEv26Group_norm_nhwc_bwd_params,"aw",@nobits
	.sectionflags	@""
	.align	16
.nv.shared._Z35group_norm_nhwc_bwd_one_pass_kernelI11Fp32IOFp16WLi128ELi64ELi512EEv26Group_norm_nhwc_bwd_params:
	.zero		9376


//--------------------- .nv.shared._Z35group_norm_nhwc_bwd_one_pass_kernelI11Fp32IOFp16WLi256ELi64ELi512EEv26Group_norm_nhwc_bwd_params --------------------------
	.section	.nv.shared._Z35group_norm_nhwc_bwd_one_pass_kernelI11Fp32IOFp16WLi256ELi64ELi512EEv26Group_norm_nhwc_bwd_params,"aw",@nobits
	.sectionflags	@""
	.align	16
.nv.shared._Z35group_norm_nhwc_bwd_one_pass_kernelI11Fp32IOFp16WLi256ELi64ELi512EEv26Group_norm_nhwc_bwd_params:
	.zero		9376


//--------------------- .nv.shared._Z35group_norm_nhwc_bwd_one_pass_kernelI11Fp32IOFp16WLi512ELi64ELi512EEv26Group_norm_nhwc_bwd_params --------------------------
	.section	.nv.shared._Z35group_norm_nhwc_bwd_one_pass_kernelI11Fp32IOFp16WLi512ELi64ELi512EEv26Group_norm_nhwc_bwd_params,"aw",@nobits
	.sectionflags	@""
	.align	16
.nv.shared._Z35group_norm_nhwc_bwd_one_pass_kernelI11Fp32IOFp16WLi512ELi64ELi512EEv26Group_norm_nhwc_bwd_params:
	.zero		9376


//--------------------- .nv.shared._Z35group_norm_nhwc_fwd_one_pass_kernelI11Bf16IOFp32WLi64ELi64ELi512EEv26Group_norm_nhwc_fwd_params --------------------------
	.section	.nv.shared._Z35group_norm_nhwc_fwd_one_pass_kernelI11Bf16IOFp32WLi64ELi64ELi512EEv26Group_norm_nhwc_fwd_params,"aw",@nobits
	.sectionflags	@""
	.align	8
.nv.shared._Z35group_norm_nhwc_fwd_one_pass_kernelI11Bf16IOFp32WLi64ELi64ELi512EEv26Group_norm_nhwc_fwd_params:
	.zero		1184


//--------------------- .nv.shared._Z35group_norm_nhwc_fwd_one_pass_kernelI11Bf16IOFp32WLi128ELi64ELi512EEv26Group_norm_nhwc_fwd_params --------------------------
	.section	.nv.shared._Z35group_norm_nhwc_fwd_one_pass_kernelI11Bf16IOFp32WLi128ELi64ELi512EEv26Group_norm_nhwc_fwd_params,"aw",@nobits
	.sectionflags	@""
	.align	8
.nv.shared._Z35group_norm_nhwc_fwd_one_pass_kernelI11Bf16IOFp32WLi128ELi64ELi512EEv26Group_norm_nhwc_fwd_params:
	.zero		1184


//--------------------- .nv.shared._Z35group_norm_nhwc_fwd_one_pass_kernelI11Bf16IOFp32WLi256ELi64ELi512EEv26Group_norm_nhwc_fwd_params --------------------------
	.section	.nv.shared._Z35group_norm_nhwc_fwd_one_pass_kernelI11Bf16IOFp32WLi256ELi64ELi512EEv26Group_norm_nhwc_fwd_params,"aw",@nobits
	.sectionflags	@""
	.align	8
.nv.shared._Z35group_norm_nhwc_fwd_one_pass_kernelI11Bf16IOFp32WLi256ELi64ELi512EEv26Group_norm_nhwc_fwd_params:
	.zero		1184


//--------------------- .nv.shared._Z35group_norm_nhwc_fwd_one_pass_kernelI11Bf16IOFp32WLi512ELi64ELi512EEv26Group_norm_nhwc_fwd_params --------------------------
	.section	.nv.shared._Z35group_norm_nhwc_fwd_one_pass_kernelI11Bf16IOFp32WLi512ELi64ELi512EEv26Group_norm_nhwc_fwd_params,"aw",@nobits
	.sectionflags	@""
	.align	8
.nv.shared._Z35group_norm_nhwc_fwd_one_pass_kernelI11Bf16IOFp32WLi512ELi64ELi512EEv26Group_norm_nhwc_fwd_params:
	.zero		1184


//--------------------- .nv.shared._Z35group_norm_nhwc_fwd_one_pass_kernelI11Bf16IOBf16WLi64ELi64ELi512EEv26Group_norm_nhwc_fwd_params --------------------------
	.section	.nv.shared._Z35group_norm_nhwc_fwd_one_pass_kernelI11Bf16IOBf16WLi64ELi64ELi512EEv26Group_norm_nhwc_fwd_params,"aw",@nobits
	.sectionflags	@""
	.align	8
.nv.shared._Z35group_norm_nhwc_fwd_one_pass_kernelI11Bf16IOBf16WLi64ELi64ELi512EEv26Group_norm_nhwc_fwd_params:
	.zero		1184


//--------------------- .nv.shared._Z35group_norm_nhwc_fwd_one_pass_kernelI11Bf16IOBf16WLi128ELi64ELi512EEv26Group_norm_nhwc_fwd_params --------------------------
	.section	.nv.shared._Z35group_norm_nhwc_fwd_one_pass_kernelI11Bf16IOBf16WLi128ELi64ELi512EEv26Group_norm_nhwc_fwd_params,"aw",@nobits
	.sectionflags	@""
	.align	8
.nv.shared._Z35group_norm_nhwc_fwd_one_pass_kernelI11Bf16IOBf16WLi128ELi64ELi512EEv26Group_norm_nhwc_fwd_params:
	.zero		1184


//--------------------- .nv.shared._Z35group_norm_nhwc_fwd_one_pass_kernelI11Bf16IOBf16WLi256ELi64ELi512EEv26Group_norm_nhwc_fwd_params --------------------------
	.section	.nv.shared._Z35group_norm_nhwc_fwd_one_pass_kernelI11Bf16IOBf16WLi256ELi64ELi512EEv26Group_norm_nhwc_fwd_params,"aw",@nobits
	.sectionflags	@""
	.align	8
.nv.shared._Z35group_norm_nhwc_fwd_one_pass_kernelI11Bf16IOBf16WLi256ELi64ELi512EEv26Group_norm_nhwc_fwd_params:
	.zero		1184


//--------------------- .nv.shared._Z35group_norm_nhwc_fwd_one_pass_kernelI11Bf16IOBf16WLi512ELi64ELi512EEv26Group_norm_nhwc_fwd_params --------------------------
	.section	.nv.shared._Z35group_norm_nhwc_fwd_one_pass_kernelI11Bf16IOBf16WLi512ELi64ELi512EEv26Group_norm_nhwc_fwd_params,"aw",@nobits
	.sectionflags	@""
	.align	8
.nv.shared._Z35group_norm_nhwc_fwd_one_pass_kernelI11Bf16IOBf16WLi512ELi64ELi512EEv26Group_norm_nhwc_fwd_params:
	.zero		1184


//--------------------- .nv.shared._Z35group_norm_nhwc_fwd_one_pass_kernelI11Bf16IOFp16WLi64ELi64ELi512EEv26Group_norm_nhwc_fwd_params --------------------------
	.section	.nv.shared._Z35group_norm_nhwc_fwd_one_pass_kernelI11Bf16IOFp16WLi64ELi64ELi512EEv26Group_norm_nhwc_fwd_params,"aw",@nobits
	.sectionflags	@""
	.align	8
.nv.shared._Z35group_norm_nhwc_fwd_one_pass_kernelI11Bf16IOFp16WLi64ELi64ELi512EEv26Group_norm_nhwc_fwd_params:
	.zero		1184


//--------------------- .nv.shared._Z35group_norm_nhwc_fwd_one_pass_kernelI11Bf16IOFp16WLi128ELi64ELi512EEv26Group_norm_nhwc_fwd_params --------------------------
	.section	.nv.shared._Z35group_norm_nhwc_fwd_one_pass_kernelI11Bf16IOFp16WLi128ELi64ELi512EEv26Group_norm_nhwc_fwd_params,"aw",@nobits
	.sectionflags	@""
	.align	8
.nv.shared._Z35group_norm_nhwc_fwd_one_pass_kernelI11Bf16IOFp16WLi128ELi64ELi512EEv26Group_norm_nhwc_fwd_params:
	.zero		1184


//--------------------- .nv.shared._Z35group_norm_nhwc_fwd_one_pass_kernelI11Bf16IOFp16WLi256ELi64ELi512EEv26Group_norm_nhwc_fwd_params --------------------------
	.section	.nv.shared._Z35group_norm_nhwc_fwd_one_pass_kernelI11Bf16IOFp16WLi256ELi64ELi512EEv26Group_norm_nhwc_fwd_params,"aw",@nobits
	.sectionflags	@""
	.align	8
.nv.shared._Z35group_norm_nhwc_fwd_one_pass_kernelI11Bf16IOFp16WLi256ELi64ELi512EEv26Group_norm_nhwc_fwd_params:
	.zero		1184


//--------------------- .nv.shared._Z35group_norm_nhwc_fwd_one_pass_kernelI11Bf16IOFp16WLi512ELi64ELi512EEv26Group_norm_nhwc_fwd_params --------------------------
	.section	.nv.shared._Z35group_norm_nhwc_fwd_one_pass_kernelI11Bf16IOFp16WLi512ELi64ELi512EEv26Group_norm_nhwc_fwd_params,"aw",@nobits
	.sectionflags	@""
	.align	8
.nv.shared._Z35group_norm_nhwc_fwd_one_pass_kernelI11Bf16IOFp16WLi512ELi64ELi512EEv26Group_norm_nhwc_fwd_params:
	.zero		1184


//--------------------- .nv.shared._Z35group_norm_nhwc_fwd_one_pass_kernelI11Fp16IOFp32WLi64ELi64ELi512EEv26Group_norm_nhwc_fwd_params --------------------------
	.section	.nv.shared._Z35group_norm_nhwc_fwd_one_pass_kernelI11Fp16IOFp32WLi64ELi64ELi512EEv26Group_norm_nhwc_fwd_params,"aw",@nobits
	.sectionflags	@""
	.align	8
.nv.shared._Z35group_norm_nhwc_fwd_one_pass_kernelI11Fp16IOFp32WLi64ELi64ELi512EEv26Group_norm_nhwc_fwd_params:
	.zero		1184


//--------------------- .nv.shared._Z35group_norm_nhwc_fwd_one_pass_kernelI11Fp16IOFp32WLi128ELi64ELi512EEv26Group_norm_nhwc_fwd_params --------------------------
	.section	.nv.shared._Z35group_norm_nhwc_fwd_one_pass_kernelI11Fp16IOFp32WLi128ELi64ELi512EEv26Group_norm_nhwc_fwd_params,"aw",@nobits
	.sectionflags	@""
	.align	8
.nv.shared._Z35group_norm_nhwc_fwd_one_pass_kernelI11Fp16IOFp32WLi128ELi64ELi512EEv26Group_norm_nhwc_fwd_params:
	.zero		1184


//--------------------- .nv.shared._Z35group_norm_nhwc_fwd_one_pass_kernelI11Fp16IOFp32WLi256ELi64ELi512EEv26Group_norm_nhwc_fwd_params --------------------------
	.section	.nv.shared._Z35group_norm_nhwc_fwd_one_pass_kernelI11Fp16IOFp32WLi256ELi64ELi512EEv26Group_norm_nhwc_fwd_params,"aw",@nobits
	.sectionflags	@""
	.align	8
.nv.shared._Z35group_norm_nhwc_fwd_one_pass_kernelI11Fp16IOFp32WLi256ELi64ELi512EEv26Group_norm_nhwc_fwd_params:
	.zero		1184


//--------------------- .nv.shared._Z35group_norm_nhwc_fwd_one_pass_kernelI11Fp16IOFp32WLi512ELi64ELi512EEv26Group_norm_nhwc_fwd_params --------------------------
	.section	.nv.shared._Z35group_norm_nhwc_fwd_one_pass_kernelI11Fp16IOFp32WLi512ELi64ELi512EEv26Group_norm_nhwc_fwd_params,"aw",@nobits
	.sectionflags	@""
	.align	8
.nv.shared._Z35group_norm_nhwc_fwd_one_pass_kernelI11Fp16IOFp32WLi512ELi64ELi512EEv26Group_norm_nhwc_fwd_params:
	.zero		1184


//--------------------- .nv.shared._Z35group_norm_nhwc_fwd_one_pass_kernelI11Fp16IOBf16WLi64ELi64ELi512EEv26Group_norm_nhwc_fwd_params --------------------------
	.section	.nv.shared._Z35group_norm_nhwc_fwd_one_pass_kernelI11Fp16IOBf16WLi64ELi64ELi512EEv26Group_norm_nhwc_fwd_params,"aw",@nobits
	.sectionflags	@""
	.align	8
.nv.shared._Z35group_norm_nhwc_fwd_one_pass_kernelI11Fp16IOBf16WLi64ELi64ELi512EEv26Group_norm_nhwc_fwd_params:
	.zero		1184


//--------------------- .nv.shared._Z35group_norm_nhwc_fwd_one_pass_kernelI11Fp16IOBf16WLi128ELi64ELi512EEv26Group_norm_nhwc_fwd_params --------------------------
	.section	.nv.shared._Z35group_norm_nhwc_fwd_one_pass_kernelI11Fp16IOBf16WLi128ELi64ELi512EEv26Group_norm_nhwc_fwd_params,"aw",@nobits
	.sectionflags	@""
	.align	8
.nv.shared._Z35group_norm_nhwc_fwd_one_pass_kernelI11Fp16IOBf16WLi128ELi64ELi512EEv26Group_norm_nhwc_fwd_params:
	.zero		1184


//--------------------- .nv.shared._Z35group_norm_nhwc_fwd_one_pass_kernelI11Fp16IOBf16WLi256ELi64ELi512EEv26Group_norm_nhwc_fwd_params --------------------------
	.section	.nv.shared._Z35group_norm_nhwc_fwd_one_pass_kernelI11Fp16IOBf16WLi256ELi64ELi512EEv26Group_norm_nhwc_fwd_params,"aw",@nobits
	.sectionflags	@""
	.align	8
.nv.shared._Z35group_norm_nhwc_fwd_one_pass_kernelI11Fp16IOBf16WLi256ELi64ELi512EEv26Group_norm_nhwc_fwd_params:
	.zero		1184


//--------------------- .nv.shared._Z35group_norm_nhwc_fwd_one_pass_kernelI11Fp16IOBf16WLi512ELi64ELi512EEv26Group_norm_nhwc_fwd_params --------------------------
	.section	.nv.shared._Z35group_norm_nhwc_fwd_one_pass_kernelI11Fp16IOBf16WLi512ELi64ELi512EEv26Group_norm_nhwc_fwd_params,"aw",@nobits
	.sectionflags	@""
	.align	8
.nv.shared._Z35group_norm_nhwc_fwd_one_pass_kernelI11Fp16IOBf16WLi512ELi64ELi512EEv26Group_norm_nhwc_fwd_params:
	.zero		1184


//--------------------- .nv.shared._Z35group_norm_nhwc_fwd_one_pass_kernelI11Fp16IOFp16WLi64ELi64ELi512EEv26Group_norm_nhwc_fwd_params --------------------------
	.section	.nv.shared._Z35group_norm_nhwc_fwd_one_pass_kernelI11Fp16IOFp16WLi64ELi64ELi512EEv26Group_norm_nhwc_fwd_params,"aw",@nobits
	.sectionflags	@""
	.align	8
.nv.shared._Z35group_norm_nhwc_fwd_one_pass_kernelI11Fp16IOFp16WLi64ELi64ELi512EEv26Group_norm_nhwc_fwd_params:
	.zero		1184


//--------------------- .nv.shared._Z35group_norm_nhwc_fwd_one_pass_kernelI11Fp16IOFp16WLi128ELi64ELi512EEv26Group_norm_nhwc_fwd_params --------------------------
	.section	.nv.shared._Z35group_norm_nhwc_fwd_one_pass_kernelI11Fp16IOFp16WLi128ELi64ELi512EEv26Group_norm_nhwc_fwd_params,"aw",@nobits
	.sectionflags	@""
	.align	8
.nv.shared._Z35group_norm_nhwc_fwd_one_pass_kernelI11Fp16IOFp16WLi128ELi64ELi512EEv26Group_norm_nhwc_fwd_params:
	.zero		1184


//--------------------- .nv.shared._Z35group_norm_nhwc_fwd_one_pass_kernelI11Fp16IOFp16WLi256ELi64ELi512EEv26Group_norm_nhwc_fwd_params --------------------------
	.section	.nv.shared._Z35group_norm_nhwc_fwd_one_pass_kernelI11Fp16IOFp16WLi256ELi64ELi512EEv26Group_norm_nhwc_fwd_params,"aw",@nobits
	.sectionflags	@""
	.align	8
.nv.shared._Z35group_norm_nhwc_fwd_one_pass_kernelI11Fp16IOFp16WLi256ELi64ELi512EEv26Group_norm_nhwc_fwd_params:
	.zero		1184


//--------------------- .nv.shared._Z35group_norm_nhwc_fwd_one_pass_kernelI11Fp16IOFp16WLi512ELi64ELi512EEv26Group_norm_nhwc_fwd_params --------------------------
	.section	.nv.shared._Z35group_norm_nhwc_fwd_one_pass_kernelI11Fp16IOFp16WLi512ELi64ELi512EEv26Group_norm_nhwc_fwd_params,"aw",@nobits
	.sectionflags	@""
	.align	8
.nv.shared._Z35group_norm_nhwc_fwd_one_pass_kernelI11Fp16IOFp16WLi512ELi64ELi512EEv26Group_norm_nhwc_fwd_params:
	.zero		1184


//--------------------- .nv.shared._Z35group_norm_nhwc_fwd_one_pass_kernelI11Fp32IOFp32WLi64ELi64ELi512EEv26Group_norm_nhwc_fwd_params --------------------------
	.section	.nv.shared._Z35group_norm_nhwc_fwd_one_pass_kernelI11Fp32IOFp32WLi64ELi64ELi512EEv26Group_norm_nhwc_fwd_params,"aw",@nobits
	.sectionflags	@""
	.align	8
.nv.shared._Z35group_norm_nhwc_fwd_one_pass_kernelI11Fp32IOFp32WLi64ELi64ELi512EEv26Group_norm_nhwc_fwd_params:
	.zero		1184


//--------------------- .nv.shared._Z35group_norm_nhwc_fwd_one_pass_kernelI11Fp32IOFp32WLi128ELi64ELi512EEv26Group_norm_nhwc_fwd_params --------------------------
	.section	.nv.shared._Z35group_norm_nhwc_fwd_one_pass_kernelI11Fp32IOFp32WLi128ELi64ELi512EEv26Group_norm_nhwc_fwd_params,"aw",@nobits
	.sectionflags	@""
	.align	8
.nv.shared._Z35group_norm_nhwc_fwd_one_pass_kernelI11Fp32IOFp32WLi128ELi64ELi512EEv26Group_norm_nhwc_fwd_params:
	.zero		1184


//--------------------- .nv.shared._Z35group_norm_nhwc_fwd_one_pass_kernelI11Fp32IOFp32WLi256ELi64ELi512EEv26Group_norm_nhwc_fwd_params --------------------------
	.section	.nv.shared._Z35group_norm_nhwc_fwd_one_pass_kernelI11Fp32IOFp32WLi256ELi64ELi512EEv26Group_norm_nhwc_fwd_params,"aw",@nobits
	.sectionflags	@""
	.align	8
.nv.shared._Z35group_norm_nhwc_fwd_one_pass_kernelI11Fp32IOFp32WLi256ELi64ELi512EEv26Group_norm_nhwc_fwd_params:
	.zero		1184


//--------------------- .nv.shared._Z35group_norm_nhwc_fwd_one_pass_kernelI11Fp32IOFp32WLi512ELi64ELi512EEv26Group_norm_nhwc_fwd_params --------------------------
	.section	.nv.shared._Z35group_norm_nhwc_fwd_one_pass_kernelI11Fp32IOFp32WLi512ELi64ELi512EEv26Group_norm_nhwc_fwd_params,"aw",@nobits
	.sectionflags	@""
	.align	8
.nv.shared._Z35group_norm_nhwc_fwd_one_pass_kernelI11Fp32IOFp32WLi512ELi64ELi512EEv26Group_norm_nhwc_fwd_params:
	.zero		1184


//--------------------- .nv.shared._Z35group_norm_nhwc_fwd_one_pass_kernelI11Fp32IOBf16WLi64ELi64ELi512EEv26Group_norm_nhwc_fwd_params --------------------------
	.section	.nv.shared._Z35group_norm_nhwc_fwd_one_pass_kernelI11Fp32IOBf16WLi64ELi64ELi512EEv26Group_norm_nhwc_fwd_params,"aw",@nobits
	.sectionflags	@""
	.align	8
.nv.shared._Z35group_norm_nhwc_fwd_one_pass_kernelI11Fp32IOBf16WLi64ELi64ELi512EEv26Group_norm_nhwc_fwd_params:
	.zero		1184


//--------------------- .nv.shared._Z35group_norm_nhwc_fwd_one_pass_kernelI11Fp32IOBf16WLi128ELi64ELi512EEv26Group_norm_nhwc_fwd_params --------------------------
	.section	.nv.shared._Z35group_norm_nhwc_fwd_one_pass_kernelI11Fp32IOBf16WLi128ELi64ELi512EEv26Group_norm_nhwc_fwd_params,"aw",@nobits
	.sectionflags	@""
	.align	8
.nv.shared._Z35group_norm_nhwc_fwd_one_pass_kernelI11Fp32IOBf16WLi128ELi64ELi512EEv26Group_norm_nhwc_fwd_params:
	.zero		1184


//--------------------- .nv.shared._Z35group_norm_nhwc_fwd_one_pass_kernelI11Fp32IOBf16WLi256ELi64ELi512EEv26Group_norm_nhwc_fwd_params --------------------------
	.section	.nv.shared._Z35group_norm_nhwc_fwd_one_pass_kernelI11Fp32IOBf16WLi256ELi64ELi512EEv26Group_norm_nhwc_fwd_params,"aw",@nobits
	.sectionflags	@""
	.align	8
.nv.shared._Z35group_norm_nhwc_fwd_one_pass_kernelI11Fp32IOBf16WLi256ELi64ELi512EEv26Group_norm_nhwc_fwd_params:
	.zero		1184


//--------------------- .nv.shared._Z35group_norm_nhwc_fwd_one_pass_kernelI11Fp32IOBf16WLi512ELi64ELi512EEv26Group_norm_nhwc_fwd_params --------------------------
	.section	.nv.shared._Z35group_norm_nhwc_fwd_one_pass_kernelI11Fp32IOBf16WLi512ELi64ELi512EEv26Group_norm_nhwc_fwd_params,"aw",@nobits
	.sectionflags	@""
	.align	8
.nv.shared._Z35group_norm_nhwc_fwd_one_pass_kernelI11Fp32IOBf16WLi512ELi64ELi512EEv26Group_norm_nhwc_fwd_params:
	.zero		1184


//--------------------- .nv.shared._Z35group_norm_nhwc_fwd_one_pass_kernelI11Fp32IOFp16WLi64ELi64ELi512EEv26Group_norm_nhwc_fwd_params --------------------------
	.section	.nv.shared._Z35group_norm_nhwc_fwd_one_pass_kernelI11Fp32IOFp16WLi64ELi64ELi512EEv26Group_norm_nhwc_fwd_params,"aw",@nobits
	.sectionflags	@""
	.align	8
.nv.shared._Z35group_norm_nhwc_fwd_one_pass_kernelI11Fp32IOFp16WLi64ELi64ELi512EEv26Group_norm_nhwc_fwd_params:
	.zero		1184


//--------------------- .nv.shared._Z35group_norm_nhwc_fwd_one_pass_kernelI11Fp32IOFp16WLi128ELi64ELi512EEv26Group_norm_nhwc_fwd_params --------------------------
	.section	.nv.shared._Z35group_norm_nhwc_fwd_one_pass_kernelI11Fp32IOFp16WLi128ELi64ELi512EEv26Group_norm_nhwc_fwd_params,"aw",@nobits
	.sectionflags	@""
	.align	8
.nv.shared._Z35group_norm_nhwc_fwd_one_pass_kernelI11Fp32IOFp16WLi128ELi64ELi512EEv26Group_norm_nhwc_fwd_params:
	.zero		1184


//--------------------- .nv.shared._Z35group_norm_nhwc_fwd_one_pass_kernelI11Fp32IOFp16WLi256ELi64ELi512EEv26Group_norm_nhwc_fwd_params --------------------------
	.section	.nv.shared._Z35group_norm_nhwc_fwd_one_pass_kernelI11Fp32IOFp16WLi256ELi64ELi512EEv26Group_norm_nhwc_fwd_params,"aw",@nobits
	.sectionflags	@""
	.align	8
.nv.shared._Z35group_norm_nhwc_fwd_one_pass_kernelI11Fp32IOFp16WLi256ELi64ELi512EEv26Group_norm_nhwc_fwd_params:
	.zero		1184


//--------------------- .nv.shared._Z35group_norm_nhwc_fwd_one_pass_kernelI11Fp32IOFp16WLi512ELi64ELi512EEv26Group_norm_nhwc_fwd_params --------------------------
	.section	.nv.shared._Z35group_norm_nhwc_fwd_one_pass_kernelI11Fp32IOFp16WLi512ELi64ELi512EEv26Group_norm_nhwc_fwd_params,"aw",@nobits
	.sectionflags	@""
	.align	8
.nv.shared._Z35group_norm_nhwc_fwd_one_pass_kernelI11Fp32IOFp16WLi512ELi64ELi512EEv26Group_norm_nhwc_fwd_params:
	.zero		1184


//--------------------- .nv.constant0._ZN3cub17CUB_300001_SM_9006detail11EmptyKernelIvEEvv --------------------------
	.section	.nv.constant0._ZN3cub17CUB_300001_SM_9006detail11EmptyKernelIvEEvv,"a",@progbits
	.sectionflags	@""
	.align	4
.nv.constant0._ZN3cub17CUB_300001_SM_9006detail11EmptyKernelIvEEvv:
	.zero		528


//--------------------- .nv.constant0._Z35group_norm_nhwc_bwd_one_pass_kernelI11Bf16IOFp32WLi64ELi64ELi512EEv26Group_norm_nhwc_bwd_params --------------------------
	.section	.nv.constant0._Z35group_norm_nhwc_bwd_one_pass_kernelI11Bf16IOFp32WLi64ELi64ELi512EEv26Group_norm_nhwc_bwd_params,"a",@progbits
	.sectionflags	@""
	.align	4
.nv.constant0._Z35group_norm_nhwc_bwd_one_pass_kernelI11Bf16IOFp32WLi64ELi64ELi512EEv26Group_norm_nhwc_bwd_params:
	.zero		712


//--------------------- .nv.constant0._Z35group_norm_nhwc_bwd_one_pass_kernelI11Bf16IOFp32WLi128ELi64ELi512EEv26Group_norm_nhwc_bwd_params --------------------------
	.section	.nv.constant0._Z35group_norm_nhwc_bwd_one_pass_kernelI11Bf16IOFp32WLi128ELi64ELi512EEv26Group_norm_nhwc_bwd_params,"a",@progbits
	.sectionflags	@""
	.align	4
.nv.constant0._Z35group_norm_nhwc_bwd_one_pass_kernelI11Bf16IOFp32WLi128ELi64ELi512EEv26Group_norm_nhwc_bwd_params:
	.zero		712


//--------------------- .nv.constant0._Z35group_norm_nhwc_bwd_one_pass_kernelI11Bf16IOFp32WLi256ELi64ELi512EEv26Group_norm_nhwc_bwd_params --------------------------
	.section	.nv.constant0._Z35group_norm_nhwc_bwd_one_pass_kernelI11Bf16IOFp32WLi256ELi64ELi512EEv26Group_norm_nhwc_bwd_params,"a",@progbits
	.sectionflags	@""
	.align	4
.nv.constant0._Z35group_norm_nhwc_bwd_one_pass_kernelI11Bf16IOFp32WLi256ELi64ELi512EEv26Group_norm_nhwc_bwd_params:
	.zero		712


//--------------------- .nv.constant0._Z35group_norm_nhwc_bwd_one_pass_kernelI11Bf16IOFp32WLi512ELi64ELi512EEv26Group_norm_nhwc_bwd_params --------------------------
	.section	.nv.constant0._Z35group_norm_nhwc_bwd_one_pass_kernelI11Bf16IOFp32WLi512ELi64ELi512EEv26Group_norm_nhwc_bwd_params,"a",@progbits
	.sectionflags	@""
	.align	4
.nv.constant0._Z35group_norm_nhwc_bwd_one_pass_kernelI11Bf16IOFp32WLi512ELi64ELi512EEv26Group_norm_nhwc_bwd_params:
	.zero		712


//--------------------- .nv.constant0._Z35group_norm_nhwc_bwd_one_pass_kernelI11Bf16IOBf16WLi64ELi64ELi512EEv26Group_norm_nhwc_bwd_params --------------------------
	.section	.nv.constant0._Z35group_norm_nhwc_bwd_one_pass_kernelI11Bf16IOBf16WLi64ELi64ELi512EEv26Group_norm_nhwc_bwd_params,"a",@progbits
	.sectionflags	@""
	.align	4
.nv.constant0._Z35group_norm_nhwc_bwd_one_pass_kernelI11Bf16IOBf16WLi64ELi64ELi512EEv26Group_norm_nhwc_bwd_params:
	.zero		712


//--------------------- .nv.constant0._Z35group_norm_nhwc_bwd_one_pass_kernelI11Bf16IOBf16WLi128ELi64ELi512EEv26Group_norm_nhwc_bwd_params --------------------------
	.section	.nv.constant0._Z35group_norm_nhwc_bwd_one_pass_kernelI11Bf16IOBf16WLi128ELi64ELi512EEv26Group_norm_nhwc_bwd_params,"a",@progbits
	.sectionflags	@""
	.align	4
.nv.constant0._Z35group_norm_nhwc_bwd_one_pass_kernelI11Bf16IOBf16WLi128ELi64ELi512EEv26Group_norm_nhwc_bwd_params:
	.zero		712


//--------------------- .nv.constant0._Z35group_norm_nhwc_bwd_one_pass_kernelI11Bf16IOBf16WLi256ELi64ELi512EEv26Group_norm_nhwc_bwd_params --------------------------
	.section	.nv.constant0._Z35group_norm_nhwc_bwd_one_pass_kernelI11Bf16IOBf16WLi256ELi64ELi512EEv26Group_norm_nhwc_bwd_params,"a",@progbits
	.sectionflags	@""
	.align	4
.nv.constant0._Z35group_norm_nhwc_bwd_one_pass_kernelI11Bf16IOBf16WLi256ELi64ELi512EEv26Group_norm_nhwc_bwd_params:
	.zero		712


//--------------------- .nv.constant0._Z35group_norm_nhwc_bwd_one_pass_kernelI11Bf16IOBf16WLi512ELi64ELi512EEv26Group_norm_nhwc_bwd_params --------------------------
	.section	.nv.constant0._Z35group_norm_nhwc_bwd_one_pass_kernelI11Bf16IOBf16WLi512ELi64ELi512EEv26Group_norm_nhwc_bwd_params,"a",@progbits
	.sectionflags	@""
	.align	4
.nv.constant0._Z35group_norm_nhwc_bwd_one_pass_kernelI11Bf16IOBf16WLi512ELi64ELi512EEv26Group_norm_nhwc_bwd_params:
	.zero		712


//--------------------- .nv.constant0._Z35group_norm_nhwc_bwd_one_pass_kernelI11Bf16IOFp16WLi64ELi64ELi512EEv26Group_norm_nhwc_bwd_params --------------------------
	.section	.nv.constant0._Z35group_norm_nhwc_bwd_one_pass_kernelI11Bf16IOFp16WLi64ELi64ELi512EEv26Group_norm_nhwc_bwd_params,"a",@progbits
	.sectionflags	@""
	.align	4
.nv.constant0._Z35group_norm_nhwc_bwd_one_pass_kernelI11Bf16IOFp16WLi64ELi64ELi512EEv26Group_norm_nhwc_bwd_params:
	.zero		712


//--------------------- .nv.constant0._Z35group_norm_nhwc_bwd_one_pass_kernelI11Bf16IOFp16WLi128ELi64ELi512EEv26Group_norm_nhwc_bwd_params --------------------------
	.section	.nv.constant0._Z35group_norm_nhwc_bwd_one_pass_kernelI11Bf16IOFp16WLi128ELi64ELi512EEv26Group_norm_nhwc_bwd_params,"a",@progbits
	.sectionflags	@""
	.align	4
.nv.constant0._Z35group_norm_nhwc_bwd_one_pass_kernelI11Bf16IOFp16WLi128ELi64ELi512EEv26Group_norm_nhwc_bwd_params:
	.zero		712


//--------------------- .nv.constant0._Z35group_norm_nhwc_bwd_one_pass_kernelI11Bf16IOFp16WLi256ELi64ELi512EEv26Group_norm_nhwc_bwd_params --------------------------
	.section	.nv.constant0._Z35group_norm_nhwc_bwd_one_pass_kernelI11Bf16IOFp16WLi256ELi64ELi512EEv26Group_norm_nhwc_bwd_params,"a",@progbits
	.sectionflags	@""
	.align	4
.nv.constant0._Z35group_norm_nhwc_bwd_one_pass_kernelI11Bf16IOFp16WLi256ELi64ELi512EEv26Group_norm_nhwc_bwd_params:
	.zero		712


//--------------------- .nv.constant0._Z35group_norm_nhwc_bwd_one_pass_kernelI11Bf16IOFp16WLi512ELi64ELi512EEv26Group_norm_nhwc_bwd_params --------------------------
	.section	.nv.constant0._Z35group_norm_nhwc_bwd_one_pass_kernelI11Bf16IOFp16WLi512ELi64ELi512EEv26Group_norm_nhwc_bwd_params,"a",@progbits
	.sectionflags	@""
	.align	4
.nv.constant0._Z35group_norm_nhwc_bwd_one_pass_kernelI11Bf16IOFp16WLi512ELi64ELi512EEv26Group_norm_nhwc_bwd_params:
	.zero		712


//--------------------- .nv.constant0._Z35group_norm_nhwc_bwd_one_pass_kernelI11Fp16IOFp32WLi64ELi64ELi512EEv26Group_norm_nhwc_bwd_params --------------------------
	.section	.nv.constant0._Z35group_norm_nhwc_bwd_one_pass_kernelI11Fp16IOFp32WLi64ELi64ELi512EEv26Group_norm_nhwc_bwd_params,"a",@progbits
	.sectionflags	@""
	.align	4
.nv.constant0._Z35group_norm_nhwc_bwd_one_pass_kernelI11Fp16IOFp32WLi64ELi64ELi512EEv26Group_norm_nhwc_bwd_params:
	.zero		712


//--------------------- .nv.constant0._Z35group_norm_nhwc_bwd_one_pass_kernelI11Fp16IOFp32WLi128ELi64ELi512EEv26Group_norm_nhwc_bwd_params --------------------------
	.section	.nv.constant0._Z35group_norm_nhwc_bwd_one_pass_kernelI11Fp16IOFp32WLi128ELi64ELi512EEv26Group_norm_nhwc_bwd_params,"a",@progbits
	.sectionflags	@""
	.align	4
.nv.constant0._Z35group_norm_nhwc_bwd_one_pass_kernelI11Fp16IOFp32WLi128ELi64ELi512EEv26Group_norm_nhwc_bwd_params:
	.zero		712


//--------------------- .nv.constant0._Z35group_norm_nhwc_bwd_one_pass_kernelI11Fp16IOFp32WLi256ELi64ELi512EEv26Group_norm_nhwc_bwd_params --------------------------
	.section	.nv.constant0._Z35group_norm_nhwc_bwd_one_pass_kernelI11Fp16IOFp32WLi256ELi64ELi512EEv26Group_norm_nhwc_bwd_params,"a",@progbits
	.sectionflags	@""
	.align	4
.nv.constant0._Z35group_norm_nhwc_bwd_one_pass_kernelI11Fp16IOFp32WLi256ELi64ELi512EEv26Group_norm_nhwc_bwd_params:
	.zero		712


//--------------------- .nv.constant0._Z35group_norm_nhwc_bwd_one_pass_kernelI11Fp16IOFp32WLi512ELi64ELi512EEv26Group_norm_nhwc_bwd_params --------------------------
	.section	.nv.constant0._Z35group_norm_nhwc_bwd_one_pass_kernelI11Fp16IOFp32WLi512ELi64ELi512EEv26Group_norm_nhwc_bwd_params,"a",@progbits
	.sectionflags	@""
	.align	4
.nv.constant0._Z35group_norm_nhwc_bwd_one_pass_kernelI11Fp16IOFp32WLi512ELi64ELi512EEv26Group_norm_nhwc_bwd_params:
	.zero		712


//--------------------- .nv.constant0._Z35group_norm_nhwc_bwd_one_pass_kernelI11Fp16IOBf16WLi64ELi64ELi512EEv26Group_norm_nhwc_bwd_params --------------------------
	.section	.nv.constant0._Z35group_norm_nhwc_bwd_one_pass_kernelI11Fp16IOBf16WLi64ELi64ELi512EEv26Group_norm_nhwc_bwd_params,"a",@progbits
	.sectionflags	@""
	.align	4
.nv.constant0._Z35group_norm_nhwc_bwd_one_pass_kernelI11Fp16IOBf16WLi64ELi64ELi512EEv26Group_norm_nhwc_bwd_params:
	.zero		712


//--------------------- .nv.constant0._Z35group_norm_nhwc_bwd_one_pass_kernelI11Fp16IOBf16WLi128ELi64ELi512EEv26Group_norm_nhwc_bwd_params --------------------------
	.section	.nv.constant0._Z35group_norm_nhwc_bwd_one_pass_kernelI11Fp16IOBf16WLi128ELi64ELi512EEv26Group_norm_nhwc_bwd_params,"a",@progbits
	.sectionflags	@""
	.align	4
.nv.constant0._Z35group_norm_nhwc_bwd_one_pass_kernelI11Fp16IOBf16WLi128ELi64ELi512EEv26Group_norm_nhwc_bwd_params:
	.zero		712


//--------------------- .nv.constant0._Z35group_norm_nhwc_bwd_one_pass_kernelI11Fp16IOBf16WLi256ELi64ELi512EEv26Group_norm_nhwc_bwd_params --------------------------
	.section	.nv.constant0._Z35group_norm_nhwc_bwd_one_pass_kernelI11Fp16IOBf16WLi256ELi64ELi512EEv26Group_norm_nhwc_bwd_params,"a",@progbits
	.sectionflags	@""
	.align	4
.nv.constant0._Z35group_norm_nhwc_bwd_one_pass_kernelI11Fp16IOBf16WLi256ELi64ELi512EEv26Group_norm_nhwc_bwd_params:
	.zero		712


//--------------------- .nv.constant0._Z35group_norm_nhwc_bwd_one_pass_kernelI11Fp16IOBf16WLi512ELi64ELi512EEv26Group_norm_nhwc_bwd_params --------------------------
	.section	.nv.constant0._Z35group_norm_nhwc_bwd_one_pass_kernelI11Fp16IOBf16WLi512ELi64ELi512EEv26Group_norm_nhwc_bwd_params,"a",@progbits
	.sectionflags	@""
	.align	4
.nv.constant0._Z35group_norm_nhwc_bwd_one_pass_kernelI11Fp16IOBf16WLi512ELi64ELi512EEv26Group_norm_nhwc_bwd_params:
	.zero		712


//--------------------- .nv.constant0._Z35group_norm_nhwc_bwd_one_pass_kernelI11Fp16IOFp16WLi64ELi64ELi512EEv26Group_norm_nhwc_bwd_params --------------------------
	.section	.nv.constant0._Z35group_norm_nhwc_bwd_one_pass_kernelI11Fp16IOFp16WLi64ELi64ELi512EEv26Group_norm_nhwc_bwd_params,"a",@progbits
	.sectionflags	@""
	.align	4
.nv.constant0._Z35group_norm_nhwc_bwd_one_pass_kernelI11Fp16IOFp16WLi64ELi64ELi512EEv26Group_norm_nhwc_bwd_params:
	.zero		712


//--------------------- .nv.constant0._Z35group_norm_nhwc_bwd_one_pass_kernelI11Fp16IOFp16WLi128ELi64ELi512EEv26Group_norm_nhwc_bwd_params --------------------------
	.section	.nv.constant0._Z35group_norm_nhwc_bwd_one_pass_kernelI11Fp16IOFp16WLi128ELi64ELi512EEv26Group_norm_nhwc_bwd_params,"a",@progbits
	.sectionflags	@""
	.align	4
.nv.constant0._Z35group_norm_nhwc_bwd_one_pass_kernelI11Fp16IOFp16WLi128ELi64ELi512EEv26Group_norm_nhwc_bwd_params:
	.zero		712


//--------------------- .nv.constant0._Z35group_norm_nhwc_bwd_one_pass_kernelI11Fp16IOFp16WLi256ELi64ELi512EEv26Group_norm_nhwc_bwd_params --------------------------
	.section	.nv.constant0._Z35group_norm_nhwc_bwd_one_pass_kernelI11Fp16IOFp16WLi256ELi64ELi512EEv26Group_norm_nhwc_bwd_params,"a",@progbits
	.sectionflags	@""
	.align	4
.nv.constant0._Z35group_norm_nhwc_bwd_one_pass_kernelI11Fp16IOFp16WLi256ELi64ELi512EEv26Group_norm_nhwc_bwd_params:
	.zero		712


//--------------------- .nv.constant0._Z35group_norm_nhwc_bwd_one_pass_kernelI11Fp16IOFp16WLi512ELi64ELi512EEv26Group_norm_nhwc_bwd_params --------------------------
	.section	.nv.constant0._Z35group_norm_nhwc_bwd_one_pass_kernelI11Fp16IOFp16WLi512ELi64ELi512EEv26Group_norm_nhwc_bwd_params,"a",@progbits
	.sectionflags	@""
	.align	4
.nv.constant0._Z35group_norm_nhwc_bwd_one_pass_kernelI11Fp16IOFp16WLi512ELi64ELi512EEv26Group_norm_nhwc_bwd_params:
	.zero		712


//--------------------- .nv.constant0._Z35group_norm_nhwc_bwd_one_pass_kernelI11Fp32IOFp32WLi64ELi64ELi512EEv26Group_norm_nhwc_bwd_params --------------------------
	.section	.nv.constant0._Z35group_norm_nhwc_bwd_one_pass_kernelI11Fp32IOFp32WLi64ELi64ELi512EEv26Group_norm_nhwc_bwd_params,"a",@progbits
	.sectionflags	@""
	.align	4
.nv.constant0._Z35group_norm_nhwc_bwd_one_pass_kernelI11Fp32IOFp32WLi64ELi64ELi512EEv26Group_norm_nhwc_bwd_params:
	.zero		712


//--------------------- .nv.constant0._Z35group_norm_nhwc_bwd_one_pass_kernelI11Fp32IOFp32WLi128ELi64ELi512EEv26Group_norm_nhwc_bwd_params --------------------------
	.section	.nv.constant0._Z35group_norm_nhwc_bwd_one_pass_kernelI11Fp32IOFp32WLi128ELi64ELi512EEv26Group_norm_nhwc_bwd_params,"a",@progbits
	.sectionflags	@""
	.align	4
.nv.constant0._Z35group_norm_nhwc_bwd_one_pass_kernelI11Fp32IOFp32WLi128ELi64ELi512EEv26Group_norm_nhwc_bwd_params:
	.zero		712


//--------------------- .nv.constant0._Z35group_norm_nhwc_bwd_one_pass_kernelI11Fp32IOFp32WLi256ELi64ELi512EEv26Group_norm_nhwc_bwd_params --------------------------
	.section	.nv.constant0._Z35group_norm_nhwc_bwd_one_pass_kernelI11Fp32IOFp32WLi256ELi64ELi512EEv26Group_norm_nhwc_bwd_params,"a",@progbits
	.sectionflags	@""
	.align	4
.nv.constant0._Z35group_norm_nhwc_bwd_one_pass_kernelI11Fp32IOFp32WLi256ELi64ELi512EEv26Group_norm_nhwc_bwd_params:
	.zero		712


//--------------------- .nv.constant0._Z35group_norm_nhwc_bwd_one_pass_kernelI11Fp32IOFp32WLi512ELi64ELi512EEv26Group_norm_nhwc_bwd_params --------------------------
	.section	.nv.constant0._Z35group_norm_nhwc_bwd_one_pass_kernelI11Fp32IOFp32WLi512ELi64ELi512EEv26Group_norm_nhwc_bwd_params,"a",@progbits
	.sectionflags	@""
	.align	4
.nv.constant0._Z35group_norm_nhwc_bwd_one_pass_kernelI11Fp32IOFp32WLi512ELi64ELi512EEv26Group_norm_nhwc_bwd_params:
	.zero		712


//--------------------- .nv.constant0._Z35group_norm_nhwc_bwd_one_pass_kernelI11Fp32IOBf16WLi64ELi64ELi512EEv26Group_norm_nhwc_bwd_params --------------------------
	.section	.nv.constant0._Z35group_norm_nhwc_bwd_one_pass_kernelI11Fp32IOBf16WLi64ELi64ELi512EEv26Group_norm_nhwc_bwd_params,"a",@progbits
	.sectionflags	@""
	.align	4
.nv.constant0._Z35group_norm_nhwc_bwd_one_pass_kernelI11Fp32IOBf16WLi64ELi64ELi512EEv26Group_norm_nhwc_bwd_params:
	.zero		712


//--------------------- .nv.constant0._Z35group_norm_nhwc_bwd_one_pass_kernelI11Fp32IOBf16WLi128ELi64ELi512EEv26Group_norm_nhwc_bwd_params --------------------------
	.section	.nv.constant0._Z35group_norm_nhwc_bwd_one_pass_kernelI11Fp32IOBf16WLi128ELi64ELi512EEv26Group_norm_nhwc_bwd_params,"a",@progbits
	.sectionflags	@""
	.align	4
.nv.constant0._Z35group_norm_nhwc_bwd_one_pass_kernelI11Fp32IOBf16WLi128ELi64ELi512EEv26Group_norm_nhwc_bwd_params:
	.zero		712


//--------------------- .nv.constant0._Z35group_norm_nhwc_bwd_one_pass_kernelI11Fp32IOBf16WLi256ELi64ELi512EEv26Group_norm_nhwc_bwd_params --------------------------
	.section	.nv.constant0._Z35group_norm_nhwc_bwd_one_pass_kernelI11Fp32IOBf16WLi256ELi64ELi512EEv26Group_norm_nhwc_bwd_params,"a",@progbits
	.sectionflags	@""
	.align	4
.nv.constant0._Z35group_norm_nhwc_bwd_one_pass_kernelI11Fp32IOBf16WLi256ELi64ELi512EEv26Group_norm_nhwc_bwd_params:
	.zero		712


//--------------------- .nv.constant0._Z35group_norm_nhwc_bwd_one_pass_kernelI11Fp32IOBf16WLi512ELi64ELi512EEv26Group_norm_nhwc_bwd_params --------------------------
	.section	.nv.constant0._Z35group_norm_nhwc_bwd_one_pass_kernelI11Fp32IOBf16WLi512ELi64ELi512EEv26Group_norm_nhwc_bwd_params,"a",@progbits
	.sectionflags	@""
	.align	4
.nv.constant0._Z35group_norm_nhwc_bwd_one_pass_kernelI11Fp32IOBf16WLi512ELi64ELi512EEv26Group_norm_nhwc_bwd_params:
	.zero		712


//--------------------- .nv.constant0._Z35group_norm_nhwc_bwd_one_pass_kernelI11Fp32IOFp16WLi64ELi64ELi512EEv26Group_norm_nhwc_bwd_params --------------------------
	.section	.nv.constant0._Z35group_norm_nhwc_bwd_one_pass_kernelI11Fp32IOFp16WLi64ELi64ELi512EEv26Group_norm_nhwc_bwd_params,"a",@progbits
	.sectionflags	@""
	.align	4
.nv.constant0._Z35group_norm_nhwc_bwd_one_pass_kernelI11Fp32IOFp16WLi64ELi64ELi512EEv26Group_norm_nhwc_bwd_params:
	.zero		712


//--------------------- .nv.constant0._Z35group_norm_nhwc_bwd_one_pass_kernelI11Fp32IOFp16WLi128ELi64ELi512EEv26Group_norm_nhwc_bwd_params --------------------------
	.section	.nv.constant0._Z35group_norm_nhwc_bwd_one_pass_kernelI11Fp32IOFp16WLi128ELi64ELi512EEv26Group_norm_nhwc_bwd_params,"a",@progbits
	.sectionflags	@""
	.align	4
.nv.constant0._Z35group_norm_nhwc_bwd_one_pass_kernelI11Fp32IOFp16WLi128ELi64ELi512EEv26Group_norm_nhwc_bwd_params:
	.zero		712


//--------------------- .nv.constant0._Z35group_norm_nhwc_bwd_one_pass_kernelI11Fp32IOFp16WLi256ELi64ELi512EEv26Group_norm_nhwc_bwd_params --------------------------
	.section	.nv.constant0._Z35group_norm_nhwc_bwd_one_pass_kernelI11Fp32IOFp16WLi256ELi64ELi512EEv26Group_norm_nhwc_bwd_params,"a",@progbits
	.sectionflags	@""
	.align	4
.nv.constant0._Z35group_norm_nhwc_bwd_one_pass_kernelI11Fp32IOFp16WLi256ELi64ELi512EEv26Group_norm_nhwc_bwd_params:
	.zero		712


//--------------------- .nv.constant0._Z35group_norm_nhwc_bwd_one_pass_kernelI11Fp32IOFp16WLi512ELi64ELi512EEv26Group_norm_nhwc_bwd_params --------------------------
	.section	.nv.constant0._Z35group_norm_nhwc_bwd_one_pass_kernelI11Fp32IOFp16WLi512ELi64ELi512EEv26Group_norm_nhwc_bwd_params,"a",@progbits
	.sectionflags	@""
	.align	4
.nv.constant0._Z35group_norm_nhwc_bwd_one_pass_kernelI11Fp32IOFp16WLi512ELi64ELi512EEv26Group_norm_nhwc_bwd_params:
	.zero		712


//--------------------- .nv.constant0._Z35group_norm_nhwc_fwd_one_pass_kernelI11Bf16IOFp32WLi64ELi64ELi512EEv26Group_norm_nhwc_fwd_params --------------------------
	.section	.nv.constant0._Z35group_norm_nhwc_fwd_one_pass_kernelI11Bf16IOFp32WLi64ELi64ELi512EEv26Group_norm_nhwc_fwd_params,"a",@progbits
	.sectionflags	@""
	.align	4
.nv.constant0._Z35group_norm_nhwc_fwd_one_pass_kernelI11Bf16IOFp32WLi64ELi64ELi512EEv26Group_norm_nhwc_fwd_params:
	.zero		688


//--------------------- .nv.constant0._Z35group_norm_nhwc_fwd_one_pass_kernelI11Bf16IOFp32WLi128ELi64ELi512EEv26Group_norm_nhwc_fwd_params --------------------------
	.section	.nv.constant0._Z35group_norm_nhwc_fwd_one_pass_kernelI11Bf16IOFp32WLi128ELi64ELi512EEv26Group_norm_nhwc_fwd_params,"a",@progbits
	.sectionflags	@""
	.align	4
.nv.constant0._Z35group_norm_nhwc_fwd_one_pass_kernelI11Bf16IOFp32WLi128ELi64ELi512EEv26Group_norm_nhwc_fwd_params:
	.zero		688


//--------------------- .nv.constant0._Z35group_norm_nhwc_fwd_one_pass_kernelI11Bf16IOFp32WLi256ELi64ELi512EEv26Group_norm_nhwc_fwd_params --------------------------
	.section	.nv.constant0._Z35group_norm_nhwc_fwd_one_pass_kernelI11Bf16IOFp32WLi256ELi64ELi512EEv26Group_norm_nhwc_fwd_params,"a",@progbits
	.sectionflags	@""
	.align	4
.nv.constant0._Z35group_norm_nhwc_fwd_one_pass_kernelI11Bf16IOFp32WLi256ELi64ELi512EEv26Group_norm_nhwc_fwd_params:
	.zero		688


//--------------------- .nv.constant0._Z35group_norm_nhwc_fwd_one_pass_kernelI11Bf16IOFp32WLi512ELi64ELi512EEv26Group_norm_nhwc_fwd_params --------------------------
	.section	.nv.constant0._Z35group_norm_nhwc_fwd_one_pass_kernelI11Bf16IOFp32WLi512ELi64ELi512EEv26Group_norm_nhwc_fwd_params,"a",@progbits
	.sectionflags	@""
	.align	4
.nv.constant0._Z35group_norm_nhwc_fwd_one_pass_kernelI11Bf16IOFp32WLi512ELi64ELi512EEv26Group_norm_nhwc_fwd_params:
	.zero		688


//--------------------- .nv.constant0._Z35group_norm_nhwc_fwd_one_pass_kernelI11Bf16IOBf16WLi64ELi64ELi512EEv26Group_norm_nhwc_fwd_params --------------------------
	.section	.nv.constant0._Z35group_norm_nhwc_fwd_one_pass_kernelI11Bf16IOBf16WLi64ELi64ELi512EEv26Group_norm_nhwc_fwd_params,"a",@progbits
	.sectionflags	@""
	.align	4
.nv.constant0._Z35group_norm_nhwc_fwd_one_pass_kernelI11Bf16IOBf16WLi64ELi64ELi512EEv26Group_norm_nhwc_fwd_params:
	.zero		688


//--------------------- .nv.constant0._Z35group_norm_nhwc_fwd_one_pass_kernelI11Bf16IOBf16WLi128ELi64ELi512EEv26Group_norm_nhwc_fwd_params --------------------------
	.section	.nv.constant0._Z35group_norm_nhwc_fwd_one_pass_kernelI11Bf16IOBf16WLi128ELi64ELi512EEv26Group_norm_nhwc_fwd_params,"a",@progbits
	.sectionflags	@""
	.align	4
.nv.constant0._Z35group_norm_nhwc_fwd_one_pass_kernelI11Bf16IOBf16WLi128ELi64ELi512EEv26Group_norm_nhwc_fwd_params:
	.zero		688


//--------------------- .nv.constant0._Z35group_norm_nhwc_fwd_one_pass_kernelI11Bf16IOBf16WLi256ELi64ELi512EEv26Group_norm_nhwc_fwd_params --------------------------
	.section	.nv.constant0._Z35group_norm_nhwc_fwd_one_pass_kernelI11Bf16IOBf16WLi256ELi64ELi512EEv26Group_norm_nhwc_fwd_params,"a",@progbits
	.sectionflags	@""
	.align	4
.nv.constant0._Z35group_norm_nhwc_fwd_one_pass_kernelI11Bf16IOBf16WLi256ELi64ELi512EEv26Group_norm_nhwc_fwd_params:
	.zero		688


//--------------------- .nv.constant0._Z35group_norm_nhwc_fwd_one_pass_kernelI11Bf16IOBf16WLi512ELi64ELi512EEv26Group_norm_nhwc_fwd_params --------------------------
	.section	.nv.constant0._Z35group_norm_nhwc_fwd_one_pass_kernelI11Bf16IOBf16WLi512ELi64ELi512EEv26Group_norm_nhwc_fwd_params,"a",@progbits
	.sectionflags	@""
	.align	4
.nv.constant0._Z35group_norm_nhwc_fwd_one_pass_kernelI11Bf16IOBf16WLi512ELi64ELi512EEv26Group_norm_nhwc_fwd_params:
	.zero		688


//--------------------- .nv.constant0._Z35group_norm_nhwc_fwd_one_pass_kernelI11Bf16IOFp16WLi64ELi64ELi512EEv26Group_norm_nhwc_fwd_params --------------------------
	.section	.nv.constant0._Z35group_norm_nhwc_fwd_one_pass_kernelI11Bf16IOFp16WLi64ELi64ELi512EEv26Group_norm_nhwc_fwd_params,"a",@progbits
	.sectionflags	@""
	.align	4
.nv.constant0._Z35group_norm_nhwc_fwd_one_pass_kernelI11Bf16IOFp16WLi64ELi64ELi512EEv26Group_norm_nhwc_fwd_params:
	.zero		688


//--------------------- .nv.constant0._Z35group_norm_nhwc_fwd_one_pass_kernelI11Bf16IOFp16WLi128ELi64ELi512EEv26Group_norm_nhwc_fwd_params --------------------------
	.section	.nv.constant0._Z35group_norm_nhwc_fwd_one_pass_kernelI11Bf16IOFp16WLi128ELi64ELi512EEv26Group_norm_nhwc_fwd_params,"a",@progbits
	.sectionflags	@""
	.align	4
.nv.constant0._Z35group_norm_nhwc_fwd_one_pass_kernelI11Bf16IOFp16WLi128ELi64ELi512EEv26Group_norm_nhwc_fwd_params:
	.zero		688


//--------------------- .nv.constant0._Z35group_norm_nhwc_fwd_one_pass_kernelI11Bf16IOFp16WLi256ELi64ELi512EEv26Group_norm_nhwc_fwd_params --------------------------
	.section	.nv.constant0._Z35group_norm_nhwc_fwd_one_pass_kernelI11Bf16IOFp16WLi256ELi64ELi512EEv26Group_norm_nhwc_fwd_params,"a",@progbits
	.sectionflags	@""
	.align	4
.nv.constant0._Z35group_norm_nhwc_fwd_one_pass_kernelI11Bf16IOFp16WLi256ELi64ELi512EEv26Group_norm_nhwc_fwd_params:
	.zero		688


//--------------------- .nv.constant0._Z35group_norm_nhwc_fwd_one_pass_kernelI11Bf16IOFp16WLi512ELi64ELi512EEv26Group_norm_nhwc_fwd_params --------------------------
	.section	.nv.constant0._Z35group_norm_nhwc_fwd_one_pass_kernelI11Bf16IOFp16WLi512ELi64ELi512EEv26Group_norm_nhwc_fwd_params,"a",@progbits
	.sectionflags	@""
	.align	4
.nv.constant0._Z35group_norm_nhwc_fwd_one_pass_kernelI11Bf16IOFp16WLi512ELi64ELi512EEv26Group_norm_nhwc_fwd_params:
	.zero		688


//--------------------- .nv.constant0._Z35group_norm_nhwc_fwd_one_pass_kernelI11Fp16IOFp32WLi64ELi64ELi512EEv26Group_norm_nhwc_fwd_params --------------------------
	.section	.nv.constant0._Z35group_norm_nhwc_fwd_one_pass_kernelI11Fp16IOFp32WLi64ELi64ELi512EEv26Group_norm_nhwc_fwd_params,"a",@progbits
	.sectionflags	@""
	.align	4
.nv.constant0._Z35group_norm_nhwc_fwd_one_pass_kernelI11Fp16IOFp32WLi64ELi64ELi512EEv26Group_norm_nhwc_fwd_params:
	.zero		688


//--------------------- .nv.constant0._Z35group_norm_nhwc_fwd_one_pass_kernelI11Fp16IOFp32WLi128ELi64ELi512EEv26Group_norm_nhwc_fwd_params --------------------------
	.section	.nv.constant0._Z35group_norm_nhwc_fwd_one_pass_kernelI11Fp16IOFp32WLi128ELi64ELi512EEv26Group_norm_nhwc_fwd_params,"a",@progbits
	.sectionflags	@""
	.align	4
.nv.constant0._Z35group_norm_nhwc_fwd_one_pass_kernelI11Fp16IOFp32WLi128ELi64ELi512EEv26Group_norm_nhwc_fwd_params:
	.zero		688


//--------------------- .nv.constant0._Z35group_norm_nhwc_fwd_one_pass_kernelI11Fp16IOFp32WLi256ELi64ELi512EEv26Group_norm_nhwc_fwd_params --------------------------
	.section	.nv.constant0._Z35group_norm_nhwc_fwd_one_pass_kernelI11Fp16IOFp32WLi256ELi64ELi512EEv26Group_norm_nhwc_fwd_params,"a",@progbits
	.sectionflags	@""
	.align	4
.nv.constant0._Z35group_norm_nhwc_fwd_one_pass_kernelI11Fp16IOFp32WLi256ELi64ELi512EEv26Group_norm_nhwc_fwd_params:
	.zero		688


//--------------------- .nv.constant0._Z35group_norm_nhwc_fwd_one_pass_kernelI11Fp16IOFp32WLi512ELi64ELi512EEv26Group_norm_nhwc_fwd_params --------------------------
	.section	.nv.constant0._Z35group_norm_nhwc_fwd_one_pass_kernelI11Fp16IOFp32WLi512ELi64ELi512EEv26Group_norm_nhwc_fwd_params,"a",@progbits
	.sectionflags	@""
	.align	4
.nv.constant0._Z35group_norm_nhwc_fwd_one_pass_kernelI11Fp16IOFp32WLi512ELi64ELi512EEv26Group_norm_nhwc_fwd_params:
	.zero		688


//--------------------- .nv.constant0._Z35group_norm_nhwc_fwd_one_pass_kernelI11Fp16IOBf16WLi64ELi64ELi512EEv26Group_norm_nhwc_fwd_params --------------------------
	.section	.nv.constant0._Z35group_norm_nhwc_fwd_one_pass_kernelI11Fp16IOBf16WLi64ELi64ELi512EEv26Group_norm_nhwc_fwd_params,"a",@progbits
	.sectionflags	@""
	.align	4
.nv.constant0._Z35group_norm_nhwc_fwd_one_pass_kernelI11Fp16IOBf16WLi64ELi64ELi512EEv26Group_norm_nhwc_fwd_params:
	.zero		688


//--------------------- .nv.constant0._Z35group_norm_nhwc_fwd_one_pass_kernelI11Fp16IOBf16WLi128ELi64ELi512EEv26Group_norm_nhwc_fwd_params --------------------------
	.section	.nv.constant0._Z35group_norm_nhwc_fwd_one_pass_kernelI11Fp16IOBf16WLi128ELi64ELi512EEv26Group_norm_nhwc_fwd_params,"a",@progbits
	.sectionflags	@""
	.align	4
.nv.constant0._Z35group_norm_nhwc_fwd_one_pass_kernelI11Fp16IOBf16WLi128ELi64ELi512EEv26Group_norm_nhwc_fwd_params:
	.zero		688


//--------------------- .nv.constant0._Z35group_norm_nhwc_fwd_one_pass_kernelI11Fp16IOBf16WLi256ELi64ELi512EEv26Group_norm_nhwc_fwd_params --------------------------
	.section	.nv.constant0._Z35group_norm_nhwc_fwd_one_pass_kernelI11Fp16IOBf16WLi256ELi64ELi512EEv26Group_norm_nhwc_fwd_params,"a",@progbits
	.sectionflags	@""
	.align	4
.nv.constant0._Z35group_norm_nhwc_fwd_one_pass_kernelI11Fp16IOBf16WLi256ELi64ELi512EEv26Group_norm_nhwc_fwd_params:
	.zero		688


//--------------------- .nv.constant0._Z35group_norm_nhwc_fwd_one_pass_kernelI11Fp16IOBf16WLi512ELi64ELi512EEv26Group_norm_nhwc_fwd_params --------------------------
	.section	.nv.constant0._Z35group_norm_nhwc_fwd_one_pass_kernelI11Fp16IOBf16WLi512ELi64ELi512EEv26Group_norm_nhwc_fwd_params,"a",@progbits
	.sectionflags	@""
	.align	4
.nv.constant0._Z35group_norm_nhwc_fwd_one_pass_kernelI11Fp16IOBf16WLi512ELi64ELi512EEv26Group_norm_nhwc_fwd_params:
	.zero		688


//--------------------- .nv.constant0._Z35group_norm_nhwc_fwd_one_pass_kernelI11Fp16IOFp16WLi64ELi64ELi512EEv26Group_norm_nhwc_fwd_params --------------------------
	.section	.nv.constant0._Z35group_norm_nhwc_fwd_one_pass_kernelI11Fp16IOFp16WLi64ELi64ELi512EEv26Group_norm_nhwc_fwd_params,"a",@progbits
	.sectionflags	@""
	.align	4
.nv.constant0._Z35group_norm_nhwc_fwd_one_pass_kernelI11Fp16IOFp16WLi64ELi64ELi512EEv26Group_norm_nhwc_fwd_params:
	.zero		688


//--------------------- .nv.constant0._Z35group_norm_nhwc_fwd_one_pass_kernelI11Fp16IOFp16WLi128ELi64ELi512EEv26Group_norm_nhwc_fwd_params --------------------------
	.section	.nv.constant0._Z35group_norm_nhwc_fwd_one_pass_kernelI11Fp16IOFp16WLi128ELi64ELi512EEv26Group_norm_nhwc_fwd_params,"a",@progbits
	.sectionflags	@""
	.align	4
.nv.constant0._Z35group_norm_nhwc_fwd_one_pass_kernelI11Fp16IOFp16WLi128ELi64ELi512EEv26Group_norm_nhwc_fwd_params:
	.zero		688


//--------------------- .nv.constant0._Z35group_norm_nhwc_fwd_one_pass_kernelI11Fp16IOFp16WLi256ELi64ELi512EEv26Group_norm_nhwc_fwd_params --------------------------
	.section	.nv.constant0._Z35group_norm_nhwc_fwd_one_pass_kernelI11Fp16IOFp16WLi256ELi64ELi512EEv26Group_norm_nhwc_fwd_params,"a",@progbits
	.sectionflags	@""
	.align	4
.nv.constant0._Z35group_norm_nhwc_fwd_one_pass_kernelI11Fp16IOFp16WLi256ELi64ELi512EEv26Group_norm_nhwc_fwd_params:
	.zero		688


//--------------------- .nv.constant0._Z35group_norm_nhwc_fwd_one_pass_kernelI11Fp16IOFp16WLi512ELi64ELi512EEv26Group_norm_nhwc_fwd_params --------------------------
	.section	.nv.constant0._Z35group_norm_nhwc_fwd_one_pass_kernelI11Fp16IOFp16WLi512ELi64ELi512EEv26Group_norm_nhwc_fwd_params,"a",@progbits
	.sectionflags	@""
	.align	4
.nv.constant0._Z35group_norm_nhwc_fwd_one_pass_kernelI11Fp16IOFp16WLi512ELi64ELi512EEv26Group_norm_nhwc_fwd_params:
	.zero		688


//--------------------- .nv.constant0._Z35group_norm_nhwc_fwd_one_pass_kernelI11Fp32IOFp32WLi64ELi64ELi512EEv26Group_norm_nhwc_fwd_params --------------------------
	.section	.nv.constant0._Z35group_norm_nhwc_fwd_one_pass_kernelI11Fp32IOFp32WLi64ELi64ELi512EEv26Group_norm_nhwc_fwd_params,"a",@progbits
	.sectionflags	@""
	.align	4
.nv.constant0._Z35group_norm_nhwc_fwd_one_pass_kernelI11Fp32IOFp32WLi64ELi64ELi512EEv26Group_norm_nhwc_fwd_params:
	.zero		688


//--------------------- .nv.constant0._Z35group_norm_nhwc_fwd_one_pass_kernelI11Fp32IOFp32WLi128ELi64ELi512EEv26Group_norm_nhwc_fwd_params --------------------------
	.section	.nv.constant0._Z35group_norm_nhwc_fwd_one_pass_kernelI11Fp32IOFp32WLi128ELi64ELi512EEv26Group_norm_nhwc_fwd_params,"a",@progbits
	.sectionflags	@""
	.align	4
.nv.constant0._Z35group_norm_nhwc_fwd_one_pass_kernelI11Fp32IOFp32WLi128ELi64ELi512EEv26Group_norm_nhwc_fwd_params:
	.zero		688


//--------------------- .nv.constant0._Z35group_norm_nhwc_fwd_one_pass_kernelI11Fp32IOFp32WLi256ELi64ELi512EEv26Group_norm_nhwc_fwd_params --------------------------
	.section	.nv.constant0._Z35group_norm_nhwc_fwd_one_pass_kernelI11Fp32IOFp32WLi256ELi64ELi512EEv26Group_norm_nhwc_fwd_params,"a",@progbits
	.sectionflags	@""
	.align	4
.nv.constant0._Z35group_norm_nhwc_fwd_one_pass_kernelI11Fp32IOFp32WLi256ELi64ELi512EEv26Group_norm_nhwc_fwd_params:
	.zero		688


//--------------------- .nv.constant0._Z35group_norm_nhwc_fwd_one_pass_kernelI11Fp32IOFp32WLi512ELi64ELi512EEv26Group_norm_nhwc_fwd_params --------------------------
	.section	.nv.constant0._Z35group_norm_nhwc_fwd_one_pass_kernelI11Fp32IOFp32WLi512ELi64ELi512EEv26Group_norm_nhwc_fwd_params,"a",@progbits
	.sectionflags	@""
	.align	4
.nv.constant0._Z35group_norm_nhwc_fwd_one_pass_kernelI11Fp32IOFp32WLi512ELi64ELi512EEv26Group_norm_nhwc_fwd_params:
	.zero		688


//--------------------- .nv.constant0._Z35group_norm_nhwc_fwd_one_pass_kernelI11Fp32IOBf16WLi64ELi64ELi512EEv26Group_norm_nhwc_fwd_params --------------------------
	.section	.nv.constant0._Z35group_norm_nhwc_fwd_one_pass_kernelI11Fp32IOBf16WLi64ELi64ELi512EEv26Group_norm_nhwc_fwd_params,"a",@progbits
	.sectionflags	@""
	.align	4
.nv.constant0._Z35group_norm_nhwc_fwd_one_pass_kernelI11Fp32IOBf16WLi64ELi64ELi512EEv26Group_norm_nhwc_fwd_params:
	.zero		688


//--------------------- .nv.constant0._Z35group_norm_nhwc_fwd_one_pass_kernelI11Fp32IOBf16WLi128ELi64ELi512EEv26Group_norm_nhwc_fwd_params --------------------------
	.section	.nv.constant0._Z35group_norm_nhwc_fwd_one_pass_kernelI11Fp32IOBf16WLi128ELi64ELi512EEv26Group_norm_nhwc_fwd_params,"a",@progbits
	.sectionflags	@""
	.align	4
.nv.constant0._Z35group_norm_nhwc_fwd_one_pass_kernelI11Fp32IOBf16WLi128ELi64ELi512EEv26Group_norm_nhwc_fwd_params:
	.zero		688


//--------------------- .nv.constant0._Z35group_norm_nhwc_fwd_one_pass_kernelI11Fp32IOBf16WLi256ELi64ELi512EEv26Group_norm_nhwc_fwd_params --------------------------
	.section	.nv.constant0._Z35group_norm_nhwc_fwd_one_pass_kernelI11Fp32IOBf16WLi256ELi64ELi512EEv26Group_norm_nhwc_fwd_params,"a",@progbits
	.sectionflags	@""
	.align	4
.nv.constant0._Z35group_norm_nhwc_fwd_one_pass_kernelI11Fp32IOBf16WLi256ELi64ELi512EEv26Group_norm_nhwc_fwd_params:
	.zero		688


//--------------------- .nv.constant0._Z35group_norm_nhwc_fwd_one_pass_kernelI11Fp32IOBf16WLi512ELi64ELi512EEv26Group_norm_nhwc_fwd_params --------------------------
	.section	.nv.constant0._Z35group_norm_nhwc_fwd_one_pass_kernelI11Fp32IOBf16WLi512ELi64ELi512EEv26Group_norm_nhwc_fwd_params,"a",@progbits
	.sectionflags	@""
	.align	4
.nv.constant0._Z35group_norm_nhwc_fwd_one_pass_kernelI11Fp32IOBf16WLi512ELi64ELi512EEv26Group_norm_nhwc_fwd_params:
	.zero		688


//--------------------- .nv.constant0._Z35group_norm_nhwc_fwd_one_pass_kernelI11Fp32IOFp16WLi64ELi64ELi512EEv26Group_norm_nhwc_fwd_params --------------------------
	.section	.nv.constant0._Z35group_norm_nhwc_fwd_one_pass_kernelI11Fp32IOFp16WLi64ELi64ELi512EEv26Group_norm_nhwc_fwd_params,"a",@progbits
	.sectionflags	@""
	.align	4
.nv.constant0._Z35group_norm_nhwc_fwd_one_pass_kernelI11Fp32IOFp16WLi64ELi64ELi512EEv26Group_norm_nhwc_fwd_params:
	.zero		688


//--------------------- .nv.constant0._Z35group_norm_nhwc_fwd_one_pass_kernelI11Fp32IOFp16WLi128ELi64ELi512EEv26Group_norm_nhwc_fwd_params --------------------------
	.section	.nv.constant0._Z35group_norm_nhwc_fwd_one_pass_kernelI11Fp32IOFp16WLi128ELi64ELi512EEv26Group_norm_nhwc_fwd_params,"a",@progbits
	.sectionflags	@""
	.align	4
.nv.constant0._Z35group_norm_nhwc_fwd_one_pass_kernelI11Fp32IOFp16WLi128ELi64ELi512EEv26Group_norm_nhwc_fwd_params:
	.zero		688


//--------------------- .nv.constant0._Z35group_norm_nhwc_fwd_one_pass_kernelI11Fp32IOFp16WLi256ELi64ELi512EEv26Group_norm_nhwc_fwd_params --------------------------
	.section	.nv.constant0._Z35group_norm_nhwc_fwd_one_pass_kernelI11Fp32IOFp16WLi256ELi64ELi512EEv26Group_norm_nhwc_fwd_params,"a",@progbits
	.sectionflags	@""
	.align	4
.nv.constant0._Z35group_norm_nhwc_fwd_one_pass_kernelI11Fp32IOFp16WLi256ELi64ELi512EEv26Group_norm_nhwc_fwd_params:
	.zero		688


//--------------------- .nv.constant0._Z35group_norm_nhwc_fwd_one_pass_kernelI11Fp32IOFp16WLi512ELi64ELi512EEv26Group_norm_nhwc_fwd_params --------------------------
	.section	.nv.constant0._Z35group_norm_nhwc_fwd_one_pass_kernelI11Fp32IOFp16WLi512ELi64ELi512EEv26Group_norm_nhwc_fwd_params,"a",@progbits
	.sectionflags	@""
	.align	4
.nv.constant0._Z35group_norm_nhwc_fwd_one_pass_kernelI11Fp32IOFp16WLi512ELi64ELi512EEv26Group_norm_nhwc_fwd_params:
	.zero		688


//--------------------- SYMBOLS --------------------------

	.type		.nv.reservedSmem.offset0,@object
	.size		.nv.reservedSmem.offset0,0x4
